def matmul_kernel(
    a_ptr,
    b_ptr,
    c_ptr,
    M,
    N,
    K,
    stride_am,
    stride_ak,
    stride_bk,
    stride_bn,
    stride_cm,
    stride_cn,
    BLOCK_M: tl.constexpr,
    BLOCK_N: tl.constexpr,
    BLOCK_K: tl.constexpr,
    GROUP_M: tl.constexpr,
):
    pid = tl.program_id(axis=0)
    num_pid_m = tl.cdiv(M, BLOCK_M)
    num_pid_n = tl.cdiv(N, BLOCK_N)
    num_pid_in_group = GROUP_M * num_pid_n
    group_id = pid // num_pid_in_group
    first_pid_m = group_id * GROUP_M
    group_size_m = min(num_pid_m - first_pid_m, GROUP_M)
    pid_m = first_pid_m + ((pid % num_pid_in_group) % group_size_m)
    pid_n = (pid % num_pid_in_group) // group_size_m

    offs_am = (pid_m * BLOCK_M + tl.arange(0, BLOCK_M)) % M
    offs_bn = (pid_n * BLOCK_N + tl.arange(0, BLOCK_N)) % N
    offs_k = tl.arange(0, BLOCK_K)
    a_ptrs = a_ptr + offs_am[:, None] * stride_am + offs_k[None, :] * stride_ak
    b_ptrs = b_ptr + offs_k[:, None] * stride_bk + offs_bn[None, :] * stride_bn

    acc = tl.zeros((BLOCK_M, BLOCK_N), dtype=tl.float32)
    for kk in range(0, tl.cdiv(K, BLOCK_K)):
        a = tl.load(a_ptrs, mask=offs_k[None, :] < K - kk * BLOCK_K, other=0.0)
        b = tl.load(b_ptrs, mask=offs_k[:, None] < K - kk * BLOCK_K, other=0.0)
        acc = tl.dot(a, b, acc)
        a_ptrs += BLOCK_K * stride_ak
        b_ptrs += BLOCK_K * stride_bk

    c = acc.to(c_ptr.dtype.element_ty)
    offs_cm = pid_m * BLOCK_M + tl.arange(0, BLOCK_M)
    offs_cn = pid_n * BLOCK_N + tl.arange(0, BLOCK_N)
    c_ptrs = c_ptr + offs_cm[:, None] * stride_cm + offs_cn[None, :] * stride_cn
    mask = (offs_cm[:, None] < M) & (offs_cn[None, :] < N)
    tl.store(c_ptrs, c, mask=mask)

# config = {"BLOCK_K": 128, "BLOCK_M": 512, "BLOCK_N": 512, "GROUP_M": 8, "arch": "sm_90", "dtype": "fp32", "num_ctas": 1, "num_stages": 7, "num_warps": 4}
# arch = sm_90


// ===== COMPILED SASS (sm_90a) =====

	.target	sm_90a

	.elftype	@"ET_EXEC"


//--------------------- .note.nv.tkinfo           --------------------------
	.section	.note.nv.tkinfo,"",@"SHT_NOTE"
	.sectionflags	@"SHF_NOTE_NV_TKINFO"
	.tkinfo
        /*0018*/ 	.word	0x00000002
        /*0030*/ 	.string	""
        /*0030*/ 	.string	"ptxas"
        /*0030*/ 	.string	"Cuda compilation tools, release 13.0, V13.0.88"
        /*0030*/ 	.string	"Build cuda_13.0.r13.0/compiler.36424714_0"
        /*0030*/ 	.string	"-v  -suppress-debug-info  -lineinfo  -arch sm_90a "



//--------------------- .note.nv.cuinfo           --------------------------
	.section	.note.nv.cuinfo,"",@"SHT_NOTE"
	.sectionflags	@"SHF_NOTE_NV_CUINFO"
        /*0018*/ 	.short	0x0002
        /*001a*/ 	.short	0x005a
        /*001c*/ 	.short	0x0082
	.zero		2


//--------------------- .nv.info                  --------------------------
	.section	.nv.info,"",@"SHT_CUDA_INFO"
	.align	4


	//----- nvinfo : EIATTR_REGCOUNT
	.align		4
        /*0000*/ 	.byte	0x04, 0x2f
        /*0002*/ 	.short	(.L_1 - .L_0)
	.align		4
.L_0:
        /*0004*/ 	.word	index@(matmul_kernel)
        /*0008*/ 	.word	0x000000ff


	//----- nvinfo : EIATTR_FRAME_SIZE
	.align		4
.L_1:
        /*000c*/ 	.byte	0x04, 0x11
        /*000e*/ 	.short	(.L_3 - .L_2)
	.align		4
.L_2:
        /*0010*/ 	.word	index@(matmul_kernel)
        /*0014*/ 	.word	0x00006d60


	//----- nvinfo : EIATTR_MIN_STACK_SIZE
	.align		4
.L_3:
        /*0018*/ 	.byte	0x04, 0x12
        /*001a*/ 	.short	(.L_5 - .L_4)
	.align		4
.L_4:
        /*001c*/ 	.word	index@(matmul_kernel)
        /*0020*/ 	.word	0x00006d60
.L_5:


//--------------------- .nv.compat                --------------------------
	.section	.nv.compat,"",@"SHT_CUDA_COMPAT_INFO"
	.align	4
        /*0000*/ 	.byte	0x02, 0x09, 0x01, 0x00, 0x02, 0x02, 0x04, 0x00, 0x02, 0x05, 0x05, 0x00, 0x03, 0x07, 0x01, 0x01
        /*0010*/ 	.byte	0x02, 0x03, 0x00, 0x00, 0x02, 0x06, 0x01, 0x00, 0x04, 0x0b, 0x08, 0x00, 0x00, 0x00, 0x00, 0x00
        /*0020*/ 	.byte	0x00, 0x00, 0x00, 0x00


//--------------------- .nv.info.matmul_kernel    --------------------------
	.section	.nv.info.matmul_kernel,"",@"SHT_CUDA_INFO"
	.sectionflags	@""
	.align	4


	//----- nvinfo : EIATTR_CUDA_API_VERSION
	.align		4
        /*0000*/ 	.byte	0x04, 0x37
        /*0002*/ 	.short	(.L_7 - .L_6)
.L_6:
        /*0004*/ 	.word	0x00000082


	//----- nvinfo : EIATTR_KPARAM_INFO
	.align		4
.L_7:
        /*0008*/ 	.byte	0x04, 0x17
        /*000a*/ 	.short	(.L_9 - .L_8)
.L_8:
        /*000c*/ 	.word	0x00000000
        /*0010*/ 	.short	0x000d
        /*0012*/ 	.short	0x0048
        /*0014*/ 	.byte	0x00, 0xf4, 0x21, 0x00


	//----- nvinfo : EIATTR_KPARAM_INFO
	.align		4
.L_9:
        /*0018*/ 	.byte	0x04, 0x17
        /*001a*/ 	.short	(.L_11 - .L_10)
.L_10:
        /*001c*/ 	.word	0x00000000
        /*0020*/ 	.short	0x000c
        /*0022*/ 	.short	0x0040
        /*0024*/ 	.byte	0x00, 0xf4, 0x21, 0x00


	//----- nvinfo : EIATTR_KPARAM_INFO
	.align		4
.L_11:
        /*0028*/ 	.byte	0x04, 0x17
        /*002a*/ 	.short	(.L_13 - .L_12)
.L_12:
        /*002c*/ 	.word	0x00000000
        /*0030*/ 	.short	0x000b
        /*0032*/ 	.short	0x0038
        /*0034*/ 	.byte	0x00, 0xf0, 0x11, 0x00


	//----- nvinfo : EIATTR_KPARAM_INFO
	.align		4
.L_13:
        /*0038*/ 	.byte	0x04, 0x17
        /*003a*/ 	.short	(.L_15 - .L_14)
.L_14:
        /*003c*/ 	.word	0x00000000
        /*0040*/ 	.short	0x000a
        /*0042*/ 	.short	0x0034
        /*0044*/ 	.byte	0x00, 0xf0, 0x11, 0x00


	//----- nvinfo : EIATTR_KPARAM_INFO
	.align		4
.L_15:
        /*0048*/ 	.byte	0x04, 0x17
        /*004a*/ 	.short	(.L_17 - .L_16)
.L_16:
        /*004c*/ 	.word	0x00000000
        /*0050*/ 	.short	0x0009
        /*0052*/ 	.short	0x0030
        /*0054*/ 	.byte	0x00, 0xf0, 0x11, 0x00


	//----- nvinfo : EIATTR_KPARAM_INFO
	.align		4
.L_17:
        /*0058*/ 	.byte	0x04, 0x17
        /*005a*/ 	.short	(.L_19 - .L_18)
.L_18:
        /*005c*/ 	.word	0x00000000
        /*0060*/ 	.short	0x0008
        /*0062*/ 	.short	0x002c
        /*0064*/ 	.byte	0x00, 0xf0, 0x11, 0x00


	//----- nvinfo : EIATTR_KPARAM_INFO
	.align		4
.L_19:
        /*0068*/ 	.byte	0x04, 0x17
        /*006a*/ 	.short	(.L_21 - .L_20)
.L_20:
        /*006c*/ 	.word	0x00000000
        /*0070*/ 	.short	0x0007
        /*0072*/ 	.short	0x0028
        /*0074*/ 	.byte	0x00, 0xf0, 0x11, 0x00


	//----- nvinfo : EIATTR_KPARAM_INFO
	.align		4
.L_21:
        /*0078*/ 	.byte	0x04, 0x17
        /*007a*/ 	.short	(.L_23 - .L_22)
.L_22:
        /*007c*/ 	.word	0x00000000
        /*0080*/ 	.short	0x0006
        /*0082*/ 	.short	0x0024
        /*0084*/ 	.byte	0x00, 0xf0, 0x11, 0x00


	//----- nvinfo : EIATTR_KPARAM_INFO
	.align		4
.L_23:
        /*0088*/ 	.byte	0x04, 0x17
        /*008a*/ 	.short	(.L_25 - .L_24)
.L_24:
        /*008c*/ 	.word	0x00000000
        /*0090*/ 	.short	0x0005
        /*0092*/ 	.short	0x0020
        /*0094*/ 	.byte	0x00, 0xf0, 0x11, 0x00


	//----- nvinfo : EIATTR_KPARAM_INFO
	.align		4
.L_25:
        /*0098*/ 	.byte	0x04, 0x17
        /*009a*/ 	.short	(.L_27 - .L_26)
.L_26:
        /*009c*/ 	.word	0x00000000
        /*00a0*/ 	.short	0x0004
        /*00a2*/ 	.short	0x001c
        /*00a4*/ 	.byte	0x00, 0xf0, 0x11, 0x00


	//----- nvinfo : EIATTR_KPARAM_INFO
	.align		4
.L_27:
        /*00a8*/ 	.byte	0x04, 0x17
        /*00aa*/ 	.short	(.L_29 - .L_28)
.L_28:
        /*00ac*/ 	.word	0x00000000
        /*00b0*/ 	.short	0x0003
        /*00b2*/ 	.short	0x0018
        /*00b4*/ 	.byte	0x00, 0xf0, 0x11, 0x00


	//----- nvinfo : EIATTR_KPARAM_INFO
	.align		4
.L_29:
        /*00b8*/ 	.byte	0x04, 0x17
        /*00ba*/ 	.short	(.L_31 - .L_30)
.L_30:
        /*00bc*/ 	.word	0x00000000
        /*00c0*/ 	.short	0x0002
        /*00c2*/ 	.short	0x0010
        /*00c4*/ 	.byte	0x00, 0xf4, 0x21, 0x00


	//----- nvinfo : EIATTR_KPARAM_INFO
	.align		4
.L_31:
        /*00c8*/ 	.byte	0x04, 0x17
        /*00ca*/ 	.short	(.L_33 - .L_32)
.L_32:
        /*00cc*/ 	.word	0x00000000
        /*00d0*/ 	.short	0x0001
        /*00d2*/ 	.short	0x0008
        /*00d4*/ 	.byte	0x00, 0xf4, 0x21, 0x00


	//----- nvinfo : EIATTR_KPARAM_INFO
	.align		4
.L_33:
        /*00d8*/ 	.byte	0x04, 0x17
        /*00da*/ 	.short	(.L_35 - .L_34)
.L_34:
        /*00dc*/ 	.word	0x00000000
        /*00e0*/ 	.short	0x0000
        /*00e2*/ 	.short	0x0000
        /*00e4*/ 	.byte	0x00, 0xf4, 0x21, 0x00


	//----- nvinfo : EIATTR_SPARSE_MMA_MASK
	.align		4
.L_35:
        /*00e8*/ 	.byte	0x03, 0x50
        /*00ea*/ 	.short	0x0000


	//----- nvinfo : EIATTR_MAXREG_COUNT
	.align		4
        /*00ec*/ 	.byte	0x03, 0x1b
        /*00ee*/ 	.short	0x00ff


	//----- nvinfo : EIATTR_NUM_BARRIERS
	.align		4
        /*00f0*/ 	.byte	0x02, 0x4c
        /*00f2*/ 	.byte	0x01
	.zero		1


	//----- nvinfo : EIATTR_ANNOTATIONS
	.align		4
        /*00f4*/ 	.byte	0x04, 0x55
        /*00f6*/ 	.short	(.L_37 - .L_36)


	//   ....[0]....
.L_36:
        /*00f8*/ 	.word	0x00000001
        /*00fc*/ 	.byte	0xf0, 0x05, 0x00, 0x00, 0x01, 0x00, 0x00, 0x00, 0x20, 0x06, 0x00, 0x00, 0x01, 0x00, 0x00, 0x00
        /* <DEDUP_REMOVED lines=3525> */
        /*dd5c*/ 	.byte	0xa0, 0x8a, 0x05, 0x00


	//----- nvinfo : EIATTR_MERCURY_ISA_VERSION
	.align		4
.L_37:
        /*dd60*/ 	.byte	0x03, 0x5f
        /*dd62*/ 	.short	0x0101


	//----- nvinfo : EIATTR_EXIT_INSTR_OFFSETS
	.align		4
        /*dd64*/ 	.byte	0x04, 0x1c
        /*dd66*/ 	.short	(.L_39 - .L_38)


	//   ....[0]....
.L_38:
        /*dd68*/ 	.word	0x0012ea00


	//   ....[1]....
        /*dd6c*/ 	.word	0x0012ea20


	//----- nvinfo : EIATTR_REQNTID
	.align		4
.L_39:
        /*dd70*/ 	.byte	0x04, 0x10
        /*dd72*/ 	.short	(.L_41 - .L_40)
.L_40:
        /*dd74*/ 	.word	0x00000080
        /*dd78*/ 	.word	0x00000001
        /*dd7c*/ 	.word	0x00000001


	//----- nvinfo : EIATTR_CBANK_PARAM_SIZE
	.align		4
.L_41:
        /*dd80*/ 	.byte	0x03, 0x19
        /*dd82*/ 	.short	0x0050


	//----- nvinfo : EIATTR_PARAM_CBANK
	.align		4
        /*dd84*/ 	.byte	0x04, 0x0a
        /*dd86*/ 	.short	(.L_43 - .L_42)
	.align		4
.L_42:
        /*dd88*/ 	.word	index@(.nv.constant0.matmul_kernel)
        /*dd8c*/ 	.short	0x0210
        /*dd8e*/ 	.short	0x0050


	//----- nvinfo : EIATTR_SW_WAR
	.align		4
.L_43:
        /*dd90*/ 	.byte	0x04, 0x36
        /*dd92*/ 	.short	(.L_45 - .L_44)
.L_44:
        /*dd94*/ 	.word	0x00000008
.L_45:


//--------------------- .nv.callgraph             --------------------------
	.section	.nv.callgraph,"",@"SHT_CUDA_CALLGRAPH"
	.align	4
	.sectionentsize	8
	.align		4
        /*0000*/ 	.word	0x00000000
	.align		4
        /*0004*/ 	.word	0xffffffff
	.align		4
        /*0008*/ 	.word	0x00000000
	.align		4
        /*000c*/ 	.word	0xfffffffe
	.align		4
        /*0010*/ 	.word	0x00000000
	.align		4
        /*0014*/ 	.word	0xfffffffd
	.align		4
        /*0018*/ 	.word	0x00000000
	.align		4
        /*001c*/ 	.word	0xfffffffc


//--------------------- .text.matmul_kernel       --------------------------
	.section	.text.matmul_kernel,"ax",@progbits
	.align	128
        .global         matmul_kernel
        .type           matmul_kernel,@function
        .size           matmul_kernel,(.L_x_3 - matmul_kernel)
        .other          matmul_kernel,@"STO_CUDA_ENTRY STV_DEFAULT"
matmul_kernel:
.text.matmul_kernel:
[----:B------:R-:W1:Y:S08]  /*0000*/  LDC R1, c[0x0][0x28] ;  /* 0x00000a00ff017b82 */ /* 0x000e700000000800 */
[----:B------:R-:W2:Y:S01]  /*0010*/  LDC.64 R2, c[0x0][0x228] ;  /* 0x00008a00ff027b82 */ /* 0x000ea20000000a00 */
[----:B------:R-:W3:Y:S01]  /*0020*/  S2R R7, SR_CTAID.X ;  /* 0x0000000000077919 */ /* 0x000ee20000002500 */
[----:B-1----:R-:W-:Y:S01]  /*0030*/  IADD3 R1, R1, -0x6d60, RZ ;  /* 0xffff92a001017810 */ /* 0x002fe20007ffe0ff */
[----:B------:R-:W1:Y:S01]  /*0040*/  S2R R15, SR_TID.X ;  /* 0x00000000000f7919 */ /* 0x000e620000002100 */
[----:B--2---:R-:W-:Y:S01]  /*0050*/  VIADD R0, R3, 0x1ff ;  /* 0x000001ff03007836 */ /* 0x004fe20000000000 */
[----:B------:R-:W-:-:S04]  /*0060*/  IABS R237, R3 ;  /* 0x0000000300ed7213 */ /* 0x000fc80000000000 */
[----:B------:R-:W-:-:S04]  /*0070*/  SHF.R.S32.HI R5, RZ, 0x1f, R0 ;  /* 0x0000001fff057819 */ /* 0x000fc80000011400 */
[----:B------:R-:W-:Y:S02]  /*0080*/  LEA.HI R5, R5, R0, RZ, 0x9 ;  /* 0x0000000005057211 */ /* 0x000fe400078f48ff */
[----:B---3--:R-:W-:Y:S02]  /*0090*/  IABS R10, R7 ;  /* 0x00000007000a7213 */ /* 0x008fe40000000000 */
[----:B------:R-:W-:Y:S02]  /*00a0*/  SHF.R.S32.HI R5, RZ, 0x9, R5 ;  /* 0x00000009ff057819 */ /* 0x000fe40000011405 */
[----:B-1----:R-:W-:Y:S02]  /*00b0*/  LOP3.LUT R251, R15, 0x60, RZ, 0xc0, !PT ;  /* 0x000000600ffb7812 */ /* 0x002fe400078ec0ff */
[----:B------:R-:W-:-:S04]  /*00c0*/  SHF.L.U32 R6, R5, 0x3, RZ ;  /* 0x0000000305067819 */ /* 0x000fc800000006ff */
[-C--:B------:R-:W-:Y:S02]  /*00d0*/  IABS R9, R6.reuse ;  /* 0x0000000600097213 */ /* 0x080fe40000000000 */
[----:B------:R-:W-:Y:S02]  /*00e0*/  IABS R12, R6 ;  /* 0x00000006000c7213 */ /* 0x000fe40000000000 */
[----:B------:R-:W1:Y:S08]  /*00f0*/  I2F.RP R0, R9 ;  /* 0x0000000900007306 */ /* 0x000e700000209400 */
[----:B-1----:R-:W1:Y:S02]  /*0100*/  MUFU.RCP R0, R0 ;  /* 0x0000000000007308 */ /* 0x002e640000001000 */
[----:B-1----:R-:W-:-:S02]  /*0110*/  VIADD R4, R0, 0xffffffe ;  /* 0x0ffffffe00047836 */ /* 0x002fc40000000000 */
[----:B------:R-:W-:Y:S01]  /*0120*/  IMAD.MOV R0, RZ, RZ, -R12 ;  /* 0x000000ffff007224 */ /* 0x000fe200078e0a0c */
[----:B------:R-:W-:-:S03]  /*0130*/  IABS R12, R2 ;  /* 0x00000002000c7213 */ /* 0x000fc60000000000 */
[----:B------:R1:W2:Y:S02]  /*0140*/  F2I.FTZ.U32.TRUNC.NTZ R5, R4 ;  /* 0x0000000400057305 */ /* 0x0002a4000021f000 */
[----:B-1----:R-:W-:Y:S02]  /*0150*/  MOV R4, RZ ;  /* 0x000000ff00047202 */ /* 0x002fe40000000f00 */
[----:B--2---:R-:W-:-:S05]  /*0160*/  IADD3 R8, RZ, -R5, RZ ;  /* 0x80000005ff087210 */ /* 0x004fca0007ffe0ff */
[----:B------:R-:W-:Y:S02]  /*0170*/  IMAD R11, R8, R9, RZ ;  /* 0x00000009080b7224 */ /* 0x000fe400078e02ff */
[----:B------:R-:W-:Y:S02]  /*0180*/  IMAD.MOV.U32 R8, RZ, RZ, R10 ;  /* 0x000000ffff087224 */ /* 0x000fe400078e000a */
[----:B------:R-:W-:-:S06]  /*0190*/  IMAD.HI.U32 R5, R5, R11, R4 ;  /* 0x0000000b05057227 */ /* 0x000fcc00078e0004 */
[----:B------:R-:W-:-:S04]  /*01a0*/  IMAD.HI.U32 R5, R5, R8, RZ ;  /* 0x0000000805057227 */ /* 0x000fc800078e00ff */
[----:B------:R-:W-:-:S05]  /*01b0*/  IMAD R0, R5, R0, R8 ;  /* 0x0000000005007224 */ /* 0x000fca00078e0208 */
[----:B------:R-:W-:-:S13]  /*01c0*/  ISETP.GT.U32.AND P1, PT, R9, R0, PT ;  /* 0x000000000900720c */ /* 0x000fda0003f24070 */
[-C--:B------:R-:W-:Y:S01]  /*01d0*/  @!P1 IADD3 R0, R0, -R9.reuse, RZ ;  /* 0x8000000900009210 */ /* 0x080fe20007ffe0ff */
[----:B------:R-:W-:Y:S01]  /*01e0*/  @!P1 VIADD R5, R5, 0x1 ;  /* 0x0000000105059836 */ /* 0x000fe20000000000 */
[----:B------:R-:W-:Y:S02]  /*01f0*/  ISETP.NE.AND P1, PT, R6, RZ, PT ;  /* 0x000000ff0600720c */ /* 0x000fe40003f25270 */
[----:B------:R-:W-:Y:S02]  /*0200*/  ISETP.GE.U32.AND P0, PT, R0, R9, PT ;  /* 0x000000090000720c */ /* 0x000fe40003f06070 */
[----:B------:R-:W-:-:S04]  /*0210*/  LOP3.LUT R0, R7, R6, RZ, 0x3c, !PT ;  /* 0x0000000607007212 */ /* 0x000fc800078e3cff */
[----:B------:R-:W-:Y:S02]  /*0220*/  ISETP.GE.AND P2, PT, R0, RZ, PT ;  /* 0x000000ff0000720c */ /* 0x000fe40003f46270 */
[----:B------:R-:W-:-:S05]  /*0230*/  IADD3 R0, R2, 0x1ff, RZ ;  /* 0x000001ff02007810 */ /* 0x000fca0007ffe0ff */
[----:B------:R-:W-:-:S05]  /*0240*/  @P0 IADD3 R5, R5, 0x1, RZ ;  /* 0x0000000105050810 */ /* 0x000fca0007ffe0ff */
[----:B------:R-:W-:Y:S01]  /*0250*/  IMAD.MOV.U32 R4, RZ, RZ, R5 ;  /* 0x000000ffff047224 */ /* 0x000fe200078e0005 */
[----:B------:R-:W-:-:S03]  /*0260*/  SHF.R.S32.HI R5, RZ, 0x1f, R0 ;  /* 0x0000001fff057819 */ /* 0x000fc60000011400 */
[----:B------:R-:W-:Y:S01]  /*0270*/  @!P2 IMAD.MOV R4, RZ, RZ, -R4 ;  /* 0x000000ffff04a224 */ /* 0x000fe200078e0a04 */
[----:B------:R-:W-:Y:S02]  /*0280*/  @!P1 LOP3.LUT R4, RZ, R6, RZ, 0x33, !PT ;  /* 0x00000006ff049212 */ /* 0x000fe400078e33ff */
[----:B------:R-:W-:Y:S02]  /*0290*/  LEA.HI R5, R5, R0, RZ, 0x9 ;  /* 0x0000000005057211 */ /* 0x000fe400078f48ff */
[C---:B------:R-:W-:Y:S02]  /*02a0*/  SHF.L.U32 R8, R4.reuse, 0x3, RZ ;  /* 0x0000000304087819 */ /* 0x040fe400000006ff */
[----:B------:R-:W-:Y:S02]  /*02b0*/  IADD3 R4, -R4, RZ, RZ ;  /* 0x000000ff04047210 */ /* 0x000fe40007ffe1ff */
[----:B------:R-:W-:-:S03]  /*02c0*/  LEA.HI.SX32 R5, R5, -R8, 0x17 ;  /* 0x8000000805057211 */ /* 0x000fc600078fbaff */
[----:B------:R-:W-:Y:S01]  /*02d0*/  IMAD R10, R6, R4, R7 ;  /* 0x00000004060a7224 */ /* 0x000fe200078e0207 */
[----:B------:R-:W-:-:S04]  /*02e0*/  VIMNMX R13, R5, 0x8, PT ;  /* 0x00000008050d7848 */ /* 0x000fc80003fe0100 */
[-C--:B------:R-:W-:Y:S02]  /*02f0*/  IABS R9, R13.reuse ;  /* 0x0000000d00097213 */ /* 0x080fe40000000000 */
[----:B------:R-:W-:Y:S02]  /*0300*/  IABS R6, R13 ;  /* 0x0000000d00067213 */ /* 0x000fe40000000000 */
[----:B------:R-:W1:Y:S08]  /*0310*/  I2F.RP R0, R9 ;  /* 0x0000000900007306 */ /* 0x000e700000209400 */
[----:B-1----:R-:W1:Y:S02]  /*0320*/  MUFU.RCP R0, R0 ;  /* 0x0000000000007308 */ /* 0x002e640000001000 */
[----:B-1----:R-:W-:Y:S01]  /*0330*/  VIADD R5, R0, 0xffffffe ;  /* 0x0ffffffe00057836 */ /* 0x002fe20000000000 */
[----:B------:R-:W-:-:S05]  /*0340*/  IADD3 R0, RZ, -R6, RZ ;  /* 0x80000006ff007210 */ /* 0x000fca0007ffe0ff */
[----:B------:R-:W1:Y:S08]  /*0350*/  I2F.RP R6, R237 ;  /* 0x000000ed00067306 */ /* 0x000e700000209400 */
[----:B------:R-:W2:Y:S08]  /*0360*/  F2I.FTZ.U32.TRUNC.NTZ R5, R5 ;  /* 0x0000000500057305 */ /* 0x000eb0000021f000 */
[----:B-1----:R-:W1:Y:S01]  /*0370*/  MUFU.RCP R6, R6 ;  /* 0x0000000600067308 */ /* 0x002e620000001000 */
[----:B--2---:R-:W-:-:S05]  /*0380*/  IMAD.MOV R11, RZ, RZ, -R5 ;  /* 0x000000ffff0b7224 */ /* 0x004fca00078e0a05 */
[----:B------:R-:W-:Y:S02]  /*0390*/  MOV R4, R11 ;  /* 0x0000000b00047202 */ /* 0x000fe40000000f00 */
[----:B------:R-:W-:-:S03]  /*03a0*/  IABS R11, R10 ;  /* 0x0000000a000b7213 */ /* 0x000fc60000000000 */
[----:B------:R-:W-:Y:S02]  /*03b0*/  IMAD R7, R4, R9, RZ ;  /* 0x0000000904077224 */ /* 0x000fe400078e02ff */
[----:B------:R-:W-:-:S04]  /*03c0*/  IMAD.MOV.U32 R4, RZ, RZ, RZ ;  /* 0x000000ffff047224 */ /* 0x000fc800078e00ff */
[----:B------:R-:W-:Y:S02]  /*03d0*/  IMAD.HI.U32 R4, R5, R7, R4 ;  /* 0x0000000705047227 */ /* 0x000fe400078e0004 */
[----:B------:R-:W2:Y:S02]  /*03e0*/  I2F.RP R5, R12 ;  /* 0x0000000c00057306 */ /* 0x000ea40000209400 */
[----:B-1----:R-:W-:Y:S01]  /*03f0*/  VIADD R7, R6, 0xffffffe ;  /* 0x0ffffffe06077836 */ /* 0x002fe20000000000 */
[----:B------:R-:W-:Y:S01]  /*0400*/  SHF.L.U32 R6, R15, 0x2, RZ ;  /* 0x000000020f067819 */ /* 0x000fe200000006ff */
[----:B------:R-:W-:-:S03]  /*0410*/  IMAD.HI.U32 R4, R4, R11, RZ ;  /* 0x0000000b04047227 */ /* 0x000fc600078e00ff */
[----:B------:R-:W-:Y:S01]  /*0420*/  LOP3.LUT R6, R6, 0x7c, RZ, 0xc0, !PT ;  /* 0x0000007c06067812 */ /* 0x000fe200078ec0ff */
[----:B------:R-:W-:Y:S01]  /*0430*/  IMAD R0, R4, R0, R11 ;  /* 0x0000000004007224 */ /* 0x000fe200078e020b */
[----:B------:R-:W-:Y:S02]  /*0440*/  F2I.FTZ.U32.TRUNC.NTZ R7, R7 ;  /* 0x0000000700077305 */ /* 0x000fe4000021f000 */
[----:B------:R-:W-:Y:S02]  /*0450*/  LEA R251, R251, R6, 0xa ;  /* 0x00000006fbfb7211 */ /* 0x000fe400078e50ff */
[----:B------:R-:W-:Y:S02]  /*0460*/  ISETP.GT.U32.AND P1, PT, R9, R0, PT ;  /* 0x000000000900720c */ /* 0x000fe40003f24070 */
[----:B------:R-:W-:Y:S02]  /*0470*/  MOV R6, RZ ;  /* 0x000000ff00067202 */ /* 0x000fe40000000f00 */
[----:B--2---:R-:W1:Y:S09]  /*0480*/  MUFU.RCP R5, R5 ;  /* 0x0000000500057308 */ /* 0x004e720000001000 */
[----:B------:R-:W-:Y:S01]  /*0490*/  @!P1 IMAD.IADD R0, R0, 0x1, -R9 ;  /* 0x0000000100009824 */ /* 0x000fe200078e0a09 */
[----:B------:R-:W-:-:S02]  /*04a0*/  @!P1 IADD3 R4, R4, 0x1, RZ ;  /* 0x0000000104049810 */ /* 0x000fc40007ffe0ff */
[----:B------:R-:W-:Y:S02]  /*04b0*/  ISETP.NE.AND P1, PT, R13, RZ, PT ;  /* 0x000000ff0d00720c */ /* 0x000fe40003f25270 */
[----:B------:R-:W-:Y:S02]  /*04c0*/  ISETP.GE.U32.AND P0, PT, R0, R9, PT ;  /* 0x000000090000720c */ /* 0x000fe40003f06070 */
[----:B------:R-:W2:Y:S01]  /*04d0*/  S2R R9, SR_CgaCtaId ;  /* 0x0000000000097919 */ /* 0x000ea20000008800 */
[----:B------:R-:W-:Y:S02]  /*04e0*/  LOP3.LUT R0, R10, R13, RZ, 0x3c, !PT ;  /* 0x0000000d0a007212 */ /* 0x000fe400078e3cff */
[----:B-1----:R-:W-:Y:S02]  /*04f0*/  IADD3 R3, R5, 0xffffffe, RZ ;  /* 0x0ffffffe05037810 */ /* 0x002fe40007ffe0ff */
[----:B------:R-:W-:Y:S02]  /*0500*/  ISETP.GE.AND P2, PT, R0, RZ, PT ;  /* 0x000000ff0000720c */ /* 0x000fe40003f46270 */
[----:B------:R-:W1:Y:S04]  /*0510*/  F2I.FTZ.U32.TRUNC.NTZ R5, R3 ;  /* 0x0000000300057305 */ /* 0x000e68000021f000 */
[----:B------:R-:W-:-:S04]  /*0520*/  @P0 VIADD R4, R4, 0x1 ;  /* 0x0000000104040836 */ /* 0x000fc80000000000 */
[----:B------:R-:W-:Y:S01]  /*0530*/  IMAD.MOV.U32 R14, RZ, RZ, R4 ;  /* 0x000000ffff0e7224 */ /* 0x000fe200078e0004 */
[----:B------:R-:W-:-:S04]  /*0540*/  MOV R4, 0x400 ;  /* 0x0000040000047802 */ /* 0x000fc80000000f00 */
[----:B------:R-:W-:Y:S02]  /*0550*/  @!P2 IADD3 R14, -R14, RZ, RZ ;  /* 0x000000ff0e0ea210 */ /* 0x000fe40007ffe1ff */
[----:B------:R-:W-:Y:S01]  /*0560*/  @!P1 LOP3.LUT R14, RZ, R13, RZ, 0x33, !PT ;  /* 0x0000000dff0e9212 */ /* 0x000fe200078e33ff */
[----:B-1----:R-:W-:-:S03]  /*0570*/  IMAD.MOV R3, RZ, RZ, -R5 ;  /* 0x000000ffff037224 */ /* 0x002fc600078e0a05 */
[----:B------:R-:W-:Y:S01]  /*0580*/  IADD3 R0, -R14, RZ, RZ ;  /* 0x000000ff0e007210 */ /* 0x000fe20007ffe1ff */
[----:B------:R-:W-:-:S04]  /*0590*/  IMAD R3, R3, R12, RZ ;  /* 0x0000000c03037224 */ /* 0x000fc800078e02ff */
[----:B------:R-:W-:Y:S01]  /*05a0*/  IMAD R0, R13, R0, R10 ;  /* 0x000000000d007224 */ /* 0x000fe200078e020a */
[----:B--2---:R-:W-:Y:S01]  /*05b0*/  LEA R9, R9, R4, 0x18 ;  /* 0x0000000409097211 */ /* 0x004fe200078ec0ff */
[----:B------:R-:W-:Y:S01]  /*05c0*/  IMAD.MOV.U32 R4, RZ, RZ, RZ ;  /* 0x000000ffff047224 */ /* 0x000fe200078e00ff */
[----:B------:R-:W-:Y:S01]  /*05d0*/  SHF.L.U32 R10, R14, 0x9, RZ ;  /* 0x000000090e0a7819 */ /* 0x000fe200000006ff */
[----:B------:R-:W-:Y:S02]  /*05e0*/  IMAD.IADD R0, R8, 0x1, R0 ;  /* 0x0000000108007824 */ /* 0x000fe400078e0200 */
[----:B------:R1:W-:Y:S01]  /*05f0*/  STL [R1+0x3d48], R9 ;  /* 0x003d480901007387 */ /* 0x0003e20000100800 */
[----:B------:R-:W-:Y:S01]  /*0600*/  IMAD.HI.U32 R4, R5, R3, R4 ;  /* 0x0000000305047227 */ /* 0x000fe200078e0004 */
[C---:B------:R-:W-:Y:S02]  /*0610*/  IADD3 R22, R10.reuse, 0x13, RZ ;  /* 0x000000130a167810 */ /* 0x040fe40007ffe0ff */
[----:B------:R-:W-:Y:S01]  /*0620*/  STL [R1+0x4ad0], R251 ;  /* 0x004ad0fb01007387 */ /* 0x000fe20000100800 */
[----:B------:R-:W-:Y:S01]  /*0630*/  IMAD.MOV R8, RZ, RZ, -R7 ;  /* 0x000000ffff087224 */ /* 0x000fe200078e0a07 */
[C---:B------:R-:W-:Y:S01]  /*0640*/  IADD3 R27, R10.reuse, 0x30, RZ ;  /* 0x000000300a1b7810 */ /* 0x040fe20007ffe0ff */
[C---:B------:R-:W-:Y:S01]  /*0650*/  VIADD R20, R10.reuse, 0x4 ;  /* 0x000000040a147836 */ /* 0x040fe20000000000 */
[----:B------:R-:W-:Y:S01]  /*0660*/  IADD3 R29, R10, 0x32, RZ ;  /* 0x000000320a1d7810 */ /* 0x000fe20007ffe0ff */
[----:B------:R-:W-:Y:S01]  /*0670*/  IMAD R25, R8, R237, RZ ;  /* 0x000000ed08197224 */ /* 0x000fe200078e02ff */
[----:B-1----:R-:W-:Y:S01]  /*0680*/  LOP3.LUT R9, R15, 0x7f, RZ, 0xc0, !PT ;  /* 0x0000007f0f097812 */ /* 0x002fe200078ec0ff */
[C---:B------:R-:W-:Y:S01]  /*0690*/  VIADD R24, R10.reuse, 0x2e ;  /* 0x0000002e0a187836 */ /* 0x040fe20000000000 */
[----:B------:R-:W-:Y:S01]  /*06a0*/  IABS R18, R20 ;  /* 0x0000001400127213 */ /* 0x000fe20000000000 */
[----:B------:R-:W-:Y:S01]  /*06b0*/  VIADD R26, R10, 0x2f ;  /* 0x0000002f0a1a7836 */ /* 0x000fe20000000000 */
[----:B------:R-:W-:Y:S01]  /*06c0*/  LEA R11, R0, R9, 0x9 ;  /* 0x00000009000b7211 */ /* 0x000fe200078e48ff */
[C---:B------:R-:W-:Y:S01]  /*06d0*/  VIADD R28, R10.reuse, 0x31 ;  /* 0x000000310a1c7836 */ /* 0x040fe20000000000 */
[C---:B------:R-:W-:Y:S01]  /*06e0*/  IADD3 R30, R10.reuse, 0x33, RZ ;  /* 0x000000330a1e7810 */ /* 0x040fe20007ffe0ff */
[C---:B------:R-:W-:Y:S01]  /*06f0*/  VIADD R31, R10.reuse, 0x34 ;  /* 0x000000340a1f7836 */ /* 0x040fe20000000000 */
[----:B------:R-:W-:Y:S01]  /*0700*/  IABS R9, R11 ;  /* 0x0000000b00097213 */ /* 0x000fe20000000000 */
[C---:B------:R-:W-:Y:S01]  /*0710*/  VIADD R13, R11.reuse, 0x80 ;  /* 0x000000800b0d7836 */ /* 0x040fe20000000000 */
[C---:B------:R-:W-:Y:S01]  /*0720*/  IADD3 R17, R11.reuse, 0x100, RZ ;  /* 0x000001000b117810 */ /* 0x040fe20007ffe0ff */
[----:B------:R-:W-:Y:S01]  /*0730*/  VIADD R15, R11, 0x180 ;  /* 0x000001800b0f7836 */ /* 0x000fe20000000000 */
[----:B------:R-:W-:Y:S01]  /*0740*/  IADD3 R32, R10, 0x35, RZ ;  /* 0x000000350a207810 */ /* 0x000fe20007ffe0ff */
[----:B------:R-:W-:Y:S01]  /*0750*/  IMAD.HI.U32 R0, R4, R9, RZ ;  /* 0x0000000904007227 */ /* 0x000fe200078e00ff */
[----:B------:R-:W-:-:S02]  /*0760*/  IABS R19, R13 ;  /* 0x0000000d00137213 */ /* 0x000fc40000000000 */
[----:B------:R-:W-:Y:S01]  /*0770*/  IABS R21, R17 ;  /* 0x0000001100157213 */ /* 0x000fe20000000000 */
[----:B------:R-:W-:Y:S01]  /*0780*/  VIADD R33, R10, 0x36 ;  /* 0x000000360a217836 */ /* 0x000fe20000000000 */
[----:B------:R-:W-:Y:S01]  /*0790*/  IADD3 R8, -R0, RZ, RZ ;  /* 0x000000ff00087210 */ /* 0x000fe20007ffe1ff */
[----:B------:R-:W-:Y:S01]  /*07a0*/  IMAD.HI.U32 R3, R4, R19, RZ ;  /* 0x0000001304037227 */ /* 0x000fe200078e00ff */
[----:B------:R-:W-:Y:S02]  /*07b0*/  IABS R23, R15 ;  /* 0x0000000f00177213 */ /* 0x000fe40000000000 */
[C---:B------:R-:W-:Y:S01]  /*07c0*/  IADD3 R38, R10.reuse, 0x3c, RZ ;  /* 0x0000003c0a267810 */ /* 0x040fe20007ffe0ff */
[----:B------:R-:W-:Y:S01]  /*07d0*/  IMAD.HI.U32 R0, R7, R25, R6 ;  /* 0x0000001907007227 */ /* 0x000fe200078e0006 */
[C---:B------:R-:W-:Y:S02]  /*07e0*/  IADD3 R39, R10.reuse, 0x3d, RZ ;  /* 0x0000003d0a277810 */ /* 0x040fe40007ffe0ff */
[----:B------:R-:W-:Y:S01]  /*07f0*/  IADD3 R40, R10, 0x3e, RZ ;  /* 0x0000003e0a287810 */ /* 0x000fe20007ffe0ff */
[----:B------:R-:W-:Y:S01]  /*0800*/  IMAD.MOV R6, RZ, RZ, -R3 ;  /* 0x000000ffff067224 */ /* 0x000fe200078e0a03 */
[----:B------:R-:W-:Y:S01]  /*0810*/  IABS R34, R39 ;  /* 0x0000002700227213 */ /* 0x000fe20000000000 */
[----:B------:R-:W-:Y:S01]  /*0820*/  IMAD R3, R12, R8, R9 ;  /* 0x000000080c037224 */ /* 0x000fe200078e0209 */
[----:B------:R-:W-:Y:S01]  /*0830*/  IABS R35, R40 ;  /* 0x0000002800237213 */ /* 0x000fe20000000000 */
[----:B------:R-:W-:Y:S01]  /*0840*/  IMAD.HI.U32 R5, R4, R21, RZ ;  /* 0x0000001504057227 */ /* 0x000fe200078e00ff */
[----:B------:R-:W-:-:S02]  /*0850*/  IADD3 R45, R10, 0x44, RZ ;  /* 0x000000440a2d7810 */ /* 0x000fc40007ffe0ff */
[----:B------:R-:W-:Y:S01]  /*0860*/  ISETP.GT.U32.AND P0, PT, R12, R3, PT ;  /* 0x000000030c00720c */ /* 0x000fe20003f04070 */
[----:B------:R-:W-:Y:S01]  /*0870*/  IMAD.HI.U32 R4, R4, R23, RZ ;  /* 0x0000001704047227 */ /* 0x000fe200078e00ff */
[C---:B------:R-:W-:Y:S02]  /*0880*/  IADD3 R46, R10.reuse, 0x45, RZ ;  /* 0x000000450a2e7810 */ /* 0x040fe40007ffe0ff */
[----:B------:R-:W-:Y:S01]  /*0890*/  IADD3 R47, R10, 0x47, RZ ;  /* 0x000000470a2f7810 */ /* 0x000fe20007ffe0ff */
[----:B------:R-:W-:Y:S01]  /*08a0*/  IMAD.MOV R5, RZ, RZ, -R5 ;  /* 0x000000ffff057224 */ /* 0x000fe200078e0a05 */
[----:B------:R-:W-:Y:S01]  /*08b0*/  IADD3 R8, -R4, RZ, RZ ;  /* 0x000000ff04087210 */ /* 0x000fe20007ffe1ff */
[C---:B------:R-:W-:Y:S01]  /*08c0*/  IMAD R4, R12.reuse, R6, R19 ;  /* 0x000000060c047224 */ /* 0x040fe200078e0213 */
[----:B------:R-:W-:Y:S01]  /*08d0*/  MOV R6, RZ ;  /* 0x000000ff00067202 */ /* 0x000fe20000000f00 */
[----:B------:R-:W-:Y:S01]  /*08e0*/  IMAD R5, R12, R5, R21 ;  /* 0x000000050c057224 */ /* 0x000fe200078e0215 */
[----:B------:R-:W-:Y:S01]  /*08f0*/  IADD3 R21, R10, 0x8, RZ ;  /* 0x000000080a157810 */ /* 0x000fe20007ffe0ff */
[C---:B------:R-:W-:Y:S01]  /*0900*/  IMAD R8, R12.reuse, R8, R23 ;  /* 0x000000080c087224 */ /* 0x040fe200078e0217 */
[----:B------:R-:W-:Y:S01]  /*0910*/  ISETP.GT.U32.AND P1, PT, R12, R4, PT ;  /* 0x000000040c00720c */ /* 0x000fe20003f24070 */
[----:B------:R-:W-:Y:S01]  /*0920*/  VIADD R9, R10, 0x1 ;  /* 0x000000010a097836 */ /* 0x000fe20000000000 */
[----:B------:R-:W-:Y:S01]  /*0930*/  @!P0 IADD3 R3, R3, -R12, RZ ;  /* 0x8000000c03038210 */ /* 0x000fe20007ffe0ff */
[----:B------:R-:W-:Y:S01]  /*0940*/  IMAD.HI.U32 R6, R7, R25, R6 ;  /* 0x0000001907067227 */ /* 0x000fe200078e0006 */
[----:B------:R-:W-:-:S02]  /*0950*/  ISETP.GT.U32.AND P4, PT, R12, R8, PT ;  /* 0x000000080c00720c */ /* 0x000fc40003f84070 */
[----:B------:R-:W-:Y:S01]  /*0960*/  ISETP.GT.U32.AND P2, PT, R12, R5, PT ;  /* 0x000000050c00720c */ /* 0x000fe20003f44070 */
[----:B------:R-:W-:Y:S01]  /*0970*/  VIADD R23, R10, 0x24 ;  /* 0x000000240a177836 */ /* 0x000fe20000000000 */
[----:B------:R-:W-:Y:S01]  /*0980*/  ISETP.GT.U32.AND P5, PT, R12, R3, PT ;  /* 0x000000030c00720c */ /* 0x000fe20003fa4070 */
[----:B------:R1:W-:Y:S01]  /*0990*/  STL [R1+0x118], R6 ;  /* 0x0001180601007387 */ /* 0x0003e20000100800 */
[----:B------:R-:W-:Y:S01]  /*09a0*/  IABS R14, R9 ;  /* 0x00000009000e7213 */ /* 0x000fe20000000000 */
[C---:B------:R-:W-:Y:S01]  /*09b0*/  VIADD R41, R10.reuse, 0x3f ;  /* 0x0000003f0a297836 */ /* 0x040fe20000000000 */
[----:B------:R-:W-:Y:S01]  /*09c0*/  ISETP.GE.AND P3, PT, R9, RZ, PT ;  /* 0x000000ff0900720c */ /* 0x000fe20003f66270 */
[----:B------:R-:W-:Y:S01]  /*09d0*/  VIADD R9, R10, 0x2 ;  /* 0x000000020a097836 */ /* 0x000fe20000000000 */
[----:B------:R-:W-:Y:S01]  /*09e0*/  @!P1 IADD3 R4, R4, -R12, RZ ;  /* 0x8000000c04049210 */ /* 0x000fe20007ffe0ff */
[----:B------:R-:W-:Y:S01]  /*09f0*/  STL [R1+0x4ad4], R11 ;  /* 0x004ad40b01007387 */ /* 0x000fe20000100800 */
[----:B------:R-:W-:Y:S01]  /*0a00*/  MOV R7, R14 ;  /* 0x0000000e00077202 */ /* 0x000fe20000000f00 */
[----:B------:R-:W-:Y:S01]  /*0a10*/  VIADD R14, R10, 0x3 ;  /* 0x000000030a0e7836 */ /* 0x000fe20000000000 */
[----:B------:R-:W-:Y:S01]  /*0a20*/  @!P4 IADD3 R8, R8, -R12, RZ ;  /* 0x8000000c0808c210 */ /* 0x000fe20007ffe0ff */
[--C-:B------:R-:W-:Y:S01]  /*0a30*/  @!P2 IMAD.IADD R5, R5, 0x1, -R12.reuse ;  /* 0x000000010505a824 */ /* 0x100fe200078e0a0c */
[----:B------:R-:W-:Y:S01]  /*0a40*/  ISETP.GT.U32.AND P1, PT, R12, R4, PT ;  /* 0x000000040c00720c */ /* 0x000fe20003f24070 */
[----:B------:R-:W-:Y:S01]  /*0a50*/  @!P5 IMAD.IADD R3, R3, 0x1, -R12 ;  /* 0x000000010303d824 */ /* 0x000fe200078e0a0c */
[----:B------:R-:W-:Y:S01]  /*0a60*/  ISETP.GE.AND P5, PT, R11, RZ, PT ;  /* 0x000000ff0b00720c */ /* 0x000fe20003fa6270 */
[----:B-1----:R-:W-:Y:S01]  /*0a70*/  IMAD.HI.U32 R6, R0, R7, RZ ;  /* 0x0000000700067227 */ /* 0x002fe200078e00ff */
[C---:B------:R-:W-:Y:S01]  /*0a80*/  ISETP.GT.U32.AND P6, PT, R12.reuse, R8, PT ;  /* 0x000000080c00720c */ /* 0x040fe20003fc4070 */
[----:B------:R-:W-:Y:S01]  /*0a90*/  STL [R1+0x4ad8], R13 ;  /* 0x004ad80d01007387 */ /* 0x000fe20000100800 */
[----:B------:R-:W-:Y:S01]  /*0aa0*/  ISETP.GT.U32.AND P2, PT, R12, R5, PT ;  /* 0x000000050c00720c */ /* 0x000fe20003f44070 */
[----:B------:R-:W-:Y:S01]  /*0ab0*/  IMAD.MOV R6, RZ, RZ, -R6 ;  /* 0x000000ffff067224 */ /* 0x000fe200078e0a06 */
[----:B------:R-:W-:Y:S01]  /*0ac0*/  ISETP.GE.AND P0, PT, R9, RZ, PT ;  /* 0x000000ff0900720c */ /* 0x000fe20003f06270 */
[----:B------:R-:W-:Y:S01]  /*0ad0*/  STL [R1+0x4adc], R15 ;  /* 0x004adc0f01007387 */ /* 0x000fe20000100800 */
[----:B------:R-:W-:Y:S01]  /*0ae0*/  IABS R9, R9 ;  /* 0x0000000900097213 */ /* 0x000fe20000000000 */
[----:B------:R-:W-:Y:S01]  /*0af0*/  IMAD R6, R237, R6, R7 ;  /* 0x00000006ed067224 */ /* 0x000fe200078e0207 */
[----:B------:R-:W-:Y:S01]  /*0b00*/  ISETP.GE.AND P4, PT, R14, RZ, PT ;  /* 0x000000ff0e00720c */ /* 0x000fe20003f86270 */
[----:B------:R-:W-:Y:S01]  /*0b10*/  STL [R1+0x4ae0], R17 ;  /* 0x004ae01101007387 */ /* 0x000fe20000100800 */
[----:B------:R-:W-:Y:S01]  /*0b20*/  IABS R16, R14 ;  /* 0x0000000e00107213 */ /* 0x000fe20000000000 */
[C---:B------:R-:W-:Y:S01]  /*0b30*/  VIADD R43, R10.reuse, 0x41 ;  /* 0x000000410a2b7836 */ /* 0x040fe20000000000 */
[----:B------:R-:W-:Y:S01]  /*0b40*/  MOV R14, R9 ;  /* 0x00000009000e7202 */ /* 0x000fe20000000f00 */
[----:B------:R-:W-:Y:S01]  /*0b50*/  VIADD R42, R10, 0x40 ;  /* 0x000000400a2a7836 */ /* 0x000fe20000000000 */
[----:B------:R-:W-:Y:S01]  /*0b60*/  @!P5 IADD3 R3, -R3, RZ, RZ ;  /* 0x000000ff0303d210 */ /* 0x000fe20007ffe1ff */
[----:B------:R-:W-:Y:S01]  /*0b70*/  @!P2 IMAD.IADD R5, R5, 0x1, -R12 ;  /* 0x000000010505a824 */ /* 0x000fe200078e0a0c */
[----:B------:R-:W-:Y:S01]  /*0b80*/  @!P6 IADD3 R8, R8, -R12, RZ ;  /* 0x8000000c0808e210 */ /* 0x000fe20007ffe0ff */
[----:B------:R-:W-:Y:S01]  /*0b90*/  IMAD.HI.U32 R7, R0, R14, RZ ;  /* 0x0000000e00077227 */ /* 0x000fe200078e00ff */
[----:B------:R-:W-:-:S02]  /*0ba0*/  ISETP.GE.AND P5, PT, R17, RZ, PT ;  /* 0x000000ff1100720c */ /* 0x000fc40003fa6270 */
[----:B------:R-:W-:Y:S01]  /*0bb0*/  ISETP.GE.AND P6, PT, R13, RZ, PT ;  /* 0x000000ff0d00720c */ /* 0x000fe20003fc6270 */
[----:B------:R-:W-:Y:S01]  /*0bc0*/  IMAD.MOV R7, RZ, RZ, -R7 ;  /* 0x000000ffff077224 */ /* 0x000fe200078e0a07 */
[----:B------:R-:W-:Y:S01]  /*0bd0*/  @!P1 IADD3 R4, R4, -R12, RZ ;  /* 0x8000000c04049210 */ /* 0x000fe20007ffe0ff */
[C---:B------:R-:W-:Y:S01]  /*0be0*/  IMAD.HI.U32 R12, R0.reuse, R18, RZ ;  /* 0x00000012000c7227 */ /* 0x040fe200078e00ff */
[----:B------:R-:W-:Y:S02]  /*0bf0*/  ISETP.GE.AND P1, PT, R15, RZ, PT ;  /* 0x000000ff0f00720c */ /* 0x000fe40003f26270 */
[C---:B------:R-:W-:Y:S01]  /*0c00*/  ISETP.GT.U32.AND P2, PT, R237.reuse, R6, PT ;  /* 0x00000006ed00720c */ /* 0x040fe20003f44070 */
[----:B------:R-:W-:Y:S01]  /*0c10*/  IMAD.MOV R19, RZ, RZ, -R12 ;  /* 0x000000ffff137224 */ /* 0x000fe200078e0a0c */
[----:B------:R-:W-:Y:S01]  /*0c20*/  IABS R25, R31 ;  /* 0x0000001f00197213 */ /* 0x000fe20000000000 */
[----:B------:R-:W-:Y:S01]  /*0c30*/  IMAD R12, R237, R7, R14 ;  /* 0x00000007ed0c7224 */ /* 0x000fe200078e020e */
[----:B------:R-:W-:Y:S01]  /*0c40*/  IABS R36, R41 ;  /* 0x0000002900247213 */ /* 0x000fe20000000000 */
[----:B------:R-:W-:Y:S01]  /*0c50*/  IMAD.HI.U32 R9, R0, R16, RZ ;  /* 0x0000001000097227 */ /* 0x000fe200078e00ff */
[----:B------:R-:W-:-:S02]  /*0c60*/  @!P5 IADD3 R5, -R5, RZ, RZ ;  /* 0x000000ff0505d210 */ /* 0x000fc40007ffe1ff */
[----:B------:R-:W-:Y:S01]  /*0c70*/  ISETP.GT.U32.AND P5, PT, R237, R12, PT ;  /* 0x0000000ced00720c */ /* 0x000fe20003fa4070 */
[----:B------:R-:W-:Y:S01]  /*0c80*/  @!P6 IMAD.MOV R4, RZ, RZ, -R4 ;  /* 0x000000ffff04e224 */ /* 0x000fe200078e0a04 */
[----:B------:R-:W-:Y:S01]  /*0c90*/  IADD3 R9, -R9, RZ, RZ ;  /* 0x000000ff09097210 */ /* 0x000fe20007ffe1ff */
[----:B------:R-:W-:Y:S01]  /*0ca0*/  @!P1 IMAD.MOV R8, RZ, RZ, -R8 ;  /* 0x000000ffff089224 */ /* 0x000fe200078e0a08 */
[----:B------:R-:W-:Y:S01]  /*0cb0*/  ISETP.NE.AND P6, PT, R2, RZ, PT ;  /* 0x000000ff0200720c */ /* 0x000fe20003fc5270 */
[----:B------:R-:W-:Y:S01]  /*0cc0*/  VIADD R44, R10, 0x43 ;  /* 0x000000430a2c7836 */ /* 0x000fe20000000000 */
[----:B------:R-:W-:Y:S01]  /*0cd0*/  LOP3.LUT R2, RZ, R2, RZ, 0x33, !PT ;  /* 0x00000002ff027212 */ /* 0x000fe200078e33ff */
[C---:B------:R-:W-:Y:S01]  /*0ce0*/  IMAD R14, R237.reuse, R9, R16 ;  /* 0x00000009ed0e7224 */ /* 0x040fe200078e0210 */
[----:B------:R-:W-:Y:S01]  /*0cf0*/  @!P2 IADD3 R6, R6, -R237, RZ ;  /* 0x800000ed0606a210 */ /* 0x000fe20007ffe0ff */
[----:B------:R-:W-:Y:S01]  /*0d00*/  VIADD R9, R10, 0x5 ;  /* 0x000000050a097836 */ /* 0x000fe20000000000 */
[C---:B------:R-:W-:Y:S01]  /*0d10*/  SEL R7, R2.reuse, R3, !P6 ;  /* 0x0000000302077207 */ /* 0x040fe20007000000 */
[C---:B------:R-:W-:Y:S01]  /*0d20*/  IMAD R16, R237.reuse, R19, R18 ;  /* 0x00000013ed107224 */ /* 0x040fe200078e0212 */
[----:B------:R-:W-:Y:S01]  /*0d30*/  SEL R4, R2, R4, !P6 ;  /* 0x0000000402047207 */ /* 0x000fe20007000000 */
[----:B------:R-:W-:Y:S01]  /*0d40*/  VIADD R19, R10, 0x7 ;  /* 0x000000070a137836 */ /* 0x000fe20000000000 */
[----:B------:R-:W-:Y:S01]  /*0d50*/  SEL R3, R2, R5, !P6 ;  /* 0x0000000502037207 */ /* 0x000fe20007000000 */
[----:B------:R-:W-:Y:S01]  /*0d60*/  STL [R1+0x6b0], R7 ;  /* 0x0006b00701007387 */ /* 0x000fe20000100800 */
[C---:B------:R-:W-:Y:S01]  /*0d70*/  ISETP.GT.U32.AND P1, PT, R237.reuse, R14, PT ;  /* 0x0000000eed00720c */ /* 0x040fe20003f24070 */
[----:B------:R-:W-:Y:S01]  /*0d80*/  VIADD R50, R10, 0x4b ;  /* 0x0000004b0a327836 */ /* 0x000fe20000000000 */
[----:B------:R-:W-:Y:S01]  /*0d90*/  SEL R2, R2, R8, !P6 ;  /* 0x0000000802027207 */ /* 0x000fe20007000000 */
[----:B------:R1:W-:Y:S01]  /*0da0*/  STL [R1+0x6bc], R4 ;  /* 0x0006bc0401007387 */ /* 0x0003e20000100800 */
[----:B------:R-:W-:Y:S01]  /*0db0*/  @!P5 IADD3 R12, R12, -R237, RZ ;  /* 0x800000ed0c0cd210 */ /* 0x000fe20007ffe0ff */
[C---:B------:R-:W-:Y:S01]  /*0dc0*/  VIADD R59, R10.reuse, 0x52 ;  /* 0x000000520a3b7836 */ /* 0x040fe20000000000 */
[C---:B------:R-:W-:Y:S01]  /*0dd0*/  ISETP.GT.U32.AND P2, PT, R237.reuse, R6, PT ;  /* 0x00000006ed00720c */ /* 0x040fe20003f44070 */
[----:B------:R-:W-:Y:S01]  /*0de0*/  STL [R1+0x6b8], R3 ;  /* 0x0006b80301007387 */ /* 0x000fe20000100800 */
[C---:B------:R-:W-:Y:S01]  /*0df0*/  ISETP.GT.U32.AND P6, PT, R237.reuse, R16, PT ;  /* 0x00000010ed00720c */ /* 0x040fe20003fc4070 */
[C---:B------:R-:W-:Y:S01]  /*0e00*/  VIADD R58, R10.reuse, 0x51 ;  /* 0x000000510a3a7836 */ /* 0x040fe20000000000 */
[----:B------:R-:W-:Y:S01]  /*0e10*/  ISETP.GT.U32.AND P5, PT, R237, R12, PT ;  /* 0x0000000ced00720c */ /* 0x000fe20003fa4070 */
[----:B------:R2:W-:Y:S01]  /*0e20*/  STL [R1+0x6b4], R2 ;  /* 0x0006b40201007387 */ /* 0x0005e20000100800 */
[C---:B------:R-:W-:Y:S01]  /*0e30*/  IADD3 R18, R10.reuse, 0x6, RZ ;  /* 0x000000060a127810 */ /* 0x040fe20007ffe0ff */
[C---:B------:R-:W-:Y:S01]  /*0e40*/  VIADD R60, R10.reuse, 0x54 ;  /* 0x000000540a3c7836 */ /* 0x040fe20000000000 */
[----:B-1----:R-:W-:Y:S01]  /*0e50*/  IABS R4, R9 ;  /* 0x0000000900047213 */ /* 0x002fe20000000000 */
[C---:B------:R-:W-:Y:S01]  /*0e60*/  VIADD R63, R10.reuse, 0x59 ;  /* 0x000000590a3f7836 */ /* 0x040fe20000000000 */
[----:B------:R-:W-:Y:S01]  /*0e70*/  IABS R5, R18 ;  /* 0x0000001200057213 */ /* 0x000fe20000000000 */
[----:B------:R-:W-:Y:S01]  /*0e80*/  VIADD R70, R10, 0x5a ;  /* 0x0000005a0a467836 */ /* 0x000fe20000000000 */
[----:B------:R-:W-:Y:S01]  /*0e90*/  @!P1 IADD3 R14, R14, -R237, RZ ;  /* 0x800000ed0e0e9210 */ /* 0x000fe20007ffe0ff */
[----:B------:R-:W-:Y:S01]  /*0ea0*/  @!P2 IMAD.IADD R6, R6, 0x1, -R237 ;  /* 0x000000010606a824 */ /* 0x000fe200078e0aed */
[----:B------:R-:W-:Y:S01]  /*0eb0*/  IABS R8, R21 ;  /* 0x0000001500087213 */ /* 0x000fe20000000000 */
[----:B--2---:R-:W-:Y:S01]  /*0ec0*/  IMAD.HI.U32 R2, R0, R4, RZ ;  /* 0x0000000400027227 */ /* 0x004fe200078e00ff */
[----:B------:R-:W-:-:S02]  /*0ed0*/  IABS R7, R19 ;  /* 0x0000001300077213 */ /* 0x000fc40000000000 */
[----:B------:R-:W-:Y:S01]  /*0ee0*/  MOV R11, R6 ;  /* 0x00000006000b7202 */ /* 0x000fe20000000f00 */
[----:B------:R-:W-:Y:S01]  /*0ef0*/  IMAD.MOV R2, RZ, RZ, -R2 ;  /* 0x000000ffff027224 */ /* 0x000fe200078e0a02 */
[----:B------:R-:W-:Y:S01]  /*0f00*/  ISETP.GE.AND P2, PT, R20, RZ, PT ;  /* 0x000000ff1400720c */ /* 0x000fe20003f46270 */
[--C-:B------:R-:W-:Y:S01]  /*0f10*/  @!P6 IMAD.IADD R16, R16, 0x1, -R237.reuse ;  /* 0x000000011010e824 */ /* 0x100fe200078e0aed */
[C---:B------:R-:W-:Y:S01]  /*0f20*/  ISETP.GT.U32.AND P6, PT, R237.reuse, R14, PT ;  /* 0x0000000eed00720c */ /* 0x040fe20003fc4070 */
[----:B------:R-:W-:Y:S01]  /*0f30*/  IMAD R2, R237, R2, R4 ;  /* 0x00000002ed027224 */ /* 0x000fe200078e0204 */
[----:B------:R-:W-:Y:S01]  /*0f40*/  @!P3 IADD3 R11, -R11, RZ, RZ ;  /* 0x000000ff0b0bb210 */ /* 0x000fe20007ffe1ff */
[----:B------:R-:W-:Y:S01]  /*0f50*/  IMAD.HI.U32 R3, R0, R5, RZ ;  /* 0x0000000500037227 */ /* 0x000fe200078e00ff */
[----:B------:R-:W-:Y:S02]  /*0f60*/  ISETP.GT.U32.AND P1, PT, R237, R16, PT ;  /* 0x00000010ed00720c */ /* 0x000fe40003f24070 */
[----:B------:R-:W-:Y:S01]  /*0f70*/  ISETP.GE.AND P3, PT, R9, RZ, PT ;  /* 0x000000ff0900720c */ /* 0x000fe20003f66270 */
[----:B------:R-:W-:Y:S01]  /*0f80*/  @!P5 IMAD.IADD R12, R12, 0x1, -R237 ;  /* 0x000000010c0cd824 */ /* 0x000fe200078e0aed */
[----:B------:R-:W-:Y:S01]  /*0f90*/  ISETP.GT.U32.AND P5, PT, R237, R2, PT ;  /* 0x00000002ed00720c */ /* 0x000fe20003fa4070 */
[----:B------:R-:W-:Y:S01]  /*0fa0*/  IMAD.MOV R6, RZ, RZ, -R3 ;  /* 0x000000ffff067224 */ /* 0x000fe200078e0a03 */
[----:B------:R1:W-:Y:S01]  /*0fb0*/  STL [R1+0x98], R11 ;  /* 0x0000980b01007387 */ /* 0x0003e20000100800 */
[----:B------:R-:W-:Y:S01]  /*0fc0*/  IMAD.HI.U32 R3, R0, R7, RZ ;  /* 0x0000000700037227 */ /* 0x000fe200078e00ff */
[----:B------:R-:W-:-:S02]  /*0fd0*/  IADD3 R9, R10, 0x9, RZ ;  /* 0x000000090a097810 */ /* 0x000fc40007ffe0ff */
[----:B------:R-:W-:Y:S01]  /*0fe0*/  IABS R37, R42 ;  /* 0x0000002a00257213 */ /* 0x000fe20000000000 */
[C---:B------:R-:W-:Y:S01]  /*0ff0*/  IMAD R4, R237.reuse, R6, R5 ;  /* 0x00000006ed047224 */ /* 0x040fe200078e0205 */
[----:B------:R-:W-:Y:S01]  /*1000*/  IADD3 R49, R10, 0x4a, RZ ;  /* 0x0000004a0a317810 */ /* 0x000fe20007ffe0ff */
[----:B------:R-:W-:Y:S01]  /*1010*/  IMAD.HI.U32 R5, R0, R8, RZ ;  /* 0x0000000800057227 */ /* 0x000fe200078e00ff */
[----:B------:R-:W-:Y:S02]  /*1020*/  @!P1 IADD3 R16, R16, -R237, RZ ;  /* 0x800000ed10109210 */ /* 0x000fe40007ffe0ff */
[----:B-1----:R-:W-:Y:S01]  /*1030*/  MOV R11, R12 ;  /* 0x0000000c000b7202 */ /* 0x002fe20000000f00 */
[--C-:B------:R-:W-:Y:S01]  /*1040*/  @!P6 IMAD.IADD R14, R14, 0x1, -R237.reuse ;  /* 0x000000010e0ee824 */ /* 0x100fe200078e0aed */
[----:B------:R-:W-:Y:S01]  /*1050*/  ISETP.GT.U32.AND P6, PT, R237, R4, PT ;  /* 0x00000004ed00720c */ /* 0x000fe20003fc4070 */
[----:B------:R-:W-:Y:S01]  /*1060*/  @!P5 IMAD.IADD R2, R2, 0x1, -R237 ;  /* 0x000000010202d824 */ /* 0x000fe200078e0aed */
[----:B------:R-:W-:Y:S01]  /*1070*/  IADD3 R5, -R5, RZ, RZ ;  /* 0x000000ff05057210 */ /* 0x000fe20007ffe1ff */
[----:B------:R-:W-:Y:S01]  /*1080*/  IMAD.MOV R6, RZ, RZ, -R3 ;  /* 0x000000ffff067224 */ /* 0x000fe200078e0a03 */
[----:B------:R-:W-:Y:S01]  /*1090*/  @!P0 IADD3 R11, -R11, RZ, RZ ;  /* 0x000000ff0b0b8210 */ /* 0x000fe20007ffe1ff */
[----:B------:R-:W-:Y:S01]  /*10a0*/  IMAD.MOV.U32 R13, RZ, RZ, R14 ;  /* 0x000000ffff0d7224 */ /* 0x000fe200078e000e */
[C---:B------:R-:W-:Y:S01]  /*10b0*/  ISETP.GT.U32.AND P0, PT, R237.reuse, R2, PT ;  /* 0x00000002ed00720c */ /* 0x040fe20003f04070 */
[----:B------:R-:W-:Y:S01]  /*10c0*/  IMAD R8, R237, R5, R8 ;  /* 0x00000005ed087224 */ /* 0x000fe200078e0208 */
[----:B------:R-:W-:Y:S01]  /*10d0*/  IABS R3, R9 ;  /* 0x0000000900037213 */ /* 0x000fe20000000000 */
[----:B------:R1:W-:Y:S01]  /*10e0*/  STL [R1+0x94], R11 ;  /* 0x0000940b01007387 */ /* 0x0003e20000100800 */
[----:B------:R-:W-:Y:S01]  /*10f0*/  @!P4 IADD3 R13, -R13, RZ, RZ ;  /* 0x000000ff0d0dc210 */ /* 0x000fe20007ffe1ff */
[C---:B------:R-:W-:Y:S01]  /*1100*/  IMAD R6, R237.reuse, R6, R7 ;  /* 0x00000006ed067224 */ /* 0x040fe200078e0207 */
[----:B------:R-:W-:Y:S01]  /*1110*/  MOV R5, R3 ;  /* 0x0000000300057202 */ /* 0x000fe20000000f00 */
[----:B------:R-:W-:Y:S01]  /*1120*/  @!P6 IMAD.IADD R4, R4, 0x1, -R237 ;  /* 0x000000010404e824 */ /* 0x000fe200078e0aed */
[C---:B------:R-:W-:Y:S01]  /*1130*/  ISETP.GT.U32.AND P4, PT, R237.reuse, R8, PT ;  /* 0x00000008ed00720c */ /* 0x040fe20003f84070 */
[----:B------:R-:W-:Y:S01]  /*1140*/  STL [R1+0x90], R13 ;  /* 0x0000900d01007387 */ /* 0x000fe20000100800 */
[----:B------:R-:W-:Y:S01]  /*1150*/  ISETP.GE.AND P1, PT, R18, RZ, PT ;  /* 0x000000ff1200720c */ /* 0x000fe20003f26270 */
[----:B------:R-:W-:Y:S01]  /*1160*/  IMAD.HI.U32 R3, R0, R5, RZ ;  /* 0x0000000500037227 */ /* 0x000fe200078e00ff */
[----:B------:R-:W-:-:S02]  /*1170*/  ISETP.GT.U32.AND P6, PT, R237, R4, PT ;  /* 0x00000004ed00720c */ /* 0x000fc40003fc4070 */
[----:B------:R-:W-:Y:S01]  /*1180*/  ISETP.GT.U32.AND P5, PT, R237, R6, PT ;  /* 0x00000006ed00720c */ /* 0x000fe20003fa4070 */
[----:B-1----:R-:W-:Y:S01]  /*1190*/  IMAD.MOV.U32 R11, RZ, RZ, R16 ;  /* 0x000000ffff0b7224 */ /* 0x002fe200078e0010 */
[----:B------:R-:W-:Y:S01]  /*11a0*/  IADD3 R12, -R3, RZ, RZ ;  /* 0x000000ff030c7210 */ /* 0x000fe20007ffe1ff */
[----:B------:R-:W-:Y:S01]  /*11b0*/  @!P0 IMAD.IADD R2, R2, 0x1, -R237 ;  /* 0x0000000102028824 */ /* 0x000fe200078e0aed */
[----:B------:R-:W-:Y:S01]  /*11c0*/  ISETP.GE.AND P0, PT, R21, RZ, PT ;  /* 0x000000ff1500720c */ /* 0x000fe20003f06270 */
[----:B------:R-:W-:Y:S01]  /*11d0*/  VIADD R18, R10, 0xa ;  /* 0x0000000a0a127836 */ /* 0x000fe20000000000 */
[----:B------:R-:W-:Y:S01]  /*11e0*/  @!P2 IADD3 R11, -R11, RZ, RZ ;  /* 0x000000ff0b0ba210 */ /* 0x000fe20007ffe1ff */
[C---:B------:R-:W-:Y:S01]  /*11f0*/  IMAD R12, R237.reuse, R12, R5 ;  /* 0x0000000ced0c7224 */ /* 0x040fe200078e0205 */
[-C--:B------:R-:W-:Y:S01]  /*1200*/  @!P4 IADD3 R8, R8, -R237.reuse, RZ ;  /* 0x800000ed0808c210 */ /* 0x080fe20007ffe0ff */
[----:B------:R-:W-:Y:S01]  /*1210*/  VIADD R5, R10, 0xc ;  /* 0x0000000c0a057836 */ /* 0x000fe20000000000 */
[----:B------:R-:W-:Y:S01]  /*1220*/  IABS R7, R18 ;  /* 0x0000001200077213 */ /* 0x000fe20000000000 */
[----:B------:R1:W-:Y:S01]  /*1230*/  STL [R1+0x8c], R11 ;  /* 0x00008c0b01007387 */ /* 0x0003e20000100800 */
[----:B------:R-:W-:Y:S01]  /*1240*/  @!P6 IADD3 R4, R4, -R237, RZ ;  /* 0x800000ed0404e210 */ /* 0x000fe20007ffe0ff */
[----:B------:R-:W-:Y:S01]  /*1250*/  @!P5 IMAD.IADD R6, R6, 0x1, -R237 ;  /* 0x000000010606d824 */ /* 0x000fe200078e0aed */
[----:B------:R-:W-:Y:S01]  /*1260*/  ISETP.GT.U32.AND P6, PT, R237, R12, PT ;  /* 0x0000000ced00720c */ /* 0x000fe20003fc4070 */
[----:B------:R-:W-:Y:S01]  /*1270*/  IMAD.HI.U32 R3, R0, R7, RZ ;  /* 0x0000000700037227 */ /* 0x000fe200078e00ff */
[----:B------:R-:W-:-:S02]  /*1280*/  ISETP.GE.AND P2, PT, R19, RZ, PT ;  /* 0x000000ff1300720c */ /* 0x000fc40003f46270 */
[----:B------:R-:W-:Y:S01]  /*1290*/  ISETP.GT.U32.AND P5, PT, R237, R6, PT ;  /* 0x00000006ed00720c */ /* 0x000fe20003fa4070 */
[----:B------:R-:W-:Y:S01]  /*12a0*/  @!P1 IMAD.MOV R4, RZ, RZ, -R4 ;  /* 0x000000ffff049224 */ /* 0x000fe200078e0a04 */
[----:B------:R-:W-:Y:S01]  /*12b0*/  ISETP.GE.AND P4, PT, R9, RZ, PT ;  /* 0x000000ff0900720c */ /* 0x000fe20003f86270 */
[----:B-1----:R-:W-:Y:S01]  /*12c0*/  IMAD.MOV.U32 R11, RZ, RZ, R2 ;  /* 0x000000ffff0b7224 */ /* 0x002fe200078e0002 */
[C---:B------:R-:W-:Y:S01]  /*12d0*/  IADD3 R9, R10.reuse, 0xe, RZ ;  /* 0x0000000e0a097810 */ /* 0x040fe20007ffe0ff */
[----:B------:R-:W-:Y:S01]  /*12e0*/  IMAD.MOV R2, RZ, RZ, -R3 ;  /* 0x000000ffff027224 */ /* 0x000fe200078e0a03 */
[C---:B------:R-:W-:Y:S01]  /*12f0*/  IADD3 R3, R10.reuse, 0xb, RZ ;  /* 0x0000000b0a037810 */ /* 0x040fe20007ffe0ff */
[----:B------:R-:W-:Y:S01]  /*1300*/  VIADD R20, R10, 0x11 ;  /* 0x000000110a147836 */ /* 0x000fe20000000000 */
[----:B------:R-:W-:Y:S01]  /*1310*/  @!P3 IADD3 R11, -R11, RZ, RZ ;  /* 0x000000ff0b0bb210 */ /* 0x000fe20007ffe1ff */
[C---:B------:R-:W-:Y:S01]  /*1320*/  IMAD R2, R237.reuse, R2, R7 ;  /* 0x00000002ed027224 */ /* 0x040fe200078e0207 */
[----:B------:R-:W-:Y:S01]  /*1330*/  ISETP.GT.U32.AND P3, PT, R237, R8, PT ;  /* 0x00000008ed00720c */ /* 0x000fe20003f64070 */
[--C-:B------:R-:W-:Y:S01]  /*1340*/  @!P6 IMAD.IADD R12, R12, 0x1, -R237.reuse ;  /* 0x000000010c0ce824 */ /* 0x100fe200078e0aed */
[----:B------:R-:W-:Y:S01]  /*1350*/  IADD3 R7, R10, 0xd, RZ ;  /* 0x0000000d0a077810 */ /* 0x000fe20007ffe0ff */
[----:B------:R-:W-:Y:S01]  /*1360*/  @!P5 IMAD.IADD R6, R6, 0x1, -R237 ;  /* 0x000000010606d824 */ /* 0x000fe200078e0aed */
[----:B------:R1:W-:Y:S01]  /*1370*/  STL [R1+0x88], R11 ;  /* 0x0000880b01007387 */ /* 0x0003e20000100800 */
[----:B------:R-:W-:Y:S01]  /*1380*/  ISETP.GE.AND P1, PT, R3, RZ, PT ;  /* 0x000000ff0300720c */ /* 0x000fe20003f26270 */
[----:B------:R-:W-:Y:S01]  /*1390*/  VIADD R71, R10, 0x5b ;  /* 0x0000005b0a477836 */ /* 0x000fe20000000000 */
[----:B------:R-:W-:Y:S01]  /*13a0*/  ISETP.GT.U32.AND P6, PT, R237, R12, PT ;  /* 0x0000000ced00720c */ /* 0x000fe20003fc4070 */
[----:B------:R2:W-:Y:S01]  /*13b0*/  STL [R1+0x84], R4 ;  /* 0x0000840401007387 */ /* 0x0005e20000100800 */
[----:B------:R-:W-:Y:S01]  /*13c0*/  @!P2 IADD3 R6, -R6, RZ, RZ ;  /* 0x000000ff0606a210 */ /* 0x000fe20007ffe1ff */
[C---:B------:R-:W-:Y:S01]  /*13d0*/  VIADD R73, R10.reuse, 0x5d ;  /* 0x0000005d0a497836 */ /* 0x040fe20000000000 */
[----:B------:R-:W-:Y:S01]  /*13e0*/  ISETP.GE.AND P2, PT, R5, RZ, PT ;  /* 0x000000ff0500720c */ /* 0x000fe20003f46270 */
[----:B------:R-:W-:Y:S01]  /*13f0*/  VIADD R75, R10, 0x5f ;  /* 0x0000005f0a4b7836 */ /* 0x000fe20000000000 */
[----:B------:R-:W-:Y:S01]  /*1400*/  @!P3 IADD3 R8, R8, -R237, RZ ;  /* 0x800000ed0808b210 */ /* 0x000fe20007ffe0ff */
[----:B------:R3:W-:Y:S01]  /*1410*/  STL [R1+0x80], R6 ;  /* 0x0000800601007387 */ /* 0x0007e20000100800 */
[----:B------:R-:W-:Y:S01]  /*1420*/  ISETP.GT.U32.AND P3, PT, R237, R2, PT ;  /* 0x00000002ed00720c */ /* 0x000fe20003f64070 */
[C---:B------:R-:W-:Y:S01]  /*1430*/  VIADD R80, R10.reuse, 0x67 ;  /* 0x000000670a507836 */ /* 0x040fe20000000000 */
[----:B------:R-:W-:Y:S01]  /*1440*/  IABS R5, R5 ;  /* 0x0000000500057213 */ /* 0x000fe20000000000 */
[----:B-1----:R-:W-:Y:S01]  /*1450*/  IMAD.MOV.U32 R11, RZ, RZ, R8 ;  /* 0x000000ffff0b7224 */ /* 0x002fe200078e0008 */
[----:B--2---:R-:W-:Y:S01]  /*1460*/  IABS R4, R3 ;  /* 0x0000000300047213 */ /* 0x004fe20000000000 */
[----:B------:R-:W-:Y:S01]  /*1470*/  VIADD R84, R10, 0x6c ;  /* 0x0000006c0a547836 */ /* 0x000fe20000000000 */
[----:B------:R-:W-:Y:S01]  /*1480*/  IABS R8, R7 ;  /* 0x0000000700087213 */ /* 0x000fe20000000000 */
[----:B------:R-:W-:Y:S01]  /*1490*/  @!P0 IMAD.MOV R11, RZ, RZ, -R11 ;  /* 0x000000ffff0b8224 */ /* 0x000fe200078e0a0b */
[----:B------:R-:W-:Y:S01]  /*14a0*/  @!P6 IADD3 R12, R12, -R237, RZ ;  /* 0x800000ed0c0ce210 */ /* 0x000fe20007ffe0ff */
[----:B------:R-:W-:Y:S01]  /*14b0*/  IMAD.HI.U32 R3, R0, R4, RZ ;  /* 0x0000000400037227 */ /* 0x000fe200078e00ff */
[----:B------:R-:W-:-:S02]  /*14c0*/  ISETP.GE.AND P0, PT, R7, RZ, PT ;  /* 0x000000ff0700720c */ /* 0x000fc40003f06270 */
[----:B------:R1:W-:Y:S01]  /*14d0*/  STL [R1+0x7c], R11 ;  /* 0x00007c0b01007387 */ /* 0x0003e20000100800 */
[----:B------:R-:W-:Y:S01]  /*14e0*/  @!P3 IADD3 R2, R2, -R237, RZ ;  /* 0x800000ed0202b210 */ /* 0x000fe20007ffe0ff */
[----:B---3--:R-:W-:Y:S01]  /*14f0*/  IMAD.MOV R6, RZ, RZ, -R3 ;  /* 0x000000ffff067224 */ /* 0x008fe200078e0a03 */
[----:B------:R-:W-:Y:S01]  /*1500*/  ISETP.GE.AND P5, PT, R18, RZ, PT ;  /* 0x000000ff1200720c */ /* 0x000fe20003fa6270 */
[----:B------:R-:W-:Y:S01]  /*1510*/  IMAD.MOV.U32 R7, RZ, RZ, R5 ;  /* 0x000000ffff077224 */ /* 0x000fe200078e0005 */
[----:B------:R-:W-:Y:S01]  /*1520*/  ISETP.GT.U32.AND P3, PT, R237, R2, PT ;  /* 0x00000002ed00720c */ /* 0x000fe20003f64070 */
[C---:B------:R-:W-:Y:S01]  /*1530*/  IMAD.HI.U32 R5, R0.reuse, R8, RZ ;  /* 0x0000000800057227 */ /* 0x040fe200078e00ff */
[----:B------:R-:W-:Y:S02]  /*1540*/  ISETP.GE.AND P6, PT, R9, RZ, PT ;  /* 0x000000ff0900720c */ /* 0x000fe40003fc6270 */
[----:B------:R-:W-:Y:S01]  /*1550*/  IABS R9, R9 ;  /* 0x0000000900097213 */ /* 0x000fe20000000000 */
[----:B------:R-:W-:Y:S01]  /*1560*/  IMAD R4, R237, R6, R4 ;  /* 0x00000006ed047224 */ /* 0x000fe200078e0204 */
[----:B-1----:R-:W-:Y:S01]  /*1570*/  MOV R11, R12 ;  /* 0x0000000c000b7202 */ /* 0x002fe20000000f00 */
[----:B------:R-:W-:Y:S01]  /*1580*/  IMAD.HI.U32 R3, R0, R7, RZ ;  /* 0x0000000700037227 */ /* 0x000fe200078e00ff */
[----:B------:R-:W-:-:S02]  /*1590*/  IADD3 R5, -R5, RZ, RZ ;  /* 0x000000ff05057210 */ /* 0x000fc40007ffe1ff */
[----:B------:R-:W-:Y:S01]  /*15a0*/  IADD3 R19, R10, 0x10, RZ ;  /* 0x000000100a137810 */ /* 0x000fe20007ffe0ff */
[----:B------:R-:W-:Y:S01]  /*15b0*/  @!P4 IMAD.MOV R11, RZ, RZ, -R11 ;  /* 0x000000ffff0bc224 */ /* 0x000fe200078e0a0b */
[C---:B------:R-:W-:Y:S01]  /*15c0*/  ISETP.GT.U32.AND P4, PT, R237.reuse, R4, PT ;  /* 0x00000004ed00720c */ /* 0x040fe20003f84070 */
[----:B------:R-:W-:Y:S01]  /*15d0*/  @!P3 IMAD.IADD R2, R2, 0x1, -R237 ;  /* 0x000000010202b824 */ /* 0x000fe200078e0aed */
[----:B------:R-:W-:Y:S01]  /*15e0*/  IABS R14, R19 ;  /* 0x00000013000e7213 */ /* 0x000fe20000000000 */
[----:B------:R-:W-:Y:S01]  /*15f0*/  IMAD R8, R237, R5, R8 ;  /* 0x00000005ed087224 */ /* 0x000fe200078e0208 */
[----:B------:R1:W-:Y:S01]  /*1600*/  STL [R1+0x78], R11 ;  /* 0x0000780b01007387 */ /* 0x0003e20000100800 */
[----:B------:R-:W-:Y:S01]  /*1610*/  IMAD.MOV R6, RZ, RZ, -R3 ;  /* 0x000000ffff067224 */ /* 0x000fe200078e0a03 */
[----:B------:R-:W-:Y:S01]  /*1620*/  IADD3 R16, R10, 0xf, RZ ;  /* 0x0000000f0a107810 */ /* 0x000fe20007ffe0ff */
[----:B------:R-:W-:Y:S01]  /*1630*/  IMAD.HI.U32 R3, R0, R9, RZ ;  /* 0x0000000900037227 */ /* 0x000fe200078e00ff */
[----:B------:R-:W-:-:S02]  /*1640*/  IADD3 R21, R10, 0x12, RZ ;  /* 0x000000120a157810 */ /* 0x000fc40007ffe0ff */
[----:B------:R-:W-:Y:S01]  /*1650*/  IABS R18, R22 ;  /* 0x0000001600127213 */ /* 0x000fe20000000000 */
[----:B------:R-:W-:Y:S01]  /*1660*/  IMAD R6, R237, R6, R7 ;  /* 0x00000006ed067224 */ /* 0x000fe200078e0207 */
[----:B------:R-:W-:Y:S01]  /*1670*/  IADD3 R12, -R3, RZ, RZ ;  /* 0x000000ff030c7210 */ /* 0x000fe20007ffe1ff */
[----:B------:R-:W-:Y:S01]  /*1680*/  IMAD.HI.U32 R5, R0, R14, RZ ;  /* 0x0000000e00057227 */ /* 0x000fe200078e00ff */
[----:B------:R-:W-:Y:S02]  /*1690*/  @!P4 IADD3 R4, R4, -R237, RZ ;  /* 0x800000ed0404c210 */ /* 0x000fe40007ffe0ff */
[C---:B------:R-:W-:Y:S01]  /*16a0*/  ISETP.GT.U32.AND P3, PT, R237.reuse, R6, PT ;  /* 0x00000006ed00720c */ /* 0x040fe20003f64070 */
[----:B-1----:R-:W-:Y:S01]  /*16b0*/  IMAD.MOV.U32 R11, RZ, RZ, R2 ;  /* 0x000000ffff0b7224 */ /* 0x002fe200078e0002 */
[C---:B------:R-:W-:Y:S01]  /*16c0*/  ISETP.GT.U32.AND P4, PT, R237.reuse, R4, PT ;  /* 0x00000004ed00720c */ /* 0x040fe20003f84070 */
[----:B------:R-:W-:Y:S01]  /*16d0*/  IMAD R2, R237, R12, R9 ;  /* 0x0000000ced027224 */ /* 0x000fe200078e0209 */
[----:B------:R-:W-:Y:S01]  /*16e0*/  IADD3 R5, -R5, RZ, RZ ;  /* 0x000000ff05057210 */ /* 0x000fe20007ffe1ff */
[----:B------:R-:W-:Y:S01]  /*16f0*/  @!P5 IMAD.MOV R11, RZ, RZ, -R11 ;  /* 0x000000ffff0bd224 */ /* 0x000fe200078e0a0b */
[C---:B------:R-:W-:Y:S01]  /*1700*/  ISETP.GT.U32.AND P5, PT, R237.reuse, R8, PT ;  /* 0x00000008ed00720c */ /* 0x040fe20003fa4070 */
[C---:B------:R-:W-:Y:S01]  /*1710*/  VIADD R90, R10.reuse, 0x71 ;  /* 0x000000710a5a7836 */ /* 0x040fe20000000000 */
[----:B------:R-:W-:Y:S01]  /*1720*/  IABS R12, R16 ;  /* 0x00000010000c7213 */ /* 0x000fe20000000000 */
[C---:B------:R-:W-:Y:S01]  /*1730*/  IMAD R14, R237.reuse, R5, R14 ;  /* 0x00000005ed0e7224 */ /* 0x040fe200078e020e */
[----:B------:R1:W-:Y:S01]  /*1740*/  STL [R1+0x74], R11 ;  /* 0x0000740b01007387 */ /* 0x0003e20000100800 */
[----:B------:R-:W-:Y:S01]  /*1750*/  IABS R9, R21 ;  /* 0x0000001500097213 */ /* 0x000fe20000000000 */
[----:B------:R-:W-:Y:S01]  /*1760*/  VIADD R91, R10, 0x72 ;  /* 0x000000720a5b7836 */ /* 0x000fe20000000000 */
[----:B------:R-:W-:Y:S01]  /*1770*/  IABS R7, R20 ;  /* 0x0000001400077213 */ /* 0x000fe20000000000 */
[--C-:B------:R-:W-:Y:S01]  /*1780*/  @!P3 IMAD.IADD R6, R6, 0x1, -R237.reuse ;  /* 0x000000010606b824 */ /* 0x100fe200078e0aed */
[----:B------:R-:W-:Y:S01]  /*1790*/  IABS R48, R50 ;  /* 0x0000003200307213 */ /* 0x000fe20000000000 */
[----:B------:R-:W-:Y:S01]  /*17a0*/  @!P4 IMAD.IADD R4, R4, 0x1, -R237 ;  /* 0x000000010404c824 */ /* 0x000fe200078e0aed */
[----:B------:R-:W-:Y:S01]  /*17b0*/  ISETP.GT.U32.AND P4, PT, R237, R2, PT ;  /* 0x00000002ed00720c */ /* 0x000fe20003f84070 */
[----:B------:R-:W-:Y:S01]  /*17c0*/  IMAD.HI.U32 R3, R0, R12, RZ ;  /* 0x0000000c00037227 */ /* 0x000fe200078e00ff */
[----:B------:R-:W-:-:S02]  /*17d0*/  @!P5 IADD3 R8, R8, -R237, RZ ;  /* 0x800000ed0808d210 */ /* 0x000fc40007ffe0ff */
[C---:B------:R-:W-:Y:S01]  /*17e0*/  ISETP.GT.U32.AND P3, PT, R237.reuse, R6, PT ;  /* 0x00000006ed00720c */ /* 0x040fe20003f64070 */
[----:B------:R-:W-:Y:S01]  /*17f0*/  IMAD.MOV R3, RZ, RZ, -R3 ;  /* 0x000000ffff037224 */ /* 0x000fe200078e0a03 */
[C---:B------:R-:W-:Y:S01]  /*1800*/  ISETP.GT.U32.AND P5, PT, R237.reuse, R8, PT ;  /* 0x00000008ed00720c */ /* 0x040fe20003fa4070 */
[----:B------:R-:W-:Y:S01]  /*1810*/  IMAD.HI.U32 R5, R0, R9, RZ ;  /* 0x0000000900057227 */ /* 0x000fe200078e00ff */
[----:B-1----:R-:W-:Y:S02]  /*1820*/  MOV R11, R4 ;  /* 0x00000004000b7202 */ /* 0x002fe40000000f00 */
[C---:B------:R-:W-:Y:S01]  /*1830*/  IADD3 R52, R10.reuse, 0x4e, RZ ;  /* 0x0000004e0a347810 */ /* 0x040fe20007ffe0ff */
[----:B------:R-:W-:Y:S01]  /*1840*/  IMAD R12, R237, R3, R12 ;  /* 0x00000003ed0c7224 */ /* 0x000fe200078e020c */
[----:B------:R-:W-:Y:S01]  /*1850*/  IADD3 R57, R10, 0x50, RZ ;  /* 0x000000500a397810 */ /* 0x000fe20007ffe0ff */
[----:B------:R-:W-:Y:S01]  /*1860*/  @!P1 IMAD.MOV R11, RZ, RZ, -R11 ;  /* 0x000000ffff0b9224 */ /* 0x000fe200078e0a0b */
[----:B------:R-:W-:Y:S01]  /*1870*/  @!P4 IADD3 R2, R2, -R237, RZ ;  /* 0x800000ed0202c210 */ /* 0x000fe20007ffe0ff */
[----:B------:R-:W-:Y:S01]  /*1880*/  IMAD.HI.U32 R3, R0, R7, RZ ;  /* 0x0000000700037227 */ /* 0x000fe200078e00ff */
[----:B------:R-:W-:-:S02]  /*1890*/  ISETP.GE.AND P4, PT, R16, RZ, PT ;  /* 0x000000ff1000720c */ /* 0x000fc40003f86270 */
[C---:B------:R-:W-:Y:S01]  /*18a0*/  ISETP.GT.U32.AND P1, PT, R237.reuse, R2, PT ;  /* 0x00000002ed00720c */ /* 0x040fe20003f24070 */
[--C-:B------:R-:W-:Y:S01]  /*18b0*/  @!P5 IMAD.IADD R8, R8, 0x1, -R237.reuse ;  /* 0x000000010808d824 */ /* 0x100fe200078e0aed */
[C---:B------:R-:W-:Y:S01]  /*18c0*/  ISETP.GT.U32.AND P5, PT, R237.reuse, R14, PT ;  /* 0x0000000eed00720c */ /* 0x040fe20003fa4070 */
[----:B------:R-:W-:Y:S01]  /*18d0*/  @!P3 IMAD.IADD R6, R6, 0x1, -R237 ;  /* 0x000000010606b824 */ /* 0x000fe200078e0aed */
[----:B------:R-:W-:Y:S01]  /*18e0*/  ISETP.GT.U32.AND P3, PT, R237, R12, PT ;  /* 0x0000000ced00720c */ /* 0x000fe20003f64070 */
[----:B------:R-:W-:Y:S01]  /*18f0*/  IMAD.MOV R16, RZ, RZ, -R5 ;  /* 0x000000ffff107224 */ /* 0x000fe200078e0a05 */
[----:B------:R-:W-:Y:S01]  /*1900*/  IADD3 R4, -R3, RZ, RZ ;  /* 0x000000ff03047210 */ /* 0x000fe20007ffe1ff */
[----:B------:R-:W-:Y:S01]  /*1910*/  IMAD.MOV.U32 R5, RZ, RZ, R18 ;  /* 0x000000ffff057224 */ /* 0x000fe200078e0012 */
[----:B------:R1:W-:Y:S01]  /*1920*/  STL [R1+0x70], R11 ;  /* 0x0000700b01007387 */ /* 0x0003e20000100800 */
[----:B------:R-:W-:Y:S01]  /*1930*/  IABS R51, R52 ;  /* 0x0000003400337213 */ /* 0x000fe20000000000 */
[----:B------:R-:W-:Y:S01]  /*1940*/  VIADD R92, R10, 0x73 ;  /* 0x000000730a5c7836 */ /* 0x000fe20000000000 */
[----:B------:R-:W-:Y:S01]  /*1950*/  IABS R53, R57 ;  /* 0x0000003900357213 */ /* 0x000fe20000000000 */
[----:B------:R-:W-:Y:S01]  /*1960*/  IMAD.HI.U32 R3, R0, R5, RZ ;  /* 0x0000000500037227 */ /* 0x000fe200078e00ff */
[----:B------:R-:W-:-:S02]  /*1970*/  IABS R56, R59 ;  /* 0x0000003b00387213 */ /* 0x000fc40000000000 */
[----:B------:R-:W-:Y:S01]  /*1980*/  IABS R55, R58 ;  /* 0x0000003a00377213 */ /* 0x000fe20000000000 */
[--C-:B------:R-:W-:Y:S01]  /*1990*/  @!P5 IMAD.IADD R14, R14, 0x1, -R237.reuse ;  /* 0x000000010e0ed824 */ /* 0x100fe200078e0aed */
[-C--:B------:R-:W-:Y:S01]  /*19a0*/  @!P3 IADD3 R12, R12, -R237.reuse, RZ ;  /* 0x800000ed0c0cb210 */ /* 0x080fe20007ffe0ff */
[----:B------:R-:W-:Y:S01]  /*19b0*/  @!P1 IMAD.IADD R2, R2, 0x1, -R237 ;  /* 0x0000000102029824 */ /* 0x000fe200078e0aed */
[----:B-1----:R-:W-:Y:S01]  /*19c0*/  MOV R11, R6 ;  /* 0x00000006000b7202 */ /* 0x002fe20000000f00 */
[C---:B------:R-:W-:Y:S01]  /*19d0*/  IMAD R4, R237.reuse, R4, R7 ;  /* 0x00000004ed047224 */ /* 0x040fe200078e0207 */
[C---:B------:R-:W-:Y:S01]  /*19e0*/  ISETP.GT.U32.AND P5, PT, R237.reuse, R14, PT ;  /* 0x0000000eed00720c */ /* 0x040fe20003fa4070 */
[----:B------:R-:W-:Y:S01]  /*19f0*/  IMAD R6, R237, R16, R9 ;  /* 0x00000010ed067224 */ /* 0x000fe200078e0209 */
[----:B------:R-:W-:Y:S01]  /*1a00*/  MOV R7, R8 ;  /* 0x0000000800077202 */ /* 0x000fe20000000f00 */
[----:B------:R-:W-:Y:S01]  /*1a10*/  IMAD.MOV R8, RZ, RZ, -R3 ;  /* 0x000000ffff087224 */ /* 0x000fe200078e0a03 */
[----:B------:R-:W-:Y:S01]  /*1a20*/  MOV R9, R2 ;  /* 0x0000000200097202 */ /* 0x000fe20000000f00 */
[----:B------:R-:W-:Y:S01]  /*1a30*/  VIADD R97, R10, 0x77 ;  /* 0x000000770a617836 */ /* 0x000fe20000000000 */
[----:B------:R-:W-:Y:S01]  /*1a40*/  @!P2 IADD3 R11, -R11, RZ, RZ ;  /* 0x000000ff0b0ba210 */ /* 0x000fe20007ffe1ff */
[C---:B------:R-:W-:Y:S01]  /*1a50*/  IMAD R2, R237.reuse, R8, R5 ;  /* 0x00000008ed027224 */ /* 0x040fe200078e0205 */
[C---:B------:R-:W-:Y:S01]  /*1a60*/  ISETP.GT.U32.AND P2, PT, R237.reuse, R12, PT ;  /* 0x0000000ced00720c */ /* 0x040fe20003f44070 */
[----:B------:R-:W-:Y:S01]  /*1a70*/  @!P0 IMAD.MOV R7, RZ, RZ, -R7 ;  /* 0x000000ffff078224 */ /* 0x000fe200078e0a07 */
[C---:B------:R-:W-:Y:S01]  /*1a80*/  ISETP.GT.U32.AND P1, PT, R237.reuse, R4, PT ;  /* 0x00000004ed00720c */ /* 0x040fe20003f24070 */
[----:B------:R-:W-:Y:S01]  /*1a90*/  @!P6 IMAD.MOV R9, RZ, RZ, -R9 ;  /* 0x000000ffff09e224 */ /* 0x000fe200078e0a09 */
[----:B------:R1:W-:Y:S01]  /*1aa0*/  STL [R1+0x6c], R11 ;  /* 0x00006c0b01007387 */ /* 0x0003e20000100800 */
[--C-:B------:R-:W-:Y:S01]  /*1ab0*/  @!P5 IMAD.IADD R14, R14, 0x1, -R237.reuse ;  /* 0x000000010e0ed824 */ /* 0x100fe200078e0aed */
[C---:B------:R-:W-:Y:S01]  /*1ac0*/  ISETP.GT.U32.AND P6, PT, R237.reuse, R6, PT ;  /* 0x00000006ed00720c */ /* 0x040fe20003fc4070 */
[----:B------:R-:W-:Y:S01]  /*1ad0*/  VIADD R98, R10, 0x79 ;  /* 0x000000790a627836 */ /* 0x000fe20000000000 */
[----:B------:R-:W-:Y:S01]  /*1ae0*/  ISETP.GT.U32.AND P5, PT, R237, R2, PT ;  /* 0x00000002ed00720c */ /* 0x000fe20003fa4070 */
[----:B------:R2:W-:Y:S01]  /*1af0*/  STL [R1+0x68], R7 ;  /* 0x0000680701007387 */ /* 0x0005e20000100800 */
[----:B------:R-:W-:Y:S01]  /*1b00*/  ISETP.GE.AND P3, PT, R19, RZ, PT ;  /* 0x000000ff1300720c */ /* 0x000fe20003f66270 */
[----:B------:R-:W-:Y:S01]  /*1b10*/  IMAD.MOV.U32 R13, RZ, RZ, R14 ;  /* 0x000000ffff0d7224 */ /* 0x000fe200078e000e */
[----:B------:R-:W-:Y:S01]  /*1b20*/  ISETP.GE.AND P0, PT, R20, RZ, PT ;  /* 0x000000ff1400720c */ /* 0x000fe20003f06270 */
[----:B------:R3:W-:Y:S01]  /*1b30*/  STL [R1+0x64], R9 ;  /* 0x0000640901007387 */ /* 0x0007e20000100800 */
[----:B------:R-:W-:Y:S01]  /*1b40*/  @!P2 IADD3 R12, R12, -R237, RZ ;  /* 0x800000ed0c0ca210 */ /* 0x000fe20007ffe0ff */
[--C-:B------:R-:W-:Y:S01]  /*1b50*/  @!P1 IMAD.IADD R4, R4, 0x1, -R237.reuse ;  /* 0x0000000104049824 */ /* 0x100fe200078e0aed */
[C---:B------:R-:W-:Y:S01]  /*1b60*/  IADD3 R19, R10.reuse, 0x16, RZ ;  /* 0x000000160a137810 */ /* 0x040fe20007ffe0ff */
[----:B------:R-:W-:Y:S01]  /*1b70*/  VIADD R20, R10, 0x17 ;  /* 0x000000170a147836 */ /* 0x000fe20000000000 */
[----:B-1----:R-:W-:Y:S01]  /*1b80*/  MOV R11, R12 ;  /* 0x0000000c000b7202 */ /* 0x002fe20000000f00 */
[--C-:B------:R-:W-:Y:S01]  /*1b90*/  @!P6 IMAD.IADD R6, R6, 0x1, -R237.reuse ;  /* 0x000000010606e824 */ /* 0x100fe200078e0aed */
[----:B--2---:R-:W-:Y:S01]  /*1ba0*/  IADD3 R7, R10, 0x14, RZ ;  /* 0x000000140a077810 */ /* 0x004fe20007ffe0ff */
[----:B------:R-:W-:Y:S01]  /*1bb0*/  @!P5 IMAD.IADD R2, R2, 0x1, -R237 ;  /* 0x000000010202d824 */ /* 0x000fe200078e0aed */
[----:B------:R-:W-:Y:S01]  /*1bc0*/  ISETP.GT.U32.AND P6, PT, R237, R4, PT ;  /* 0x00000004ed00720c */ /* 0x000fe20003fc4070 */
[----:B------:R-:W-:Y:S01]  /*1bd0*/  @!P3 IMAD.MOV R13, RZ, RZ, -R13 ;  /* 0x000000ffff0db224 */ /* 0x000fe200078e0a0d */
[C---:B---3--:R-:W-:Y:S01]  /*1be0*/  IADD3 R9, R10.reuse, 0x15, RZ ;  /* 0x000000150a097810 */ /* 0x048fe20007ffe0ff */
[C---:B------:R-:W-:Y:S01]  /*1bf0*/  VIADD R108, R10.reuse, 0x83 ;  /* 0x000000830a6c7836 */ /* 0x040fe20000000000 */
[----:B------:R-:W-:Y:S01]  /*1c00*/  IABS R8, R7 ;  /* 0x0000000700087213 */ /* 0x000fe20000000000 */
[C---:B------:R-:W-:Y:S01]  /*1c10*/  VIADD R111, R10.reuse, 0x86 ;  /* 0x000000860a6f7836 */ /* 0x040fe20000000000 */
[----:B------:R-:W-:Y:S01]  /*1c20*/  IABS R5, R9 ;  /* 0x0000000900057213 */ /* 0x000fe20000000000 */
[----:B------:R-:W-:Y:S01]  /*1c30*/  VIADD R110, R10, 0x85 ;  /* 0x000000850a6e7836 */ /* 0x000fe20000000000 */
[----:B------:R-:W-:Y:S01]  /*1c40*/  @!P4 IADD3 R11, -R11, RZ, RZ ;  /* 0x000000ff0b0bc210 */ /* 0x000fe20007ffe1ff */
[----:B------:R-:W-:Y:S01]  /*1c50*/  IMAD.HI.U32 R3, R0, R8, RZ ;  /* 0x0000000800037227 */ /* 0x000fe200078e00ff */
[----:B------:R-:W-:-:S02]  /*1c60*/  ISETP.GT.U32.AND P4, PT, R237, R2, PT ;  /* 0x00000002ed00720c */ /* 0x000fc40003f84070 */
[----:B------:R-:W-:Y:S01]  /*1c70*/  IABS R16, R19 ;  /* 0x0000001300107213 */ /* 0x000fe20000000000 */
[----:B------:R-:W-:Y:S01]  /*1c80*/  IMAD.MOV.U32 R12, RZ, RZ, R5 ;  /* 0x000000ffff0c7224 */ /* 0x000fe200078e0005 */
[----:B------:R-:W-:Y:S01]  /*1c90*/  IADD3 R5, -R3, RZ, RZ ;  /* 0x000000ff03057210 */ /* 0x000fe20007ffe1ff */
[--C-:B------:R-:W-:Y:S01]  /*1ca0*/  @!P6 IMAD.IADD R4, R4, 0x1, -R237.reuse ;  /* 0x000000010404e824 */ /* 0x100fe200078e0aed */
[----:B------:R-:W-:Y:S01]  /*1cb0*/  IABS R18, R20 ;  /* 0x0000001400127213 */ /* 0x000fe20000000000 */
[----:B------:R-:W-:Y:S01]  /*1cc0*/  IMAD.HI.U32 R3, R0, R12, RZ ;  /* 0x0000000c00037227 */ /* 0x000fe200078e00ff */
[----:B------:R-:W-:Y:S01]  /*1cd0*/  ISETP.GT.U32.AND P5, PT, R237, R6, PT ;  /* 0x00000006ed00720c */ /* 0x000fe20003fa4070 */
[----:B------:R1:W-:Y:S01]  /*1ce0*/  STL [R1+0x60], R11 ;  /* 0x0000600b01007387 */ /* 0x0003e20000100800 */
[----:B------:R-:W-:Y:S01]  /*1cf0*/  ISETP.GE.AND P2, PT, R21, RZ, PT ;  /* 0x000000ff1500720c */ /* 0x000fe20003f46270 */
[----:B------:R-:W-:Y:S01]  /*1d00*/  IMAD R8, R237, R5, R8 ;  /* 0x00000005ed087224 */ /* 0x000fe200078e0208 */
[----:B------:R-:W-:Y:S01]  /*1d10*/  IADD3 R3, -R3, RZ, RZ ;  /* 0x000000ff03037210 */ /* 0x000fe20007ffe1ff */
[----:B------:R-:W-:Y:S01]  /*1d20*/  @!P4 IMAD.IADD R2, R2, 0x1, -R237 ;  /* 0x000000010202c824 */ /* 0x000fe200078e0aed */
[----:B------:R-:W-:Y:S01]  /*1d30*/  ISETP.GE.AND P1, PT, R22, RZ, PT ;  /* 0x000000ff1600720c */ /* 0x000fe20003f26270 */
[----:B------:R-:W-:Y:S01]  /*1d40*/  IMAD.HI.U32 R5, R0, R18, RZ ;  /* 0x0000001200057227 */ /* 0x000fe200078e00ff */
[C---:B------:R-:W-:Y:S01]  /*1d50*/  ISETP.GT.U32.AND P6, PT, R237.reuse, R8, PT ;  /* 0x00000008ed00720c */ /* 0x040fe20003fc4070 */
[----:B------:R2:W-:Y:S01]  /*1d60*/  STL [R1+0x5c], R13 ;  /* 0x00005c0d01007387 */ /* 0x0005e20000100800 */
[----:B------:R-:W-:Y:S01]  /*1d70*/  IADD3 R21, R10, 0x18, RZ ;  /* 0x000000180a157810 */ /* 0x000fe20007ffe0ff */
[----:B------:R-:W-:Y:S01]  /*1d80*/  IMAD R12, R237, R3, R12 ;  /* 0x00000003ed0c7224 */ /* 0x000fe200078e020c */
[----:B------:R-:W-:Y:S01]  /*1d90*/  IADD3 R5, -R5, RZ, RZ ;  /* 0x000000ff05057210 */ /* 0x000fe20007ffe1ff */
[----:B------:R-:W-:Y:S01]  /*1da0*/  IMAD.HI.U32 R3, R0, R16, RZ ;  /* 0x0000001000037227 */ /* 0x000fe200078e00ff */
[----:B-1----:R-:W-:-:S02]  /*1db0*/  MOV R11, R4 ;  /* 0x00000004000b7202 */ /* 0x002fc40000000f00 */
[C---:B------:R-:W-:Y:S01]  /*1dc0*/  ISETP.GT.U32.AND P4, PT, R237.reuse, R12, PT ;  /* 0x0000000ced00720c */ /* 0x040fe20003f84070 */
[----:B------:R-:W-:Y:S01]  /*1dd0*/  IMAD.MOV R3, RZ, RZ, -R3 ;  /* 0x000000ffff037224 */ /* 0x000fe200078e0a03 */
[----:B------:R-:W-:Y:S01]  /*1de0*/  @!P5 IADD3 R6, R6, -R237, RZ ;  /* 0x800000ed0606d210 */ /* 0x000fe20007ffe0ff */
[----:B------:R-:W-:Y:S01]  /*1df0*/  IMAD R18, R237, R5, R18 ;  /* 0x00000005ed127224 */ /* 0x000fe200078e0212 */
[----:B------:R-:W-:Y:S01]  /*1e00*/  ISETP.GE.AND P5, PT, R7, RZ, PT ;  /* 0x000000ff0700720c */ /* 0x000fe20003fa6270 */
[--C-:B------:R-:W-:Y:S01]  /*1e10*/  @!P6 IMAD.IADD R8, R8, 0x1, -R237.reuse ;  /* 0x000000010808e824 */ /* 0x100fe200078e0aed */
[----:B------:R-:W-:Y:S01]  /*1e20*/  ISETP.GE.AND P6, PT, R9, RZ, PT ;  /* 0x000000ff0900720c */ /* 0x000fe20003fc6270 */
[C---:B------:R-:W-:Y:S01]  /*1e30*/  IMAD R16, R237.reuse, R3, R16 ;  /* 0x00000003ed107224 */ /* 0x040fe200078e0210 */
[----:B------:R-:W-:Y:S01]  /*1e40*/  IABS R3, R21 ;  /* 0x0000001500037213 */ /* 0x000fe20000000000 */
[----:B------:R-:W-:Y:S01]  /*1e50*/  IMAD.MOV.U32 R4, RZ, RZ, R2 ;  /* 0x000000ffff047224 */ /* 0x000fe200078e0002 */
[----:B------:R-:W-:Y:S01]  /*1e60*/  ISETP.GT.U32.AND P3, PT, R237, R8, PT ;  /* 0x00000008ed00720c */ /* 0x000fe20003f64070 */
[C---:B------:R-:W-:Y:S01]  /*1e70*/  VIADD R22, R10.reuse, 0x20 ;  /* 0x000000200a167836 */ /* 0x040fe20000000000 */
[----:B------:R-:W-:Y:S01]  /*1e80*/  IADD3 R9, R10, 0x19, RZ ;  /* 0x000000190a097810 */ /* 0x000fe20007ffe0ff */
[--C-:B------:R-:W-:Y:S01]  /*1e90*/  @!P4 IMAD.IADD R12, R12, 0x1, -R237.reuse ;  /* 0x000000010c0cc824 */ /* 0x100fe200078e0aed */
[----:B------:R-:W-:Y:S01]  /*1ea0*/  MOV R5, R3 ;  /* 0x0000000300057202 */ /* 0x000fe20000000f00 */
[----:B------:R-:W-:Y:S01]  /*1eb0*/  @!P1 IMAD.MOV R4, RZ, RZ, -R4 ;  /* 0x000000ffff049224 */ /* 0x000fe200078e0a04 */
[----:B------:R-:W-:Y:S01]  /*1ec0*/  @!P0 IADD3 R11, -R11, RZ, RZ ;  /* 0x000000ff0b0b8210 */ /* 0x000fe20007ffe1ff */
[----:B------:R-:W-:Y:S01]  /*1ed0*/  VIADD R116, R10, 0x8a ;  /* 0x0000008a0a747836 */ /* 0x000fe20000000000 */
[C---:B------:R-:W-:Y:S01]  /*1ee0*/  ISETP.GT.U32.AND P4, PT, R237.reuse, R12, PT ;  /* 0x0000000ced00720c */ /* 0x040fe20003f84070 */
[----:B------:R-:W-:Y:S01]  /*1ef0*/  IMAD.HI.U32 R3, R0, R5, RZ ;  /* 0x0000000500037227 */ /* 0x000fe200078e00ff */
[----:B------:R-:W-:Y:S01]  /*1f00*/  IABS R7, R9 ;  /* 0x0000000900077213 */ /* 0x000fe20000000000 */
[----:B------:R1:W-:Y:S01]  /*1f10*/  STL [R1+0x58], R11 ;  /* 0x0000580b01007387 */ /* 0x0003e20000100800 */
[----:B------:R-:W-:Y:S01]  /*1f20*/  @!P2 IADD3 R6, -R6, RZ, RZ ;  /* 0x000000ff0606a210 */ /* 0x000fe20007ffe1ff */
[----:B------:R-:W-:Y:S01]  /*1f30*/  VIADD R120, R10, 0x92 ;  /* 0x000000920a787836 */ /* 0x000fe20000000000 */
[C---:B------:R-:W-:Y:S01]  /*1f40*/  ISETP.GT.U32.AND P2, PT, R237.reuse, R18, PT ;  /* 0x00000012ed00720c */ /* 0x040fe20003f44070 */
[----:B------:R-:W-:Y:S01]  /*1f50*/  IMAD.HI.U32 R2, R0, R7, RZ ;  /* 0x0000000700027227 */ /* 0x000fe200078e00ff */
[-C--:B------:R-:W-:Y:S01]  /*1f60*/  @!P3 IADD3 R8, R8, -R237.reuse, RZ ;  /* 0x800000ed0808b210 */ /* 0x080fe20007ffe0ff */
[----:B------:R3:W-:Y:S01]  /*1f70*/  STL [R1+0x54], R6 ;  /* 0x0000540601007387 */ /* 0x0007e20000100800 */
[----:B------:R-:W-:Y:S01]  /*1f80*/  ISETP.GT.U32.AND P0, PT, R237, R16, PT ;  /* 0x00000010ed00720c */ /* 0x000fe20003f04070 */
[----:B------:R-:W-:Y:S01]  /*1f90*/  VIADD R121, R10, 0x93 ;  /* 0x000000930a797836 */ /* 0x000fe20000000000 */
[----:B--2---:R-:W-:Y:S01]  /*1fa0*/  MOV R13, R8 ;  /* 0x00000008000d7202 */ /* 0x004fe20000000f00 */
[----:B------:R2:W-:Y:S01]  /*1fb0*/  STL [R1+0x50], R4 ;  /* 0x0000500401007387 */ /* 0x0005e20000100800 */
[----:B------:R-:W-:Y:S01]  /*1fc0*/  @!P4 IMAD.IADD R12, R12, 0x1, -R237 ;  /* 0x000000010c0cc824 */ /* 0x000fe200078e0aed */
[----:B------:R-:W-:Y:S01]  /*1fd0*/  ISETP.GE.AND P1, PT, R19, RZ, PT ;  /* 0x000000ff1300720c */ /* 0x000fe20003f26270 */
[----:B------:R-:W-:Y:S01]  /*1fe0*/  VIADD R19, R10, 0x1d ;  /* 0x0000001d0a137836 */ /* 0x000fe20000000000 */
[----:B------:R-:W-:Y:S01]  /*1ff0*/  @!P5 IADD3 R13, -R13, RZ, RZ ;  /* 0x000000ff0d0dd210 */ /* 0x000fe20007ffe1ff */
[----:B-1----:R-:W-:Y:S01]  /*2000*/  IMAD.MOV.U32 R11, RZ, RZ, R12 ;  /* 0x000000ffff0b7224 */ /* 0x002fe200078e000c */
[----:B---3--:R-:W-:Y:S01]  /*2010*/  IADD3 R6, -R2, RZ, RZ ;  /* 0x000000ff02067210 */ /* 0x008fe20007ffe1ff */
[----:B------:R-:W-:Y:S01]  /*2020*/  VIADD R230, R10, 0x16b ;  /* 0x0000016b0ae67836 */ /* 0x000fe20000000000 */
[-C--:B------:R-:W-:Y:S01]  /*2030*/  @!P2 IADD3 R18, R18, -R237.reuse, RZ ;  /* 0x800000ed1212a210 */ /* 0x080fe20007ffe0ff */
[----:B------:R-:W-:Y:S01]  /*2040*/  @!P6 IMAD.MOV R11, RZ, RZ, -R11 ;  /* 0x000000ffff0be224 */ /* 0x000fe200078e0a0b */
[----:B------:R-:W-:Y:S01]  /*2050*/  @!P0 IADD3 R16, R16, -R237, RZ ;  /* 0x800000ed10108210 */ /* 0x000fe20007ffe0ff */
[----:B--2---:R-:W-:Y:S01]  /*2060*/  IMAD.MOV R4, RZ, RZ, -R3 ;  /* 0x000000ffff047224 */ /* 0x004fe200078e0a03 */
[C---:B------:R-:W-:Y:S01]  /*2070*/  ISETP.GT.U32.AND P2, PT, R237.reuse, R18, PT ;  /* 0x00000012ed00720c */ /* 0x040fe20003f44070 */
[----:B------:R-:W-:Y:S01]  /*2080*/  STL [R1+0x4c], R13 ;  /* 0x00004c0d01007387 */ /* 0x000fe20000100800 */
[C---:B------:R-:W-:Y:S01]  /*2090*/  ISETP.GT.U32.AND P0, PT, R237.reuse, R16, PT ;  /* 0x00000010ed00720c */ /* 0x040fe20003f04070 */
[C---:B------:R-:W-:Y:S01]  /*20a0*/  IMAD R2, R237.reuse, R4, R5 ;  /* 0x00000004ed027224 */ /* 0x040fe200078e0205 */
[----:B------:R-:W-:Y:S01]  /*20b0*/  ISETP.GE.AND P3, PT, R20, RZ, PT ;  /* 0x000000ff1400720c */ /* 0x000fe20003f66270 */
[C---:B------:R-:W-:Y:S01]  /*20c0*/  IMAD R4, R237.reuse, R6, R7 ;  /* 0x00000006ed047224 */ /* 0x040fe200078e0207 */
[----:B------:R1:W-:Y:S01]  /*20d0*/  STL [R1+0x48], R11 ;  /* 0x0000480b01007387 */ /* 0x0003e20000100800 */
[C---:B------:R-:W-:Y:S01]  /*20e0*/  VIADD R5, R10.reuse, 0x1a ;  /* 0x0000001a0a057836 */ /* 0x040fe20000000000 */
[C---:B------:R-:W-:Y:S01]  /*20f0*/  ISETP.GT.U32.AND P5, PT, R237.reuse, R2, PT ;  /* 0x00000002ed00720c */ /* 0x040fe20003fa4070 */
[C---:B------:R-:W-:Y:S01]  /*2100*/  VIADD R7, R10.reuse, 0x1b ;  /* 0x0000001b0a077836 */ /* 0x040fe20000000000 */
[----:B------:R-:W-:Y:S01]  /*2110*/  ISETP.GT.U32.AND P6, PT, R237, R4, PT ;  /* 0x00000004ed00720c */ /* 0x000fe20003fc4070 */
[C---:B------:R-:W-:Y:S01]  /*2120*/  VIADD R235, R10.reuse, 0x16c ;  /* 0x0000016c0aeb7836 */ /* 0x040fe20000000000 */
[----:B------:R-:W-:Y:S01]  /*2130*/  IABS R6, R5 ;  /* 0x0000000500067213 */ /* 0x000fe20000000000 */
[C---:B------:R-:W-:Y:S01]  /*2140*/  VIADD R234, R10.reuse, 0x16d ;  /* 0x0000016d0aea7836 */ /* 0x040fe20000000000 */
[----:B------:R-:W-:Y:S01]  /*2150*/  IABS R8, R7 ;  /* 0x0000000700087213 */ /* 0x000fe20000000000 */
[----:B------:R-:W-:Y:S01]  /*2160*/  VIADD R131, R10, 0x16e ;  /* 0x0000016e0a837836 */ /* 0x000fe20000000000 */
[----:B------:R-:W-:Y:S01]  /*2170*/  @!P2 IADD3 R18, R18, -R237, RZ ;  /* 0x800000ed1212a210 */ /* 0x000fe20007ffe0ff */
[----:B------:R-:W-:Y:S01]  /*2180*/  IMAD.HI.U32 R3, R0, R6, RZ ;  /* 0x0000000600037227 */ /* 0x000fe200078e00ff */
[----:B------:R-:W-:-:S02]  /*2190*/  ISETP.GE.AND P2, PT, R5, RZ, PT ;  /* 0x000000ff0500720c */ /* 0x000fc40003f46270 */
[-C--:B------:R-:W-:Y:S01]  /*21a0*/  @!P0 IADD3 R16, R16, -R237.reuse, RZ ;  /* 0x800000ed10108210 */ /* 0x080fe20007ffe0ff */
[----:B------:R-:W-:Y:S01]  /*21b0*/  @!P5 IMAD.IADD R2, R2, 0x1, -R237 ;  /* 0x000000010202d824 */ /* 0x000fe200078e0aed */
[----:B------:R-:W-:Y:S01]  /*21c0*/  IADD3 R3, -R3, RZ, RZ ;  /* 0x000000ff03037210 */ /* 0x000fe20007ffe1ff */
[----:B------:R-:W-:Y:S01]  /*21d0*/  IMAD.HI.U32 R5, R0, R8, RZ ;  /* 0x0000000800057227 */ /* 0x000fe200078e00ff */
[----:B------:R-:W-:Y:S02]  /*21e0*/  @!P6 IADD3 R4, R4, -R237, RZ ;  /* 0x800000ed0404e210 */ /* 0x000fe40007ffe0ff */
[C---:B------:R-:W-:Y:S01]  /*21f0*/  ISETP.GT.U32.AND P5, PT, R237.reuse, R2, PT ;  /* 0x00000002ed00720c */ /* 0x040fe20003fa4070 */
[----:B------:R-:W-:Y:S01]  /*2200*/  IMAD.MOV R5, RZ, RZ, -R5 ;  /* 0x000000ffff057224 */ /* 0x000fe200078e0a05 */
[C---:B------:R-:W-:Y:S01]  /*2210*/  ISETP.GT.U32.AND P6, PT, R237.reuse, R4, PT ;  /* 0x00000004ed00720c */ /* 0x040fe20003fc4070 */
[----:B------:R-:W-:Y:S01]  /*2220*/  IMAD R6, R237, R3, R6 ;  /* 0x00000003ed067224 */ /* 0x000fe200078e0206 */
[----:B------:R-:W-:Y:S01]  /*2230*/  ISETP.GE.AND P0, PT, R9, RZ, PT ;  /* 0x000000ff0900720c */ /* 0x000fe20003f06270 */
[C---:B------:R-:W-:Y:S01]  /*2240*/  VIADD R9, R10.reuse, 0x1c ;  /* 0x0000001c0a097836 */ /* 0x040fe20000000000 */
[----:B------:R-:W-:Y:S01]  /*2250*/  IABS R14, R19 ;  /* 0x00000013000e7213 */ /* 0x000fe20000000000 */
[----:B------:R-:W-:Y:S01]  /*2260*/  IMAD R8, R237, R5, R8 ;  /* 0x00000005ed087224 */ /* 0x000fe200078e0208 */
[----:B------:R-:W-:Y:S01]  /*2270*/  ISETP.GE.AND P4, PT, R21, RZ, PT ;  /* 0x000000ff1500720c */ /* 0x000fe20003f86270 */
[----:B-1----:R-:W-:Y:S01]  /*2280*/  IMAD.MOV.U32 R11, RZ, RZ, R16 ;  /* 0x000000ffff0b7224 */ /* 0x002fe200078e0010 */
[----:B------:R-:W-:Y:S01]  /*2290*/  IABS R12, R9 ;  /* 0x00000009000c7213 */ /* 0x000fe20000000000 */
[C---:B------:R-:W-:Y:S01]  /*22a0*/  VIADD R21, R10.reuse, 0x1f ;  /* 0x0000001f0a157836 */ /* 0x040fe20000000000 */
[C---:B------:R-:W-:Y:S01]  /*22b0*/  IADD3 R20, R10.reuse, 0x1e, RZ ;  /* 0x0000001e0a147810 */ /* 0x040fe20007ffe0ff */
[----:B------:R-:W-:Y:S01]  /*22c0*/  VIADD R243, R10, 0x170 ;  /* 0x000001700af37836 */ /* 0x000fe20000000000 */
[----:B------:R-:W-:Y:S01]  /*22d0*/  @!P5 IADD3 R2, R2, -R237, RZ ;  /* 0x800000ed0202d210 */ /* 0x000fe20007ffe0ff */
[----:B------:R-:W-:Y:S01]  /*22e0*/  IMAD.HI.U32 R3, R0, R12, RZ ;  /* 0x0000000c00037227 */ /* 0x000fe200078e00ff */
[----:B------:R-:W-:-:S02]  /*22f0*/  ISETP.GT.U32.AND P5, PT, R237, R6, PT ;  /* 0x00000006ed00720c */ /* 0x000fc40003fa4070 */
[----:B------:R-:W-:Y:S01]  /*2300*/  @!P6 IADD3 R4, R4, -R237, RZ ;  /* 0x800000ed0404e210 */ /* 0x000fe20007ffe0ff */
[----:B------:R-:W-:Y:S01]  /*2310*/  IMAD.MOV R3, RZ, RZ, -R3 ;  /* 0x000000ffff037224 */ /* 0x000fe200078e0a03 */
[----:B------:R-:W-:Y:S01]  /*2320*/  ISETP.GT.U32.AND P6, PT, R237, R8, PT ;  /* 0x00000008ed00720c */ /* 0x000fe20003fc4070 */
[----:B------:R-:W-:Y:S01]  /*2330*/  VIADD R240, R10, 0x172 ;  /* 0x000001720af07836 */ /* 0x000fe20000000000 */
[----:B------:R-:W-:Y:S01]  /*2340*/  @!P1 IADD3 R11, -R11, RZ, RZ ;  /* 0x000000ff0b0b9210 */ /* 0x000fe20007ffe1ff */
[----:B------:R-:W-:Y:S01]  /*2350*/  IMAD R12, R237, R3, R12 ;  /* 0x00000003ed0c7224 */ /* 0x000fe200078e020c */
[----:B------:R-:W-:Y:S01]  /*2360*/  ISETP.GE.AND P1, PT, R7, RZ, PT ;  /* 0x000000ff0700720c */ /* 0x000fe20003f26270 */
[----:B------:R-:W-:Y:S01]  /*2370*/  IMAD.HI.U32 R3, R0, R14, RZ ;  /* 0x0000000e00037227 */ /* 0x000fe200078e00ff */
[----:B------:R-:W-:Y:S01]  /*2380*/  IABS R7, R21 ;  /* 0x0000001500077213 */ /* 0x000fe20000000000 */
[----:B------:R1:W-:Y:S01]  /*2390*/  STL [R1+0x44], R11 ;  /* 0x0000440b01007387 */ /* 0x0003e20000100800 */
[----:B------:R-:W-:Y:S01]  /*23a0*/  IABS R16, R20 ;  /* 0x0000001400107213 */ /* 0x000fe20000000000 */
[----:B------:R-:W-:Y:S01]  /*23b0*/  VIADD R242, R10, 0x174 ;  /* 0x000001740af27836 */ /* 0x000fe20000000000 */
[----:B------:R-:W-:-:S02]  /*23c0*/  @!P5 IADD3 R6, R6, -R237, RZ ;  /* 0x800000ed0606d210 */ /* 0x000fc40007ffe0ff */
[----:B------:R-:W-:Y:S01]  /*23d0*/  IADD3 R3, -R3, RZ, RZ ;  /* 0x000000ff03037210 */ /* 0x000fe20007ffe1ff */
[----:B------:R-:W-:Y:S01]  /*23e0*/  IMAD.HI.U32 R5, R0, R16, RZ ;  /* 0x0000001000057227 */ /* 0x000fe200078e00ff */
[----:B------:R-:W-:Y:S02]  /*23f0*/  @!P6 IADD3 R8, R8, -R237, RZ ;  /* 0x800000ed0808e210 */ /* 0x000fe40007ffe0ff */
[C---:B------:R-:W-:Y:S01]  /*2400*/  ISETP.GT.U32.AND P6, PT, R237.reuse, R6, PT ;  /* 0x00000006ed00720c */ /* 0x040fe20003fc4070 */
[----:B-1----:R-:W-:Y:S01]  /*2410*/  IMAD.MOV.U32 R11, RZ, RZ, R18 ;  /* 0x000000ffff0b7224 */ /* 0x002fe200078e0012 */
[C---:B------:R-:W-:Y:S01]  /*2420*/  ISETP.GT.U32.AND P5, PT, R237.reuse, R12, PT ;  /* 0x0000000ced00720c */ /* 0x040fe20003fa4070 */
[----:B------:R-:W-:Y:S01]  /*2430*/  IMAD R14, R237, R3, R14 ;  /* 0x00000003ed0e7224 */ /* 0x000fe200078e020e */
[----:B------:R-:W-:Y:S01]  /*2440*/  IABS R3, R22 ;  /* 0x0000001600037213 */ /* 0x000fe20000000000 */
[----:B------:R-:W-:Y:S01]  /*2450*/  @!P3 IMAD.MOV R11, RZ, RZ, -R11 ;  /* 0x000000ffff0bb224 */ /* 0x000fe200078e0a0b */
[----:B------:R-:W-:Y:S01]  /*2460*/  ISETP.GE.AND P3, PT, R9, RZ, PT ;  /* 0x000000ff0900720c */ /* 0x000fe20003f66270 */
[----:B------:R-:W-:Y:S01]  /*2470*/  IMAD.MOV R5, RZ, RZ, -R5 ;  /* 0x000000ffff057224 */ /* 0x000fe200078e0a05 */
[----:B------:R-:W-:-:S02]  /*2480*/  @!P0 IADD3 R4, -R4, RZ, RZ ;  /* 0x000000ff04048210 */ /* 0x000fc40007ffe1ff */
[----:B------:R1:W-:Y:S01]  /*2490*/  STL [R1+0x40], R11 ;  /* 0x0000400b01007387 */ /* 0x0003e20000100800 */
[----:B------:R-:W-:Y:S01]  /*24a0*/  IMAD R16, R237, R5, R16 ;  /* 0x00000005ed107224 */ /* 0x000fe200078e0210 */
[----:B------:R-:W-:Y:S01]  /*24b0*/  ISETP.GE.AND P0, PT, R19, RZ, PT ;  /* 0x000000ff1300720c */ /* 0x000fe20003f06270 */
[----:B------:R-:W-:Y:S01]  /*24c0*/  IMAD.MOV.U32 R5, RZ, RZ, R3 ;  /* 0x000000ffff057224 */ /* 0x000fe200078e0003 */
[----:B------:R-:W-:Y:S02]  /*24d0*/  @!P6 IADD3 R6, R6, -R237, RZ ;  /* 0x800000ed0606e210 */ /* 0x000fe40007ffe0ff */
[C---:B------:R-:W-:Y:S01]  /*24e0*/  ISETP.GT.U32.AND P6, PT, R237.reuse, R14, PT ;  /* 0x0000000eed00720c */ /* 0x040fe20003fc4070 */
[----:B------:R-:W-:Y:S01]  /*24f0*/  IMAD.HI.U32 R3, R0, R5, RZ ;  /* 0x0000000500037227 */ /* 0x000fe200078e00ff */
[----:B------:R-:W-:Y:S02]  /*2500*/  @!P5 IADD3 R12, R12, -R237, RZ ;  /* 0x800000ed0c0cd210 */ /* 0x000fe40007ffe0ff */
[----:B-1----:R-:W-:Y:S01]  /*2510*/  MOV R11, R2 ;  /* 0x00000002000b7202 */ /* 0x002fe20000000f00 */
[----:B------:R-:W-:Y:S01]  /*2520*/  IMAD.HI.U32 R2, R0, R7, RZ ;  /* 0x0000000700027227 */ /* 0x000fe200078e00ff */
[----:B------:R-:W-:-:S02]  /*2530*/  ISETP.GT.U32.AND P5, PT, R237, R12, PT ;  /* 0x0000000ced00720c */ /* 0x000fc40003fa4070 */
[C---:B------:R-:W-:Y:S01]  /*2540*/  IADD3 R19, R10.reuse, 0x22, RZ ;  /* 0x000000220a137810 */ /* 0x040fe20007ffe0ff */
[----:B------:R-:W-:Y:S01]  /*2550*/  @!P4 IMAD.MOV R11, RZ, RZ, -R11 ;  /* 0x000000ffff0bc224 */ /* 0x000fe200078e0a0b */
[C---:B------:R-:W-:Y:S01]  /*2560*/  ISETP.GT.U32.AND P4, PT, R237.reuse, R8, PT ;  /* 0x00000008ed00720c */ /* 0x040fe20003f84070 */
[----:B------:R-:W-:Y:S01]  /*2570*/  IMAD.MOV R2, RZ, RZ, -R2 ;  /* 0x000000ffff027224 */ /* 0x000fe200078e0a02 */
[----:B------:R-:W-:Y:S01]  /*2580*/  IADD3 R61, R10, 0x55, RZ ;  /* 0x000000550a3d7810 */ /* 0x000fe20007ffe0ff */
[----:B------:R-:W-:Y:S01]  /*2590*/  IMAD.MOV.U32 R9, RZ, RZ, R6 ;  /* 0x000000ffff097224 */ /* 0x000fe200078e0006 */
[-C--:B------:R-:W-:Y:S01]  /*25a0*/  @!P6 IADD3 R14, R14, -R237.reuse, RZ ;  /* 0x800000ed0e0ee210 */ /* 0x080fe20007ffe0ff */
[C---:B------:R-:W-:Y:S01]  /*25b0*/  IMAD R2, R237.reuse, R2, R7 ;  /* 0x00000002ed027224 */ /* 0x040fe200078e0207 */
[----:B------:R-:W-:Y:S01]  /*25c0*/  STL [R1+0x3c], R11 ;  /* 0x00003c0b01007387 */ /* 0x000fe20000100800 */
[----:B------:R-:W-:Y:S01]  /*25d0*/  @!P2 IMAD.MOV R9, RZ, RZ, -R9 ;  /* 0x000000ffff09a224 */ /* 0x000fe200078e0a09 */
[C---:B------:R-:W-:Y:S01]  /*25e0*/  ISETP.GT.U32.AND P2, PT, R237.reuse, R16, PT ;  /* 0x00000010ed00720c */ /* 0x040fe20003f44070 */
[----:B------:R-:W-:Y:S01]  /*25f0*/  @!P5 IMAD.IADD R12, R12, 0x1, -R237 ;  /* 0x000000010c0cd824 */ /* 0x000fe200078e0aed */
[----:B------:R-:W-:Y:S01]  /*2600*/  ISETP.GT.U32.AND P6, PT, R237, R2, PT ;  /* 0x00000002ed00720c */ /* 0x000fe20003fc4070 */
[----:B------:R1:W-:Y:S01]  /*2610*/  STL [R1+0x38], R4 ;  /* 0x0000380401007387 */ /* 0x0003e20000100800 */
[----:B------:R-:W-:Y:S01]  /*2620*/  ISETP.GE.AND P5, PT, R21, RZ, PT ;  /* 0x000000ff1500720c */ /* 0x000fe20003fa6270 */
[----:B------:R-:W-:Y:S01]  /*2630*/  @!P3 IMAD.MOV R12, RZ, RZ, -R12 ;  /* 0x000000ffff0cb224 */ /* 0x000fe200078e0a0c */
[----:B------:R-:W-:Y:S01]  /*2640*/  @!P4 IADD3 R8, R8, -R237, RZ ;  /* 0x800000ed0808c210 */ /* 0x000fe20007ffe0ff */
[----:B------:R2:W-:Y:S01]  /*2650*/  STL [R1+0x2c], R9 ;  /* 0x00002c0901007387 */ /* 0x0005e20000100800 */
[----:B------:R-:W-:-:S02]  /*2660*/  IADD3 R21, R10, 0x23, RZ ;  /* 0x000000230a157810 */ /* 0x000fc40007ffe0ff */
[----:B------:R-:W-:Y:S02]  /*2670*/  ISETP.GE.AND P4, PT, R20, RZ, PT ;  /* 0x000000ff1400720c */ /* 0x000fe40003f86270 */
[----:B------:R-:W-:Y:S01]  /*2680*/  IABS R18, R21 ;  /* 0x0000001500127213 */ /* 0x000fe20000000000 */
[----:B------:R-:W-:Y:S01]  /*2690*/  @!P2 IMAD.IADD R16, R16, 0x1, -R237 ;  /* 0x000000011010a824 */ /* 0x000fe200078e0aed */
[----:B-1----:R-:W-:Y:S01]  /*26a0*/  IADD3 R4, -R3, RZ, RZ ;  /* 0x000000ff03047210 */ /* 0x002fe20007ffe1ff */
[----:B------:R-:W-:Y:S01]  /*26b0*/  IMAD.MOV.U32 R3, RZ, RZ, R8 ;  /* 0x000000ffff037224 */ /* 0x000fe200078e0008 */
[----:B------:R-:W-:Y:S01]  /*26c0*/  @!P6 IADD3 R2, R2, -R237, RZ ;  /* 0x800000ed0202e210 */ /* 0x000fe20007ffe0ff */
[----:B--2---:R-:W-:Y:S01]  /*26d0*/  VIADD R9, R10, 0x21 ;  /* 0x000000210a097836 */ /* 0x004fe20000000000 */
[C---:B------:R-:W-:Y:S01]  /*26e0*/  ISETP.GT.U32.AND P2, PT, R237.reuse, R16, PT ;  /* 0x00000010ed00720c */ /* 0x040fe20003f44070 */
[----:B------:R-:W-:Y:S01]  /*26f0*/  IMAD R4, R237, R4, R5 ;  /* 0x00000004ed047224 */ /* 0x000fe200078e0205 */
[----:B------:R-:W-:Y:S01]  /*2700*/  @!P1 IADD3 R3, -R3, RZ, RZ ;  /* 0x000000ff03039210 */ /* 0x000fe20007ffe1ff */
[----:B------:R-:W-:Y:S01]  /*2710*/  IMAD.HI.U32 R5, R0, R18, RZ ;  /* 0x0000001200057227 */ /* 0x000fe200078e00ff */
[----:B------:R-:W-:-:S02]  /*2720*/  IABS R6, R9 ;  /* 0x0000000900067213 */ /* 0x000fc40000000000 */
[C---:B------:R-:W-:Y:S01]  /*2730*/  ISETP.GT.U32.AND P1, PT, R237.reuse, R14, PT ;  /* 0x0000000eed00720c */ /* 0x040fe20003f24070 */
[----:B------:R1:W-:Y:S01]  /*2740*/  STL [R1+0x24], R3 ;  /* 0x0000240301007387 */ /* 0x0003e20000100800 */
[----:B------:R-:W-:Y:S02]  /*2750*/  ISETP.GT.U32.AND P6, PT, R237, R2, PT ;  /* 0x00000002ed00720c */ /* 0x000fe40003fc4070 */
[----:B------:R-:W-:Y:S01]  /*2760*/  IABS R8, R19 ;  /* 0x0000001300087213 */ /* 0x000fe20000000000 */
[----:B------:R-:W-:Y:S01]  /*2770*/  STL [R1+0x20], R12 ;  /* 0x0000200c01007387 */ /* 0x000fe20000100800 */
[----:B------:R-:W-:Y:S01]  /*2780*/  IABS R20, R23 ;  /* 0x0000001700147213 */ /* 0x000fe20000000000 */
[----:B------:R-:W-:Y:S01]  /*2790*/  @!P2 IMAD.IADD R16, R16, 0x1, -R237 ;  /* 0x000000011010a824 */ /* 0x000fe200078e0aed */
[----:B------:R-:W-:Y:S02]  /*27a0*/  IADD3 R5, -R5, RZ, RZ ;  /* 0x000000ff05057210 */ /* 0x000fe40007ffe1ff */
[----:B------:R-:W-:Y:S01]  /*27b0*/  ISETP.GE.AND P2, PT, R22, RZ, PT ;  /* 0x000000ff1600720c */ /* 0x000fe20003f46270 */
[----:B-1----:R-:W-:Y:S01]  /*27c0*/  IMAD.HI.U32 R3, R0, R6, RZ ;  /* 0x0000000600037227 */ /* 0x002fe200078e00ff */
[----:B------:R-:W-:-:S02]  /*27d0*/  IADD3 R22, R10, 0x26, RZ ;  /* 0x000000260a167810 */ /* 0x000fc40007ffe0ff */
[-C--:B------:R-:W-:Y:S01]  /*27e0*/  @!P1 IADD3 R14, R14, -R237.reuse, RZ ;  /* 0x800000ed0e0e9210 */ /* 0x080fe20007ffe0ff */
[----:B------:R-:W-:Y:S01]  /*27f0*/  IMAD.MOV R3, RZ, RZ, -R3 ;  /* 0x000000ffff037224 */ /* 0x000fe200078e0a03 */
[C---:B------:R-:W-:Y:S01]  /*2800*/  ISETP.GT.U32.AND P1, PT, R237.reuse, R4, PT ;  /* 0x00000004ed00720c */ /* 0x040fe20003f24070 */
[----:B------:R-:W-:Y:S01]  /*2810*/  IMAD.HI.U32 R7, R0, R20, RZ ;  /* 0x0000001400077227 */ /* 0x000fe200078e00ff */
[----:B------:R-:W-:Y:S02]  /*2820*/  @!P6 IADD3 R2, R2, -R237, RZ ;  /* 0x800000ed0202e210 */ /* 0x000fe40007ffe0ff */
[----:B------:R-:W-:Y:S01]  /*2830*/  MOV R11, R14 ;  /* 0x0000000e000b7202 */ /* 0x000fe20000000f00 */
[----:B------:R-:W-:Y:S01]  /*2840*/  IMAD R6, R237, R3, R6 ;  /* 0x00000003ed067224 */ /* 0x000fe200078e0206 */
[----:B------:R-:W-:Y:S01]  /*2850*/  IADD3 R14, R10, 0x28, RZ ;  /* 0x000000280a0e7810 */ /* 0x000fe20007ffe0ff */
[----:B------:R-:W-:Y:S01]  /*2860*/  IMAD.HI.U32 R3, R0, R8, RZ ;  /* 0x0000000800037227 */ /* 0x000fe200078e00ff */
[----:B------:R-:W-:-:S02]  /*2870*/  @!P0 IADD3 R11, -R11, RZ, RZ ;  /* 0x000000ff0b0b8210 */ /* 0x000fc40007ffe1ff */
[C---:B------:R-:W-:Y:S01]  /*2880*/  ISETP.GT.U32.AND P6, PT, R237.reuse, R6, PT ;  /* 0x00000006ed00720c */ /* 0x040fe20003fc4070 */
[----:B------:R-:W-:Y:S01]  /*2890*/  IMAD.MOV R3, RZ, RZ, -R3 ;  /* 0x000000ffff037224 */ /* 0x000fe200078e0a03 */
[----:B------:R-:W-:Y:S01]  /*28a0*/  IABS R62, R63 ;  /* 0x0000003f003e7213 */ /* 0x000fe20000000000 */
[----:B------:R1:W-:Y:S01]  /*28b0*/  STL [R1+0x1c], R11 ;  /* 0x00001c0b01007387 */ /* 0x0003e20000100800 */
[----:B------:R-:W-:Y:S01]  /*28c0*/  @!P1 IADD3 R4, R4, -R237, RZ ;  /* 0x800000ed04049210 */ /* 0x000fe20007ffe0ff */
[----:B------:R-:W-:Y:S01]  /*28d0*/  IMAD R8, R237, R3, R8 ;  /* 0x00000003ed087224 */ /* 0x000fe200078e0208 */
[----:B------:R-:W-:Y:S01]  /*28e0*/  ISETP.GE.AND P1, PT, R9, RZ, PT ;  /* 0x000000ff0900720c */ /* 0x000fe20003f26270 */
[C---:B------:R-:W-:Y:S01]  /*28f0*/  IMAD R18, R237.reuse, R5, R18 ;  /* 0x00000005ed127224 */ /* 0x040fe200078e0212 */
[----:B------:R-:W-:Y:S01]  /*2900*/  IABS R3, R22 ;  /* 0x0000001600037213 */ /* 0x000fe20000000000 */
[----:B------:R-:W-:Y:S01]  /*2910*/  VIADD R9, R10, 0x25 ;  /* 0x000000250a097836 */ /* 0x000fe20000000000 */
[C---:B------:R-:W-:Y:S01]  /*2920*/  ISETP.GT.U32.AND P3, PT, R237.reuse, R8, PT ;  /* 0x00000008ed00720c */ /* 0x040fe20003f64070 */
[----:B------:R-:W-:Y:S01]  /*2930*/  IMAD.MOV R7, RZ, RZ, -R7 ;  /* 0x000000ffff077224 */ /* 0x000fe200078e0a07 */
[----:B------:R-:W-:Y:S01]  /*2940*/  IABS R64, R71 ;  /* 0x0000004700407213 */ /* 0x000fe20000000000 */
[----:B------:R-:W-:Y:S01]  /*2950*/  @!P6 IMAD.IADD R6, R6, 0x1, -R237 ;  /* 0x000000010606e824 */ /* 0x000fe200078e0aed */
[C---:B------:R-:W-:Y:S01]  /*2960*/  ISETP.GT.U32.AND P6, PT, R237.reuse, R4, PT ;  /* 0x00000004ed00720c */ /* 0x040fe20003fc4070 */
[----:B-1----:R-:W-:Y:S01]  /*2970*/  IMAD.MOV.U32 R11, RZ, RZ, R16 ;  /* 0x000000ffff0b7224 */ /* 0x002fe200078e0010 */
[----:B------:R-:W-:Y:S01]  /*2980*/  IABS R5, R9 ;  /* 0x0000000900057213 */ /* 0x000fe20000000000 */
[C---:B------:R-:W-:Y:S01]  /*2990*/  IMAD R20, R237.reuse, R7, R20 ;  /* 0x00000007ed147224 */ /* 0x040fe200078e0214 */
[C---:B------:R-:W-:Y:S01]  /*29a0*/  ISETP.GT.U32.AND P0, PT, R237.reuse, R6, PT ;  /* 0x00000006ed00720c */ /* 0x040fe20003f04070 */
[----:B------:R-:W-:Y:S01]  /*29b0*/  @!P4 IMAD.MOV R11, RZ, RZ, -R11 ;  /* 0x000000ffff0bc224 */ /* 0x000fe200078e0a0b */
[----:B------:R-:W-:Y:S01]  /*29c0*/  ISETP.GT.U32.AND P4, PT, R237, R18, PT ;  /* 0x00000012ed00720c */ /* 0x000fe20003f84070 */
[----:B------:R-:W-:Y:S01]  /*29d0*/  VIADD R16, R10, 0x29 ;  /* 0x000000290a107836 */ /* 0x000fe20000000000 */
[----:B------:R-:W-:Y:S01]  /*29e0*/  MOV R7, R2 ;  /* 0x0000000200077202 */ /* 0x000fe20000000f00 */
[----:B------:R-:W-:Y:S01]  /*29f0*/  IMAD.HI.U32 R2, R0, R5, RZ ;  /* 0x0000000500027227 */ /* 0x000fe200078e00ff */
[----:B------:R-:W-:Y:S01]  /*2a00*/  @!P3 IADD3 R8, R8, -R237, RZ ;  /* 0x800000ed0808b210 */ /* 0x000fe20007ffe0ff */
[----:B------:R-:W-:Y:S01]  /*2a10*/  STL [R1+0x18], R11 ;  /* 0x0000180b01007387 */ /* 0x000fe20000100800 */
[----:B------:R-:W-:Y:S01]  /*2a20*/  @!P5 IADD3 R7, -R7, RZ, RZ ;  /* 0x000000ff0707d210 */ /* 0x000fe20007ffe1ff */
[----:B------:R-:W-:Y:S01]  /*2a30*/  @!P6 IMAD.IADD R4, R4, 0x1, -R237 ;  /* 0x000000010404e824 */ /* 0x000fe200078e0aed */
[----:B------:R-:W-:-:S02]  /*2a40*/  ISETP.GT.U32.AND P6, PT, R237, R20, PT ;  /* 0x00000014ed00720c */ /* 0x000fc40003fc4070 */
[----:B------:R-:W-:Y:S01]  /*2a50*/  IADD3 R12, -R2, RZ, RZ ;  /* 0x000000ff020c7210 */ /* 0x000fe20007ffe1ff */
[--C-:B------:R-:W-:Y:S01]  /*2a60*/  @!P0 IMAD.IADD R6, R6, 0x1, -R237.reuse ;  /* 0x0000000106068824 */ /* 0x100fe200078e0aed */
[----:B------:R1:W-:Y:S01]  /*2a70*/  STL [R1+0x14], R7 ;  /* 0x0000140701007387 */ /* 0x0003e20000100800 */
[----:B------:R-:W-:Y:S01]  /*2a80*/  @!P4 IMAD.IADD R18, R18, 0x1, -R237 ;  /* 0x000000011212c824 */ /* 0x000fe200078e0aed */
[C---:B------:R-:W-:Y:S01]  /*2a90*/  ISETP.GT.U32.AND P4, PT, R237.reuse, R8, PT ;  /* 0x00000008ed00720c */ /* 0x040fe20003f84070 */
[----:B------:R-:W-:Y:S01]  /*2aa0*/  IMAD R5, R237, R12, R5 ;  /* 0x0000000ced057224 */ /* 0x000fe200078e0205 */
[----:B------:R-:W-:Y:S01]  /*2ab0*/  IADD3 R12, R10, 0x27, RZ ;  /* 0x000000270a0c7810 */ /* 0x000fe20007ffe0ff */
[----:B------:R-:W-:Y:S01]  /*2ac0*/  IMAD.HI.U32 R2, R0, R3, RZ ;  /* 0x0000000300027227 */ /* 0x000fe200078e00ff */
[----:B------:R-:W-:Y:S02]  /*2ad0*/  ISETP.GE.AND P5, PT, R19, RZ, PT ;  /* 0x000000ff1300720c */ /* 0x000fe40003fa6270 */
[----:B------:R-:W-:Y:S01]  /*2ae0*/  ISETP.GE.AND P0, PT, R21, RZ, PT ;  /* 0x000000ff1500720c */ /* 0x000fe20003f06270 */
[----:B------:R-:W-:Y:S01]  /*2af0*/  IMAD.MOV R2, RZ, RZ, -R2 ;  /* 0x000000ffff027224 */ /* 0x000fe200078e0a02 */
[----:B-1----:R-:W-:Y:S01]  /*2b00*/  MOV R7, R4 ;  /* 0x0000000400077202 */ /* 0x002fe20000000f00 */
[----:B------:R-:W-:Y:S01]  /*2b10*/  IMAD.MOV.U32 R4, RZ, RZ, R6 ;  /* 0x000000ffff047224 */ /* 0x000fe200078e0006 */
[-C--:B------:R-:W-:Y:S01]  /*2b20*/  @!P6 IADD3 R20, R20, -R237.reuse, RZ ;  /* 0x800000ed1414e210 */ /* 0x080fe20007ffe0ff */
[C---:B------:R-:W-:Y:S01]  /*2b30*/  IMAD R6, R237.reuse, R2, R3 ;  /* 0x00000002ed067224 */ /* 0x040fe200078e0203 */
[C---:B------:R-:W-:Y:S01]  /*2b40*/  ISETP.GT.U32.AND P6, PT, R237.reuse, R18, PT ;  /* 0x00000012ed00720c */ /* 0x040fe20003fc4070 */
[----:B------:R-:W-:Y:S01]  /*2b50*/  @!P2 IMAD.MOV R7, RZ, RZ, -R7 ;  /* 0x000000ffff07a224 */ /* 0x000fe200078e0a07 */
[----:B------:R-:W-:Y:S01]  /*2b60*/  @!P4 IADD3 R8, R8, -R237, RZ ;  /* 0x800000ed0808c210 */ /* 0x000fe20007ffe0ff */
[----:B------:R-:W-:Y:S01]  /*2b70*/  @!P1 IMAD.MOV R4, RZ, RZ, -R4 ;  /* 0x000000ffff049224 */ /* 0x000fe200078e0a04 */
[----:B------:R-:W-:Y:S01]  /*2b80*/  ISETP.GT.U32.AND P1, PT, R237, R5, PT ;  /* 0x00000005ed00720c */ /* 0x000fe20003f24070 */
[----:B------:R-:W-:Y:S01]  /*2b90*/  VIADD R19, R10, 0x2c ;  /* 0x0000002c0a137836 */ /* 0x000fe20000000000 */
[----:B------:R1:W-:Y:S01]  /*2ba0*/  STL [R1+0x10], R7 ;  /* 0x0000100701007387 */ /* 0x0003e20000100800 */
[----:B------:R-:W-:Y:S01]  /*2bb0*/  IMAD.MOV.U32 R11, RZ, RZ, R8 ;  /* 0x000000ffff0b7224 */ /* 0x000fe200078e0008 */
[----:B------:R-:W-:-:S02]  /*2bc0*/  ISETP.GE.AND P4, PT, R9, RZ, PT ;  /* 0x000000ff0900720c */ /* 0x000fc40003f86270 */
[----:B------:R-:W-:Y:S01]  /*2bd0*/  IABS R9, R16 ;  /* 0x0000001000097213 */ /* 0x000fe20000000000 */
[----:B------:R-:W-:Y:S01]  /*2be0*/  @!P5 IMAD.MOV R11, RZ, RZ, -R11 ;  /* 0x000000ffff0bd224 */ /* 0x000fe200078e0a0b */
[C---:B------:R-:W-:Y:S01]  /*2bf0*/  ISETP.GT.U32.AND P2, PT, R237.reuse, R20, PT ;  /* 0x00000014ed00720c */ /* 0x040fe20003f44070 */
[----:B------:R-:W-:Y:S01]  /*2c00*/  @!P6 IMAD.IADD R18, R18, 0x1, -R237 ;  /* 0x000000011212e824 */ /* 0x000fe200078e0aed */
[----:B------:R-:W-:Y:S01]  /*2c10*/  ISETP.GT.U32.AND P6, PT, R237, R6, PT ;  /* 0x00000006ed00720c */ /* 0x000fe20003fc4070 */
[----:B------:R2:W-:Y:S01]  /*2c20*/  STL [R1+0xc], R4 ;  /* 0x00000c0401007387 */ /* 0x0005e20000100800 */
[----:B-1----:R-:W-:Y:S02]  /*2c30*/  IABS R7, R12 ;  /* 0x0000000c00077213 */ /* 0x002fe40000000000 */
[----:B------:R-:W-:Y:S01]  /*2c40*/  @!P1 IADD3 R5, R5, -R237, RZ ;  /* 0x800000ed05059210 */ /* 0x000fe20007ffe0ff */
[----:B------:R1:W-:Y:S01]  /*2c50*/  STL [R1+0x8], R11 ;  /* 0x0000080b01007387 */ /* 0x0003e20000100800 */
[----:B------:R-:W-:Y:S01]  /*2c60*/  ISETP.GE.AND P3, PT, R23, RZ, PT ;  /* 0x000000ff1700720c */ /* 0x000fe20003f66270 */
[----:B------:R-:W-:Y:S01]  /*2c70*/  IMAD.HI.U32 R2, R0, R7, RZ ;  /* 0x0000000700027227 */ /* 0x000fe200078e00ff */
[----:B------:R-:W-:-:S02]  /*2c80*/  ISETP.GT.U32.AND P5, PT, R237, R5, PT ;  /* 0x00000005ed00720c */ /* 0x000fc40003fa4070 */
[----:B------:R-:W-:Y:S02]  /*2c90*/  ISETP.GE.AND P1, PT, R12, RZ, PT ;  /* 0x000000ff0c00720c */ /* 0x000fe40003f26270 */
[----:B------:R-:W-:Y:S02]  /*2ca0*/  IADD3 R2, -R2, RZ, RZ ;  /* 0x000000ff02027210 */ /* 0x000fe40007ffe1ff */
[----:B------:R-:W-:Y:S02]  /*2cb0*/  @!P6 IADD3 R6, R6, -R237, RZ ;  /* 0x800000ed0606e210 */ /* 0x000fe40007ffe0ff */
[----:B--2---:R-:W-:Y:S01]  /*2cc0*/  IABS R4, R14 ;  /* 0x0000000e00047213 */ /* 0x004fe20000000000 */
[C---:B------:R-:W-:Y:S01]  /*2cd0*/  IMAD R7, R237.reuse, R2, R7 ;  /* 0x00000002ed077224 */ /* 0x040fe200078e0207 */
[----:B------:R-:W-:Y:S01]  /*2ce0*/  ISETP.GT.U32.AND P6, PT, R237, R6, PT ;  /* 0x00000006ed00720c */ /* 0x000fe20003fc4070 */
[----:B------:R-:W-:Y:S01]  /*2cf0*/  IMAD.HI.U32 R2, R0, R9, RZ ;  /* 0x0000000900027227 */ /* 0x000fe200078e00ff */
[----:B------:R-:W-:-:S02]  /*2d00*/  @!P2 IADD3 R20, R20, -R237, RZ ;  /* 0x800000ed1414a210 */ /* 0x000fc40007ffe0ff */
[----:B------:R-:W-:Y:S01]  /*2d10*/  ISETP.GE.AND P2, PT, R22, RZ, PT ;  /* 0x000000ff1600720c */ /* 0x000fe20003f46270 */
[----:B------:R-:W-:Y:S01]  /*2d20*/  @!P5 IMAD.IADD R5, R5, 0x1, -R237 ;  /* 0x000000010505d824 */ /* 0x000fe200078e0aed */
[----:B------:R-:W-:Y:S01]  /*2d30*/  IADD3 R2, -R2, RZ, RZ ;  /* 0x000000ff02027210 */ /* 0x000fe20007ffe1ff */
[----:B------:R-:W-:Y:S01]  /*2d40*/  IMAD.HI.U32 R3, R0, R4, RZ ;  /* 0x0000000400037227 */ /* 0x000fe200078e00ff */
[----:B------:R-:W-:Y:S02]  /*2d50*/  MOV R12, R18 ;  /* 0x00000012000c7202 */ /* 0x000fe40000000f00 */
[----:B------:R-:W-:Y:S01]  /*2d60*/  @!P4 IADD3 R5, -R5, RZ, RZ ;  /* 0x000000ff0505c210 */ /* 0x000fe20007ffe1ff */
[C---:B------:R-:W-:Y:S01]  /*2d70*/  IMAD R9, R237.reuse, R2, R9 ;  /* 0x00000002ed097224 */ /* 0x040fe200078e0209 */
[----:B------:R-:W-:Y:S01]  /*2d80*/  @!P0 IADD3 R12, -R12, RZ, RZ ;  /* 0x000000ff0c0c8210 */ /* 0x000fe20007ffe1ff */
[----:B------:R-:W-:Y:S01]  /*2d90*/  IMAD.MOV R3, RZ, RZ, -R3 ;  /* 0x000000ffff037224 */ /* 0x000fe200078e0a03 */
[----:B------:R-:W-:Y:S01]  /*2da0*/  IADD3 R18, R10, 0x2b, RZ ;  /* 0x0000002b0a127810 */ /* 0x000fe20007ffe0ff */
[----:B-1----:R-:W-:Y:S01]  /*2db0*/  IMAD.MOV.U32 R11, RZ, RZ, R20 ;  /* 0x000000ffff0b7224 */ /* 0x002fe200078e0014 */
[C---:B------:R-:W-:Y:S01]  /*2dc0*/  ISETP.GT.U32.AND P4, PT, R237.reuse, R9, PT ;  /* 0x00000009ed00720c */ /* 0x040fe20003f84070 */
[C---:B------:R-:W-:Y:S01]  /*2dd0*/  IMAD R8, R237.reuse, R3, R4 ;  /* 0x00000003ed087224 */ /* 0x040fe200078e0204 */
[C---:B------:R-:W-:Y:S01]  /*2de0*/  ISETP.GT.U32.AND P0, PT, R237.reuse, R7, PT ;  /* 0x00000007ed00720c */ /* 0x040fe20003f04070 */
[----:B------:R-:W-:Y:S01]  /*2df0*/  @!P3 IMAD.MOV R11, RZ, RZ, -R11 ;  /* 0x000000ffff0bb224 */ /* 0x000fe200078e0a0b */
[-C--:B------:R-:W-:Y:S01]  /*2e00*/  @!P6 IADD3 R6, R6, -R237.reuse, RZ ;  /* 0x800000ed0606e210 */ /* 0x080fe20007ffe0ff */
[----:B------:R-:W-:Y:S01]  /*2e10*/  VIADD R3, R10, 0x2a ;  /* 0x0000002a0a037836 */ /* 0x000fe20000000000 */
[----:B------:R-:W-:Y:S01]  /*2e20*/  ISETP.GE.AND P3, PT, R14, RZ, PT ;  /* 0x000000ff0e00720c */ /* 0x000fe20003f66270 */
[----:B------:R1:W-:Y:S01]  /*2e30*/  STL [R1+0x4], R12 ;  /* 0x0000040c01007387 */ /* 0x0003e20000100800 */
[----:B------:R-:W-:Y:S01]  /*2e40*/  ISETP.GT.U32.AND P5, PT, R237, R8, PT ;  /* 0x00000008ed00720c */ /* 0x000fe20003fa4070 */
[----:B------:R-:W-:Y:S01]  /*2e50*/  @!P2 IMAD.MOV R6, RZ, RZ, -R6 ;  /* 0x000000ffff06a224 */ /* 0x000fe200078e0a06 */
[----:B------:R-:W-:Y:S01]  /*2e60*/  IABS R14, R18 ;  /* 0x00000012000e7213 */ /* 0x000fe20000000000 */
[----:B------:R-:W-:Y:S01]  /*2e70*/  STL [R1], R11 ;  /* 0x0000000b01007387 */ /* 0x000fe20000100800 */
[----:B------:R-:W-:Y:S01]  /*2e80*/  ISETP.GE.AND P2, PT, R3, RZ, PT ;  /* 0x000000ff0300720c */ /* 0x000fe20003f46270 */
[----:B------:R-:W-:Y:S01]  /*2e90*/  @!P4 IMAD.IADD R9, R9, 0x1, -R237 ;  /* 0x000000010909c824 */ /* 0x000fe200078e0aed */
[----:B------:R-:W-:Y:S01]  /*2ea0*/  ISETP.GE.AND P6, PT, R16, RZ, PT ;  /* 0x000000ff1000720c */ /* 0x000fe20003fc6270 */
[----:B------:R-:W-:Y:S01]  /*2eb0*/  STL [R1+0x4b5c], R5 ;  /* 0x004b5c0501007387 */ /* 0x000fe20000100800 */
[----:B------:R-:W-:-:S02]  /*2ec0*/  @!P0 IADD3 R7, R7, -R237, RZ ;  /* 0x800000ed07078210 */ /* 0x000fc40007ffe0ff */
[----:B-1----:R-:W-:Y:S01]  /*2ed0*/  IABS R12, R3 ;  /* 0x00000003000c7213 */ /* 0x002fe20000000000 */
[----:B------:R-:W-:Y:S01]  /*2ee0*/  IMAD.HI.U32 R3, R0, R14, RZ ;  /* 0x0000000e00037227 */ /* 0x000fe200078e00ff */
[C---:B------:R-:W-:Y:S01]  /*2ef0*/  ISETP.GT.U32.AND P4, PT, R237.reuse, R9, PT ;  /* 0x00000009ed00720c */ /* 0x040fe20003f84070 */
[----:B------:R-:W-:Y:S01]  /*2f00*/  STL [R1+0x4b60], R6 ;  /* 0x004b600601007387 */ /* 0x000fe20000100800 */
[----:B------:R-:W-:Y:S01]  /*2f10*/  ISETP.GT.U32.AND P0, PT, R237, R7, PT ;  /* 0x00000007ed00720c */ /* 0x000fe20003f04070 */
[----:B------:R-:W-:Y:S01]  /*2f20*/  @!P5 IMAD.IADD R8, R8, 0x1, -R237 ;  /* 0x000000010808d824 */ /* 0x000fe200078e0aed */
[----:B------:R-:W-:Y:S01]  /*2f30*/  IADD3 R3, -R3, RZ, RZ ;  /* 0x000000ff03037210 */ /* 0x000fe20007ffe1ff */
[C---:B------:R-:W-:Y:S01]  /*2f40*/  IMAD.HI.U32 R2, R0.reuse, R12, RZ ;  /* 0x0000000c00027227 */ /* 0x040fe200078e00ff */
[----:B------:R-:W-:Y:S02]  /*2f50*/  IABS R16, R19 ;  /* 0x0000001300107213 */ /* 0x000fe40000000000 */
[C---:B------:R-:W-:Y:S01]  /*2f60*/  ISETP.GT.U32.AND P5, PT, R237.reuse, R8, PT ;  /* 0x00000008ed00720c */ /* 0x040fe20003fa4070 */
[----:B------:R-:W-:Y:S01]  /*2f70*/  IMAD R14, R237, R3, R14 ;  /* 0x00000003ed0e7224 */ /* 0x000fe200078e020e */
[----:B------:R-:W-:Y:S01]  /*2f80*/  IABS R20, R24 ;  /* 0x0000001800147213 */ /* 0x000fe20000000000 */
[----:B------:R-:W-:Y:S01]  /*2f90*/  IMAD.MOV R2, RZ, RZ, -R2 ;  /* 0x000000ffff027224 */ /* 0x000fe200078e0a02 */
[----:B------:R-:W-:Y:S01]  /*2fa0*/  IABS R22, R27 ;  /* 0x0000001b00167213 */ /* 0x000fe20000000000 */
[----:B------:R-:W-:Y:S01]  /*2fb0*/  IMAD.HI.U32 R4, R0, R16, RZ ;  /* 0x0000001000047227 */ /* 0x000fe200078e00ff */
[----:B------:R-:W-:-:S02]  /*2fc0*/  @!P4 IADD3 R9, R9, -R237, RZ ;  /* 0x800000ed0909c210 */ /* 0x000fc40007ffe0ff */
[C---:B------:R-:W-:Y:S01]  /*2fd0*/  ISETP.GT.U32.AND P4, PT, R237.reuse, R14, PT ;  /* 0x0000000eed00720c */ /* 0x040fe20003f84070 */
[----:B------:R-:W-:Y:S01]  /*2fe0*/  IMAD R12, R237, R2, R12 ;  /* 0x00000002ed0c7224 */ /* 0x000fe200078e020c */
[-C--:B------:R-:W-:Y:S01]  /*2ff0*/  @!P0 IADD3 R7, R7, -R237.reuse, RZ ;  /* 0x800000ed07078210 */ /* 0x080fe20007ffe0ff */
[----:B------:R-:W-:Y:S01]  /*3000*/  IMAD.MOV R4, RZ, RZ, -R4 ;  /* 0x000000ffff047224 */ /* 0x000fe200078e0a04 */
[----:B------:R-:W-:Y:S01]  /*3010*/  IADD3 R2, R10, 0x2d, RZ ;  /* 0x0000002d0a027810 */ /* 0x000fe20007ffe0ff */
[----:B------:R-:W-:Y:S01]  /*3020*/  IMAD.HI.U32 R3, R0, R20, RZ ;  /* 0x0000001400037227 */ /* 0x000fe200078e00ff */
[-C--:B------:R-:W-:Y:S02]  /*3030*/  @!P5 IADD3 R8, R8, -R237.reuse, RZ ;  /* 0x800000ed0808d210 */ /* 0x080fe40007ffe0ff */
[----:B------:R-:W-:Y:S01]  /*3040*/  @!P1 IADD3 R7, -R7, RZ, RZ ;  /* 0x000000ff07079210 */ /* 0x000fe20007ffe1ff */
[----:B------:R-:W-:Y:S01]  /*3050*/  IMAD R16, R237, R4, R16 ;  /* 0x00000004ed107224 */ /* 0x000fe200078e0210 */
[----:B------:R-:W-:Y:S01]  /*3060*/  ISETP.GE.AND P5, PT, R19, RZ, PT ;  /* 0x000000ff1300720c */ /* 0x000fe20003fa6270 */
[----:B------:R-:W-:Y:S01]  /*3070*/  @!P3 IMAD.MOV R8, RZ, RZ, -R8 ;  /* 0x000000ffff08b224 */ /* 0x000fe200078e0a08 */
[----:B------:R-:W-:Y:S01]  /*3080*/  ISETP.GT.U32.AND P1, PT, R237, R12, PT ;  /* 0x0000000ced00720c */ /* 0x000fe20003f24070 */
[----:B------:R-:W-:Y:S01]  /*3090*/  @!P6 IMAD.MOV R9, RZ, RZ, -R9 ;  /* 0x000000ffff09e224 */ /* 0x000fe200078e0a09 */
[----:B------:R-:W-:Y:S01]  /*30a0*/  IABS R19, R2 ;  /* 0x0000000200137213 */ /* 0x000fe20000000000 */
[----:B------:R1:W-:Y:S01]  /*30b0*/  STL [R1+0x4b64], R7 ;  /* 0x004b640701007387 */ /* 0x0003e20000100800 */
[----:B------:R-:W-:-:S02]  /*30c0*/  @!P4 IADD3 R14, R14, -R237, RZ ;  /* 0x800000ed0e0ec210 */ /* 0x000fc40007ffe0ff */
[----:B------:R-:W-:Y:S01]  /*30d0*/  ISETP.GE.AND P3, PT, R2, RZ, PT ;  /* 0x000000ff0200720c */ /* 0x000fe20003f66270 */
[----:B------:R-:W-:Y:S01]  /*30e0*/  IMAD.HI.U32 R2, R0, R19, RZ ;  /* 0x0000001300027227 */ /* 0x000fe200078e00ff */
[C---:B------:R-:W-:Y:S01]  /*30f0*/  ISETP.GT.U32.AND P4, PT, R237.reuse, R14, PT ;  /* 0x0000000eed00720c */ /* 0x040fe20003f84070 */
[----:B------:R2:W-:Y:S01]  /*3100*/  STL [R1+0x4b68], R8 ;  /* 0x004b680801007387 */ /* 0x0005e20000100800 */
[----:B------:R-:W-:Y:S01]  /*3110*/  ISETP.GE.AND P0, PT, R18, RZ, PT ;  /* 0x000000ff1200720c */ /* 0x000fe20003f06270 */
[----:B------:R-:W-:Y:S01]  /*3120*/  IMAD.HI.U32 R18, R0, R22, RZ ;  /* 0x0000001600127227 */ /* 0x000fe200078e00ff */
[----:B------:R-:W-:Y:S01]  /*3130*/  ISETP.GT.U32.AND P6, PT, R237, R16, PT ;  /* 0x00000010ed00720c */ /* 0x000fe20003fc4070 */
[----:B------:R-:W-:Y:S01]  /*3140*/  STL [R1+0x4b6c], R9 ;  /* 0x004b6c0901007387 */ /* 0x000fe20000100800 */
[----:B------:R-:W-:Y:S01]  /*3150*/  IADD3 R3, -R3, RZ, RZ ;  /* 0x000000ff03037210 */ /* 0x000fe20007ffe1ff */
[----:B------:R-:W-:Y:S01]  /*3160*/  IMAD.MOV R2, RZ, RZ, -R2 ;  /* 0x000000ffff027224 */ /* 0x000fe200078e0a02 */
[----:B------:R-:W-:Y:S01]  /*3170*/  IADD3 R23, -R18, RZ, RZ ;  /* 0x000000ff12177210 */ /* 0x000fe20007ffe1ff */
[----:B------:R-:W-:Y:S01]  /*3180*/  @!P1 IMAD.IADD R12, R12, 0x1, -R237 ;  /* 0x000000010c0c9824 */ /* 0x000fe200078e0aed */
[----:B------:R-:W-:Y:S01]  /*3190*/  IABS R21, R26 ;  /* 0x0000001a00157213 */ /* 0x000fe20000000000 */
[C---:B------:R-:W-:Y:S01]  /*31a0*/  IMAD R18, R237.reuse, R2, R19 ;  /* 0x00000002ed127224 */ /* 0x040fe200078e0213 */
[----:B------:R-:W-:Y:S01]  /*31b0*/  IADD3 R72, R10, 0x5c, RZ ;  /* 0x0000005c0a487810 */ /* 0x000fe20007ffe0ff */
[C---:B------:R-:W-:Y:S01]  /*31c0*/  IMAD R19, R237.reuse, R3, R20 ;  /* 0x00000003ed137224 */ /* 0x040fe200078e0214 */
[C---:B------:R-:W-:Y:S01]  /*31d0*/  ISETP.GT.U32.AND P1, PT, R237.reuse, R12, PT ;  /* 0x0000000ced00720c */ /* 0x040fe20003f24070 */
[----:B------:R-:W-:Y:S01]  /*31e0*/  @!P4 IMAD.IADD R14, R14, 0x1, -R237 ;  /* 0x000000010e0ec824 */ /* 0x000fe200078e0aed */
[----:B------:R-:W-:Y:S01]  /*31f0*/  ISETP.GT.U32.AND P4, PT, R237, R18, PT ;  /* 0x00000012ed00720c */ /* 0x000fe20003f84070 */
[----:B------:R-:W-:Y:S01]  /*3200*/  IMAD.HI.U32 R4, R0, R21, RZ ;  /* 0x0000001500047227 */ /* 0x000fe200078e00ff */
[----:B------:R-:W-:-:S02]  /*3210*/  @!P6 IADD3 R16, R16, -R237, RZ ;  /* 0x800000ed1010e210 */ /* 0x000fc40007ffe0ff */
[C---:B------:R-:W-:Y:S01]  /*3220*/  ISETP.GT.U32.AND P6, PT, R237.reuse, R19, PT ;  /* 0x00000013ed00720c */ /* 0x040fe20003fc4070 */
[----:B------:R-:W-:Y:S01]  /*3230*/  IMAD.MOV R4, RZ, RZ, -R4 ;  /* 0x000000ffff047224 */ /* 0x000fe200078e0a04 */
[----:B------:R-:W-:Y:S01]  /*3240*/  @!P0 IADD3 R14, -R14, RZ, RZ ;  /* 0x000000ff0e0e8210 */ /* 0x000fe20007ffe1ff */
[C---:B-1----:R-:W-:Y:S01]  /*3250*/  VIADD R7, R10.reuse, 0x178 ;  /* 0x000001780a077836 */ /* 0x042fe20000000000 */
[----:B------:R-:W-:Y:S01]  /*3260*/  IABS R66, R72 ;  /* 0x0000004800427213 */ /* 0x000fe20000000000 */
[C---:B------:R-:W-:Y:S01]  /*3270*/  IMAD R20, R237.reuse, R4, R21 ;  /* 0x00000004ed147224 */ /* 0x040fe200078e0215 */
[----:B------:R-:W-:Y:S01]  /*3280*/  IADD3 R74, R10, 0x5e, RZ ;  /* 0x0000005e0a4a7810 */ /* 0x000fe20007ffe0ff */
[C---:B------:R-:W-:Y:S01]  /*3290*/  IMAD R21, R237.reuse, R23, R22 ;  /* 0x00000017ed157224 */ /* 0x040fe200078e0216 */
[----:B------:R-:W-:Y:S01]  /*32a0*/  @!P1 IADD3 R12, R12, -R237, RZ ;  /* 0x800000ed0c0c9210 */ /* 0x000fe20007ffe0ff */
[----:B------:R-:W-:Y:S01]  /*32b0*/  @!P4 IMAD.IADD R18, R18, 0x1, -R237 ;  /* 0x000000011212c824 */ /* 0x000fe200078e0aed */
[----:B------:R-:W-:Y:S01]  /*32c0*/  IABS R22, R28 ;  /* 0x0000001c00167213 */ /* 0x000fe20000000000 */
[----:B--2---:R-:W-:Y:S01]  /*32d0*/  VIADD R8, R10, 0x18e ;  /* 0x0000018e0a087836 */ /* 0x004fe20000000000 */
[----:B------:R-:W-:Y:S01]  /*32e0*/  IABS R23, R29 ;  /* 0x0000001d00177213 */ /* 0x000fe20000000000 */
[----:B------:R-:W-:Y:S01]  /*32f0*/  @!P2 IMAD.MOV R12, RZ, RZ, -R12 ;  /* 0x000000ffff0ca224 */ /* 0x000fe200078e0a0c */
[----:B------:R-:W-:Y:S01]  /*3300*/  ISETP.GT.U32.AND P4, PT, R237, R16, PT ;  /* 0x00000010ed00720c */ /* 0x000fe20003f84070 */
[----:B------:R-:W-:Y:S01]  /*3310*/  IMAD.HI.U32 R2, R0, R22, RZ ;  /* 0x0000001600027227 */ /* 0x000fe200078e00ff */
[----:B------:R-:W-:-:S02]  /*3320*/  @!P6 IADD3 R19, R19, -R237, RZ ;  /* 0x800000ed1313e210 */ /* 0x000fc40007ffe0ff */
[C---:B------:R-:W-:Y:S01]  /*3330*/  ISETP.GT.U32.AND P2, PT, R237.reuse, R18, PT ;  /* 0x00000012ed00720c */ /* 0x040fe20003f44070 */
[----:B------:R-:W-:Y:S01]  /*3340*/  IMAD.HI.U32 R3, R0, R23, RZ ;  /* 0x0000001700037227 */ /* 0x000fe200078e00ff */
[C---:B------:R-:W-:Y:S01]  /*3350*/  ISETP.GT.U32.AND P6, PT, R237.reuse, R19, PT ;  /* 0x00000013ed00720c */ /* 0x040fe20003fc4070 */
[----:B------:R1:W-:Y:S01]  /*3360*/  STL [R1+0x4b70], R12 ;  /* 0x004b700c01007387 */ /* 0x0003e20000100800 */
[----:B------:R-:W-:Y:S01]  /*3370*/  IADD3 R2, -R2, RZ, RZ ;  /* 0x000000ff02027210 */ /* 0x000fe20007ffe1ff */
[----:B------:R-:W-:Y:S01]  /*3380*/  IMAD.MOV R4, RZ, RZ, -R3 ;  /* 0x000000ffff047224 */ /* 0x000fe200078e0a03 */
[C---:B------:R-:W-:Y:S01]  /*3390*/  ISETP.GT.U32.AND P0, PT, R237.reuse, R20, PT ;  /* 0x00000014ed00720c */ /* 0x040fe20003f04070 */
[----:B------:R-:W-:Y:S01]  /*33a0*/  IMAD.HI.U32 R3, R0, R25, RZ ;  /* 0x0000001900037227 */ /* 0x000fe200078e00ff */
[----:B------:R-:W-:Y:S01]  /*33b0*/  ISETP.GE.AND P1, PT, R24, RZ, PT ;  /* 0x000000ff1800720c */ /* 0x000fe20003f26270 */
[----:B------:R-:W-:Y:S01]  /*33c0*/  STL [R1+0x4b74], R14 ;  /* 0x004b740e01007387 */ /* 0x000fe20000100800 */
[----:B------:R-:W-:Y:S01]  /*33d0*/  IABS R24, R30 ;  /* 0x0000001e00187213 */ /* 0x000fe20000000000 */
[C---:B------:R-:W-:Y:S01]  /*33e0*/  IMAD R22, R237.reuse, R2, R22 ;  /* 0x00000002ed167224 */ /* 0x040fe200078e0216 */
[----:B------:R-:W-:Y:S01]  /*33f0*/  IABS R67, R73 ;  /* 0x0000004900437213 */ /* 0x000fe20000000000 */
[----:B------:R-:W-:Y:S01]  /*3400*/  @!P4 IMAD.IADD R16, R16, 0x1, -R237 ;  /* 0x000000011010c824 */ /* 0x000fe200078e0aed */
[C---:B------:R-:W-:Y:S01]  /*3410*/  ISETP.GT.U32.AND P4, PT, R237.reuse, R21, PT ;  /* 0x00000015ed00720c */ /* 0x040fe20003f84070 */
[----:B------:R-:W-:Y:S01]  /*3420*/  IMAD R23, R237, R4, R23 ;  /* 0x00000004ed177224 */ /* 0x000fe200078e0217 */
[----:B------:R-:W-:Y:S01]  /*3430*/  @!P2 IADD3 R18, R18, -R237, RZ ;  /* 0x800000ed1212a210 */ /* 0x000fe20007ffe0ff */
[----:B------:R-:W-:Y:S01]  /*3440*/  @!P6 IMAD.IADD R19, R19, 0x1, -R237 ;  /* 0x000000011313e824 */ /* 0x000fe200078e0aed */
[C---:B------:R-:W-:Y:S01]  /*3450*/  ISETP.GT.U32.AND P2, PT, R237.reuse, R22, PT ;  /* 0x00000016ed00720c */ /* 0x040fe20003f44070 */
[----:B------:R-:W-:Y:S01]  /*3460*/  IMAD.HI.U32 R2, R0, R24, RZ ;  /* 0x0000001800027227 */ /* 0x000fe200078e00ff */
[----:B------:R-:W-:-:S02]  /*3470*/  ISETP.GT.U32.AND P6, PT, R237, R23, PT ;  /* 0x00000017ed00720c */ /* 0x000fc40003fc4070 */
[-C--:B------:R-:W-:Y:S01]  /*3480*/  @!P0 IADD3 R20, R20, -R237.reuse, RZ ;  /* 0x800000ed14148210 */ /* 0x080fe20007ffe0ff */
[----:B------:R-:W-:Y:S01]  /*3490*/  IMAD.MOV R2, RZ, RZ, -R2 ;  /* 0x000000ffff027224 */ /* 0x000fe200078e0a02 */
[----:B------:R-:W-:Y:S01]  /*34a0*/  @!P5 IADD3 R16, -R16, RZ, RZ ;  /* 0x000000ff1010d210 */ /* 0x000fe20007ffe1ff */
[----:B------:R-:W-:Y:S01]  /*34b0*/  @!P3 IMAD.MOV R18, RZ, RZ, -R18 ;  /* 0x000000ffff12b224 */ /* 0x000fe200078e0a12 */
[----:B------:R-:W-:Y:S01]  /*34c0*/  IADD3 R4, -R3, RZ, RZ ;  /* 0x000000ff03047210 */ /* 0x000fe20007ffe1ff */
[----:B------:R-:W-:Y:S01]  /*34d0*/  @!P4 IMAD.IADD R21, R21, 0x1, -R237 ;  /* 0x000000011515c824 */ /* 0x000fe200078e0aed */
[----:B------:R-:W-:Y:S01]  /*34e0*/  ISETP.GE.AND P0, PT, R26, RZ, PT ;  /* 0x000000ff1a00720c */ /* 0x000fe20003f06270 */
[C---:B------:R-:W-:Y:S01]  /*34f0*/  IMAD R24, R237.reuse, R2, R24 ;  /* 0x00000002ed187224 */ /* 0x040fe200078e0218 */
[----:B------:R-:W-:Y:S01]  /*3500*/  IABS R26, R32 ;  /* 0x00000020001a7213 */ /* 0x000fe20000000000 */
[----:B------:R-:W-:Y:S01]  /*3510*/  IMAD R25, R237, R4, R25 ;  /* 0x00000004ed197224 */ /* 0x000fe200078e0219 */
[----:B------:R-:W-:Y:S01]  /*3520*/  @!P2 IADD3 R22, R22, -R237, RZ ;  /* 0x800000ed1616a210 */ /* 0x000fe20007ffe0ff */
[----:B------:R-:W-:Y:S01]  /*3530*/  @!P6 IMAD.IADD R23, R23, 0x1, -R237 ;  /* 0x000000011717e824 */ /* 0x000fe200078e0aed */
[C---:B------:R-:W-:Y:S01]  /*3540*/  ISETP.GT.U32.AND P2, PT, R237.reuse, R20, PT ;  /* 0x00000014ed00720c */ /* 0x040fe20003f44070 */
[----:B------:R-:W-:Y:S01]  /*3550*/  IMAD.HI.U32 R2, R0, R26, RZ ;  /* 0x0000001a00027227 */ /* 0x000fe200078e00ff */
[C---:B------:R-:W-:Y:S01]  /*3560*/  ISETP.GT.U32.AND P6, PT, R237.reuse, R21, PT ;  /* 0x00000015ed00720c */ /* 0x040fe20003fc4070 */
[----:B------:R2:W-:Y:S01]  /*3570*/  STL [R1+0x4b78], R16 ;  /* 0x004b781001007387 */ /* 0x0005e20000100800 */
[----:B------:R-:W-:Y:S01]  /*3580*/  ISETP.GT.U32.AND P5, PT, R237, R22, PT ;  /* 0x00000016ed00720c */ /* 0x000fe20003fa4070 */
[----:B-1----:R-:W-:Y:S01]  /*3590*/  VIADD R12, R10, 0x1fc ;  /* 0x000001fc0a0c7836 */ /* 0x002fe20000000000 */
[----:B------:R-:W-:Y:S01]  /*35a0*/  ISETP.GE.AND P4, PT, R27, RZ, PT ;  /* 0x000000ff1b00720c */ /* 0x000fe20003f86270 */
[----:B------:R-:W-:Y:S01]  /*35b0*/  STL [R1+0x4b7c], R18 ;  /* 0x004b7c1201007387 */ /* 0x000fe20000100800 */
[----:B------:R-:W-:-:S02]  /*35c0*/  ISETP.GT.U32.AND P3, PT, R237, R23, PT ;  /* 0x00000017ed00720c */ /* 0x000fc40003f64070 */
[----:B------:R-:W-:Y:S02]  /*35d0*/  IABS R27, R33 ;  /* 0x00000021001b7213 */ /* 0x000fe40000000000 */
[----:B------:R-:W-:Y:S01]  /*35e0*/  IADD3 R2, -R2, RZ, RZ ;  /* 0x000000ff02027210 */ /* 0x000fe20007ffe1ff */
[--C-:B------:R-:W-:Y:S01]  /*35f0*/  @!P2 IMAD.IADD R20, R20, 0x1, -R237.reuse ;  /* 0x000000011414a824 */ /* 0x100fe200078e0aed */
[----:B------:R-:W-:Y:S01]  /*3600*/  ISETP.GE.AND P2, PT, R28, RZ, PT ;  /* 0x000000ff1c00720c */ /* 0x000fe20003f46270 */
[----:B------:R-:W-:Y:S01]  /*3610*/  IMAD.HI.U32 R3, R0, R27, RZ ;  /* 0x0000001b00037227 */ /* 0x000fe200078e00ff */
[----:B------:R-:W-:Y:S02]  /*3620*/  @!P6 IADD3 R21, R21, -R237, RZ ;  /* 0x800000ed1515e210 */ /* 0x000fe40007ffe0ff */
[----:B------:R-:W-:Y:S01]  /*3630*/  ISETP.GT.U32.AND P6, PT, R237, R25, PT ;  /* 0x00000019ed00720c */ /* 0x000fe20003fc4070 */
[----:B------:R-:W-:Y:S01]  /*3640*/  @!P5 IMAD.IADD R22, R22, 0x1, -R237 ;  /* 0x000000011616d824 */ /* 0x000fe200078e0aed */
[----:B------:R-:W-:Y:S01]  /*3650*/  ISETP.GE.AND P5, PT, R29, RZ, PT ;  /* 0x000000ff1d00720c */ /* 0x000fe20003fa6270 */
[----:B------:R-:W-:Y:S01]  /*3660*/  IMAD.MOV R4, RZ, RZ, -R3 ;  /* 0x000000ffff047224 */ /* 0x000fe200078e0a03 */
[----:B------:R-:W-:Y:S01]  /*3670*/  @!P1 IADD3 R19, -R19, RZ, RZ ;  /* 0x000000ff13139210 */ /* 0x000fe20007ffe1ff */
[C---:B------:R-:W-:Y:S01]  /*3680*/  IMAD R26, R237.reuse, R2, R26 ;  /* 0x00000002ed1a7224 */ /* 0x040fe200078e021a */
[C---:B------:R-:W-:Y:S01]  /*3690*/  ISETP.GT.U32.AND P1, PT, R237.reuse, R24, PT ;  /* 0x00000018ed00720c */ /* 0x040fe20003f24070 */
[----:B------:R-:W-:Y:S01]  /*36a0*/  IMAD R27, R237, R4, R27 ;  /* 0x00000004ed1b7224 */ /* 0x000fe200078e021b */
[-C--:B------:R-:W-:Y:S01]  /*36b0*/  @!P3 IADD3 R23, R23, -R237.reuse, RZ ;  /* 0x800000ed1717b210 */ /* 0x080fe20007ffe0ff */
[----:B------:R-:W-:Y:S01]  /*36c0*/  @!P2 IMAD.MOV R22, RZ, RZ, -R22 ;  /* 0x000000ffff16a224 */ /* 0x000fe200078e0a16 */
[----:B------:R-:W-:Y:S01]  /*36d0*/  ISETP.GT.U32.AND P2, PT, R237, R26, PT ;  /* 0x0000001aed00720c */ /* 0x000fe20003f44070 */
[----:B------:R-:W-:Y:S01]  /*36e0*/  @!P0 IMAD.MOV R20, RZ, RZ, -R20 ;  /* 0x000000ffff148224 */ /* 0x000fe200078e0a14 */
[----:B------:R-:W-:Y:S01]  /*36f0*/  @!P4 IADD3 R21, -R21, RZ, RZ ;  /* 0x000000ff1515c210 */ /* 0x000fe20007ffe1ff */
[C---:B------:R-:W-:Y:S01]  /*3700*/  VIADD R3, R10.reuse, 0x38 ;  /* 0x000000380a037836 */ /* 0x040fe20000000000 */
[----:B------:R-:W-:Y:S01]  /*3710*/  @!P6 IADD3 R25, R25, -R237, RZ ;  /* 0x800000ed1919e210 */ /* 0x000fe20007ffe0ff */
[----:B------:R1:W-:Y:S01]  /*3720*/  STL [R1+0x4b80], R19 ;  /* 0x004b801301007387 */ /* 0x0003e20000100800 */
[----:B------:R-:W-:Y:S01]  /*3730*/  @!P5 IADD3 R23, -R23, RZ, RZ ;  /* 0x000000ff1717d210 */ /* 0x000fe20007ffe1ff */
[----:B--2---:R-:W-:Y:S01]  /*3740*/  VIADD R16, R10, 0x1f9 ;  /* 0x000001f90a107836 */ /* 0x004fe20000000000 */
[C---:B------:R-:W-:Y:S01]  /*3750*/  ISETP.GT.U32.AND P4, PT, R237.reuse, R25, PT ;  /* 0x00000019ed00720c */ /* 0x040fe20003f84070 */
[--C-:B------:R-:W-:Y:S01]  /*3760*/  @!P1 IMAD.IADD R24, R24, 0x1, -R237.reuse ;  /* 0x0000000118189824 */ /* 0x100fe200078e0aed */
[C---:B------:R-:W-:Y:S01]  /*3770*/  ISETP.GT.U32.AND P5, PT, R237.reuse, R27, PT ;  /* 0x0000001bed00720c */ /* 0x040fe20003fa4070 */
[----:B------:R-:W-:Y:S01]  /*3780*/  STL [R1+0x4b84], R20 ;  /* 0x004b841401007387 */ /* 0x000fe20000100800 */
[----:B------:R-:W-:Y:S01]  /*3790*/  IADD3 R2, R10, 0x37, RZ ;  /* 0x000000370a027810 */ /* 0x000fe20007ffe0ff */
[----:B------:R-:W-:Y:S01]  /*37a0*/  @!P2 IMAD.IADD R26, R26, 0x1, -R237 ;  /* 0x000000011a1aa824 */ /* 0x000fe200078e0aed */
[----:B------:R-:W-:Y:S01]  /*37b0*/  ISETP.GT.U32.AND P0, PT, R237, R24, PT ;  /* 0x00000018ed00720c */ /* 0x000fe20003f04070 */
[----:B------:R-:W-:Y:S01]  /*37c0*/  STL [R1+0x4b88], R21 ;  /* 0x004b881501007387 */ /* 0x000fe20000100800 */
[----:B------:R-:W-:Y:S01]  /*37d0*/  IABS R28, R2 ;  /* 0x00000002001c7213 */ /* 0x000fe20000000000 */
[----:B-1----:R-:W-:Y:S01]  /*37e0*/  VIADD R19, R10, 0x1f7 ;  /* 0x000001f70a137836 */ /* 0x002fe20000000000 */
[----:B------:R-:W-:Y:S01]  /*37f0*/  ISETP.GE.AND P3, PT, R30, RZ, PT ;  /* 0x000000ff1e00720c */ /* 0x000fe20003f66270 */
[----:B------:R-:W-:Y:S01]  /*3800*/  STL [R1+0x4b8c], R22 ;  /* 0x004b8c1601007387 */ /* 0x000fe20000100800 */
[----:B------:R-:W-:-:S02]  /*3810*/  IABS R29, R3 ;  /* 0x00000003001d7213 */ /* 0x000fc40000000000 */
[-C--:B------:R-:W-:Y:S01]  /*3820*/  @!P4 IADD3 R25, R25, -R237.reuse, RZ ;  /* 0x800000ed1919c210 */ /* 0x080fe20007ffe0ff */
[----:B------:R1:W-:Y:S01]  /*3830*/  STL [R1+0x4b90], R23 ;  /* 0x004b901701007387 */ /* 0x0003e20000100800 */
[----:B------:R-:W-:Y:S02]  /*3840*/  @!P5 IADD3 R27, R27, -R237, RZ ;  /* 0x800000ed1b1bd210 */ /* 0x000fe40007ffe0ff */
[----:B------:R-:W-:Y:S01]  /*3850*/  ISETP.GE.AND P4, PT, R2, RZ, PT ;  /* 0x000000ff0200720c */ /* 0x000fe20003f86270 */
[----:B------:R-:W-:Y:S01]  /*3860*/  IMAD.HI.U32 R2, R0, R28, RZ ;  /* 0x0000001c00027227 */ /* 0x000fe200078e00ff */
[----:B------:R-:W-:Y:S02]  /*3870*/  ISETP.GT.U32.AND P5, PT, R237, R26, PT ;  /* 0x0000001aed00720c */ /* 0x000fe40003fa4070 */
[----:B------:R-:W-:Y:S01]  /*3880*/  ISETP.GE.AND P2, PT, R3, RZ, PT ;  /* 0x000000ff0300720c */ /* 0x000fe20003f46270 */
[----:B------:R-:W-:Y:S01]  /*3890*/  IMAD.MOV R2, RZ, RZ, -R2 ;  /* 0x000000ffff027224 */ /* 0x000fe200078e0a02 */
[----:B------:R-:W-:Y:S01]  /*38a0*/  ISETP.GE.AND P1, PT, R31, RZ, PT ;  /* 0x000000ff1f00720c */ /* 0x000fe20003f26270 */
[----:B------:R-:W-:Y:S01]  /*38b0*/  @!P0 IMAD.IADD R24, R24, 0x1, -R237 ;  /* 0x0000000118188824 */ /* 0x000fe200078e0aed */
[----:B------:R-:W-:Y:S01]  /*38c0*/  ISETP.GE.AND P6, PT, R32, RZ, PT ;  /* 0x000000ff2000720c */ /* 0x000fe20003fc6270 */
[----:B------:R-:W-:Y:S01]  /*38d0*/  IMAD.HI.U32 R3, R0, R29, RZ ;  /* 0x0000001d00037227 */ /* 0x000fe200078e00ff */
[----:B------:R-:W-:-:S02]  /*38e0*/  IADD3 R30, R10, 0x39, RZ ;  /* 0x000000390a1e7810 */ /* 0x000fc40007ffe0ff */
[----:B------:R-:W-:Y:S01]  /*38f0*/  ISETP.GE.AND P0, PT, R33, RZ, PT ;  /* 0x000000ff2100720c */ /* 0x000fe20003f06270 */
[----:B------:R-:W-:Y:S01]  /*3900*/  IMAD R28, R237, R2, R28 ;  /* 0x00000002ed1c7224 */ /* 0x000fe200078e021c */
[----:B------:R-:W-:Y:S01]  /*3910*/  IADD3 R4, -R3, RZ, RZ ;  /* 0x000000ff03047210 */ /* 0x000fe20007ffe1ff */
[----:B------:R-:W-:Y:S01]  /*3920*/  @!P3 IMAD.MOV R24, RZ, RZ, -R24 ;  /* 0x000000ffff18b224 */ /* 0x000fe200078e0a18 */
[C---:B------:R-:W-:Y:S01]  /*3930*/  ISETP.GT.U32.AND P3, PT, R237.reuse, R27, PT ;  /* 0x0000001bed00720c */ /* 0x040fe20003f64070 */
[----:B------:R-:W-:Y:S01]  /*3940*/  @!P5 IMAD.IADD R26, R26, 0x1, -R237 ;  /* 0x000000011a1ad824 */ /* 0x000fe200078e0aed */
[C---:B------:R-:W-:Y:S01]  /*3950*/  ISETP.GT.U32.AND P5, PT, R237.reuse, R28, PT ;  /* 0x0000001ced00720c */ /* 0x040fe20003fa4070 */
[C---:B------:R-:W-:Y:S01]  /*3960*/  IMAD R29, R237.reuse, R4, R29 ;  /* 0x00000004ed1d7224 */ /* 0x040fe200078e021d */
[----:B------:R-:W-:Y:S01]  /*3970*/  IADD3 R2, R10, 0x3a, RZ ;  /* 0x0000003a0a027810 */ /* 0x000fe20007ffe0ff */
[----:B------:R-:W-:Y:S01]  /*3980*/  @!P1 IMAD.MOV R25, RZ, RZ, -R25 ;  /* 0x000000ffff199224 */ /* 0x000fe200078e0a19 */
[----:B------:R-:W-:Y:S01]  /*3990*/  ISETP.GE.AND P1, PT, R30, RZ, PT ;  /* 0x000000ff1e00720c */ /* 0x000fe20003f26270 */
[----:B------:R-:W-:Y:S01]  /*39a0*/  VIADD R4, R10, 0x3b ;  /* 0x0000003b0a047836 */ /* 0x000fe20000000000 */
[----:B------:R-:W-:Y:S01]  /*39b0*/  @!P6 IADD3 R26, -R26, RZ, RZ ;  /* 0x000000ff1a1ae210 */ /* 0x000fe20007ffe1ff */
[----:B------:R-:W-:Y:S01]  /*39c0*/  STL [R1+0x4b94], R24 ;  /* 0x004b941801007387 */ /* 0x000fe20000100800 */
[----:B------:R-:W-:Y:S01]  /*39d0*/  IABS R30, R30 ;  /* 0x0000001e001e7213 */ /* 0x000fe20000000000 */
[----:B-1----:R-:W-:Y:S01]  /*39e0*/  VIADD R23, R10, 0x1f3 ;  /* 0x000001f30a177836 */ /* 0x002fe20000000000 */
[----:B------:R-:W-:Y:S01]  /*39f0*/  ISETP.GT.U32.AND P6, PT, R237, R29, PT ;  /* 0x0000001ded00720c */ /* 0x000fe20003fc4070 */
[----:B------:R-:W-:Y:S01]  /*3a00*/  STL [R1+0x4b98], R25 ;  /* 0x004b981901007387 */ /* 0x000fe20000100800 */
[----:B------:R-:W-:Y:S01]  /*3a10*/  @!P3 IADD3 R27, R27, -R237, RZ ;  /* 0x800000ed1b1bb210 */ /* 0x000fe20007ffe0ff */
[----:B------:R-:W-:Y:S01]  /*3a20*/  @!P5 IMAD.IADD R28, R28, 0x1, -R237 ;  /* 0x000000011c1cd824 */ /* 0x000fe200078e0aed */
[----:B------:R-:W-:Y:S01]  /*3a30*/  ISETP.GE.AND P3, PT, R2, RZ, PT ;  /* 0x000000ff0200720c */ /* 0x000fe20003f66270 */
[----:B------:R-:W-:Y:S01]  /*3a40*/  STL [R1+0x4b9c], R26 ;  /* 0x004b9c1a01007387 */ /* 0x000fe20000100800 */
[----:B------:R-:W-:Y:S01]  /*3a50*/  IABS R31, R2 ;  /* 0x00000002001f7213 */ /* 0x000fe20000000000 */
[----:B------:R-:W-:Y:S01]  /*3a60*/  IMAD.HI.U32 R2, R0, R30, RZ ;  /* 0x0000001e00027227 */ /* 0x000fe200078e00ff */
[----:B------:R-:W-:-:S02]  /*3a70*/  ISETP.GT.U32.AND P5, PT, R237, R28, PT ;  /* 0x0000001ced00720c */ /* 0x000fc40003fa4070 */
[----:B------:R-:W-:Y:S01]  /*3a80*/  IABS R32, R4 ;  /* 0x0000000400207213 */ /* 0x000fe20000000000 */
[----:B------:R-:W-:Y:S01]  /*3a90*/  IMAD.MOV R3, RZ, RZ, -R2 ;  /* 0x000000ffff037224 */ /* 0x000fe200078e0a02 */
[----:B------:R-:W-:Y:S01]  /*3aa0*/  IABS R33, R38 ;  /* 0x0000002600217213 */ /* 0x000fe20000000000 */
[----:B------:R-:W-:Y:S01]  /*3ab0*/  IMAD.HI.U32 R2, R0, R31, RZ ;  /* 0x0000001f00027227 */ /* 0x000fe200078e00ff */
[----:B------:R-:W-:Y:S02]  /*3ac0*/  @!P0 IADD3 R27, -R27, RZ, RZ ;  /* 0x000000ff1b1b8210 */ /* 0x000fe40007ffe1ff */
[----:B------:R-:W-:Y:S01]  /*3ad0*/  ISETP.GE.AND P0, PT, R4, RZ, PT ;  /* 0x000000ff0400720c */ /* 0x000fe20003f06270 */
[----:B------:R-:W-:Y:S01]  /*3ae0*/  @!P6 IMAD.IADD R29, R29, 0x1, -R237 ;  /* 0x000000011d1de824 */ /* 0x000fe200078e0aed */
[----:B------:R-:W-:Y:S01]  /*3af0*/  IABS R68, R74 ;  /* 0x0000004a00447213 */ /* 0x000fe20000000000 */
[----:B------:R-:W-:Y:S01]  /*3b00*/  IMAD.MOV R2, RZ, RZ, -R2 ;  /* 0x000000ffff027224 */ /* 0x000fe200078e0a02 */
[----:B------:R-:W-:Y:S01]  /*3b10*/  IADD3 R76, R10, 0x60, RZ ;  /* 0x000000600a4c7810 */ /* 0x000fe20007ffe0ff */
[C---:B------:R-:W-:Y:S01]  /*3b20*/  IMAD R30, R237.reuse, R3, R30 ;  /* 0x00000003ed1e7224 */ /* 0x040fe200078e021e */
[C---:B------:R-:W-:Y:S01]  /*3b30*/  ISETP.GT.U32.AND P6, PT, R237.reuse, R29, PT ;  /* 0x0000001ded00720c */ /* 0x040fe20003fc4070 */
[C---:B------:R-:W-:Y:S01]  /*3b40*/  IMAD R31, R237.reuse, R2, R31 ;  /* 0x00000002ed1f7224 */ /* 0x040fe200078e021f */
[----:B------:R-:W-:Y:S01]  /*3b50*/  @!P5 IADD3 R28, R28, -R237, RZ ;  /* 0x800000ed1c1cd210 */ /* 0x000fe20007ffe0ff */
[C---:B------:R-:W-:Y:S01]  /*3b60*/  IMAD.HI.U32 R2, R0.reuse, R32, RZ ;  /* 0x0000002000027227 */ /* 0x040fe200078e00ff */
[----:B------:R-:W-:Y:S01]  /*3b70*/  ISETP.GT.U32.AND P5, PT, R237, R30, PT ;  /* 0x0000001eed00720c */ /* 0x000fe20003fa4070 */
[----:B------:R-:W-:Y:S01]  /*3b80*/  STL [R1+0x4ba0], R27 ;  /* 0x004ba01b01007387 */ /* 0x000fe20000100800 */
[----:B------:R-:W-:Y:S01]  /*3b90*/  IABS R69, R76 ;  /* 0x0000004c00457213 */ /* 0x000fe20000000000 */
[----:B------:R-:W-:Y:S01]  /*3ba0*/  IMAD.HI.U32 R3, R0, R33, RZ ;  /* 0x0000002100037227 */ /* 0x000fe200078e00ff */
[----:B------:R-:W-:-:S02]  /*3bb0*/  IADD3 R81, R10, 0x68, RZ ;  /* 0x000000680a517810 */ /* 0x000fc40007ffe0ff */
[----:B------:R-:W-:Y:S01]  /*3bc0*/  IADD3 R82, R10, 0x69, RZ ;  /* 0x000000690a527810 */ /* 0x000fe20007ffe0ff */
[----:B------:R-:W-:Y:S01]  /*3bd0*/  IMAD.MOV R2, RZ, RZ, -R2 ;  /* 0x000000ffff027224 */ /* 0x000fe200078e0a02 */
[----:B------:R-:W-:Y:S01]  /*3be0*/  IADD3 R4, -R3, RZ, RZ ;  /* 0x000000ff03047210 */ /* 0x000fe20007ffe1ff */
[----:B------:R-:W-:Y:S01]  /*3bf0*/  @!P4 IMAD.MOV R28, RZ, RZ, -R28 ;  /* 0x000000ffff1cc224 */ /* 0x000fe200078e0a1c */
[----:B------:R-:W-:Y:S01]  /*3c00*/  @!P6 IADD3 R29, R29, -R237, RZ ;  /* 0x800000ed1d1de210 */ /* 0x000fe20007ffe0ff */
[C---:B------:R-:W-:Y:S01]  /*3c10*/  IMAD R32, R237.reuse, R2, R32 ;  /* 0x00000002ed207224 */ /* 0x040fe200078e0220 */
[C---:B------:R-:W-:Y:S01]  /*3c20*/  ISETP.GT.U32.AND P4, PT, R237.reuse, R31, PT ;  /* 0x0000001fed00720c */ /* 0x040fe20003f84070 */
[C---:B------:R-:W-:Y:S01]  /*3c30*/  IMAD R33, R237.reuse, R4, R33 ;  /* 0x00000004ed217224 */ /* 0x040fe200078e0221 */
[----:B------:R-:W-:Y:S01]  /*3c40*/  @!P5 IADD3 R30, R30, -R237, RZ ;  /* 0x800000ed1e1ed210 */ /* 0x000fe20007ffe0ff */
[----:B------:R-:W-:Y:S01]  /*3c50*/  IMAD.HI.U32 R2, R0, R34, RZ ;  /* 0x0000002200027227 */ /* 0x000fe200078e00ff */
[C---:B------:R-:W-:Y:S01]  /*3c60*/  ISETP.GT.U32.AND P6, PT, R237.reuse, R32, PT ;  /* 0x00000020ed00720c */ /* 0x040fe20003fc4070 */
[----:B------:R-:W-:Y:S01]  /*3c70*/  STL [R1+0x4ba4], R28 ;  /* 0x004ba41c01007387 */ /* 0x000fe20000100800 */
[C---:B------:R-:W-:Y:S01]  /*3c80*/  ISETP.GT.U32.AND P5, PT, R237.reuse, R33, PT ;  /* 0x00000021ed00720c */ /* 0x040fe20003fa4070 */
[----:B------:R-:W-:Y:S01]  /*3c90*/  IMAD.MOV R2, RZ, RZ, -R2 ;  /* 0x000000ffff027224 */ /* 0x000fe200078e0a02 */
[----:B------:R-:W-:Y:S01]  /*3ca0*/  IABS R77, R81 ;  /* 0x00000051004d7213 */ /* 0x000fe20000000000 */
[----:B------:R-:W-:Y:S01]  /*3cb0*/  @!P2 IMAD.MOV R29, RZ, RZ, -R29 ;  /* 0x000000ffff1da224 */ /* 0x000fe200078e0a1d */
[----:B------:R-:W-:Y:S01]  /*3cc0*/  IABS R79, R82 ;  /* 0x00000052004f7213 */ /* 0x000fe20000000000 */
[----:B------:R-:W-:Y:S01]  /*3cd0*/  IMAD R34, R237, R2, R34 ;  /* 0x00000002ed227224 */ /* 0x000fe200078e0222 */
[----:B------:R-:W-:Y:S01]  /*3ce0*/  IADD3 R85, R10, 0x6d, RZ ;  /* 0x0000006d0a557810 */ /* 0x000fe20007ffe0ff */
[----:B------:R-:W-:Y:S01]  /*3cf0*/  IMAD.HI.U32 R2, R0, R35, RZ ;  /* 0x0000002300027227 */ /* 0x000fe200078e00ff */
[----:B------:R-:W-:Y:S01]  /*3d00*/  @!P4 IADD3 R31, R31, -R237, RZ ;  /* 0x800000ed1f1fc210 */ /* 0x000fe20007ffe0ff */
[----:B------:R1:W-:Y:S01]  /*3d10*/  STL [R1+0x4ba8], R29 ;  /* 0x004ba81d01007387 */ /* 0x0003e20000100800 */
[----:B------:R-:W-:Y:S01]  /*3d20*/  ISETP.GT.U32.AND P4, PT, R237, R30, PT ;  /* 0x0000001eed00720c */ /* 0x000fe20003f84070 */
[----:B------:R-:W-:Y:S01]  /*3d30*/  @!P6 IMAD.IADD R32, R32, 0x1, -R237 ;  /* 0x000000012020e824 */ /* 0x000fe200078e0aed */
[----:B------:R-:W-:Y:S01]  /*3d40*/  IADD3 R2, -R2, RZ, RZ ;  /* 0x000000ff02027210 */ /* 0x000fe20007ffe1ff */
[----:B------:R-:W-:Y:S01]  /*3d50*/  IMAD.HI.U32 R3, R0, R37, RZ ;  /* 0x0000002500037227 */ /* 0x000fe200078e00ff */
[----:B------:R-:W-:-:S02]  /*3d60*/  @!P5 IADD3 R33, R33, -R237, RZ ;  /* 0x800000ed2121d210 */ /* 0x000fc40007ffe0ff */
[C---:B------:R-:W-:Y:S01]  /*3d70*/  ISETP.GT.U32.AND P5, PT, R237.reuse, R32, PT ;  /* 0x00000020ed00720c */ /* 0x040fe20003fa4070 */
[C---:B------:R-:W-:Y:S01]  /*3d80*/  IMAD R35, R237.reuse, R2, R35 ;  /* 0x00000002ed237224 */ /* 0x040fe200078e0223 */
[C---:B------:R-:W-:Y:S01]  /*3d90*/  ISETP.GT.U32.AND P6, PT, R237.reuse, R31, PT ;  /* 0x0000001fed00720c */ /* 0x040fe20003fc4070 */
[----:B------:R-:W-:Y:S01]  /*3da0*/  IMAD.HI.U32 R2, R0, R36, RZ ;  /* 0x0000002400027227 */ /* 0x000fe200078e00ff */
[C---:B------:R-:W-:Y:S02]  /*3db0*/  ISETP.GT.U32.AND P2, PT, R237.reuse, R33, PT ;  /* 0x00000021ed00720c */ /* 0x040fe40003f44070 */
[----:B------:R-:W-:Y:S01]  /*3dc0*/  IADD3 R86, R10, 0x6e, RZ ;  /* 0x0000006e0a567810 */ /* 0x000fe20007ffe0ff */
[----:B------:R-:W-:Y:S01]  /*3dd0*/  @!P4 IMAD.IADD R30, R30, 0x1, -R237 ;  /* 0x000000011e1ec824 */ /* 0x000fe200078e0aed */
[----:B------:R-:W-:Y:S01]  /*3de0*/  IADD3 R2, -R2, RZ, RZ ;  /* 0x000000ff02027210 */ /* 0x000fe20007ffe1ff */
[----:B------:R-:W-:Y:S01]  /*3df0*/  IMAD.MOV R4, RZ, RZ, -R3 ;  /* 0x000000ffff047224 */ /* 0x000fe200078e0a03 */
[C---:B------:R-:W-:Y:S01]  /*3e00*/  ISETP.GT.U32.AND P4, PT, R237.reuse, R34, PT ;  /* 0x00000022ed00720c */ /* 0x040fe20003f84070 */
[----:B------:R-:W-:Y:S01]  /*3e10*/  VIADD R3, R10, 0x42 ;  /* 0x000000420a037836 */ /* 0x000fe20000000000 */
[----:B------:R-:W-:Y:S01]  /*3e20*/  IABS R83, R86 ;  /* 0x0000005600537213 */ /* 0x000fe20000000000 */
[C---:B------:R-:W-:Y:S01]  /*3e30*/  IMAD R36, R237.reuse, R2, R36 ;  /* 0x00000002ed247224 */ /* 0x040fe200078e0224 */
[----:B------:R-:W-:Y:S01]  /*3e40*/  @!P5 IADD3 R32, R32, -R237, RZ ;  /* 0x800000ed2020d210 */ /* 0x000fe20007ffe0ff */
[C---:B------:R-:W-:Y:S01]  /*3e50*/  IMAD R37, R237.reuse, R4, R37 ;  /* 0x00000004ed257224 */ /* 0x040fe200078e0225 */
[----:B------:R-:W-:Y:S01]  /*3e60*/  ISETP.GT.U32.AND P5, PT, R237, R35, PT ;  /* 0x00000023ed00720c */ /* 0x000fe20003fa4070 */
[----:B------:R-:W-:Y:S01]  /*3e70*/  @!P2 IMAD.IADD R33, R33, 0x1, -R237 ;  /* 0x000000012121a824 */ /* 0x000fe200078e0aed */
[----:B------:R-:W-:Y:S01]  /*3e80*/  @!P6 IADD3 R31, R31, -R237, RZ ;  /* 0x800000ed1f1fe210 */ /* 0x000fe20007ffe0ff */
[----:B------:R-:W-:Y:S01]  /*3e90*/  @!P1 IMAD.MOV R30, RZ, RZ, -R30 ;  /* 0x000000ffff1e9224 */ /* 0x000fe200078e0a1e */
[----:B------:R-:W-:Y:S01]  /*3ea0*/  ISETP.GE.AND P6, PT, R38, RZ, PT ;  /* 0x000000ff2600720c */ /* 0x000fe20003fc6270 */
[----:B-1----:R-:W-:Y:S01]  /*3eb0*/  VIADD R29, R10, 0x1ed ;  /* 0x000001ed0a1d7836 */ /* 0x002fe20000000000 */
[----:B------:R-:W-:Y:S01]  /*3ec0*/  IABS R38, R43 ;  /* 0x0000002b00267213 */ /* 0x000fe20000000000 */
[----:B------:R-:W-:Y:S01]  /*3ed0*/  @!P3 IMAD.MOV R31, RZ, RZ, -R31 ;  /* 0x000000ffff1fb224 */ /* 0x000fe200078e0a1f */
[----:B------:R-:W-:Y:S01]  /*3ee0*/  ISETP.GE.AND P2, PT, R39, RZ, PT ;  /* 0x000000ff2700720c */ /* 0x000fe20003f46270 */
[----:B------:R-:W-:Y:S01]  /*3ef0*/  STL [R1+0x4bac], R30 ;  /* 0x004bac1e01007387 */ /* 0x000fe20000100800 */
[----:B------:R-:W-:Y:S01]  /*3f00*/  IABS R39, R3 ;  /* 0x0000000300277213 */ /* 0x000fe20000000000 */
[----:B------:R-:W-:Y:S01]  /*3f10*/  IMAD.HI.U32 R2, R0, R38, RZ ;  /* 0x0000002600027227 */ /* 0x000fe200078e00ff */
[-C--:B------:R-:W-:Y:S01]  /*3f20*/  @!P4 IADD3 R34, R34, -R237.reuse, RZ ;  /* 0x800000ed2222c210 */ /* 0x080fe20007ffe0ff */
[----:B------:R-:W-:Y:S01]  /*3f30*/  STL [R1+0x4bb0], R31 ;  /* 0x004bb01f01007387 */ /* 0x000fe20000100800 */
[----:B------:R-:W-:Y:S01]  /*3f40*/  @!P5 IADD3 R35, R35, -R237, RZ ;  /* 0x800000ed2323d210 */ /* 0x000fe20007ffe0ff */
[----:B------:R-:W-:Y:S01]  /*3f50*/  VIADD R26, R10, 0x1f0 ;  /* 0x000001f00a1a7836 */ /* 0x000fe20000000000 */
[----:B------:R-:W-:Y:S01]  /*3f60*/  IADD3 R2, -R2, RZ, RZ ;  /* 0x000000ff02027210 */ /* 0x000fe20007ffe1ff */
[----:B------:R-:W-:Y:S01]  /*3f70*/  @!P6 IMAD.MOV R33, RZ, RZ, -R33 ;  /* 0x000000ffff21e224 */ /* 0x000fe200078e0a21 */
[----:B------:R-:W-:-:S02]  /*3f80*/  ISETP.GT.U32.AND P5, PT, R237, R35, PT ;  /* 0x00000023ed00720c */ /* 0x000fc40003fa4070 */
[----:B------:R-:W-:Y:S01]  /*3f90*/  ISETP.GE.AND P4, PT, R40, RZ, PT ;  /* 0x000000ff2800720c */ /* 0x000fe20003f86270 */
[C---:B------:R-:W-:Y:S01]  /*3fa0*/  IMAD R38, R237.reuse, R2, R38 ;  /* 0x00000002ed267224 */ /* 0x040fe200078e0226 */
[----:B------:R-:W-:Y:S01]  /*3fb0*/  IABS R40, R44 ;  /* 0x0000002c00287213 */ /* 0x000fe20000000000 */
[C---:B------:R-:W-:Y:S01]  /*3fc0*/  IMAD.HI.U32 R2, R0.reuse, R39, RZ ;  /* 0x0000002700027227 */ /* 0x040fe200078e00ff */
[C---:B------:R-:W-:Y:S02]  /*3fd0*/  ISETP.GT.U32.AND P1, PT, R237.reuse, R34, PT ;  /* 0x00000022ed00720c */ /* 0x040fe40003f24070 */
[C---:B------:R-:W-:Y:S01]  /*3fe0*/  ISETP.GT.U32.AND P6, PT, R237.reuse, R37, PT ;  /* 0x00000025ed00720c */ /* 0x040fe20003fc4070 */
[----:B------:R-:W-:Y:S01]  /*3ff0*/  IMAD.MOV R4, RZ, RZ, -R2 ;  /* 0x000000ffff047224 */ /* 0x000fe200078e0a02 */
[----:B------:R-:W-:Y:S01]  /*4000*/  ISETP.GT.U32.AND P3, PT, R237, R36, PT ;  /* 0x00000024ed00720c */ /* 0x000fe20003f64070 */
[----:B------:R-:W-:Y:S01]  /*4010*/  IMAD.HI.U32 R2, R0, R40, RZ ;  /* 0x0000002800027227 */ /* 0x000fe200078e00ff */
[----:B------:R-:W-:-:S02]  /*4020*/  @!P0 IADD3 R32, -R32, RZ, RZ ;  /* 0x000000ff20208210 */ /* 0x000fc40007ffe1ff */
[-C--:B------:R-:W-:Y:S01]  /*4030*/  @!P5 IADD3 R35, R35, -R237.reuse, RZ ;  /* 0x800000ed2323d210 */ /* 0x080fe20007ffe0ff */
[C---:B------:R-:W-:Y:S01]  /*4040*/  IMAD R39, R237.reuse, R4, R39 ;  /* 0x00000004ed277224 */ /* 0x040fe200078e0227 */
[----:B------:R-:W-:Y:S01]  /*4050*/  ISETP.GT.U32.AND P5, PT, R237, R38, PT ;  /* 0x00000026ed00720c */ /* 0x000fe20003fa4070 */
[----:B------:R-:W-:Y:S01]  /*4060*/  VIADD R4, R10, 0x46 ;  /* 0x000000460a047836 */ /* 0x000fe20000000000 */
[----:B------:R-:W-:Y:S01]  /*4070*/  IADD3 R2, -R2, RZ, RZ ;  /* 0x000000ff02027210 */ /* 0x000fe20007ffe1ff */
[----:B------:R1:W-:Y:S01]  /*4080*/  STL [R1+0x4bb4], R32 ;  /* 0x004bb42001007387 */ /* 0x0003e20000100800 */
[----:B------:R-:W-:Y:S01]  /*4090*/  @!P1 IADD3 R34, R34, -R237, RZ ;  /* 0x800000ed22229210 */ /* 0x000fe20007ffe0ff */
[--C-:B------:R-:W-:Y:S01]  /*40a0*/  @!P6 IMAD.IADD R37, R37, 0x1, -R237.reuse ;  /* 0x000000012525e824 */ /* 0x100fe200078e0aed */
[----:B------:R-:W-:Y:S01]  /*40b0*/  ISETP.GE.AND P0, PT, R41, RZ, PT ;  /* 0x000000ff2900720c */ /* 0x000fe20003f06270 */
[C---:B------:R-:W-:Y:S01]  /*40c0*/  IMAD R40, R237.reuse, R2, R40 ;  /* 0x00000002ed287224 */ /* 0x040fe200078e0228 */
[----:B------:R-:W-:Y:S01]  /*40d0*/  @!P2 IADD3 R34, -R34, RZ, RZ ;  /* 0x000000ff2222a210 */ /* 0x000fe20007ffe1ff */
[--C-:B------:R-:W-:Y:S01]  /*40e0*/  @!P3 IMAD.IADD R36, R36, 0x1, -R237.reuse ;  /* 0x000000012424b824 */ /* 0x100fe200078e0aed */
[C---:B------:R-:W-:Y:S01]  /*40f0*/  ISETP.GT.U32.AND P2, PT, R237.reuse, R37, PT ;  /* 0x00000025ed00720c */ /* 0x040fe20003f44070 */
[----:B------:R-:W-:Y:S01]  /*4100*/  STL [R1+0x4bb8], R33 ;  /* 0x004bb82101007387 */ /* 0x000fe20000100800 */
[----:B------:R-:W-:Y:S01]  /*4110*/  IABS R41, R45 ;  /* 0x0000002d00297213 */ /* 0x000fe20000000000 */
[----:B------:R-:W-:Y:S01]  /*4120*/  @!P5 IMAD.IADD R38, R38, 0x1, -R237 ;  /* 0x000000012626d824 */ /* 0x000fe200078e0aed */
[----:B------:R-:W-:Y:S01]  /*4130*/  ISETP.GT.U32.AND P6, PT, R237, R36, PT ;  /* 0x00000024ed00720c */ /* 0x000fe20003fc4070 */
[----:B------:R2:W-:Y:S01]  /*4140*/  STL [R1+0x4bbc], R34 ;  /* 0x004bbc2201007387 */ /* 0x0005e20000100800 */
[----:B------:R-:W-:Y:S01]  /*4150*/  ISETP.GE.AND P3, PT, R43, RZ, PT ;  /* 0x000000ff2b00720c */ /* 0x000fe20003f66270 */
[----:B------:R-:W-:Y:S01]  /*4160*/  IMAD.HI.U32 R2, R0, R41, RZ ;  /* 0x0000002900027227 */ /* 0x000fe200078e00ff */
[----:B------:R-:W-:-:S02]  /*4170*/  ISETP.GT.U32.AND P5, PT, R237, R38, PT ;  /* 0x00000026ed00720c */ /* 0x000fc40003fa4070 */
[----:B------:R-:W-:Y:S01]  /*4180*/  ISETP.GE.AND P1, PT, R42, RZ, PT ;  /* 0x000000ff2a00720c */ /* 0x000fe20003f26270 */
[----:B------:R-:W-:Y:S01]  /*4190*/  IMAD.MOV R2, RZ, RZ, -R2 ;  /* 0x000000ffff027224 */ /* 0x000fe200078e0a02 */
[----:B------:R-:W-:Y:S01]  /*41a0*/  IABS R43, R4 ;  /* 0x00000004002b7213 */ /* 0x000fe20000000000 */
[----:B-1----:R-:W-:Y:S01]  /*41b0*/  VIADD R32, R10, 0x1ea ;  /* 0x000001ea0a207836 */ /* 0x002fe20000000000 */
[----:B------:R-:W-:Y:S01]  /*41c0*/  IABS R42, R46 ;  /* 0x0000002e002a7213 */ /* 0x000fe20000000000 */
[----:B------:R-:W-:Y:S01]  /*41d0*/  IMAD R41, R237, R2, R41 ;  /* 0x00000002ed297224 */ /* 0x000fe200078e0229 */
[----:B------:R-:W-:Y:S01]  /*41e0*/  @!P2 IADD3 R37, R37, -R237, RZ ;  /* 0x800000ed2525a210 */ /* 0x000fe20007ffe0ff */
[----:B------:R-:W-:Y:S01]  /*41f0*/  @!P6 IMAD.IADD R36, R36, 0x1, -R237 ;  /* 0x000000012424e824 */ /* 0x000fe200078e0aed */
[----:B------:R-:W-:Y:S01]  /*4200*/  ISETP.GE.AND P2, PT, R3, RZ, PT ;  /* 0x000000ff0300720c */ /* 0x000fe20003f46270 */
[----:B------:R-:W-:Y:S01]  /*4210*/  IMAD.HI.U32 R2, R0, R43, RZ ;  /* 0x0000002b00027227 */ /* 0x000fe200078e00ff */
[----:B------:R-:W-:-:S02]  /*4220*/  ISETP.GT.U32.AND P6, PT, R237, R39, PT ;  /* 0x00000027ed00720c */ /* 0x000fc40003fc4070 */
[----:B------:R-:W-:Y:S01]  /*4230*/  @!P5 IADD3 R38, R38, -R237, RZ ;  /* 0x800000ed2626d210 */ /* 0x000fe20007ffe0ff */
[----:B------:R-:W-:Y:S01]  /*4240*/  IMAD.HI.U32 R3, R0, R42, RZ ;  /* 0x0000002a00037227 */ /* 0x000fe200078e00ff */
[----:B------:R-:W-:Y:S02]  /*4250*/  ISETP.GT.U32.AND P5, PT, R237, R40, PT ;  /* 0x00000028ed00720c */ /* 0x000fe40003fa4070 */
[----:B------:R-:W-:Y:S01]  /*4260*/  @!P0 IADD3 R36, -R36, RZ, RZ ;  /* 0x000000ff24248210 */ /* 0x000fe20007ffe1ff */
[----:B------:R-:W-:Y:S01]  /*4270*/  IMAD.MOV R2, RZ, RZ, -R2 ;  /* 0x000000ffff027224 */ /* 0x000fe200078e0a02 */
[----:B------:R-:W-:Y:S01]  /*4280*/  IADD3 R3, -R3, RZ, RZ ;  /* 0x000000ff03037210 */ /* 0x000fe20007ffe1ff */
[----:B------:R-:W-:Y:S01]  /*4290*/  @!P1 IMAD.MOV R37, RZ, RZ, -R37 ;  /* 0x000000ffff259224 */ /* 0x000fe200078e0a25 */
[C---:B------:R-:W-:Y:S01]  /*42a0*/  ISETP.GT.U32.AND P0, PT, R237.reuse, R41, PT ;  /* 0x00000029ed00720c */ /* 0x040fe20003f04070 */
[C---:B------:R-:W-:Y:S01]  /*42b0*/  IMAD R43, R237.reuse, R2, R43 ;  /* 0x00000002ed2b7224 */ /* 0x040fe200078e022b */
[----:B------:R-:W-:Y:S01]  /*42c0*/  @!P3 IADD3 R38, -R38, RZ, RZ ;  /* 0x000000ff2626b210 */ /* 0x000fe20007ffe1ff */
[----:B------:R-:W-:Y:S01]  /*42d0*/  IMAD R42, R237, R3, R42 ;  /* 0x00000003ed2a7224 */ /* 0x000fe200078e022a */
[----:B------:R-:W-:Y:S01]  /*42e0*/  IADD3 R3, R10, 0x48, RZ ;  /* 0x000000480a037810 */ /* 0x000fe20007ffe0ff */
[--C-:B------:R-:W-:Y:S01]  /*42f0*/  @!P6 IMAD.IADD R39, R39, 0x1, -R237.reuse ;  /* 0x000000012727e824 */ /* 0x100fe200078e0aed */
[----:B------:R-:W-:Y:S01]  /*4300*/  ISETP.GE.AND P6, PT, R44, RZ, PT ;  /* 0x000000ff2c00720c */ /* 0x000fe20003fc6270 */
[----:B------:R-:W-:Y:S01]  /*4310*/  @!P5 IMAD.IADD R40, R40, 0x1, -R237 ;  /* 0x000000012828d824 */ /* 0x000fe200078e0aed */
[----:B------:R-:W-:Y:S01]  /*4320*/  IABS R44, R47 ;  /* 0x0000002f002c7213 */ /* 0x000fe20000000000 */
[----:B--2---:R-:W-:Y:S01]  /*4330*/  VIADD R34, R10, 0x1e8 ;  /* 0x000001e80a227836 */ /* 0x004fe20000000000 */
[----:B------:R-:W-:-:S02]  /*4340*/  ISETP.GT.U32.AND P3, PT, R237, R42, PT ;  /* 0x0000002aed00720c */ /* 0x000fc40003f64070 */
[----:B------:R-:W-:Y:S01]  /*4350*/  ISETP.GT.U32.AND P5, PT, R237, R40, PT ;  /* 0x00000028ed00720c */ /* 0x000fe20003fa4070 */
[----:B------:R-:W-:Y:S01]  /*4360*/  IMAD.HI.U32 R2, R0, R44, RZ ;  /* 0x0000002c00027227 */ /* 0x000fe200078e00ff */
[----:B------:R-:W-:Y:S02]  /*4370*/  ISETP.GE.AND P1, PT, R45, RZ, PT ;  /* 0x000000ff2d00720c */ /* 0x000fe40003f26270 */
[----:B------:R-:W-:Y:S02]  /*4380*/  @!P0 IADD3 R41, R41, -R237, RZ ;  /* 0x800000ed29298210 */ /* 0x000fe40007ffe0ff */
[----:B------:R-:W-:Y:S02]  /*4390*/  IADD3 R2, -R2, RZ, RZ ;  /* 0x000000ff02027210 */ /* 0x000fe40007ffe1ff */
[----:B------:R-:W-:Y:S02]  /*43a0*/  IABS R45, R3 ;  /* 0x00000003002d7213 */ /* 0x000fe40000000000 */
[----:B------:R-:W-:Y:S01]  /*43b0*/  @!P4 IADD3 R35, -R35, RZ, RZ ;  /* 0x000000ff2323c210 */ /* 0x000fe20007ffe1ff */
[--C-:B------:R-:W-:Y:S01]  /*43c0*/  @!P3 IMAD.IADD R42, R42, 0x1, -R237.reuse ;  /* 0x000000012a2ab824 */ /* 0x100fe200078e0aed */
[C---:B------:R-:W-:Y:S01]  /*43d0*/  ISETP.GT.U32.AND P4, PT, R237.reuse, R39, PT ;  /* 0x00000027ed00720c */ /* 0x040fe20003f84070 */
[----:B------:R-:W-:Y:S01]  /*43e0*/  @!P5 IMAD.IADD R40, R40, 0x1, -R237 ;  /* 0x000000012828d824 */ /* 0x000fe200078e0aed */
[C---:B------:R-:W-:Y:S01]  /*43f0*/  ISETP.GT.U32.AND P5, PT, R237.reuse, R43, PT ;  /* 0x0000002bed00720c */ /* 0x040fe20003fa4070 */
[C---:B------:R-:W-:Y:S01]  /*4400*/  IMAD R44, R237.reuse, R2, R44 ;  /* 0x00000002ed2c7224 */ /* 0x040fe200078e022c */
[----:B------:R-:W-:Y:S01]  /*4410*/  ISETP.GT.U32.AND P3, PT, R237, R41, PT ;  /* 0x00000029ed00720c */ /* 0x000fe20003f64070 */
[----:B------:R-:W-:Y:S01]  /*4420*/  IMAD.HI.U32 R2, R0, R45, RZ ;  /* 0x0000002d00027227 */ /* 0x000fe200078e00ff */
[----:B------:R-:W-:Y:S01]  /*4430*/  ISETP.GE.AND P0, PT, R4, RZ, PT ;  /* 0x000000ff0400720c */ /* 0x000fe20003f06270 */
[----:B------:R1:W-:Y:S01]  /*4440*/  STL [R1+0x4bc0], R35 ;  /* 0x004bc02301007387 */ /* 0x0003e20000100800 */
[----:B------:R-:W-:Y:S01]  /*4450*/  @!P6 IADD3 R40, -R40, RZ, RZ ;  /* 0x000000ff2828e210 */ /* 0x000fe20007ffe1ff */
[----:B------:R-:W-:Y:S01]  /*4460*/  IMAD.MOV R2, RZ, RZ, -R2 ;  /* 0x000000ffff027224 */ /* 0x000fe200078e0a02 */
[----:B------:R-:W-:Y:S01]  /*4470*/  ISETP.GE.AND P6, PT, R47, RZ, PT ;  /* 0x000000ff2f00720c */ /* 0x000fe20003fc6270 */
[C---:B------:R-:W-:Y:S01]  /*4480*/  VIADD R4, R10.reuse, 0x49 ;  /* 0x000000490a047836 */ /* 0x040fe20000000000 */
[----:B------:R-:W-:Y:S01]  /*4490*/  IABS R47, R49 ;  /* 0x00000031002f7213 */ /* 0x000fe20000000000 */
[----:B------:R-:W-:Y:S01]  /*44a0*/  IMAD R45, R237, R2, R45 ;  /* 0x00000002ed2d7224 */ /* 0x000fe200078e022d */
[C---:B------:R-:W-:Y:S01]  /*44b0*/  IADD3 R89, R10.reuse, 0x70, RZ ;  /* 0x000000700a597810 */ /* 0x040fe20007ffe0ff */
[--C-:B------:R-:W-:Y:S01]  /*44c0*/  @!P5 IMAD.IADD R43, R43, 0x1, -R237.reuse ;  /* 0x000000012b2bd824 */ /* 0x100fe200078e0aed */
[----:B------:R-:W-:Y:S01]  /*44d0*/  IABS R87, R91 ;  /* 0x0000005b00577213 */ /* 0x000fe20000000000 */
[----:B------:R-:W-:Y:S01]  /*44e0*/  @!P4 IMAD.IADD R39, R39, 0x1, -R237 ;  /* 0x000000012727c824 */ /* 0x000fe200078e0aed */
[----:B------:R-:W-:Y:S01]  /*44f0*/  @!P3 IADD3 R41, R41, -R237, RZ ;  /* 0x800000ed2929b210 */ /* 0x000fe20007ffe0ff */
[----:B------:R2:W-:Y:S01]  /*4500*/  STL [R1+0x4bc4], R36 ;  /* 0x004bc42401007387 */ /* 0x0005e20000100800 */
[C---:B------:R-:W-:Y:S01]  /*4510*/  ISETP.GT.U32.AND P5, PT, R237.reuse, R43, PT ;  /* 0x0000002bed00720c */ /* 0x040fe20003fa4070 */
[----:B-1----:R-:W-:Y:S01]  /*4520*/  VIADD R35, R10, 0x1e7 ;  /* 0x000001e70a237836 */ /* 0x002fe20000000000 */
[----:B------:R-:W-:Y:S01]  /*4530*/  ISETP.GT.U32.AND P3, PT, R237, R44, PT ;  /* 0x0000002ced00720c */ /* 0x000fe20003f64070 */
[----:B------:R-:W-:Y:S01]  /*4540*/  @!P1 IMAD.MOV R41, RZ, RZ, -R41 ;  /* 0x000000ffff299224 */ /* 0x000fe200078e0a29 */
[----:B------:R-:W-:Y:S01]  /*4550*/  ISETP.GE.AND P4, PT, R46, RZ, PT ;  /* 0x000000ff2e00720c */ /* 0x000fe20003f86270 */
[----:B------:R-:W-:Y:S01]  /*4560*/  STL [R1+0x4bc8], R37 ;  /* 0x004bc82501007387 */ /* 0x000fe20000100800 */
[----:B------:R-:W-:-:S02]  /*4570*/  @!P2 IADD3 R39, -R39, RZ, RZ ;  /* 0x000000ff2727a210 */ /* 0x000fc40007ffe1ff */
[----:B------:R-:W-:Y:S01]  /*4580*/  ISETP.GT.U32.AND P2, PT, R237, R42, PT ;  /* 0x0000002aed00720c */ /* 0x000fe20003f44070 */
[----:B------:R-:W-:Y:S01]  /*4590*/  STL [R1+0x4bcc], R38 ;  /* 0x004bcc2601007387 */ /* 0x000fe20000100800 */
[----:B------:R-:W-:Y:S01]  /*45a0*/  IABS R46, R4 ;  /* 0x00000004002e7213 */ /* 0x000fe20000000000 */
[----:B--2---:R-:W-:Y:S01]  /*45b0*/  VIADD R36, R10, 0x1e6 ;  /* 0x000001e60a247836 */ /* 0x004fe20000000000 */
[----:B------:R-:W-:Y:S01]  /*45c0*/  IABS R88, R92 ;  /* 0x0000005c00587213 */ /* 0x000fe20000000000 */
[----:B------:R-:W-:Y:S01]  /*45d0*/  STL [R1+0x4bd0], R39 ;  /* 0x004bd02701007387 */ /* 0x000fe20000100800 */
[----:B------:R-:W-:Y:S01]  /*45e0*/  @!P5 IADD3 R43, R43, -R237, RZ ;  /* 0x800000ed2b2bd210 */ /* 0x000fe20007ffe0ff */
[----:B------:R-:W-:Y:S01]  /*45f0*/  IMAD.HI.U32 R2, R0, R46, RZ ;  /* 0x0000002e00027227 */ /* 0x000fe200078e00ff */
[C---:B------:R-:W-:Y:S01]  /*4600*/  ISETP.GT.U32.AND P5, PT, R237.reuse, R45, PT ;  /* 0x0000002ded00720c */ /* 0x040fe20003fa4070 */
[----:B------:R-:W-:Y:S01]  /*4610*/  STL [R1+0x4bd4], R40 ;  /* 0x004bd42801007387 */ /* 0x000fe20000100800 */
[----:B------:R-:W-:Y:S01]  /*4620*/  @!P3 IADD3 R44, R44, -R237, RZ ;  /* 0x800000ed2c2cb210 */ /* 0x000fe20007ffe0ff */
[----:B------:R-:W-:Y:S01]  /*4630*/  IMAD.MOV R2, RZ, RZ, -R2 ;  /* 0x000000ffff027224 */ /* 0x000fe200078e0a02 */
[----:B------:R-:W-:Y:S01]  /*4640*/  ISETP.GE.AND P3, PT, R4, RZ, PT ;  /* 0x000000ff0400720c */ /* 0x000fe20003f66270 */
[----:B------:R-:W-:Y:S01]  /*4650*/  @!P2 IMAD.IADD R42, R42, 0x1, -R237 ;  /* 0x000000012a2aa824 */ /* 0x000fe200078e0aed */
[C---:B------:R-:W-:Y:S01]  /*4660*/  ISETP.GT.U32.AND P1, PT, R237.reuse, R44, PT ;  /* 0x0000002ced00720c */ /* 0x040fe20003f24070 */
[----:B------:R-:W-:Y:S01]  /*4670*/  IMAD R46, R237, R2, R46 ;  /* 0x00000002ed2e7224 */ /* 0x000fe200078e022e */
[----:B------:R-:W-:Y:S01]  /*4680*/  ISETP.GE.AND P2, PT, R3, RZ, PT ;  /* 0x000000ff0300720c */ /* 0x000fe20003f46270 */
[----:B------:R-:W-:Y:S01]  /*4690*/  IMAD.HI.U32 R2, R0, R47, RZ ;  /* 0x0000002f00027227 */ /* 0x000fe200078e00ff */
[----:B------:R-:W-:Y:S01]  /*46a0*/  IADD3 R4, R10, 0x4c, RZ ;  /* 0x0000004c0a047810 */ /* 0x000fe20007ffe0ff */
[----:B------:R1:W-:Y:S01]  /*46b0*/  STL [R1+0x4bd8], R41 ;  /* 0x004bd82901007387 */ /* 0x0003e20000100800 */
[----:B------:R-:W-:Y:S01]  /*46c0*/  @!P0 IADD3 R43, -R43, RZ, RZ ;  /* 0x000000ff2b2b8210 */ /* 0x000fe20007ffe1ff */
[----:B------:R-:W-:Y:S01]  /*46d0*/  IMAD.HI.U32 R3, R0, R48, RZ ;  /* 0x0000003000037227 */ /* 0x000fe200078e00ff */
[----:B------:R-:W-:-:S02]  /*46e0*/  @!P5 IADD3 R45, R45, -R237, RZ ;  /* 0x800000ed2d2dd210 */ /* 0x000fc40007ffe0ff */
[----:B------:R-:W-:Y:S01]  /*46f0*/  ISETP.GE.AND P0, PT, R49, RZ, PT ;  /* 0x000000ff3100720c */ /* 0x000fe20003f06270 */
[----:B------:R-:W-:Y:S01]  /*4700*/  @!P4 IMAD.MOV R42, RZ, RZ, -R42 ;  /* 0x000000ffff2ac224 */ /* 0x000fe200078e0a2a */
[C---:B------:R-:W-:Y:S01]  /*4710*/  ISETP.GT.U32.AND P5, PT, R237.reuse, R45, PT ;  /* 0x0000002ded00720c */ /* 0x040fe20003fa4070 */
[----:B------:R-:W-:Y:S01]  /*4720*/  IMAD.MOV R2, RZ, RZ, -R2 ;  /* 0x000000ffff027224 */ /* 0x000fe200078e0a02 */
[----:B------:R-:W-:Y:S01]  /*4730*/  ISETP.GT.U32.AND P4, PT, R237, R46, PT ;  /* 0x0000002eed00720c */ /* 0x000fe20003f84070 */
[----:B------:R-:W-:Y:S01]  /*4740*/  @!P1 IMAD.IADD R44, R44, 0x1, -R237 ;  /* 0x000000012c2c9824 */ /* 0x000fe200078e0aed */
[----:B------:R-:W-:Y:S01]  /*4750*/  IADD3 R3, -R3, RZ, RZ ;  /* 0x000000ff03037210 */ /* 0x000fe20007ffe1ff */
[C---:B------:R-:W-:Y:S01]  /*4760*/  IMAD R47, R237.reuse, R2, R47 ;  /* 0x00000002ed2f7224 */ /* 0x040fe200078e022f */
[----:B------:R-:W-:Y:S01]  /*4770*/  IABS R49, R4 ;  /* 0x0000000400317213 */ /* 0x000fe20000000000 */
[----:B------:R-:W-:Y:S01]  /*4780*/  @!P6 IMAD.MOV R44, RZ, RZ, -R44 ;  /* 0x000000ffff2ce224 */ /* 0x000fe200078e0a2c */
[----:B------:R-:W-:Y:S01]  /*4790*/  ISETP.GE.AND P1, PT, R50, RZ, PT ;  /* 0x000000ff3200720c */ /* 0x000fe20003f26270 */
[----:B------:R-:W-:Y:S01]  /*47a0*/  IMAD R48, R237, R3, R48 ;  /* 0x00000003ed307224 */ /* 0x000fe200078e0230 */
[----:B------:R-:W-:Y:S01]  /*47b0*/  IADD3 R94, R10, 0x76, RZ ;  /* 0x000000760a5e7810 */ /* 0x000fe20007ffe0ff */
[----:B------:R-:W-:Y:S01]  /*47c0*/  IMAD.HI.U32 R2, R0, R49, RZ ;  /* 0x0000003100027227 */ /* 0x000fe200078e00ff */
[----:B------:R-:W-:Y:S01]  /*47d0*/  IABS R93, R97 ;  /* 0x00000061005d7213 */ /* 0x000fe20000000000 */
[----:B------:R-:W-:Y:S01]  /*47e0*/  STL [R1+0x4bdc], R42 ;  /* 0x004bdc2a01007387 */ /* 0x000fe20000100800 */
[----:B------:R-:W-:Y:S01]  /*47f0*/  @!P5 IADD3 R45, R45, -R237, RZ ;  /* 0x800000ed2d2dd210 */ /* 0x000fe20007ffe0ff */
[--C-:B------:R-:W-:Y:S01]  /*4800*/  @!P4 IMAD.IADD R46, R46, 0x1, -R237.reuse ;  /* 0x000000012e2ec824 */ /* 0x100fe200078e0aed */
[C---:B------:R-:W-:Y:S01]  /*4810*/  ISETP.GT.U32.AND P5, PT, R237.reuse, R47, PT ;  /* 0x0000002fed00720c */ /* 0x040fe20003fa4070 */
[C---:B------:R-:W-:Y:S01]  /*4820*/  VIADD R3, R10.reuse, 0x4d ;  /* 0x0000004d0a037836 */ /* 0x040fe20000000000 */
[C---:B------:R-:W-:Y:S01]  /*4830*/  ISETP.GT.U32.AND P6, PT, R237.reuse, R48, PT ;  /* 0x00000030ed00720c */ /* 0x040fe20003fc4070 */
[----:B------:R-:W-:Y:S01]  /*4840*/  STL [R1+0x4be0], R43 ;  /* 0x004be02b01007387 */ /* 0x000fe20000100800 */
[----:B------:R-:W-:Y:S01]  /*4850*/  ISETP.GT.U32.AND P4, PT, R237, R46, PT ;  /* 0x0000002eed00720c */ /* 0x000fe20003f84070 */
[----:B-1----:R-:W-:Y:S01]  /*4860*/  VIADD R41, R10, 0x1e1 ;  /* 0x000001e10a297836 */ /* 0x002fe20000000000 */
[----:B------:R-:W-:Y:S01]  /*4870*/  @!P2 IADD3 R45, -R45, RZ, RZ ;  /* 0x000000ff2d2da210 */ /* 0x000fe20007ffe1ff */
[----:B------:R-:W-:Y:S01]  /*4880*/  STL [R1+0x4be4], R44 ;  /* 0x004be42c01007387 */ /* 0x000fe20000100800 */
[----:B------:R-:W-:Y:S01]  /*4890*/  ISETP.GE.AND P2, PT, R4, RZ, PT ;  /* 0x000000ff0400720c */ /* 0x000fe20003f46270 */
[----:B------:R-:W-:Y:S01]  /*48a0*/  VIADD R38, R10, 0x1e4 ;  /* 0x000001e40a267836 */ /* 0x000fe20000000000 */
[----:B------:R-:W-:Y:S01]  /*48b0*/  IADD3 R4, -R2, RZ, RZ ;  /* 0x000000ff02047210 */ /* 0x000fe20007ffe1ff */
[----:B------:R-:W-:Y:S01]  /*48c0*/  STL [R1+0x4be8], R45 ;  /* 0x004be82d01007387 */ /* 0x000fe20000100800 */
[----:B------:R-:W-:Y:S01]  /*48d0*/  IABS R50, R3 ;  /* 0x0000000300327213 */ /* 0x000fe20000000000 */
[----:B------:R-:W-:Y:S01]  /*48e0*/  @!P5 IMAD.IADD R47, R47, 0x1, -R237 ;  /* 0x000000012f2fd824 */ /* 0x000fe200078e0aed */
[----:B------:R-:W-:Y:S01]  /*48f0*/  IADD3 R100, R10, 0x7b, RZ ;  /* 0x0000007b0a647810 */ /* 0x000fe20007ffe0ff */
[C---:B------:R-:W-:Y:S01]  /*4900*/  IMAD R49, R237.reuse, R4, R49 ;  /* 0x00000004ed317224 */ /* 0x040fe200078e0231 */
[----:B------:R-:W-:Y:S01]  /*4910*/  @!P6 IADD3 R48, R48, -R237, RZ ;  /* 0x800000ed3030e210 */ /* 0x000fe20007ffe0ff */
[----:B------:R-:W-:Y:S01]  /*4920*/  @!P4 IMAD.IADD R46, R46, 0x1, -R237 ;  /* 0x000000012e2ec824 */ /* 0x000fe200078e0aed */
[C---:B------:R-:W-:Y:S01]  /*4930*/  ISETP.GT.U32.AND P5, PT, R237.reuse, R47, PT ;  /* 0x0000002fed00720c */ /* 0x040fe20003fa4070 */
[----:B------:R-:W-:Y:S01]  /*4940*/  IMAD.HI.U32 R2, R0, R50, RZ ;  /* 0x0000003200027227 */ /* 0x000fe200078e00ff */
[----:B------:R-:W-:-:S02]  /*4950*/  ISETP.GT.U32.AND P6, PT, R237, R48, PT ;  /* 0x00000030ed00720c */ /* 0x000fc40003fc4070 */
[----:B------:R-:W-:Y:S01]  /*4960*/  ISETP.GE.AND P4, PT, R3, RZ, PT ;  /* 0x000000ff0300720c */ /* 0x000fe20003f86270 */
[----:B------:R-:W-:Y:S01]  /*4970*/  IMAD.HI.U32 R3, R0, R51, RZ ;  /* 0x0000003300037227 */ /* 0x000fe200078e00ff */
[----:B------:R-:W-:Y:S02]  /*4980*/  IADD3 R99, R10, 0x7a, RZ ;  /* 0x0000007a0a637810 */ /* 0x000fe40007ffe0ff */
[----:B------:R-:W-:Y:S01]  /*4990*/  IABS R96, R100 ;  /* 0x0000006400607213 */ /* 0x000fe20000000000 */
[----:B------:R-:W-:Y:S01]  /*49a0*/  IMAD.MOV R2, RZ, RZ, -R2 ;  /* 0x000000ffff027224 */ /* 0x000fe200078e0a02 */
[----:B------:R-:W-:Y:S01]  /*49b0*/  IADD3 R4, -R3, RZ, RZ ;  /* 0x000000ff03047210 */ /* 0x000fe20007ffe1ff */
[----:B------:R-:W-:Y:S01]  /*49c0*/  @!P3 IMAD.MOV R46, RZ, RZ, -R46 ;  /* 0x000000ffff2eb224 */ /* 0x000fe200078e0a2e */
[----:B------:R-:W-:Y:S01]  /*49d0*/  ISETP.GE.AND P3, PT, R52, RZ, PT ;  /* 0x000000ff3400720c */ /* 0x000fe20003f66270 */
[----:B------:R-:W-:Y:S01]  /*49e0*/  IMAD R50, R237, R2, R50 ;  /* 0x00000002ed327224 */ /* 0x000fe200078e0232 */
[----:B------:R-:W-:Y:S01]  /*49f0*/  @!P5 IADD3 R47, R47, -R237, RZ ;  /* 0x800000ed2f2fd210 */ /* 0x000fe20007ffe0ff */
[C---:B------:R-:W-:Y:S01]  /*4a00*/  IMAD R51, R237.reuse, R4, R51 ;  /* 0x00000004ed337224 */ /* 0x040fe200078e0233 */
[----:B------:R-:W-:Y:S01]  /*4a10*/  ISETP.GT.U32.AND P5, PT, R237, R49, PT ;  /* 0x00000031ed00720c */ /* 0x000fe20003fa4070 */
[----:B------:R-:W-:Y:S01]  /*4a20*/  VIADD R2, R10, 0x4f ;  /* 0x0000004f0a027836 */ /* 0x000fe20000000000 */
[----:B------:R-:W-:Y:S01]  /*4a30*/  @!P6 IADD3 R48, R48, -R237, RZ ;  /* 0x800000ed3030e210 */ /* 0x000fe20007ffe0ff */
[C---:B------:R-:W-:Y:S01]  /*4a40*/  IMAD.HI.U32 R3, R0.reuse, R53, RZ ;  /* 0x0000003500037227 */ /* 0x040fe200078e00ff */
[----:B------:R-:W-:Y:S01]  /*4a50*/  @!P0 IADD3 R47, -R47, RZ, RZ ;  /* 0x000000ff2f2f8210 */ /* 0x000fe20007ffe1ff */
[----:B------:R-:W-:Y:S01]  /*4a60*/  STL [R1+0x4bec], R46 ;  /* 0x004bec2e01007387 */ /* 0x000fe20000100800 */
[C---:B------:R-:W-:Y:S01]  /*4a70*/  ISETP.GT.U32.AND P0, PT, R237.reuse, R50, PT ;  /* 0x00000032ed00720c */ /* 0x040fe20003f04070 */
[----:B------:R-:W-:Y:S01]  /*4a80*/  @!P1 IMAD.MOV R48, RZ, RZ, -R48 ;  /* 0x000000ffff309224 */ /* 0x000fe200078e0a30 */
[----:B------:R-:W-:Y:S01]  /*4a90*/  ISETP.GT.U32.AND P1, PT, R237, R51, PT ;  /* 0x00000033ed00720c */ /* 0x000fe20003f24070 */
[----:B------:R-:W-:Y:S01]  /*4aa0*/  IMAD.MOV R54, RZ, RZ, -R3 ;  /* 0x000000ffff367224 */ /* 0x000fe200078e0a03 */
[----:B------:R-:W-:Y:S01]  /*4ab0*/  IABS R52, R2 ;  /* 0x0000000200347213 */ /* 0x000fe20000000000 */
[----:B------:R-:W-:Y:S01]  /*4ac0*/  IMAD.HI.U32 R3, R0, R56, RZ ;  /* 0x0000003800037227 */ /* 0x000fe200078e00ff */
[----:B------:R-:W-:Y:S01]  /*4ad0*/  ISETP.GE.AND P6, PT, R2, RZ, PT ;  /* 0x000000ff0200720c */ /* 0x000fe20003fc6270 */
[----:B------:R-:W-:Y:S01]  /*4ae0*/  STL [R1+0x4bf0], R47 ;  /* 0x004bf02f01007387 */ /* 0x000fe20000100800 */
[----:B------:R-:W-:Y:S01]  /*4af0*/  IABS R95, R99 ;  /* 0x00000063005f7213 */ /* 0x000fe20000000000 */
[--C-:B------:R-:W-:Y:S01]  /*4b00*/  @!P5 IMAD.IADD R49, R49, 0x1, -R237.reuse ;  /* 0x000000013131d824 */ /* 0x100fe200078e0aed */
[----:B------:R-:W-:Y:S01]  /*4b10*/  IADD3 R3, -R3, RZ, RZ ;  /* 0x000000ff03037210 */ /* 0x000fe20007ffe1ff */
[----:B------:R-:W-:Y:S01]  /*4b20*/  IMAD.HI.U32 R2, R0, R52, RZ ;  /* 0x0000003400027227 */ /* 0x000fe200078e00ff */
[----:B------:R-:W-:Y:S01]  /*4b30*/  IADD3 R101, R10, 0x81, RZ ;  /* 0x000000810a657810 */ /* 0x000fe20007ffe0ff */
        /* <DEDUP_REMOVED lines=9> */
[----:B------:R-:W-:Y:S01]  /*4bd0*/  IMAD.MOV R2, RZ, RZ, -R2 ;  /* 0x000000ffff027224 */ /* 0x000fe200078e0a02 */
[----:B------:R-:W-:Y:S01]  /*4be0*/  IABS R103, R101 ;  /* 0x0000006500677213 */ /* 0x000fe20000000000 */
[C---:B------:R-:W-:Y:S01]  /*4bf0*/  IMAD R52, R237.reuse, R4, R52 ;  /* 0x00000004ed347224 */ /* 0x040fe200078e0234 */
[----:B------:R-:W-:Y:S01]  /*4c00*/  IABS R104, R108 ;  /* 0x0000006c00687213 */ /* 0x000fe20000000000 */
[----:B------:R-:W-:Y:S01]  /*4c10*/  IMAD R54, R237, R2, R55 ;  /* 0x00000002ed367224 */ /* 0x000fe200078e0237 */
[----:B------:R-:W-:Y:S01]  /*4c20*/  @!P5 IADD3 R49, R49, -R237, RZ ;  /* 0x800000ed3131d210 */ /* 0x000fe20007ffe0ff */
[----:B------:R-:W-:Y:S01]  /*4c30*/  IMAD R55, R237, R3, R56 ;  /* 0x00000003ed377224 */ /* 0x000fe200078e0238 */
[----:B------:R-:W-:Y:S01]  /*4c40*/  ISETP.GE.AND P5, PT, R57, RZ, PT ;  /* 0x000000ff3900720c */ /* 0x000fe20003fa6270 */
[C---:B------:R-:W-:Y:S01]  /*4c50*/  VIADD R4, R10.reuse, 0x53 ;  /* 0x000000530a047836 */ /* 0x040fe20000000000 */
[----:B------:R-:W-:Y:S01]  /*4c60*/  IABS R57, R60 ;  /* 0x0000003c00397213 */ /* 0x000fe20000000000 */
[----:B------:R-:W-:Y:S01]  /*4c70*/  @!P2 IMAD.MOV R49, RZ, RZ, -R49 ;  /* 0x000000ffff31a224 */ /* 0x000fe200078e0a31 */
[----:B------:R-:W-:Y:S01]  /*4c80*/  ISETP.GT.U32.AND P2, PT, R237, R53, PT ;  /* 0x00000035ed00720c */ /* 0x000fe20003f44070 */
[----:B------:R-:W-:Y:S01]  /*4c90*/  @!P1 IMAD.IADD R51, R51, 0x1, -R237 ;  /* 0x0000000133339824 */ /* 0x000fe200078e0aed */
[----:B------:R-:W-:Y:S01]  /*4ca0*/  IABS R56, R4 ;  /* 0x0000000400387213 */ /* 0x000fe20000000000 */
[----:B-1----:R-:W-:Y:S01]  /*4cb0*/  VIADD R48, R10, 0x1da ;  /* 0x000001da0a307836 */ /* 0x002fe20000000000 */
[----:B------:R-:W-:Y:S01]  /*4cc0*/  @!P0 IADD3 R50, R50, -R237, RZ ;  /* 0x800000ed32328210 */ /* 0x000fe20007ffe0ff */
[----:B------:R-:W-:Y:S01]  /*4cd0*/  @!P3 IMAD.MOV R51, RZ, RZ, -R51 ;  /* 0x000000ffff33b224 */ /* 0x000fe200078e0a33 */
[C---:B------:R-:W-:Y:S01]  /*4ce0*/  ISETP.GT.U32.AND P3, PT, R237.reuse, R55, PT ;  /* 0x00000037ed00720c */ /* 0x040fe20003f64070 */
[----:B------:R-:W-:Y:S01]  /*4cf0*/  IMAD.HI.U32 R2, R0, R56, RZ ;  /* 0x0000003800027227 */ /* 0x000fe200078e00ff */
[C---:B------:R-:W-:Y:S01]  /*4d00*/  ISETP.GT.U32.AND P0, PT, R237.reuse, R52, PT ;  /* 0x00000034ed00720c */ /* 0x040fe20003f04070 */
[----:B------:R-:W-:Y:S01]  /*4d10*/  STL [R1+0x4bf8], R49 ;  /* 0x004bf83101007387 */ /* 0x000fe20000100800 */
[----:B------:R-:W-:Y:S01]  /*4d20*/  ISETP.GT.U32.AND P1, PT, R237, R54, PT ;  /* 0x00000036ed00720c */ /* 0x000fe20003f24070 */
[----:B------:R-:W-:Y:S01]  /*4d30*/  VIADD R46, R10, 0x1dc ;  /* 0x000001dc0a2e7836 */ /* 0x000fe20000000000 */
[----:B------:R-:W-:Y:S01]  /*4d40*/  IADD3 R2, -R2, RZ, RZ ;  /* 0x000000ff02027210 */ /* 0x000fe20007ffe1ff */
[C---:B------:R-:W-:Y:S01]  /*4d50*/  VIADD R45, R10.reuse, 0x1dd ;  /* 0x000001dd0a2d7836 */ /* 0x040fe20000000000 */
[----:B------:R-:W-:Y:S01]  /*4d60*/  @!P2 IADD3 R53, R53, -R237, RZ ;  /* 0x800000ed3535a210 */ /* 0x000fe20007ffe0ff */
[----:B------:R-:W-:Y:S01]  /*4d70*/  VIADD R43, R10, 0x1df ;  /* 0x000001df0a2b7836 */ /* 0x000fe20000000000 */
[----:B------:R-:W-:Y:S01]  /*4d80*/  @!P4 IADD3 R50, -R50, RZ, RZ ;  /* 0x000000ff3232c210 */ /* 0x000fe20007ffe1ff */
[C---:B------:R-:W-:Y:S01]  /*4d90*/  IMAD R56, R237.reuse, R2, R56 ;  /* 0x00000002ed387224 */ /* 0x040fe200078e0238 */
[----:B------:R-:W-:Y:S01]  /*4da0*/  ISETP.GT.U32.AND P2, PT, R237, R53, PT ;  /* 0x00000035ed00720c */ /* 0x000fe20003f44070 */
[----:B------:R-:W-:Y:S01]  /*4db0*/  IMAD.HI.U32 R2, R0, R57, RZ ;  /* 0x0000003900027227 */ /* 0x000fe200078e00ff */
[-C--:B------:R-:W-:Y:S01]  /*4dc0*/  @!P3 IADD3 R55, R55, -R237.reuse, RZ ;  /* 0x800000ed3737b210 */ /* 0x080fe20007ffe0ff */
[----:B------:R-:W-:Y:S01]  /*4dd0*/  STL [R1+0x4bfc], R50 ;  /* 0x004bfc3201007387 */ /* 0x000fe20000100800 */
[----:B------:R-:W-:Y:S01]  /*4de0*/  @!P0 IADD3 R52, R52, -R237, RZ ;  /* 0x800000ed34348210 */ /* 0x000fe20007ffe0ff */
[----:B------:R-:W-:Y:S01]  /*4df0*/  IMAD.MOV R2, RZ, RZ, -R2 ;  /* 0x000000ffff027224 */ /* 0x000fe200078e0a02 */
[C---:B------:R-:W-:Y:S01]  /*4e00*/  ISETP.GT.U32.AND P3, PT, R237.reuse, R55, PT ;  /* 0x00000037ed00720c */ /* 0x040fe20003f64070 */
[----:B------:R1:W-:Y:S01]  /*4e10*/  STL [R1+0x4c00], R51 ;  /* 0x004c003301007387 */ /* 0x0003e20000100800 */
[C---:B------:R-:W-:Y:S01]  /*4e20*/  ISETP.GT.U32.AND P0, PT, R237.reuse, R52, PT ;  /* 0x00000034ed00720c */ /* 0x040fe20003f04070 */
[----:B------:R-:W-:Y:S01]  /*4e30*/  IMAD R57, R237, R2, R57 ;  /* 0x00000002ed397224 */ /* 0x000fe200078e0239 */
[----:B------:R-:W-:Y:S01]  /*4e40*/  @!P1 IADD3 R54, R54, -R237, RZ ;  /* 0x800000ed36369210 */ /* 0x000fe20007ffe0ff */
[----:B------:R-:W-:Y:S01]  /*4e50*/  VIADD R2, R10, 0x56 ;  /* 0x000000560a027836 */ /* 0x000fe20000000000 */
[----:B------:R-:W-:Y:S01]  /*4e60*/  ISETP.GE.AND P4, PT, R58, RZ, PT ;  /* 0x000000ff3a00720c */ /* 0x000fe20003f86270 */
[----:B------:R-:W-:Y:S01]  /*4e70*/  @!P2 IMAD.IADD R53, R53, 0x1, -R237 ;  /* 0x000000013535a824 */ /* 0x000fe200078e0aed */
[----:B------:R-:W-:-:S02]  /*4e80*/  ISETP.GT.U32.AND P2, PT, R237, R56, PT ;  /* 0x00000038ed00720c */ /* 0x000fc40003f44070 */
[----:B------:R-:W-:Y:S01]  /*4e90*/  IABS R58, R61 ;  /* 0x0000003d003a7213 */ /* 0x000fe20000000000 */
[----:B-1----:R-:W-:Y:S01]  /*4ea0*/  VIADD R51, R10, 0x1d7 ;  /* 0x000001d70a337836 */ /* 0x002fe20000000000 */
[----:B------:R-:W-:Y:S02]  /*4eb0*/  ISETP.GT.U32.AND P1, PT, R237, R54, PT ;  /* 0x00000036ed00720c */ /* 0x000fe40003f24070 */
[----:B------:R-:W-:Y:S01]  /*4ec0*/  @!P3 IADD3 R55, R55, -R237, RZ ;  /* 0x800000ed3737b210 */ /* 0x000fe20007ffe0ff */
[----:B------:R-:W-:Y:S01]  /*4ed0*/  IMAD.HI.U32 R3, R0, R58, RZ ;  /* 0x0000003a00037227 */ /* 0x000fe200078e00ff */
[----:B------:R-:W-:Y:S02]  /*4ee0*/  ISETP.GT.U32.AND P3, PT, R237, R57, PT ;  /* 0x00000039ed00720c */ /* 0x000fe40003f64070 */
[----:B------:R-:W-:Y:S01]  /*4ef0*/  @!P5 IADD3 R53, -R53, RZ, RZ ;  /* 0x000000ff3535d210 */ /* 0x000fe20007ffe1ff */
[----:B------:R-:W-:Y:S01]  /*4f00*/  @!P0 IMAD.IADD R52, R52, 0x1, -R237 ;  /* 0x0000000134348824 */ /* 0x000fe200078e0aed */
[----:B------:R-:W-:-:S02]  /*4f10*/  IADD3 R3, -R3, RZ, RZ ;  /* 0x000000ff03037210 */ /* 0x000fc40007ffe1ff */
[----:B------:R-:W-:Y:S01]  /*4f20*/  ISETP.GE.AND P0, PT, R59, RZ, PT ;  /* 0x000000ff3b00720c */ /* 0x000fe20003f06270 */
[----:B------:R-:W-:Y:S01]  /*4f30*/  @!P6 IMAD.MOV R52, RZ, RZ, -R52 ;  /* 0x000000ffff34e224 */ /* 0x000fe200078e0a34 */
[----:B------:R-:W-:Y:S01]  /*4f40*/  @!P2 IADD3 R56, R56, -R237, RZ ;  /* 0x800000ed3838a210 */ /* 0x000fe20007ffe0ff */
[----:B------:R-:W-:Y:S01]  /*4f50*/  @!P1 IMAD.IADD R54, R54, 0x1, -R237 ;  /* 0x0000000136369824 */ /* 0x000fe200078e0aed */
[----:B------:R-:W-:Y:S01]  /*4f60*/  IABS R59, R2 ;  /* 0x00000002003b7213 */ /* 0x000fe20000000000 */
[C---:B------:R-:W-:Y:S01]  /*4f70*/  IMAD R58, R237.reuse, R3, R58 ;  /* 0x00000003ed3a7224 */ /* 0x040fe200078e023a */
[----:B------:R-:W-:Y:S01]  /*4f80*/  ISETP.GT.U32.AND P2, PT, R237, R56, PT ;  /* 0x00000038ed00720c */ /* 0x000fe20003f44070 */
[----:B------:R-:W-:Y:S01]  /*4f90*/  VIADD R3, R10, 0x57 ;  /* 0x000000570a037836 */ /* 0x000fe20000000000 */
[----:B------:R-:W-:Y:S01]  /*4fa0*/  @!P3 IADD3 R57, R57, -R237, RZ ;  /* 0x800000ed3939b210 */ /* 0x000fe20007ffe0ff */
[----:B------:R1:W-:Y:S01]  /*4fb0*/  STL [R1+0x4c04], R52 ;  /* 0x004c043401007387 */ /* 0x0003e20000100800 */
[----:B------:R-:W-:-:S02]  /*4fc0*/  @!P4 IADD3 R54, -R54, RZ, RZ ;  /* 0x000000ff3636c210 */ /* 0x000fc40007ffe1ff */
[----:B------:R-:W-:Y:S01]  /*4fd0*/  ISETP.GE.AND P5, PT, R60, RZ, PT ;  /* 0x000000ff3c00720c */ /* 0x000fe20003fa6270 */
[----:B------:R-:W-:Y:S01]  /*4fe0*/  @!P0 IMAD.MOV R55, RZ, RZ, -R55 ;  /* 0x000000ffff378224 */ /* 0x000fe200078e0a37 */
[----:B------:R-:W-:Y:S01]  /*4ff0*/  ISETP.GE.AND P4, PT, R2, RZ, PT ;  /* 0x000000ff0200720c */ /* 0x000fe20003f86270 */
[----:B------:R-:W-:Y:S01]  /*5000*/  IMAD.HI.U32 R2, R0, R59, RZ ;  /* 0x0000003b00027227 */ /* 0x000fe200078e00ff */
[----:B------:R-:W-:Y:S01]  /*5010*/  IABS R60, R3 ;  /* 0x00000003003c7213 */ /* 0x000fe20000000000 */
[----:B------:R-:W-:Y:S01]  /*5020*/  STL [R1+0x4c08], R53 ;  /* 0x004c083501007387 */ /* 0x000fe20000100800 */
[----:B------:R-:W-:Y:S01]  /*5030*/  ISETP.GT.U32.AND P3, PT, R237, R57, PT ;  /* 0x00000039ed00720c */ /* 0x000fe20003f64070 */
[----:B-1----:R-:W-:Y:S01]  /*5040*/  VIADD R52, R10, 0x1d6 ;  /* 0x000001d60a347836 */ /* 0x002fe20000000000 */
[----:B------:R-:W-:Y:S01]  /*5050*/  ISETP.GE.AND P6, PT, R4, RZ, PT ;  /* 0x000000ff0400720c */ /* 0x000fe20003fc6270 */
[----:B------:R-:W-:Y:S01]  /*5060*/  VIADD R4, R10, 0x58 ;  /* 0x000000580a047836 */ /* 0x000fe20000000000 */
[----:B------:R-:W-:Y:S01]  /*5070*/  ISETP.GE.AND P0, PT, R3, RZ, PT ;  /* 0x000000ff0300720c */ /* 0x000fe20003f06270 */
[----:B------:R-:W-:Y:S01]  /*5080*/  IMAD.HI.U32 R3, R0, R60, RZ ;  /* 0x0000003c00037227 */ /* 0x000fe200078e00ff */
[----:B------:R-:W-:Y:S01]  /*5090*/  IADD3 R2, -R2, RZ, RZ ;  /* 0x000000ff02027210 */ /* 0x000fe20007ffe1ff */
[----:B------:R-:W-:Y:S01]  /*50a0*/  STL [R1+0x4c0c], R54 ;  /* 0x004c0c3601007387 */ /* 0x000fe20000100800 */
[----:B------:R-:W-:Y:S01]  /*50b0*/  @!P2 IADD3 R56, R56, -R237, RZ ;  /* 0x800000ed3838a210 */ /* 0x000fe20007ffe0ff */
[----:B------:R-:W-:Y:S01]  /*50c0*/  IMAD.MOV R3, RZ, RZ, -R3 ;  /* 0x000000ffff037224 */ /* 0x000fe200078e0a03 */
[C---:B------:R-:W-:Y:S01]  /*50d0*/  ISETP.GT.U32.AND P2, PT, R237.reuse, R58, PT ;  /* 0x0000003aed00720c */ /* 0x040fe20003f44070 */
[----:B------:R-:W-:Y:S01]  /*50e0*/  IMAD R59, R237, R2, R59 ;  /* 0x00000002ed3b7224 */ /* 0x000fe200078e023b */
[----:B------:R-:W-:Y:S01]  /*50f0*/  ISETP.GE.AND P1, PT, R61, RZ, PT ;  /* 0x000000ff3d00720c */ /* 0x000fe20003f26270 */
[----:B------:R-:W-:Y:S01]  /*5100*/  IMAD R60, R237, R3, R60 ;  /* 0x00000003ed3c7224 */ /* 0x000fe200078e023c */
[----:B------:R-:W-:Y:S01]  /*5110*/  IABS R61, R4 ;  /* 0x00000004003d7213 */ /* 0x000fe20000000000 */
[----:B------:R-:W-:Y:S01]  /*5120*/  @!P3 IMAD.IADD R57, R57, 0x1, -R237 ;  /* 0x000000013939b824 */ /* 0x000fe200078e0aed */
[C---:B------:R-:W-:Y:S01]  /*5130*/  ISETP.GT.U32.AND P3, PT, R237.reuse, R59, PT ;  /* 0x0000003bed00720c */ /* 0x040fe20003f64070 */
[----:B------:R-:W-:Y:S01]  /*5140*/  IMAD.HI.U32 R3, R0, R62, RZ ;  /* 0x0000003e00037227 */ /* 0x000fe200078e00ff */
[----:B------:R-:W-:Y:S01]  /*5150*/  @!P6 IADD3 R56, -R56, RZ, RZ ;  /* 0x000000ff3838e210 */ /* 0x000fe20007ffe1ff */
[----:B------:R1:W-:Y:S01]  /*5160*/  STL [R1+0x4c10], R55 ;  /* 0x004c103701007387 */ /* 0x0003e20000100800 */
[C---:B------:R-:W-:Y:S01]  /*5170*/  ISETP.GT.U32.AND P6, PT, R237.reuse, R60, PT ;  /* 0x0000003ced00720c */ /* 0x040fe20003fc4070 */
[----:B------:R-:W-:Y:S01]  /*5180*/  IMAD.HI.U32 R2, R0, R61, RZ ;  /* 0x0000003d00027227 */ /* 0x000fe200078e00ff */
[----:B------:R-:W-:Y:S01]  /*5190*/  IADD3 R109, R10, 0x84, RZ ;  /* 0x000000840a6d7810 */ /* 0x000fe20007ffe0ff */
[----:B------:R-:W-:Y:S01]  /*51a0*/  STL [R1+0x4c14], R56 ;  /* 0x004c143801007387 */ /* 0x000fe20000100800 */
[----:B------:R-:W-:Y:S01]  /*51b0*/  @!P2 IADD3 R58, R58, -R237, RZ ;  /* 0x800000ed3a3aa210 */ /* 0x000fe20007ffe0ff */
[----:B------:R-:W-:Y:S01]  /*51c0*/  IMAD.MOV R3, RZ, RZ, -R3 ;  /* 0x000000ffff037224 */ /* 0x000fe200078e0a03 */
[----:B------:R-:W-:Y:S01]  /*51d0*/  IADD3 R2, -R2, RZ, RZ ;  /* 0x000000ff02027210 */ /* 0x000fe20007ffe1ff */
[----:B------:R-:W-:Y:S01]  /*51e0*/  @!P5 IMAD.MOV R57, RZ, RZ, -R57 ;  /* 0x000000ffff39d224 */ /* 0x000fe200078e0a39 */
[C---:B------:R-:W-:Y:S01]  /*51f0*/  ISETP.GT.U32.AND P2, PT, R237.reuse, R58, PT ;  /* 0x0000003aed00720c */ /* 0x040fe20003f44070 */
[----:B------:R-:W-:Y:S01]  /*5200*/  IMAD R62, R237, R3, R62 ;  /* 0x00000003ed3e7224 */ /* 0x000fe200078e023e */
[----:B------:R-:W-:Y:S01]  /*5210*/  @!P3 IADD3 R59, R59, -R237, RZ ;  /* 0x800000ed3b3bb210 */ /* 0x000fe20007ffe0ff */
[C---:B------:R-:W-:Y:S01]  /*5220*/  IMAD R61, R237.reuse, R2, R61 ;  /* 0x00000002ed3d7224 */ /* 0x040fe200078e023d */
[----:B------:R-:W-:Y:S01]  /*5230*/  ISETP.GE.AND P5, PT, R4, RZ, PT ;  /* 0x000000ff0400720c */ /* 0x000fe20003fa6270 */
[----:B------:R-:W-:Y:S01]  /*5240*/  @!P6 IMAD.IADD R60, R60, 0x1, -R237 ;  /* 0x000000013c3ce824 */ /* 0x000fe200078e0aed */
[C---:B------:R-:W-:Y:S01]  /*5250*/  ISETP.GT.U32.AND P3, PT, R237.reuse, R59, PT ;  /* 0x0000003bed00720c */ /* 0x040fe20003f64070 */
[----:B------:R-:W-:Y:S01]  /*5260*/  IMAD.HI.U32 R3, R0, R66, RZ ;  /* 0x0000004200037227 */ /* 0x000fe200078e00ff */
[----:B------:R-:W-:Y:S01]  /*5270*/  IABS R105, R109 ;  /* 0x0000006d00697213 */ /* 0x000fe20000000000 */
[----:B------:R2:W-:Y:S01]  /*5280*/  STL [R1+0x4c18], R57 ;  /* 0x004c183901007387 */ /* 0x0005e20000100800 */
[----:B------:R-:W-:Y:S01]  /*5290*/  ISETP.GT.U32.AND P6, PT, R237, R60, PT ;  /* 0x0000003ced00720c */ /* 0x000fe20003fc4070 */
[C---:B-1----:R-:W-:Y:S01]  /*52a0*/  VIADD R55, R10.reuse, 0x1d3 ;  /* 0x000001d30a377836 */ /* 0x042fe20000000000 */
[----:B------:R-:W-:Y:S01]  /*52b0*/  IADD3 R3, -R3, RZ, RZ ;  /* 0x000000ff03037210 */ /* 0x000fe20007ffe1ff */
[----:B------:R-:W-:Y:S01]  /*52c0*/  VIADD R54, R10, 0x1d4 ;  /* 0x000001d40a367836 */ /* 0x000fe20000000000 */
[----:B------:R-:W-:-:S02]  /*52d0*/  @!P2 IADD3 R58, R58, -R237, RZ ;  /* 0x800000ed3a3aa210 */ /* 0x000fc40007ffe0ff */
[----:B------:R-:W-:Y:S02]  /*52e0*/  ISETP.GE.AND P2, PT, R63, RZ, PT ;  /* 0x000000ff3f00720c */ /* 0x000fe40003f46270 */
[----:B------:R-:W-:Y:S01]  /*52f0*/  IABS R63, R70 ;  /* 0x00000046003f7213 */ /* 0x000fe20000000000 */
[----:B--2---:R-:W-:Y:S01]  /*5300*/  VIADD R57, R10, 0x1d1 ;  /* 0x000001d10a397836 */ /* 0x004fe20000000000 */
[----:B------:R-:W-:Y:S02]  /*5310*/  @!P3 IADD3 R59, R59, -R237, RZ ;  /* 0x800000ed3b3bb210 */ /* 0x000fe40007ffe0ff */
[C---:B------:R-:W-:Y:S01]  /*5320*/  ISETP.GT.U32.AND P3, PT, R237.reuse, R61, PT ;  /* 0x0000003ded00720c */ /* 0x040fe20003f64070 */
[----:B------:R-:W-:Y:S01]  /*5330*/  IMAD.HI.U32 R2, R0, R63, RZ ;  /* 0x0000003f00027227 */ /* 0x000fe200078e00ff */
[----:B------:R-:W-:Y:S02]  /*5340*/  @!P6 IADD3 R60, R60, -R237, RZ ;  /* 0x800000ed3c3ce210 */ /* 0x000fe40007ffe0ff */
[----:B------:R-:W-:Y:S01]  /*5350*/  ISETP.GT.U32.AND P6, PT, R237, R62, PT ;  /* 0x0000003eed00720c */ /* 0x000fe20003fc4070 */
[----:B------:R-:W-:Y:S01]  /*5360*/  IMAD.MOV R4, RZ, RZ, -R2 ;  /* 0x000000ffff047224 */ /* 0x000fe200078e0a02 */
[----:B------:R-:W-:Y:S01]  /*5370*/  @!P1 IADD3 R58, -R58, RZ, RZ ;  /* 0x000000ff3a3a9210 */ /* 0x000fe20007ffe1ff */
[----:B------:R-:W-:Y:S01]  /*5380*/  IMAD.HI.U32 R2, R0, R64, RZ ;  /* 0x0000004000027227 */ /* 0x000fe200078e00ff */
[----:B------:R-:W-:-:S02]  /*5390*/  @!P4 IADD3 R59, -R59, RZ, RZ ;  /* 0x000000ff3b3bc210 */ /* 0x000fc40007ffe1ff */
[----:B------:R-:W-:Y:S01]  /*53a0*/  IABS R107, R111 ;  /* 0x0000006f006b7213 */ /* 0x000fe20000000000 */
[----:B------:R-:W-:Y:S01]  /*53b0*/  IMAD R63, R237, R4, R63 ;  /* 0x00000004ed3f7224 */ /* 0x000fe200078e023f */
[----:B------:R-:W-:Y:S01]  /*53c0*/  IABS R106, R110 ;  /* 0x0000006e006a7213 */ /* 0x000fe20000000000 */
[----:B------:R-:W-:Y:S01]  /*53d0*/  IMAD.MOV R65, RZ, RZ, -R2 ;  /* 0x000000ffff417224 */ /* 0x000fe200078e0a02 */
[----:B------:R-:W-:Y:S01]  /*53e0*/  IADD3 R112, R10, 0x87, RZ ;  /* 0x000000870a707810 */ /* 0x000fe20007ffe0ff */
[--C-:B------:R-:W-:Y:S01]  /*53f0*/  @!P3 IMAD.IADD R61, R61, 0x1, -R237.reuse ;  /* 0x000000013d3db824 */ /* 0x100fe200078e0aed */
[C---:B------:R-:W-:Y:S01]  /*5400*/  ISETP.GT.U32.AND P3, PT, R237.reuse, R63, PT ;  /* 0x0000003fed00720c */ /* 0x040fe20003f64070 */
[C---:B------:R-:W-:Y:S01]  /*5410*/  IMAD R64, R237.reuse, R65, R64 ;  /* 0x00000041ed407224 */ /* 0x040fe200078e0240 */
[----:B------:R-:W-:Y:S01]  /*5420*/  @!P6 IADD3 R62, R62, -R237, RZ ;  /* 0x800000ed3e3ee210 */ /* 0x000fe20007ffe0ff */
[----:B------:R-:W-:Y:S01]  /*5430*/  IMAD.HI.U32 R4, R0, R67, RZ ;  /* 0x0000004300047227 */ /* 0x000fe200078e00ff */
[----:B------:R-:W-:Y:S01]  /*5440*/  IADD3 R113, R10, 0x88, RZ ;  /* 0x000000880a717810 */ /* 0x000fe20007ffe0ff */
[----:B------:R-:W-:Y:S01]  /*5450*/  STL [R1+0x4c1c], R58 ;  /* 0x004c1c3a01007387 */ /* 0x000fe20000100800 */
[C---:B------:R-:W-:Y:S01]  /*5460*/  ISETP.GT.U32.AND P6, PT, R237.reuse, R64, PT ;  /* 0x00000040ed00720c */ /* 0x040fe20003fc4070 */
[----:B------:R-:W-:Y:S01]  /*5470*/  IMAD.HI.U32 R2, R0, R68, RZ ;  /* 0x0000004400027227 */ /* 0x000fe200078e00ff */
[----:B------:R-:W-:Y:S01]  /*5480*/  IADD3 R4, -R4, RZ, RZ ;  /* 0x000000ff04047210 */ /* 0x000fe20007ffe1ff */
[----:B------:R1:W-:Y:S01]  /*5490*/  STL [R1+0x4c20], R59 ;  /* 0x004c203b01007387 */ /* 0x0003e20000100800 */
[C---:B------:R-:W-:Y:S01]  /*54a0*/  ISETP.GT.U32.AND P1, PT, R237.reuse, R62, PT ;  /* 0x0000003eed00720c */ /* 0x040fe20003f24070 */
[----:B------:R-:W-:Y:S01]  /*54b0*/  IMAD R65, R237, R3, R66 ;  /* 0x00000003ed417224 */ /* 0x000fe200078e0242 */
[C---:B------:R-:W-:Y:S01]  /*54c0*/  IADD3 R115, R10.reuse, 0x89, RZ ;  /* 0x000000890a737810 */ /* 0x040fe20007ffe0ff */
[--C-:B------:R-:W-:Y:S01]  /*54d0*/  @!P3 IMAD.IADD R63, R63, 0x1, -R237.reuse ;  /* 0x000000013f3fb824 */ /* 0x100fe200078e0aed */
[C---:B------:R-:W-:Y:S01]  /*54e0*/  ISETP.GT.U32.AND P3, PT, R237.reuse, R61, PT ;  /* 0x0000003ded00720c */ /* 0x040fe20003f64070 */
[----:B------:R-:W-:Y:S01]  /*54f0*/  IMAD.MOV R2, RZ, RZ, -R2 ;  /* 0x000000ffff027224 */ /* 0x000fe200078e0a02 */
[----:B------:R-:W-:Y:S01]  /*5500*/  IADD3 R117, R10, 0x8b, RZ ;  /* 0x0000008b0a757810 */ /* 0x000fe20007ffe0ff */
[----:B------:R-:W-:Y:S01]  /*5510*/  @!P0 IMAD.MOV R60, RZ, RZ, -R60 ;  /* 0x000000ffff3c8224 */ /* 0x000fe200078e0a3c */
[C---:B------:R-:W-:Y:S01]  /*5520*/  ISETP.GT.U32.AND P0, PT, R237.reuse, R65, PT ;  /* 0x00000041ed00720c */ /* 0x040fe20003f04070 */
[----:B------:R-:W-:Y:S01]  /*5530*/  @!P6 IMAD.IADD R64, R64, 0x1, -R237 ;  /* 0x000000014040e824 */ /* 0x000fe200078e0aed */
[C---:B------:R-:W-:Y:S01]  /*5540*/  ISETP.GT.U32.AND P6, PT, R237.reuse, R63, PT ;  /* 0x0000003fed00720c */ /* 0x040fe20003fc4070 */
[C---:B------:R-:W-:Y:S01]  /*5550*/  IMAD R66, R237.reuse, R4, R67 ;  /* 0x00000004ed427224 */ /* 0x040fe200078e0243 */
[----:B------:R-:W-:Y:S01]  /*5560*/  STL [R1+0x4c24], R60 ;  /* 0x004c243c01007387 */ /* 0x000fe20000100800 */
[C---:B------:R-:W-:Y:S01]  /*5570*/  IMAD R67, R237.reuse, R2, R68 ;  /* 0x00000002ed437224 */ /* 0x040fe200078e0244 */
[----:B------:R-:W-:Y:S01]  /*5580*/  ISETP.GT.U32.AND P4, PT, R237, R64, PT ;  /* 0x00000040ed00720c */ /* 0x000fe20003f84070 */
[----:B------:R-:W-:Y:S01]  /*5590*/  @!P1 IMAD.IADD R62, R62, 0x1, -R237 ;  /* 0x000000013e3e9824 */ /* 0x000fe200078e0aed */
[----:B------:R-:W-:Y:S01]  /*55a0*/  IABS R68, R75 ;  /* 0x0000004b00447213 */ /* 0x000fe20000000000 */
[----:B------:R-:W-:Y:S01]  /*55b0*/  IMAD.HI.U32 R3, R0, R69, RZ ;  /* 0x0000004500037227 */ /* 0x000fe200078e00ff */
[----:B------:R-:W-:-:S02]  /*55c0*/  @!P3 IADD3 R61, R61, -R237, RZ ;  /* 0x800000ed3d3db210 */ /* 0x000fc40007ffe0ff */
[----:B------:R-:W-:Y:S01]  /*55d0*/  ISETP.GE.AND P1, PT, R70, RZ, PT ;  /* 0x000000ff4600720c */ /* 0x000fe20003f26270 */
[----:B------:R-:W-:Y:S01]  /*55e0*/  IMAD.HI.U32 R2, R0, R68, RZ ;  /* 0x0000004400027227 */ /* 0x000fe200078e00ff */
[-C--:B------:R-:W-:Y:S02]  /*55f0*/  @!P0 IADD3 R65, R65, -R237.reuse, RZ ;  /* 0x800000ed41418210 */ /* 0x080fe40007ffe0ff */
[----:B------:R-:W-:Y:S01]  /*5600*/  @!P6 IADD3 R63, R63, -R237, RZ ;  /* 0x800000ed3f3fe210 */ /* 0x000fe20007ffe0ff */
[----:B------:R-:W-:Y:S01]  /*5610*/  IMAD.MOV R4, RZ, RZ, -R3 ;  /* 0x000000ffff047224 */ /* 0x000fe200078e0a03 */
[C---:B------:R-:W-:Y:S01]  /*5620*/  ISETP.GT.U32.AND P6, PT, R237.reuse, R67, PT ;  /* 0x00000043ed00720c */ /* 0x040fe20003fc4070 */
[----:B------:R-:W-:Y:S01]  /*5630*/  @!P4 IMAD.IADD R64, R64, 0x1, -R237 ;  /* 0x000000014040c824 */ /* 0x000fe200078e0aed */
[C---:B------:R-:W-:Y:S01]  /*5640*/  ISETP.GT.U32.AND P3, PT, R237.reuse, R66, PT ;  /* 0x00000042ed00720c */ /* 0x040fe20003f64070 */
[----:B------:R-:W-:Y:S01]  /*5650*/  IMAD R69, R237, R4, R69 ;  /* 0x00000004ed457224 */ /* 0x000fe200078e0245 */
[----:B------:R-:W-:Y:S01]  /*5660*/  ISETP.GE.AND P4, PT, R71, RZ, PT ;  /* 0x000000ff4700720c */ /* 0x000fe20003f86270 */
[----:B------:R-:W-:Y:S01]  /*5670*/  @!P2 IMAD.MOV R62, RZ, RZ, -R62 ;  /* 0x000000ffff3ea224 */ /* 0x000fe200078e0a3e */
[----:B------:R-:W-:Y:S01]  /*5680*/  IADD3 R2, -R2, RZ, RZ ;  /* 0x000000ff02027210 */ /* 0x000fe20007ffe1ff */
[----:B------:R-:W-:Y:S01]  /*5690*/  @!P1 IMAD.MOV R63, RZ, RZ, -R63 ;  /* 0x000000ffff3f9224 */ /* 0x000fe200078e0a3f */
[----:B------:R-:W-:Y:S01]  /*56a0*/  @!P5 IADD3 R61, -R61, RZ, RZ ;  /* 0x000000ff3d3dd210 */ /* 0x000fe20007ffe1ff */
[C---:B-1----:R-:W-:Y:S01]  /*56b0*/  VIADD R59, R10.reuse, 0x1cf ;  /* 0x000001cf0a3b7836 */ /* 0x042fe20000000000 */
[C---:B------:R-:W-:Y:S01]  /*56c0*/  ISETP.GT.U32.AND P5, PT, R237.reuse, R65, PT ;  /* 0x00000041ed00720c */ /* 0x040fe20003fa4070 */
[----:B------:R-:W-:Y:S01]  /*56d0*/  IMAD R68, R237, R2, R68 ;  /* 0x00000002ed447224 */ /* 0x000fe200078e0244 */
[----:B------:R-:W-:Y:S01]  /*56e0*/  IADD3 R3, R10, 0x61, RZ ;  /* 0x000000610a037810 */ /* 0x000fe20007ffe0ff */
[--C-:B------:R-:W-:Y:S01]  /*56f0*/  @!P6 IMAD.IADD R67, R67, 0x1, -R237.reuse ;  /* 0x000000014343e824 */ /* 0x100fe200078e0aed */
[----:B------:R-:W-:Y:S01]  /*5700*/  ISETP.GE.AND P0, PT, R72, RZ, PT ;  /* 0x000000ff4800720c */ /* 0x000fe20003f06270 */
[----:B------:R-:W-:Y:S01]  /*5710*/  @!P3 IMAD.IADD R66, R66, 0x1, -R237 ;  /* 0x000000014242b824 */ /* 0x000fe200078e0aed */
[C---:B------:R-:W-:Y:S01]  /*5720*/  ISETP.GT.U32.AND P1, PT, R237.reuse, R68, PT ;  /* 0x00000044ed00720c */ /* 0x040fe20003f24070 */
[----:B------:R-:W-:Y:S01]  /*5730*/  STL [R1+0x4c28], R61 ;  /* 0x004c283d01007387 */ /* 0x000fe20000100800 */
[----:B------:R-:W-:-:S02]  /*5740*/  ISETP.GT.U32.AND P6, PT, R237, R67, PT ;  /* 0x00000043ed00720c */ /* 0x000fc40003fc4070 */
[----:B------:R-:W-:Y:S01]  /*5750*/  IABS R70, R3 ;  /* 0x0000000300467213 */ /* 0x000fe20000000000 */
[----:B------:R1:W-:Y:S01]  /*5760*/  STL [R1+0x4c2c], R62 ;  /* 0x004c2c3e01007387 */ /* 0x0003e20000100800 */
[----:B------:R-:W-:Y:S01]  /*5770*/  @!P4 IADD3 R64, -R64, RZ, RZ ;  /* 0x000000ff4040c210 */ /* 0x000fe20007ffe1ff */
[--C-:B------:R-:W-:Y:S01]  /*5780*/  @!P5 IMAD.IADD R65, R65, 0x1, -R237.reuse ;  /* 0x000000014141d824 */ /* 0x100fe200078e0aed */
[----:B------:R-:W-:Y:S01]  /*5790*/  ISETP.GE.AND P4, PT, R74, RZ, PT ;  /* 0x000000ff4a00720c */ /* 0x000fe20003f86270 */
[----:B------:R-:W-:Y:S01]  /*57a0*/  IMAD.HI.U32 R2, R0, R70, RZ ;  /* 0x0000004600027227 */ /* 0x000fe200078e00ff */
[C---:B------:R-:W-:Y:S01]  /*57b0*/  ISETP.GT.U32.AND P5, PT, R237.reuse, R69, PT ;  /* 0x00000045ed00720c */ /* 0x040fe20003fa4070 */
[----:B------:R-:W-:Y:S01]  /*57c0*/  STL [R1+0x4c30], R63 ;  /* 0x004c303f01007387 */ /* 0x000fe20000100800 */
[----:B------:R-:W-:Y:S01]  /*57d0*/  ISETP.GT.U32.AND P2, PT, R237, R66, PT ;  /* 0x00000042ed00720c */ /* 0x000fe20003f44070 */
[----:B------:R-:W-:Y:S01]  /*57e0*/  IMAD.MOV R2, RZ, RZ, -R2 ;  /* 0x000000ffff027224 */ /* 0x000fe200078e0a02 */
[----:B------:R-:W-:Y:S01]  /*57f0*/  IADD3 R72, R10, 0x62, RZ ;  /* 0x000000620a487810 */ /* 0x000fe20007ffe0ff */
[----:B------:R-:W-:Y:S01]  /*5800*/  @!P6 IMAD.IADD R67, R67, 0x1, -R237 ;  /* 0x000000014343e824 */ /* 0x000fe200078e0aed */
[-C--:B------:R-:W-:Y:S01]  /*5810*/  @!P1 IADD3 R68, R68, -R237.reuse, RZ ;  /* 0x800000ed44449210 */ /* 0x080fe20007ffe0ff */
[C---:B------:R-:W-:Y:S01]  /*5820*/  IMAD R70, R237.reuse, R2, R70 ;  /* 0x00000002ed467224 */ /* 0x040fe200078e0246 */
[----:B------:R-:W-:Y:S01]  /*5830*/  IABS R71, R72 ;  /* 0x0000004800477213 */ /* 0x000fe20000000000 */
[----:B------:R-:W-:Y:S01]  /*5840*/  @!P0 IMAD.MOV R65, RZ, RZ, -R65 ;  /* 0x000000ffff418224 */ /* 0x000fe200078e0a41 */
[----:B------:R-:W-:Y:S01]  /*5850*/  ISETP.GT.U32.AND P0, PT, R237, R68, PT ;  /* 0x00000044ed00720c */ /* 0x000fe20003f04070 */
[----:B------:R-:W-:Y:S01]  /*5860*/  STL [R1+0x4c34], R64 ;  /* 0x004c344001007387 */ /* 0x000fe20000100800 */
[----:B------:R-:W-:Y:S01]  /*5870*/  @!P4 IADD3 R67, -R67, RZ, RZ ;  /* 0x000000ff4343c210 */ /* 0x000fe20007ffe1ff */
[----:B-1----:R-:W-:Y:S01]  /*5880*/  VIADD R62, R10, 0x1cc ;  /* 0x000001cc0a3e7836 */ /* 0x002fe20000000000 */
[----:B------:R-:W-:Y:S01]  /*5890*/  @!P5 IADD3 R69, R69, -R237, RZ ;  /* 0x800000ed4545d210 */ /* 0x000fe20007ffe0ff */
[----:B------:R1:W-:Y:S01]  /*58a0*/  STL [R1+0x4c38], R65 ;  /* 0x004c384101007387 */ /* 0x0003e20000100800 */
[----:B------:R-:W-:-:S02]  /*58b0*/  ISETP.GT.U32.AND P4, PT, R237, R70, PT ;  /* 0x00000046ed00720c */ /* 0x000fc40003f84070 */
[----:B------:R-:W-:Y:S02]  /*58c0*/  ISETP.GE.AND P3, PT, R73, RZ, PT ;  /* 0x000000ff4900720c */ /* 0x000fe40003f66270 */
[----:B------:R-:W-:Y:S01]  /*58d0*/  ISETP.GE.AND P1, PT, R3, RZ, PT ;  /* 0x000000ff0300720c */ /* 0x000fe20003f26270 */
[----:B------:R-:W-:Y:S01]  /*58e0*/  IMAD.HI.U32 R3, R0, R71, RZ ;  /* 0x0000004700037227 */ /* 0x000fe200078e00ff */
[----:B------:R-:W-:Y:S02]  /*58f0*/  @!P2 IADD3 R66, R66, -R237, RZ ;  /* 0x800000ed4242a210 */ /* 0x000fe40007ffe0ff */
[----:B------:R-:W-:Y:S01]  /*5900*/  ISETP.GE.AND P2, PT, R75, RZ, PT ;  /* 0x000000ff4b00720c */ /* 0x000fe20003f46270 */
[C---:B-1----:R-:W-:Y:S01]  /*5910*/  VIADD R65, R10.reuse, 0x1c9 ;  /* 0x000001c90a417836 */ /* 0x042fe20000000000 */
[----:B------:R-:W-:Y:S01]  /*5920*/  ISETP.GT.U32.AND P5, PT, R237, R69, PT ;  /* 0x00000045ed00720c */ /* 0x000fe20003fa4070 */
[C---:B------:R-:W-:Y:S01]  /*5930*/  VIADD R64, R10.reuse, 0x1ca ;  /* 0x000001ca0a407836 */ /* 0x040fe20000000000 */
[----:B------:R-:W-:Y:S01]  /*5940*/  IADD3 R4, -R3, RZ, RZ ;  /* 0x000000ff03047210 */ /* 0x000fe20007ffe1ff */
[----:B------:R-:W-:Y:S01]  /*5950*/  VIADD R3, R10, 0x64 ;  /* 0x000000640a037836 */ /* 0x000fe20000000000 */
[----:B------:R-:W-:Y:S01]  /*5960*/  ISETP.GE.AND P6, PT, R76, RZ, PT ;  /* 0x000000ff4c00720c */ /* 0x000fe20003fc6270 */
[----:B------:R-:W-:Y:S01]  /*5970*/  VIADD R76, R10, 0x65 ;  /* 0x000000650a4c7836 */ /* 0x000fe20000000000 */
[-C--:B------:R-:W-:Y:S01]  /*5980*/  @!P0 IADD3 R68, R68, -R237.reuse, RZ ;  /* 0x800000ed44448210 */ /* 0x080fe20007ffe0ff */
[----:B------:R-:W-:Y:S01]  /*5990*/  IMAD R71, R237, R4, R71 ;  /* 0x00000004ed477224 */ /* 0x000fe200078e0247 */
[----:B------:R-:W-:Y:S01]  /*59a0*/  IADD3 R2, R10, 0x63, RZ ;  /* 0x000000630a027810 */ /* 0x000fe20007ffe0ff */
[----:B------:R-:W-:Y:S01]  /*59b0*/  @!P3 IMAD.MOV R66, RZ, RZ, -R66 ;  /* 0x000000ffff42b224 */ /* 0x000fe200078e0a42 */
[----:B------:R-:W-:Y:S01]  /*59c0*/  @!P4 IADD3 R70, R70, -R237, RZ ;  /* 0x800000ed4646c210 */ /* 0x000fe20007ffe0ff */
[----:B------:R-:W-:Y:S01]  /*59d0*/  @!P2 IMAD.MOV R68, RZ, RZ, -R68 ;  /* 0x000000ffff44a224 */ /* 0x000fe200078e0a44 */
[----:B------:R-:W-:Y:S01]  /*59e0*/  IABS R73, R3 ;  /* 0x0000000300497213 */ /* 0x000fe20000000000 */
[----:B------:R-:W-:Y:S01]  /*59f0*/  @!P5 IMAD.IADD R69, R69, 0x1, -R237 ;  /* 0x000000014545d824 */ /* 0x000fe200078e0aed */
[----:B------:R-:W-:Y:S01]  /*5a00*/  IABS R75, R76 ;  /* 0x0000004c004b7213 */ /* 0x000fe20000000000 */
[----:B------:R-:W-:Y:S01]  /*5a10*/  STL [R1+0x4c3c], R66 ;  /* 0x004c3c4201007387 */ /* 0x000fe20000100800 */
[----:B------:R-:W-:Y:S01]  /*5a20*/  ISETP.GE.AND P3, PT, R72, RZ, PT ;  /* 0x000000ff4800720c */ /* 0x000fe20003f66270 */
[----:B------:R-:W-:Y:S01]  /*5a30*/  @!P6 IMAD.MOV R69, RZ, RZ, -R69 ;  /* 0x000000ffff45e224 */ /* 0x000fe200078e0a45 */
[----:B------:R-:W-:Y:S01]  /*5a40*/  IABS R72, R2 ;  /* 0x0000000200487213 */ /* 0x000fe20000000000 */
[----:B------:R-:W-:Y:S01]  /*5a50*/  IMAD.HI.U32 R4, R0, R75, RZ ;  /* 0x0000004b00047227 */ /* 0x000fe200078e00ff */
[C---:B------:R-:W-:Y:S01]  /*5a60*/  ISETP.GT.U32.AND P4, PT, R237.reuse, R70, PT ;  /* 0x00000046ed00720c */ /* 0x040fe20003f84070 */
[----:B------:R-:W-:Y:S01]  /*5a70*/  STL [R1+0x4c40], R67 ;  /* 0x004c404301007387 */ /* 0x000fe20000100800 */
[----:B------:R-:W-:-:S02]  /*5a80*/  ISETP.GT.U32.AND P5, PT, R237, R71, PT ;  /* 0x00000047ed00720c */ /* 0x000fc40003fa4070 */
[----:B------:R-:W-:Y:S01]  /*5a90*/  ISETP.GE.AND P2, PT, R3, RZ, PT ;  /* 0x000000ff0300720c */ /* 0x000fe20003f46270 */
[----:B------:R-:W-:Y:S01]  /*5aa0*/  IMAD.HI.U32 R3, R0, R73, RZ ;  /* 0x0000004900037227 */ /* 0x000fe200078e00ff */
[----:B------:R-:W-:Y:S01]  /*5ab0*/  ISETP.GE.AND P0, PT, R2, RZ, PT ;  /* 0x000000ff0200720c */ /* 0x000fe20003f06270 */
[----:B------:R1:W-:Y:S01]  /*5ac0*/  STL [R1+0x4c44], R68 ;  /* 0x004c444401007387 */ /* 0x0003e20000100800 */
[----:B------:R-:W-:Y:S01]  /*5ad0*/  IADD3 R4, -R4, RZ, RZ ;  /* 0x000000ff04047210 */ /* 0x000fe20007ffe1ff */
[----:B------:R-:W-:Y:S01]  /*5ae0*/  IMAD.HI.U32 R2, R0, R72, RZ ;  /* 0x0000004800027227 */ /* 0x000fe200078e00ff */
[----:B------:R-:W-:Y:S01]  /*5af0*/  IADD3 R74, -R3, RZ, RZ ;  /* 0x000000ff034a7210 */ /* 0x000fe20007ffe1ff */
[----:B------:R-:W-:Y:S01]  /*5b00*/  STL [R1+0x4c48], R69 ;  /* 0x004c484501007387 */ /* 0x000fe20000100800 */
[----:B------:R-:W-:Y:S01]  /*5b10*/  ISETP.GE.AND P6, PT, R76, RZ, PT ;  /* 0x000000ff4c00720c */ /* 0x000fe20003fc6270 */
[----:B------:R-:W-:Y:S01]  /*5b20*/  IMAD.MOV R2, RZ, RZ, -R2 ;  /* 0x000000ffff027224 */ /* 0x000fe200078e0a02 */
[-C--:B------:R-:W-:Y:S01]  /*5b30*/  @!P4 IADD3 R70, R70, -R237.reuse, RZ ;  /* 0x800000ed4646c210 */ /* 0x080fe20007ffe0ff */
[----:B------:R-:W-:Y:S01]  /*5b40*/  IMAD R73, R237, R74, R73 ;  /* 0x0000004aed497224 */ /* 0x000fe200078e0249 */
[----:B------:R-:W-:Y:S01]  /*5b50*/  @!P5 IADD3 R71, R71, -R237, RZ ;  /* 0x800000ed4747d210 */ /* 0x000fe20007ffe0ff */
[C---:B------:R-:W-:Y:S01]  /*5b60*/  IMAD R72, R237.reuse, R2, R72 ;  /* 0x00000002ed487224 */ /* 0x040fe200078e0248 */
[----:B------:R-:W-:Y:S01]  /*5b70*/  @!P1 IADD3 R70, -R70, RZ, RZ ;  /* 0x000000ff46469210 */ /* 0x000fe20007ffe1ff */
[C---:B------:R-:W-:Y:S01]  /*5b80*/  IMAD R74, R237.reuse, R4, R75 ;  /* 0x00000004ed4a7224 */ /* 0x040fe200078e024b */
[C---:B------:R-:W-:Y:S01]  /*5b90*/  ISETP.GT.U32.AND P5, PT, R237.reuse, R71, PT ;  /* 0x00000047ed00720c */ /* 0x040fe20003fa4070 */
[----:B------:R-:W-:Y:S01]  /*5ba0*/  VIADD R3, R10, 0x66 ;  /* 0x000000660a037836 */ /* 0x000fe20000000000 */
[C---:B------:R-:W-:Y:S01]  /*5bb0*/  ISETP.GT.U32.AND P4, PT, R237.reuse, R72, PT ;  /* 0x00000048ed00720c */ /* 0x040fe20003f84070 */
[----:B------:R-:W-:Y:S01]  /*5bc0*/  IMAD.HI.U32 R4, R0, R79, RZ ;  /* 0x0000004f00047227 */ /* 0x000fe200078e00ff */
[----:B------:R-:W-:Y:S01]  /*5bd0*/  ISETP.GT.U32.AND P1, PT, R237, R74, PT ;  /* 0x0000004aed00720c */ /* 0x000fe20003f24070 */
[----:B------:R-:W-:Y:S01]  /*5be0*/  STL [R1+0x4c4c], R70 ;  /* 0x004c4c4601007387 */ /* 0x000fe20000100800 */
[----:B------:R-:W-:Y:S01]  /*5bf0*/  IABS R75, R3 ;  /* 0x00000003004b7213 */ /* 0x000fe20000000000 */
[----:B------:R-:W-:Y:S01]  /*5c00*/  IMAD.MOV R4, RZ, RZ, -R4 ;  /* 0x000000ffff047224 */ /* 0x000fe200078e0a04 */
[----:B------:R-:W-:Y:S01]  /*5c10*/  IABS R76, R80 ;  /* 0x00000050004c7213 */ /* 0x000fe20000000000 */
[C---:B-1----:R-:W-:Y:S01]  /*5c20*/  VIADD R68, R10.reuse, 0x1c6 ;  /* 0x000001c60a447836 */ /* 0x042fe20000000000 */
[----:B------:R-:W-:Y:S01]  /*5c30*/  IADD3 R119, R10, 0x91, RZ ;  /* 0x000000910a777810 */ /* 0x000fe20007ffe0ff */
[----:B------:R-:W-:Y:S01]  /*5c40*/  IMAD.HI.U32 R2, R0, R75, RZ ;  /* 0x0000004b00027227 */ /* 0x000fe200078e00ff */
[----:B------:R-:W-:-:S02]  /*5c50*/  IADD3 R123, R10, 0xa3, RZ ;  /* 0x000000a30a7b7810 */ /* 0x000fc40007ffe0ff */
[----:B------:R-:W-:Y:S01]  /*5c60*/  IABS R118, R119 ;  /* 0x0000007700767213 */ /* 0x000fe20000000000 */
[--C-:B------:R-:W-:Y:S01]  /*5c70*/  @!P5 IMAD.IADD R71, R71, 0x1, -R237.reuse ;  /* 0x000000014747d824 */ /* 0x100fe200078e0aed */
[C---:B------:R-:W-:Y:S01]  /*5c80*/  ISETP.GT.U32.AND P5, PT, R237.reuse, R73, PT ;  /* 0x00000049ed00720c */ /* 0x040fe20003fa4070 */
[--C-:B------:R-:W-:Y:S01]  /*5c90*/  @!P4 IMAD.IADD R72, R72, 0x1, -R237.reuse ;  /* 0x000000014848c824 */ /* 0x100fe200078e0aed */
[----:B------:R-:W-:Y:S01]  /*5ca0*/  IADD3 R2, -R2, RZ, RZ ;  /* 0x000000ff02027210 */ /* 0x000fe20007ffe1ff */
[----:B------:R-:W-:Y:S01]  /*5cb0*/  @!P1 IMAD.IADD R74, R74, 0x1, -R237 ;  /* 0x000000014a4a9824 */ /* 0x000fe200078e0aed */
[----:B------:R-:W-:Y:S01]  /*5cc0*/  IADD3 R239, R10, 0x171, RZ ;  /* 0x000001710aef7810 */ /* 0x000fe20007ffe0ff */
[----:B------:R-:W-:Y:S01]  /*5cd0*/  @!P3 IMAD.MOV R71, RZ, RZ, -R71 ;  /* 0x000000ffff47b224 */ /* 0x000fe200078e0a47 */
[C---:B------:R-:W-:Y:S01]  /*5ce0*/  ISETP.GT.U32.AND P4, PT, R237.reuse, R72, PT ;  /* 0x00000048ed00720c */ /* 0x040fe20003f84070 */
[C---:B------:R-:W-:Y:S01]  /*5cf0*/  IMAD R75, R237.reuse, R2, R75 ;  /* 0x00000002ed4b7224 */ /* 0x040fe200078e024b */
[----:B------:R-:W-:Y:S01]  /*5d00*/  ISETP.GT.U32.AND P1, PT, R237, R74, PT ;  /* 0x0000004aed00720c */ /* 0x000fe20003f24070 */
[----:B------:R-:W-:Y:S01]  /*5d10*/  IMAD.HI.U32 R2, R0, R76, RZ ;  /* 0x0000004c00027227 */ /* 0x000fe200078e00ff */
[----:B------:R-:W-:Y:S01]  /*5d20*/  ISETP.GE.AND P3, PT, R3, RZ, PT ;  /* 0x000000ff0300720c */ /* 0x000fe20003f66270 */
[----:B------:R1:W-:Y:S01]  /*5d30*/  STL [R1+0x4c50], R71 ;  /* 0x004c504701007387 */ /* 0x0003e20000100800 */
[----:B------:R-:W-:Y:S01]  /*5d40*/  IADD3 R244, R10, 0x16f, RZ ;  /* 0x0000016f0af47810 */ /* 0x000fe20007ffe0ff */
[----:B------:R-:W-:Y:S01]  /*5d50*/  IMAD.HI.U32 R3, R0, R77, RZ ;  /* 0x0000004d00037227 */ /* 0x000fe200078e00ff */
[----:B------:R-:W-:-:S02]  /*5d60*/  IADD3 R2, -R2, RZ, RZ ;  /* 0x000000ff02027210 */ /* 0x000fc40007ffe1ff */
[----:B------:R-:W-:Y:S01]  /*5d70*/  IABS R236, R244 ;  /* 0x000000f400ec7213 */ /* 0x000fe20000000000 */
[----:B------:R-:W-:Y:S01]  /*5d80*/  IMAD.MOV R78, RZ, RZ, -R3 ;  /* 0x000000ffff4e7224 */ /* 0x000fe200078e0a03 */
[----:B------:R-:W-:Y:S01]  /*5d90*/  IADD3 R3, R10, 0x6a, RZ ;  /* 0x0000006a0a037810 */ /* 0x000fe20007ffe0ff */
[----:B------:R-:W-:Y:S01]  /*5da0*/  @!P5 IMAD.IADD R73, R73, 0x1, -R237 ;  /* 0x000000014949d824 */ /* 0x000fe200078e0aed */
[----:B------:R-:W-:Y:S01]  /*5db0*/  @!P4 IADD3 R72, R72, -R237, RZ ;  /* 0x800000ed4848c210 */ /* 0x000fe20007ffe0ff */
[C---:B------:R-:W-:Y:S01]  /*5dc0*/  IMAD R77, R237.reuse, R78, R77 ;  /* 0x0000004eed4d7224 */ /* 0x040fe200078e024d */
[C---:B------:R-:W-:Y:S01]  /*5dd0*/  ISETP.GT.U32.AND P4, PT, R237.reuse, R75, PT ;  /* 0x0000004bed00720c */ /* 0x040fe20003f84070 */
[----:B------:R-:W-:Y:S01]  /*5de0*/  @!P1 IMAD.IADD R74, R74, 0x1, -R237 ;  /* 0x000000014a4a9824 */ /* 0x000fe200078e0aed */
[C---:B------:R-:W-:Y:S01]  /*5df0*/  ISETP.GT.U32.AND P5, PT, R237.reuse, R73, PT ;  /* 0x00000049ed00720c */ /* 0x040fe20003fa4070 */
[C---:B------:R-:W-:Y:S01]  /*5e00*/  IMAD R78, R237.reuse, R4, R79 ;  /* 0x00000004ed4e7224 */ /* 0x040fe200078e024f */
[C---:B------:R-:W-:Y:S01]  /*5e10*/  ISETP.GT.U32.AND P1, PT, R237.reuse, R77, PT ;  /* 0x0000004ded00720c */ /* 0x040fe20003f24070 */
[C---:B------:R-:W-:Y:S01]  /*5e20*/  IMAD R76, R237.reuse, R2, R76 ;  /* 0x00000002ed4c7224 */ /* 0x040fe200078e024c */
[----:B------:R-:W-:Y:S01]  /*5e30*/  @!P6 IADD3 R74, -R74, RZ, RZ ;  /* 0x000000ff4a4ae210 */ /* 0x000fe20007ffe1ff */
[C---:B------:R-:W-:Y:S01]  /*5e40*/  VIADD R4, R10.reuse, 0x6b ;  /* 0x0000006b0a047836 */ /* 0x040fe20000000000 */
[----:B------:R-:W-:Y:S01]  /*5e50*/  ISETP.GT.U32.AND P6, PT, R237, R78, PT ;  /* 0x0000004eed00720c */ /* 0x000fe20003fc4070 */
[----:B-1----:R-:W-:Y:S01]  /*5e60*/  VIADD R71, R10, 0x1c3 ;  /* 0x000001c30a477836 */ /* 0x002fe20000000000 */
[----:B------:R-:W-:-:S02]  /*5e70*/  IABS R79, R3 ;  /* 0x00000003004f7213 */ /* 0x000fc40000000000 */
[----:B------:R-:W-:Y:S01]  /*5e80*/  @!P0 IADD3 R72, -R72, RZ, RZ ;  /* 0x000000ff48488210 */ /* 0x000fe20007ffe1ff */
[--C-:B------:R-:W-:Y:S01]  /*5e90*/  @!P4 IMAD.IADD R75, R75, 0x1, -R237.reuse ;  /* 0x000000014b4bc824 */ /* 0x100fe200078e0aed */
[----:B------:R-:W-:Y:S01]  /*5ea0*/  ISETP.GT.U32.AND P0, PT, R237, R76, PT ;  /* 0x0000004ced00720c */ /* 0x000fe20003f04070 */
[----:B------:R-:W-:Y:S01]  /*5eb0*/  IMAD.HI.U32 R2, R0, R79, RZ ;  /* 0x0000004f00027227 */ /* 0x000fe200078e00ff */
[-C--:B------:R-:W-:Y:S01]  /*5ec0*/  @!P5 IADD3 R73, R73, -R237.reuse, RZ ;  /* 0x800000ed4949d210 */ /* 0x080fe20007ffe0ff */
[----:B------:R-:W-:Y:S01]  /*5ed0*/  STL [R1+0x4c54], R72 ;  /* 0x004c544801007387 */ /* 0x000fe20000100800 */
[----:B------:R-:W-:Y:S01]  /*5ee0*/  ISETP.GE.AND P5, PT, R80, RZ, PT ;  /* 0x000000ff5000720c */ /* 0x000fe20003fa6270 */
[----:B------:R-:W-:Y:S01]  /*5ef0*/  IMAD.MOV R2, RZ, RZ, -R2 ;  /* 0x000000ffff027224 */ /* 0x000fe200078e0a02 */
[----:B------:R-:W-:Y:S01]  /*5f00*/  IABS R80, R4 ;  /* 0x0000000400507213 */ /* 0x000fe20000000000 */
[----:B------:R-:W-:Y:S01]  /*5f10*/  @!P6 IMAD.IADD R78, R78, 0x1, -R237 ;  /* 0x000000014e4ee824 */ /* 0x000fe200078e0aed */
[----:B------:R-:W-:Y:S01]  /*5f20*/  @!P1 IADD3 R77, R77, -R237, RZ ;  /* 0x800000ed4d4d9210 */ /* 0x000fe20007ffe0ff */
[C---:B------:R-:W-:Y:S01]  /*5f30*/  IMAD R79, R237.reuse, R2, R79 ;  /* 0x00000002ed4f7224 */ /* 0x040fe200078e024f */
[C---:B------:R-:W-:Y:S01]  /*5f40*/  ISETP.GT.U32.AND P4, PT, R237.reuse, R75, PT ;  /* 0x0000004bed00720c */ /* 0x040fe20003f84070 */
[----:B------:R-:W-:Y:S01]  /*5f50*/  IMAD.HI.U32 R2, R0, R80, RZ ;  /* 0x0000005000027227 */ /* 0x000fe200078e00ff */
[----:B------:R-:W-:-:S02]  /*5f60*/  ISETP.GT.U32.AND P6, PT, R237, R77, PT ;  /* 0x0000004ded00720c */ /* 0x000fc40003fc4070 */
[-C--:B------:R-:W-:Y:S01]  /*5f70*/  @!P0 IADD3 R76, R76, -R237.reuse, RZ ;  /* 0x800000ed4c4c8210 */ /* 0x080fe20007ffe0ff */
[----:B------:R-:W-:Y:S01]  /*5f80*/  IMAD.MOV R2, RZ, RZ, -R2 ;  /* 0x000000ffff027224 */ /* 0x000fe200078e0a02 */
[----:B------:R-:W-:Y:S02]  /*5f90*/  @!P2 IADD3 R73, -R73, RZ, RZ ;  /* 0x000000ff4949a210 */ /* 0x000fe40007ffe1ff */
[C---:B------:R-:W-:Y:S01]  /*5fa0*/  ISETP.GT.U32.AND P1, PT, R237.reuse, R76, PT ;  /* 0x0000004ced00720c */ /* 0x040fe20003f24070 */
[----:B------:R-:W-:Y:S01]  /*5fb0*/  IMAD R80, R237, R2, R80 ;  /* 0x00000002ed507224 */ /* 0x000fe200078e0250 */
[----:B------:R-:W-:Y:S01]  /*5fc0*/  ISETP.GE.AND P2, PT, R81, RZ, PT ;  /* 0x000000ff5100720c */ /* 0x000fe20003f46270 */
[----:B------:R1:W-:Y:S01]  /*5fd0*/  STL [R1+0x4c58], R73 ;  /* 0x004c584901007387 */ /* 0x0003e20000100800 */
[----:B------:R-:W-:Y:S01]  /*5fe0*/  IABS R81, R84 ;  /* 0x0000005400517213 */ /* 0x000fe20000000000 */
[----:B------:R-:W-:Y:S01]  /*5ff0*/  @!P4 IMAD.IADD R75, R75, 0x1, -R237 ;  /* 0x000000014b4bc824 */ /* 0x000fe200078e0aed */
[----:B------:R-:W-:Y:S01]  /*6000*/  ISETP.GE.AND P4, PT, R82, RZ, PT ;  /* 0x000000ff5200720c */ /* 0x000fe20003f86270 */
[----:B------:R-:W-:Y:S01]  /*6010*/  STL [R1+0x4c5c], R74 ;  /* 0x004c5c4a01007387 */ /* 0x000fe20000100800 */
[----:B------:R-:W-:Y:S01]  /*6020*/  @!P6 IADD3 R77, R77, -R237, RZ ;  /* 0x800000ed4d4de210 */ /* 0x000fe20007ffe0ff */
[----:B------:R-:W-:Y:S01]  /*6030*/  IMAD.HI.U32 R2, R0, R81, RZ ;  /* 0x0000005100027227 */ /* 0x000fe200078e00ff */
[----:B------:R-:W-:-:S02]  /*6040*/  ISETP.GT.U32.AND P6, PT, R237, R80, PT ;  /* 0x00000050ed00720c */ /* 0x000fc40003fc4070 */
[----:B------:R-:W-:Y:S01]  /*6050*/  @!P3 IADD3 R75, -R75, RZ, RZ ;  /* 0x000000ff4b4bb210 */ /* 0x000fe20007ffe1ff */
[----:B------:R-:W-:Y:S01]  /*6060*/  @!P1 IMAD.IADD R76, R76, 0x1, -R237 ;  /* 0x000000014c4c9824 */ /* 0x000fe200078e0aed */
[C---:B------:R-:W-:Y:S01]  /*6070*/  ISETP.GT.U32.AND P3, PT, R237.reuse, R78, PT ;  /* 0x0000004eed00720c */ /* 0x040fe20003f64070 */
[----:B------:R-:W-:Y:S01]  /*6080*/  IMAD.MOV R2, RZ, RZ, -R2 ;  /* 0x000000ffff027224 */ /* 0x000fe200078e0a02 */
[C---:B------:R-:W-:Y:S01]  /*6090*/  ISETP.GT.U32.AND P1, PT, R237.reuse, R79, PT ;  /* 0x0000004fed00720c */ /* 0x040fe20003f24070 */
[----:B------:R2:W-:Y:S01]  /*60a0*/  STL [R1+0x4c60], R75 ;  /* 0x004c604b01007387 */ /* 0x0005e20000100800 */
[----:B------:R-:W-:Y:S01]  /*60b0*/  IABS R82, R85 ;  /* 0x0000005500527213 */ /* 0x000fe20000000000 */
[----:B------:R-:W-:Y:S01]  /*60c0*/  IMAD R81, R237, R2, R81 ;  /* 0x00000002ed517224 */ /* 0x000fe200078e0251 */
[----:B------:R-:W-:Y:S01]  /*60d0*/  ISETP.GE.AND P0, PT, R3, RZ, PT ;  /* 0x000000ff0300720c */ /* 0x000fe20003f06270 */
[----:B-1----:R-:W-:Y:S01]  /*60e0*/  VIADD R73, R10, 0x1c1 ;  /* 0x000001c10a497836 */ /* 0x002fe20000000000 */
[----:B------:R-:W-:Y:S01]  /*60f0*/  @!P5 IADD3 R76, -R76, RZ, RZ ;  /* 0x000000ff4c4cd210 */ /* 0x000fe20007ffe1ff */
[----:B------:R-:W-:Y:S01]  /*6100*/  IMAD.HI.U32 R3, R0, R82, RZ ;  /* 0x0000005200037227 */ /* 0x000fe200078e00ff */
[----:B------:R-:W-:-:S02]  /*6110*/  @!P2 IADD3 R77, -R77, RZ, RZ ;  /* 0x000000ff4d4da210 */ /* 0x000fc40007ffe1ff */
[----:B------:R-:W-:Y:S01]  /*6120*/  ISETP.GT.U32.AND P2, PT, R237, R81, PT ;  /* 0x00000051ed00720c */ /* 0x000fe20003f44070 */
[--C-:B------:R-:W-:Y:S01]  /*6130*/  @!P6 IMAD.IADD R80, R80, 0x1, -R237.reuse ;  /* 0x000000015050e824 */ /* 0x100fe200078e0aed */
[----:B------:R-:W-:Y:S01]  /*6140*/  IADD3 R3, -R3, RZ, RZ ;  /* 0x000000ff03037210 */ /* 0x000fe20007ffe1ff */
[----:B------:R-:W-:Y:S01]  /*6150*/  @!P3 IMAD.IADD R78, R78, 0x1, -R237 ;  /* 0x000000014e4eb824 */ /* 0x000fe200078e0aed */
[----:B------:R-:W-:Y:S01]  /*6160*/  ISETP.GE.AND P3, PT, R4, RZ, PT ;  /* 0x000000ff0400720c */ /* 0x000fe20003f66270 */
[----:B------:R-:W-:Y:S01]  /*6170*/  IMAD.HI.U32 R4, R0, R83, RZ ;  /* 0x0000005300047227 */ /* 0x000fe200078e00ff */
[----:B------:R-:W-:Y:S01]  /*6180*/  ISETP.GT.U32.AND P6, PT, R237, R80, PT ;  /* 0x00000050ed00720c */ /* 0x000fe20003fc4070 */
[----:B------:R-:W-:Y:S01]  /*6190*/  STL [R1+0x4c64], R76 ;  /* 0x004c644c01007387 */ /* 0x000fe20000100800 */
[----:B------:R-:W-:Y:S01]  /*61a0*/  @!P1 IADD3 R79, R79, -R237, RZ ;  /* 0x800000ed4f4f9210 */ /* 0x000fe20007ffe0ff */
[----:B------:R-:W-:Y:S01]  /*61b0*/  IMAD.MOV R4, RZ, RZ, -R4 ;  /* 0x000000ffff047224 */ /* 0x000fe200078e0a04 */
[----:B------:R-:W-:Y:S01]  /*61c0*/  @!P4 IADD3 R78, -R78, RZ, RZ ;  /* 0x000000ff4e4ec210 */ /* 0x000fe20007ffe1ff */
[C---:B------:R-:W-:Y:S01]  /*61d0*/  IMAD R82, R237.reuse, R3, R82 ;  /* 0x00000003ed527224 */ /* 0x040fe200078e0252 */
[C---:B------:R-:W-:Y:S01]  /*61e0*/  ISETP.GT.U32.AND P5, PT, R237.reuse, R79, PT ;  /* 0x0000004fed00720c */ /* 0x040fe20003fa4070 */
[C---:B------:R-:W-:Y:S01]  /*61f0*/  IMAD R83, R237.reuse, R4, R83 ;  /* 0x00000004ed537224 */ /* 0x040fe200078e0253 */
[----:B------:R-:W-:Y:S01]  /*6200*/  ISETP.GE.AND P1, PT, R84, RZ, PT ;  /* 0x000000ff5400720c */ /* 0x000fe20003f26270 */
[----:B------:R-:W-:Y:S01]  /*6210*/  VIADD R4, R10, 0x6f ;  /* 0x0000006f0a047836 */ /* 0x000fe20000000000 */
[----:B------:R-:W-:Y:S01]  /*6220*/  ISETP.GT.U32.AND P4, PT, R237, R82, PT ;  /* 0x00000052ed00720c */ /* 0x000fe20003f84070 */
[----:B------:R-:W-:Y:S01]  /*6230*/  STL [R1+0x4c68], R77 ;  /* 0x004c684d01007387 */ /* 0x000fe20000100800 */
[----:B------:R-:W-:Y:S01]  /*6240*/  @!P2 IADD3 R81, R81, -R237, RZ ;  /* 0x800000ed5151a210 */ /* 0x000fe20007ffe0ff */
[--C-:B------:R-:W-:Y:S01]  /*6250*/  @!P6 IMAD.IADD R80, R80, 0x1, -R237.reuse ;  /* 0x000000015050e824 */ /* 0x100fe200078e0aed */
[----:B------:R-:W-:Y:S01]  /*6260*/  ISETP.GT.U32.AND P6, PT, R237, R83, PT ;  /* 0x00000053ed00720c */ /* 0x000fe20003fc4070 */
[----:B------:R1:W-:Y:S01]  /*6270*/  STL [R1+0x4c6c], R78 ;  /* 0x004c6c4e01007387 */ /* 0x0003e20000100800 */
[----:B------:R-:W-:Y:S01]  /*6280*/  IABS R84, R4 ;  /* 0x0000000400547213 */ /* 0x000fe20000000000 */
[----:B--2---:R-:W-:Y:S01]  /*6290*/  VIADD R75, R10, 0x1bf ;  /* 0x000001bf0a4b7836 */ /* 0x004fe20000000000 */
[----:B------:R-:W-:Y:S01]  /*62a0*/  ISETP.GE.AND P2, PT, R86, RZ, PT ;  /* 0x000000ff5600720c */ /* 0x000fe20003f46270 */
[----:B------:R-:W-:Y:S01]  /*62b0*/  @!P5 IMAD.IADD R79, R79, 0x1, -R237 ;  /* 0x000000014f4fd824 */ /* 0x000fe200078e0aed */
[----:B------:R-:W-:Y:S01]  /*62c0*/  ISETP.GE.AND P5, PT, R85, RZ, PT ;  /* 0x000000ff5500720c */ /* 0x000fe20003fa6270 */
[----:B------:R-:W-:Y:S01]  /*62d0*/  IMAD.HI.U32 R2, R0, R84, RZ ;  /* 0x0000005400027227 */ /* 0x000fe200078e00ff */
[----:B------:R-:W-:-:S02]  /*62e0*/  IABS R85, R89 ;  /* 0x0000005900557213 */ /* 0x000fc40000000000 */
[----:B------:R-:W-:Y:S01]  /*62f0*/  @!P4 IADD3 R82, R82, -R237, RZ ;  /* 0x800000ed5252c210 */ /* 0x000fe20007ffe0ff */
[----:B------:R-:W-:Y:S01]  /*6300*/  IMAD.MOV R3, RZ, RZ, -R2 ;  /* 0x000000ffff037224 */ /* 0x000fe200078e0a02 */
[----:B------:R-:W-:Y:S01]  /*6310*/  ISETP.GT.U32.AND P4, PT, R237, R81, PT ;  /* 0x00000051ed00720c */ /* 0x000fe20003f84070 */
[----:B------:R-:W-:Y:S01]  /*6320*/  IMAD.HI.U32 R2, R0, R85, RZ ;  /* 0x0000005500027227 */ /* 0x000fe200078e00ff */
[----:B------:R-:W-:Y:S02]  /*6330*/  @!P6 IADD3 R83, R83, -R237, RZ ;  /* 0x800000ed5353e210 */ /* 0x000fe40007ffe0ff */
[C---:B------:R-:W-:Y:S01]  /*6340*/  ISETP.GT.U32.AND P6, PT, R237.reuse, R82, PT ;  /* 0x00000052ed00720c */ /* 0x040fe20003fc4070 */
[C---:B------:R-:W-:Y:S01]  /*6350*/  IMAD R84, R237.reuse, R3, R84 ;  /* 0x00000003ed547224 */ /* 0x040fe200078e0254 */
[----:B------:R-:W-:Y:S01]  /*6360*/  IADD3 R2, -R2, RZ, RZ ;  /* 0x000000ff02027210 */ /* 0x000fe20007ffe1ff */
[----:B------:R-:W-:Y:S01]  /*6370*/  @!P0 IMAD.MOV R79, RZ, RZ, -R79 ;  /* 0x000000ffff4f8224 */ /* 0x000fe200078e0a4f */
[----:B------:R-:W-:Y:S01]  /*6380*/  IABS R86, R90 ;  /* 0x0000005a00567213 */ /* 0x000fe20000000000 */
[----:B-1----:R-:W-:Y:S01]  /*6390*/  VIADD R78, R10, 0x1bc ;  /* 0x000001bc0a4e7836 */ /* 0x002fe20000000000 */
[C---:B------:R-:W-:Y:S01]  /*63a0*/  ISETP.GT.U32.AND P0, PT, R237.reuse, R83, PT ;  /* 0x00000053ed00720c */ /* 0x040fe20003f04070 */
[----:B------:R-:W-:Y:S01]  /*63b0*/  IMAD R85, R237, R2, R85 ;  /* 0x00000002ed557224 */ /* 0x000fe200078e0255 */
[----:B------:R-:W-:Y:S01]  /*63c0*/  @!P3 IADD3 R80, -R80, RZ, RZ ;  /* 0x000000ff5050b210 */ /* 0x000fe20007ffe1ff */
[----:B------:R-:W-:Y:S01]  /*63d0*/  IMAD.HI.U32 R2, R0, R86, RZ ;  /* 0x0000005600027227 */ /* 0x000fe200078e00ff */
[----:B------:R-:W-:Y:S01]  /*63e0*/  @!P4 IADD3 R81, R81, -R237, RZ ;  /* 0x800000ed5151c210 */ /* 0x000fe20007ffe0ff */
[----:B------:R-:W-:Y:S01]  /*63f0*/  STL [R1+0x4c70], R79 ;  /* 0x004c704f01007387 */ /* 0x000fe20000100800 */
[----:B------:R-:W-:-:S02]  /*6400*/  ISETP.GT.U32.AND P4, PT, R237, R84, PT ;  /* 0x00000054ed00720c */ /* 0x000fc40003f84070 */
[----:B------:R-:W-:Y:S01]  /*6410*/  @!P6 IADD3 R82, R82, -R237, RZ ;  /* 0x800000ed5252e210 */ /* 0x000fe20007ffe0ff */
[----:B------:R-:W-:Y:S01]  /*6420*/  @!P1 IMAD.MOV R81, RZ, RZ, -R81 ;  /* 0x000000ffff519224 */ /* 0x000fe200078e0a51 */
[----:B------:R-:W-:Y:S01]  /*6430*/  ISETP.GT.U32.AND P6, PT, R237, R85, PT ;  /* 0x00000055ed00720c */ /* 0x000fe20003fc4070 */
[----:B------:R-:W-:Y:S01]  /*6440*/  STL [R1+0x4c74], R80 ;  /* 0x004c745001007387 */ /* 0x000fe20000100800 */
[----:B------:R-:W-:Y:S01]  /*6450*/  IADD3 R3, -R2, RZ, RZ ;  /* 0x000000ff02037210 */ /* 0x000fe20007ffe1ff */
[----:B------:R-:W-:Y:S01]  /*6460*/  IMAD.HI.U32 R2, R0, R87, RZ ;  /* 0x0000005700027227 */ /* 0x000fe200078e00ff */
[----:B------:R-:W-:Y:S01]  /*6470*/  @!P5 IADD3 R82, -R82, RZ, RZ ;  /* 0x000000ff5252d210 */ /* 0x000fe20007ffe1ff */
[----:B------:R-:W-:Y:S01]  /*6480*/  STL [R1+0x4c78], R81 ;  /* 0x004c785101007387 */ /* 0x000fe20000100800 */
[----:B------:R-:W-:Y:S01]  /*6490*/  ISETP.GE.AND P5, PT, R90, RZ, PT ;  /* 0x000000ff5a00720c */ /* 0x000fe20003fa6270 */
[--C-:B------:R-:W-:Y:S01]  /*64a0*/  @!P0 IMAD.IADD R83, R83, 0x1, -R237.reuse ;  /* 0x0000000153538824 */ /* 0x100fe200078e0aed */
[----:B------:R-:W-:Y:S01]  /*64b0*/  ISETP.GE.AND P0, PT, R4, RZ, PT ;  /* 0x000000ff0400720c */ /* 0x000fe20003f06270 */
[--C-:B------:R-:W-:Y:S01]  /*64c0*/  @!P4 IMAD.IADD R84, R84, 0x1, -R237.reuse ;  /* 0x000000015454c824 */ /* 0x100fe200078e0aed */
[----:B------:R-:W-:Y:S01]  /*64d0*/  IADD3 R4, -R2, RZ, RZ ;  /* 0x000000ff02047210 */ /* 0x000fe20007ffe1ff */
[----:B------:R-:W-:Y:S01]  /*64e0*/  IMAD R86, R237, R3, R86 ;  /* 0x00000003ed567224 */ /* 0x000fe200078e0256 */
[----:B------:R-:W-:Y:S01]  /*64f0*/  IADD3 R3, R10, 0x74, RZ ;  /* 0x000000740a037810 */ /* 0x000fe20007ffe0ff */
[----:B------:R-:W-:Y:S01]  /*6500*/  @!P6 IMAD.IADD R85, R85, 0x1, -R237 ;  /* 0x000000015555e824 */ /* 0x000fe200078e0aed */
[C---:B------:R-:W-:Y:S01]  /*6510*/  ISETP.GT.U32.AND P6, PT, R237.reuse, R84, PT ;  /* 0x00000054ed00720c */ /* 0x040fe20003fc4070 */
[C---:B------:R-:W-:Y:S01]  /*6520*/  IMAD R87, R237.reuse, R4, R87 ;  /* 0x00000004ed577224 */ /* 0x040fe200078e0257 */
[C---:B------:R-:W-:Y:S01]  /*6530*/  ISETP.GT.U32.AND P3, PT, R237.reuse, R86, PT ;  /* 0x00000056ed00720c */ /* 0x040fe20003f64070 */
[----:B------:R-:W-:Y:S01]  /*6540*/  IMAD.HI.U32 R2, R0, R88, RZ ;  /* 0x0000005800027227 */ /* 0x000fe200078e00ff */
[----:B------:R-:W-:Y:S01]  /*6550*/  ISETP.GT.U32.AND P1, PT, R237, R85, PT ;  /* 0x00000055ed00720c */ /* 0x000fe20003f24070 */
[----:B------:R1:W-:Y:S01]  /*6560*/  STL [R1+0x4c7c], R82 ;  /* 0x004c7c5201007387 */ /* 0x0003e20000100800 */
[----:B------:R-:W-:Y:S01]  /*6570*/  ISETP.GE.AND P4, PT, R89, RZ, PT ;  /* 0x000000ff5900720c */ /* 0x000fe20003f86270 */
[----:B------:R-:W-:Y:S01]  /*6580*/  IMAD.MOV R2, RZ, RZ, -R2 ;  /* 0x000000ffff027224 */ /* 0x000fe200078e0a02 */
[----:B------:R-:W-:Y:S01]  /*6590*/  IABS R89, R3 ;  /* 0x0000000300597213 */ /* 0x000fe20000000000 */
[C---:B------:R-:W-:Y:S01]  /*65a0*/  VIADD R4, R10.reuse, 0x75 ;  /* 0x000000750a047836 */ /* 0x040fe20000000000 */
[----:B------:R-:W-:Y:S01]  /*65b0*/  IABS R238, R131 ;  /* 0x0000008300ee7213 */ /* 0x000fe20000000000 */
[----:B------:R-:W-:Y:S01]  /*65c0*/  IMAD R88, R237, R2, R88 ;  /* 0x00000002ed587224 */ /* 0x000fe200078e0258 */
[----:B------:R-:W-:Y:S01]  /*65d0*/  IADD3 R241, R10, 0x173, RZ ;  /* 0x000001730af17810 */ /* 0x000fe20007ffe0ff */
[----:B------:R-:W-:Y:S01]  /*65e0*/  IMAD.HI.U32 R2, R0, R89, RZ ;  /* 0x0000005900027227 */ /* 0x000fe200078e00ff */
[----:B------:R-:W-:-:S02]  /*65f0*/  @!P6 IADD3 R84, R84, -R237, RZ ;  /* 0x800000ed5454e210 */ /* 0x000fc40007ffe0ff */
[----:B------:R-:W-:Y:S01]  /*6600*/  ISETP.GT.U32.AND P6, PT, R237, R87, PT ;  /* 0x00000057ed00720c */ /* 0x000fe20003fc4070 */
[----:B------:R-:W-:Y:S01]  /*6610*/  @!P1 IMAD.IADD R85, R85, 0x1, -R237 ;  /* 0x0000000155559824 */ /* 0x000fe200078e0aed */
[-C--:B------:R-:W-:Y:S01]  /*6620*/  @!P3 IADD3 R86, R86, -R237.reuse, RZ ;  /* 0x800000ed5656b210 */ /* 0x080fe20007ffe0ff */
[----:B------:R-:W-:Y:S01]  /*6630*/  @!P0 IMAD.MOV R84, RZ, RZ, -R84 ;  /* 0x000000ffff548224 */ /* 0x000fe200078e0a54 */
[----:B------:R-:W-:Y:S01]  /*6640*/  IADD3 R2, -R2, RZ, RZ ;  /* 0x000000ff02027210 */ /* 0x000fe20007ffe1ff */
[----:B------:R-:W-:Y:S01]  /*6650*/  @!P4 IMAD.MOV R85, RZ, RZ, -R85 ;  /* 0x000000ffff55c224 */ /* 0x000fe200078e0a55 */
[C---:B------:R-:W-:Y:S01]  /*6660*/  ISETP.GT.U32.AND P4, PT, R237.reuse, R88, PT ;  /* 0x00000058ed00720c */ /* 0x040fe20003f84070 */
[----:B------:R-:W-:Y:S01]  /*6670*/  @!P2 IMAD.MOV R83, RZ, RZ, -R83 ;  /* 0x000000ffff53a224 */ /* 0x000fe200078e0a53 */
[----:B------:R-:W-:Y:S01]  /*6680*/  IABS R90, R4 ;  /* 0x00000004005a7213 */ /* 0x000fe20000000000 */
[----:B------:R-:W-:Y:S01]  /*6690*/  IMAD R89, R237, R2, R89 ;  /* 0x00000002ed597224 */ /* 0x000fe200078e0259 */
[----:B------:R-:W-:Y:S01]  /*66a0*/  ISETP.GE.AND P2, PT, R91, RZ, PT ;  /* 0x000000ff5b00720c */ /* 0x000fe20003f46270 */
[----:B-1----:R-:W-:Y:S01]  /*66b0*/  VIADD R82, R10, 0x1b8 ;  /* 0x000001b80a527836 */ /* 0x002fe20000000000 */
[----:B------:R-:W-:Y:S01]  /*66c0*/  IABS R91, R94 ;  /* 0x0000005e005b7213 */ /* 0x000fe20000000000 */
[----:B------:R-:W-:Y:S01]  /*66d0*/  IMAD.HI.U32 R2, R0, R90, RZ ;  /* 0x0000005a00027227 */ /* 0x000fe200078e00ff */
[----:B------:R-:W-:Y:S01]  /*66e0*/  @!P6 IADD3 R87, R87, -R237, RZ ;  /* 0x800000ed5757e210 */ /* 0x000fe20007ffe0ff */
[----:B------:R-:W-:Y:S01]  /*66f0*/  STL [R1+0x4c80], R83 ;  /* 0x004c805301007387 */ /* 0x000fe20000100800 */
[C---:B------:R-:W-:Y:S01]  /*6700*/  ISETP.GT.U32.AND P6, PT, R237.reuse, R86, PT ;  /* 0x00000056ed00720c */ /* 0x040fe20003fc4070 */
[----:B------:R-:W-:Y:S01]  /*6710*/  VIADD R81, R10, 0x1b9 ;  /* 0x000001b90a517836 */ /* 0x000fe20000000000 */
[----:B------:R-:W-:Y:S01]  /*6720*/  ISETP.GT.U32.AND P0, PT, R237, R87, PT ;  /* 0x00000057ed00720c */ /* 0x000fe20003f04070 */
[----:B------:R1:W-:Y:S01]  /*6730*/  STL [R1+0x4c84], R84 ;  /* 0x004c845401007387 */ /* 0x0003e20000100800 */
[----:B------:R-:W-:-:S02]  /*6740*/  @!P4 IADD3 R88, R88, -R237, RZ ;  /* 0x800000ed5858c210 */ /* 0x000fc40007ffe0ff */
[----:B------:R-:W-:Y:S01]  /*6750*/  ISETP.GE.AND P3, PT, R3, RZ, PT ;  /* 0x000000ff0300720c */ /* 0x000fe20003f66270 */
[----:B------:R-:W-:Y:S01]  /*6760*/  IMAD.HI.U32 R3, R0, R91, RZ ;  /* 0x0000005b00037227 */ /* 0x000fe200078e00ff */
[----:B------:R-:W-:Y:S01]  /*6770*/  ISETP.GE.AND P1, PT, R92, RZ, PT ;  /* 0x000000ff5c00720c */ /* 0x000fe20003f26270 */
[----:B------:R2:W-:Y:S01]  /*6780*/  STL [R1+0x4c88], R85 ;  /* 0x004c885501007387 */ /* 0x0005e20000100800 */
[----:B------:R-:W-:Y:S01]  /*6790*/  ISETP.GE.AND P4, PT, R94, RZ, PT ;  /* 0x000000ff5e00720c */ /* 0x000fe20003f86270 */
[----:B------:R-:W-:Y:S01]  /*67a0*/  IMAD.MOV R92, RZ, RZ, -R3 ;  /* 0x000000ffff5c7224 */ /* 0x000fe200078e0a03 */
[----:B------:R-:W-:Y:S01]  /*67b0*/  IABS R94, R98 ;  /* 0x00000062005e7213 */ /* 0x000fe20000000000 */
[----:B-1----:R-:W-:Y:S01]  /*67c0*/  VIADD R84, R10, 0x1b6 ;  /* 0x000001b60a547836 */ /* 0x002fe20000000000 */
[----:B------:R-:W-:Y:S01]  /*67d0*/  @!P6 IADD3 R86, R86, -R237, RZ ;  /* 0x800000ed5656e210 */ /* 0x000fe20007ffe0ff */
[----:B------:R-:W-:Y:S01]  /*67e0*/  @!P0 IMAD.IADD R87, R87, 0x1, -R237 ;  /* 0x0000000157578824 */ /* 0x000fe200078e0aed */
[C---:B------:R-:W-:Y:S01]  /*67f0*/  ISETP.GT.U32.AND P6, PT, R237.reuse, R89, PT ;  /* 0x00000059ed00720c */ /* 0x040fe20003fc4070 */
[C---:B------:R-:W-:Y:S01]  /*6800*/  IMAD R91, R237.reuse, R92, R91 ;  /* 0x0000005ced5b7224 */ /* 0x040fe200078e025b */
[----:B------:R-:W-:Y:S01]  /*6810*/  ISETP.GE.AND P0, PT, R4, RZ, PT ;  /* 0x000000ff0400720c */ /* 0x000fe20003f06270 */
[----:B------:R-:W-:Y:S01]  /*6820*/  @!P5 IMAD.MOV R86, RZ, RZ, -R86 ;  /* 0x000000ffff56d224 */ /* 0x000fe200078e0a56 */
[----:B------:R-:W-:Y:S01]  /*6830*/  ISETP.GT.U32.AND P5, PT, R237, R88, PT ;  /* 0x00000058ed00720c */ /* 0x000fe20003fa4070 */
[----:B------:R-:W-:Y:S01]  /*6840*/  @!P2 IMAD.MOV R87, RZ, RZ, -R87 ;  /* 0x000000ffff57a224 */ /* 0x000fe200078e0a57 */
[----:B------:R-:W-:Y:S01]  /*6850*/  IADD3 R4, -R2, RZ, RZ ;  /* 0x000000ff02047210 */ /* 0x000fe20007ffe1ff */
[----:B------:R-:W-:Y:S01]  /*6860*/  IMAD.HI.U32 R2, R0, R93, RZ ;  /* 0x0000005d00027227 */ /* 0x000fe200078e00ff */
[----:B------:R1:W-:Y:S01]  /*6870*/  STL [R1+0x4c8c], R86 ;  /* 0x004c8c5601007387 */ /* 0x0003e20000100800 */
[----:B------:R-:W-:-:S02]  /*6880*/  IADD3 R83, R10, 0x1b7, RZ ;  /* 0x000001b70a537810 */ /* 0x000fc40007ffe0ff */
[----:B------:R-:W-:Y:S01]  /*6890*/  IMAD R90, R237, R4, R90 ;  /* 0x00000004ed5a7224 */ /* 0x000fe200078e025a */
[----:B------:R-:W-:Y:S01]  /*68a0*/  IADD3 R4, R10, 0x78, RZ ;  /* 0x000000780a047810 */ /* 0x000fe20007ffe0ff */
[----:B------:R-:W-:Y:S01]  /*68b0*/  IMAD.MOV R2, RZ, RZ, -R2 ;  /* 0x000000ffff027224 */ /* 0x000fe200078e0a02 */
[----:B------:R-:W-:Y:S01]  /*68c0*/  @!P6 IADD3 R89, R89, -R237, RZ ;  /* 0x800000ed5959e210 */ /* 0x000fe20007ffe0ff */
[----:B------:R-:W-:Y:S01]  /*68d0*/  IMAD.HI.U32 R3, R0, R94, RZ ;  /* 0x0000005e00037227 */ /* 0x000fe200078e00ff */
[C---:B------:R-:W-:Y:S01]  /*68e0*/  ISETP.GT.U32.AND P2, PT, R237.reuse, R90, PT ;  /* 0x0000005aed00720c */ /* 0x040fe20003f44070 */
[----:B------:R3:W-:Y:S01]  /*68f0*/  STL [R1+0x4c90], R87 ;  /* 0x004c905701007387 */ /* 0x0007e20000100800 */
[C---:B------:R-:W-:Y:S01]  /*6900*/  ISETP.GT.U32.AND P6, PT, R237.reuse, R89, PT ;  /* 0x00000059ed00720c */ /* 0x040fe20003fc4070 */
[C---:B------:R-:W-:Y:S01]  /*6910*/  IMAD R92, R237.reuse, R2, R93 ;  /* 0x00000002ed5c7224 */ /* 0x040fe200078e025d */
[----:B------:R-:W-:Y:S01]  /*6920*/  IABS R93, R4 ;  /* 0x00000004005d7213 */ /* 0x000fe20000000000 */
[----:B------:R-:W-:Y:S01]  /*6930*/  @!P5 IMAD.IADD R88, R88, 0x1, -R237 ;  /* 0x000000015858d824 */ /* 0x000fe200078e0aed */
[----:B------:R-:W-:Y:S01]  /*6940*/  ISETP.GT.U32.AND P5, PT, R237, R91, PT ;  /* 0x0000005bed00720c */ /* 0x000fe20003fa4070 */
[----:B--2---:R-:W-:Y:S01]  /*6950*/  VIADD R85, R10, 0x1b5 ;  /* 0x000001b50a557836 */ /* 0x004fe20000000000 */
[----:B------:R-:W-:Y:S01]  /*6960*/  IADD3 R3, -R3, RZ, RZ ;  /* 0x000000ff03037210 */ /* 0x000fe20007ffe1ff */
[----:B------:R-:W-:Y:S01]  /*6970*/  IMAD.HI.U32 R2, R0, R93, RZ ;  /* 0x0000005d00027227 */ /* 0x000fe200078e00ff */
[----:B------:R-:W-:-:S02]  /*6980*/  @!P1 IADD3 R88, -R88, RZ, RZ ;  /* 0x000000ff58589210 */ /* 0x000fc40007ffe1ff */
[----:B-1----:R-:W-:Y:S01]  /*6990*/  IADD3 R86, R10, 0x1b4, RZ ;  /* 0x000001b40a567810 */ /* 0x002fe20007ffe0ff */
[--C-:B------:R-:W-:Y:S01]  /*69a0*/  @!P2 IMAD.IADD R90, R90, 0x1, -R237.reuse ;  /* 0x000000015a5aa824 */ /* 0x100fe200078e0aed */
[----:B------:R-:W-:Y:S01]  /*69b0*/  IADD3 R2, -R2, RZ, RZ ;  /* 0x000000ff02027210 */ /* 0x000fe20007ffe1ff */
[----:B------:R-:W-:Y:S01]  /*69c0*/  IMAD R94, R237, R3, R94 ;  /* 0x00000003ed5e7224 */ /* 0x000fe200078e025e */
[----:B------:R-:W-:Y:S01]  /*69d0*/  @!P6 IADD3 R89, R89, -R237, RZ ;  /* 0x800000ed5959e210 */ /* 0x000fe20007ffe0ff */
[----:B------:R-:W-:Y:S01]  /*69e0*/  IMAD.HI.U32 R3, R0, R96, RZ ;  /* 0x0000006000037227 */ /* 0x000fe200078e00ff */
[----:B------:R-:W-:Y:S01]  /*69f0*/  ISETP.GT.U32.AND P6, PT, R237, R92, PT ;  /* 0x0000005ced00720c */ /* 0x000fe20003fc4070 */
[----:B------:R-:W-:Y:S01]  /*6a00*/  STL [R1+0x4c94], R88 ;  /* 0x004c945801007387 */ /* 0x000fe20000100800 */
[----:B------:R-:W-:Y:S01]  /*6a10*/  ISETP.GE.AND P2, PT, R97, RZ, PT ;  /* 0x000000ff6100720c */ /* 0x000fe20003f46270 */
[----:B------:R-:W-:Y:S01]  /*6a20*/  @!P5 IMAD.IADD R91, R91, 0x1, -R237 ;  /* 0x000000015b5bd824 */ /* 0x000fe200078e0aed */
[C---:B------:R-:W-:Y:S01]  /*6a30*/  ISETP.GT.U32.AND P5, PT, R237.reuse, R90, PT ;  /* 0x0000005aed00720c */ /* 0x040fe20003fa4070 */
[----:B------:R-:W-:Y:S01]  /*6a40*/  IMAD R93, R237, R2, R93 ;  /* 0x00000002ed5d7224 */ /* 0x000fe200078e025d */
[----:B------:R-:W-:Y:S01]  /*6a50*/  IADD3 R80, R10, 0x1ba, RZ ;  /* 0x000001ba0a507810 */ /* 0x000fe20007ffe0ff */
[----:B------:R-:W-:Y:S01]  /*6a60*/  @!P3 IMAD.MOV R89, RZ, RZ, -R89 ;  /* 0x000000ffff59b224 */ /* 0x000fe200078e0a59 */
[----:B------:R-:W-:Y:S01]  /*6a70*/  ISETP.GE.AND P3, PT, R4, RZ, PT ;  /* 0x000000ff0400720c */ /* 0x000fe20003f66270 */
[----:B------:R-:W-:Y:S01]  /*6a80*/  IMAD.HI.U32 R2, R0, R95, RZ ;  /* 0x0000005f00027227 */ /* 0x000fe200078e00ff */
[----:B------:R-:W-:-:S02]  /*6a90*/  IADD3 R79, R10, 0x1bb, RZ ;  /* 0x000001bb0a4f7810 */ /* 0x000fc40007ffe0ff */
[----:B------:R1:W-:Y:S01]  /*6aa0*/  STL [R1+0x4c98], R89 ;  /* 0x004c985901007387 */ /* 0x0003e20000100800 */
[----:B------:R-:W-:Y:S01]  /*6ab0*/  @!P6 IMAD.IADD R92, R92, 0x1, -R237 ;  /* 0x000000015c5ce824 */ /* 0x000fe200078e0aed */
[C---:B------:R-:W-:Y:S01]  /*6ac0*/  ISETP.GT.U32.AND P6, PT, R237.reuse, R91, PT ;  /* 0x0000005bed00720c */ /* 0x040fe20003fc4070 */
[----:B------:R-:W-:Y:S01]  /*6ad0*/  VIADD R4, R10, 0x7c ;  /* 0x0000007c0a047836 */ /* 0x000fe20000000000 */
[----:B------:R-:W-:Y:S01]  /*6ae0*/  IADD3 R2, -R2, RZ, RZ ;  /* 0x000000ff02027210 */ /* 0x000fe20007ffe1ff */
[----:B------:R-:W-:Y:S01]  /*6af0*/  IMAD.MOV R3, RZ, RZ, -R3 ;  /* 0x000000ffff037224 */ /* 0x000fe200078e0a03 */
[----:B------:R-:W-:Y:S01]  /*6b00*/  @!P5 IADD3 R90, R90, -R237, RZ ;  /* 0x800000ed5a5ad210 */ /* 0x000fe20007ffe0ff */
[C---:B---3--:R-:W-:Y:S01]  /*6b10*/  VIADD R87, R10.reuse, 0x1b3 ;  /* 0x000001b30a577836 */ /* 0x048fe20000000000 */
[C---:B------:R-:W-:Y:S01]  /*6b20*/  ISETP.GT.U32.AND P5, PT, R237.reuse, R93, PT ;  /* 0x0000005ded00720c */ /* 0x040fe20003fa4070 */
[C---:B------:R-:W-:Y:S01]  /*6b30*/  IMAD R96, R237.reuse, R3, R96 ;  /* 0x00000003ed607224 */ /* 0x040fe200078e0260 */
[----:B------:R-:W-:Y:S01]  /*6b40*/  IABS R97, R4 ;  /* 0x0000000400617213 */ /* 0x000fe20000000000 */
[----:B------:R-:W-:Y:S01]  /*6b50*/  @!P0 IMAD.MOV R90, RZ, RZ, -R90 ;  /* 0x000000ffff5a8224 */ /* 0x000fe200078e0a5a */
[C---:B------:R-:W-:Y:S01]  /*6b60*/  ISETP.GT.U32.AND P1, PT, R237.reuse, R92, PT ;  /* 0x0000005ced00720c */ /* 0x040fe20003f24070 */
[----:B------:R-:W-:Y:S01]  /*6b70*/  IMAD R95, R237, R2, R95 ;  /* 0x00000002ed5f7224 */ /* 0x000fe200078e025f */
[----:B------:R-:W-:Y:S01]  /*6b80*/  IADD3 R3, R10, 0x7d, RZ ;  /* 0x0000007d0a037810 */ /* 0x000fe20007ffe0ff */
[----:B------:R-:W-:Y:S01]  /*6b90*/  IMAD.HI.U32 R2, R0, R97, RZ ;  /* 0x0000006100027227 */ /* 0x000fe200078e00ff */
[----:B------:R-:W-:Y:S01]  /*6ba0*/  @!P6 IADD3 R91, R91, -R237, RZ ;  /* 0x800000ed5b5be210 */ /* 0x000fe20007ffe0ff */
[----:B------:R-:W-:Y:S01]  /*6bb0*/  STL [R1+0x4c9c], R90 ;  /* 0x004c9c5a01007387 */ /* 0x000fe20000100800 */
[----:B------:R-:W-:Y:S01]  /*6bc0*/  ISETP.GT.U32.AND P6, PT, R237, R94, PT ;  /* 0x0000005eed00720c */ /* 0x000fe20003fc4070 */
[----:B-1----:R-:W-:Y:S01]  /*6bd0*/  VIADD R89, R10, 0x1b1 ;  /* 0x000001b10a597836 */ /* 0x002fe20000000000 */
[----:B------:R-:W-:Y:S01]  /*6be0*/  IADD3 R2, -R2, RZ, RZ ;  /* 0x000000ff02027210 */ /* 0x000fe20007ffe1ff */
[----:B------:R-:W-:Y:S01]  /*6bf0*/  @!P5 IMAD.IADD R93, R93, 0x1, -R237 ;  /* 0x000000015d5dd824 */ /* 0x000fe200078e0aed */
[C---:B------:R-:W-:Y:S01]  /*6c00*/  ISETP.GT.U32.AND P5, PT, R237.reuse, R95, PT ;  /* 0x0000005fed00720c */ /* 0x040fe20003fa4070 */
[----:B------:R-:W-:Y:S01]  /*6c10*/  @!P4 IMAD.MOV R91, RZ, RZ, -R91 ;  /* 0x000000ffff5bc224 */ /* 0x000fe200078e0a5b */
[C---:B------:R-:W-:Y:S01]  /*6c20*/  ISETP.GT.U32.AND P4, PT, R237.reuse, R96, PT ;  /* 0x00000060ed00720c */ /* 0x040fe20003f84070 */
[C---:B------:R-:W-:Y:S01]  /*6c30*/  IMAD R97, R237.reuse, R2, R97 ;  /* 0x00000002ed617224 */ /* 0x040fe200078e0261 */
[----:B------:R-:W-:Y:S01]  /*6c40*/  ISETP.GT.U32.AND P0, PT, R237, R93, PT ;  /* 0x0000005ded00720c */ /* 0x000fe20003f04070 */
[----:B------:R-:W-:Y:S01]  /*6c50*/  @!P1 IMAD.IADD R92, R92, 0x1, -R237 ;  /* 0x000000015c5c9824 */ /* 0x000fe200078e0aed */
[----:B------:R-:W-:Y:S01]  /*6c60*/  ISETP.GE.AND P1, PT, R98, RZ, PT ;  /* 0x000000ff6200720c */ /* 0x000fe20003f26270 */
[----:B------:R1:W-:Y:S01]  /*6c70*/  STL [R1+0x4ca0], R91 ;  /* 0x004ca05b01007387 */ /* 0x0003e20000100800 */
[----:B------:R-:W-:Y:S01]  /*6c80*/  IABS R98, R3 ;  /* 0x0000000300627213 */ /* 0x000fe20000000000 */
[----:B------:R-:W-:Y:S01]  /*6c90*/  @!P2 IMAD.MOV R92, RZ, RZ, -R92 ;  /* 0x000000ffff5ca224 */ /* 0x000fe200078e0a5c */
[----:B------:R-:W-:-:S02]  /*6ca0*/  @!P6 IADD3 R94, R94, -R237, RZ ;  /* 0x800000ed5e5ee210 */ /* 0x000fc40007ffe0ff */
[----:B------:R-:W-:Y:S01]  /*6cb0*/  ISETP.GE.AND P2, PT, R99, RZ, PT ;  /* 0x000000ff6300720c */ /* 0x000fe20003f46270 */
[----:B------:R-:W-:Y:S01]  /*6cc0*/  IMAD.HI.U32 R2, R0, R98, RZ ;  /* 0x0000006200027227 */ /* 0x000fe200078e00ff */
[----:B------:R-:W-:Y:S01]  /*6cd0*/  ISETP.GT.U32.AND P6, PT, R237, R94, PT ;  /* 0x0000005eed00720c */ /* 0x000fe20003fc4070 */
[----:B------:R2:W-:Y:S01]  /*6ce0*/  STL [R1+0x4ca4], R92 ;  /* 0x004ca45c01007387 */ /* 0x0005e20000100800 */
[-C--:B------:R-:W-:Y:S01]  /*6cf0*/  @!P4 IADD3 R96, R96, -R237.reuse, RZ ;  /* 0x800000ed6060c210 */ /* 0x080fe20007ffe0ff */
[----:B------:R-:W-:Y:S01]  /*6d00*/  IMAD.MOV R2, RZ, RZ, -R2 ;  /* 0x000000ffff027224 */ /* 0x000fe200078e0a02 */
[-C--:B------:R-:W-:Y:S01]  /*6d10*/  @!P0 IADD3 R93, R93, -R237.reuse, RZ ;  /* 0x800000ed5d5d8210 */ /* 0x080fe20007ffe0ff */
[----:B-1----:R-:W-:Y:S01]  /*6d20*/  VIADD R91, R10, 0x1af ;  /* 0x000001af0a5b7836 */ /* 0x002fe20000000000 */
[----:B------:R-:W-:Y:S01]  /*6d30*/  @!P5 IADD3 R95, R95, -R237, RZ ;  /* 0x800000ed5f5fd210 */ /* 0x000fe20007ffe0ff */
[----:B------:R-:W-:Y:S01]  /*6d40*/  IMAD R98, R237, R2, R98 ;  /* 0x00000002ed627224 */ /* 0x000fe200078e0262 */
[----:B------:R-:W-:-:S02]  /*6d50*/  @!P3 IADD3 R93, -R93, RZ, RZ ;  /* 0x000000ff5d5db210 */ /* 0x000fc40007ffe1ff */
[C---:B------:R-:W-:Y:S01]  /*6d60*/  ISETP.GT.U32.AND P3, PT, R237.reuse, R96, PT ;  /* 0x00000060ed00720c */ /* 0x040fe20003f64070 */
[----:B--2---:R-:W-:Y:S01]  /*6d70*/  VIADD R92, R10, 0x1ae ;  /* 0x000001ae0a5c7836 */ /* 0x004fe20000000000 */
[----:B------:R-:W-:Y:S01]  /*6d80*/  ISETP.GE.AND P0, PT, R100, RZ, PT ;  /* 0x000000ff6400720c */ /* 0x000fe20003f06270 */
[----:B------:R-:W-:Y:S01]  /*6d90*/  @!P6 IMAD.IADD R94, R94, 0x1, -R237 ;  /* 0x000000015e5ee824 */ /* 0x000fe200078e0aed */
[C---:B------:R-:W-:Y:S01]  /*6da0*/  ISETP.GT.U32.AND P6, PT, R237.reuse, R97, PT ;  /* 0x00000061ed00720c */ /* 0x040fe20003fc4070 */
[----:B------:R-:W-:Y:S01]  /*6db0*/  STL [R1+0x4ca8], R93 ;  /* 0x004ca85d01007387 */ /* 0x000fe20000100800 */
[----:B------:R-:W-:Y:S01]  /*6dc0*/  ISETP.GT.U32.AND P5, PT, R237, R95, PT ;  /* 0x0000005fed00720c */ /* 0x000fe20003fa4070 */
[----:B------:R-:W-:Y:S01]  /*6dd0*/  @!P1 IMAD.MOV R94, RZ, RZ, -R94 ;  /* 0x000000ffff5e9224 */ /* 0x000fe200078e0a5e */
[----:B------:R-:W-:Y:S02]  /*6de0*/  ISETP.GE.AND P4, PT, R4, RZ, PT ;  /* 0x000000ff0400720c */ /* 0x000fe40003f86270 */
[----:B------:R-:W-:-:S02]  /*6df0*/  IADD3 R4, R10, 0x80, RZ ;  /* 0x000000800a047810 */ /* 0x000fc40007ffe0ff */
[----:B------:R-:W-:Y:S01]  /*6e00*/  IADD3 R2, R10, 0x7e, RZ ;  /* 0x0000007e0a027810 */ /* 0x000fe20007ffe0ff */
[----:B------:R1:W-:Y:S01]  /*6e10*/  STL [R1+0x4cac], R94 ;  /* 0x004cac5e01007387 */ /* 0x0003e20000100800 */
[----:B------:R-:W-:Y:S02]  /*6e20*/  @!P3 IADD3 R96, R96, -R237, RZ ;  /* 0x800000ed6060b210 */ /* 0x000fe40007ffe0ff */
[----:B------:R-:W-:Y:S01]  /*6e30*/  ISETP.GT.U32.AND P3, PT, R237, R98, PT ;  /* 0x00000062ed00720c */ /* 0x000fe20003f64070 */
[--C-:B------:R-:W-:Y:S01]  /*6e40*/  @!P6 IMAD.IADD R97, R97, 0x1, -R237.reuse ;  /* 0x000000016161e824 */ /* 0x100fe200078e0aed */
[----:B------:R-:W-:Y:S01]  /*6e50*/  @!P0 IADD3 R96, -R96, RZ, RZ ;  /* 0x000000ff60608210 */ /* 0x000fe20007ffe1ff */
[----:B------:R-:W-:Y:S01]  /*6e60*/  @!P5 IMAD.IADD R95, R95, 0x1, -R237 ;  /* 0x000000015f5fd824 */ /* 0x000fe200078e0aed */
[----:B------:R-:W-:Y:S02]  /*6e70*/  ISETP.GE.AND P0, PT, R4, RZ, PT ;  /* 0x000000ff0400720c */ /* 0x000fe40003f06270 */
[----:B------:R-:W-:Y:S01]  /*6e80*/  ISETP.GT.U32.AND P6, PT, R237, R97, PT ;  /* 0x00000061ed00720c */ /* 0x000fe20003fc4070 */
[----:B------:R-:W-:Y:S01]  /*6e90*/  @!P2 IMAD.MOV R95, RZ, RZ, -R95 ;  /* 0x000000ffff5fa224 */ /* 0x000fe200078e0a5f */
[----:B------:R-:W-:Y:S01]  /*6ea0*/  IABS R4, R4 ;  /* 0x0000000400047213 */ /* 0x000fe20000000000 */
[C---:B-1----:R-:W-:Y:S01]  /*6eb0*/  VIADD R94, R10.reuse, 0x1ac ;  /* 0x000001ac0a5e7836 */ /* 0x042fe20000000000 */
[----:B------:R-:W-:Y:S01]  /*6ec0*/  ISETP.GE.AND P5, PT, R3, RZ, PT ;  /* 0x000000ff0300720c */ /* 0x000fe20003fa6270 */
[----:B------:R-:W-:Y:S01]  /*6ed0*/  VIADD R3, R10, 0x7f ;  /* 0x0000007f0a037836 */ /* 0x000fe20000000000 */
[----:B------:R-:W-:Y:S01]  /*6ee0*/  IABS R99, R2 ;  /* 0x0000000200637213 */ /* 0x000fe20000000000 */
[----:B------:R1:W-:Y:S01]  /*6ef0*/  STL [R1+0x4cb0], R95 ;  /* 0x004cb05f01007387 */ /* 0x0003e20000100800 */
[----:B------:R-:W-:-:S02]  /*6f00*/  @!P3 IADD3 R98, R98, -R237, RZ ;  /* 0x800000ed6262b210 */ /* 0x000fc40007ffe0ff */
[----:B------:R-:W-:Y:S01]  /*6f10*/  ISETP.GE.AND P1, PT, R2, RZ, PT ;  /* 0x000000ff0200720c */ /* 0x000fe20003f26270 */
[----:B------:R-:W-:Y:S01]  /*6f20*/  IMAD.HI.U32 R2, R0, R99, RZ ;  /* 0x0000006300027227 */ /* 0x000fe200078e00ff */
[----:B------:R-:W-:Y:S01]  /*6f30*/  ISETP.GT.U32.AND P3, PT, R237, R98, PT ;  /* 0x00000062ed00720c */ /* 0x000fe20003f64070 */
[----:B------:R-:W-:Y:S01]  /*6f40*/  STL [R1+0x4cb4], R96 ;  /* 0x004cb46001007387 */ /* 0x000fe20000100800 */
[----:B------:R-:W-:Y:S01]  /*6f50*/  ISETP.GE.AND P2, PT, R3, RZ, PT ;  /* 0x000000ff0300720c */ /* 0x000fe20003f46270 */
[----:B------:R-:W-:Y:S01]  /*6f60*/  @!P6 IMAD.IADD R97, R97, 0x1, -R237 ;  /* 0x000000016161e824 */ /* 0x000fe200078e0aed */
[----:B------:R-:W-:Y:S01]  /*6f70*/  ISETP.GE.AND P6, PT, R101, RZ, PT ;  /* 0x000000ff6500720c */ /* 0x000fe20003fc6270 */
[----:B------:R-:W-:Y:S01]  /*6f80*/  IMAD.MOV.U32 R101, RZ, RZ, R4 ;  /* 0x000000ffff657224 */ /* 0x000fe200078e0004 */
[----:B------:R-:W-:Y:S01]  /*6f90*/  IABS R100, R3 ;  /* 0x0000000300647213 */ /* 0x000fe20000000000 */
[----:B------:R-:W-:Y:S01]  /*6fa0*/  @!P4 IMAD.MOV R97, RZ, RZ, -R97 ;  /* 0x000000ffff61c224 */ /* 0x000fe200078e0a61 */
[----:B------:R-:W-:Y:S01]  /*6fb0*/  IADD3 R4, -R2, RZ, RZ ;  /* 0x000000ff02047210 */ /* 0x000fe20007ffe1ff */
[----:B------:R-:W-:Y:S01]  /*6fc0*/  IMAD.HI.U32 R3, R0, R101, RZ ;  /* 0x0000006500037227 */ /* 0x000fe200078e00ff */
[----:B-1----:R-:W-:-:S02]  /*6fd0*/  IADD3 R95, R10, 0x1ab, RZ ;  /* 0x000001ab0a5f7810 */ /* 0x002fc40007ffe0ff */
[----:B------:R-:W-:Y:S01]  /*6fe0*/  STL [R1+0x4cb8], R97 ;  /* 0x004cb86101007387 */ /* 0x000fe20000100800 */
[----:B------:R-:W-:Y:S01]  /*6ff0*/  @!P3 IMAD.IADD R98, R98, 0x1, -R237 ;  /* 0x000000016262b824 */ /* 0x000fe200078e0aed */
[----:B------:R-:W-:Y:S01]  /*7000*/  IADD3 R102, -R3, RZ, RZ ;  /* 0x000000ff03667210 */ /* 0x000fe20007ffe1ff */
[C---:B------:R-:W-:Y:S01]  /*7010*/  IMAD R99, R237.reuse, R4, R99 ;  /* 0x00000004ed637224 */ /* 0x040fe200078e0263 */
[----:B------:R-:W-:Y:S01]  /*7020*/  IADD3 R93, R10, 0x1ad, RZ ;  /* 0x000001ad0a5d7810 */ /* 0x000fe20007ffe0ff */
[----:B------:R-:W-:Y:S01]  /*7030*/  IMAD.HI.U32 R2, R0, R100, RZ ;  /* 0x0000006400027227 */ /* 0x000fe200078e00ff */
[----:B------:R-:W-:Y:S02]  /*7040*/  @!P5 IADD3 R98, -R98, RZ, RZ ;  /* 0x000000ff6262d210 */ /* 0x000fe40007ffe1ff */
[C---:B------:R-:W-:Y:S01]  /*7050*/  ISETP.GT.U32.AND P4, PT, R237.reuse, R99, PT ;  /* 0x00000063ed00720c */ /* 0x040fe20003f84070 */
[C---:B------:R-:W-:Y:S01]  /*7060*/  IMAD R101, R237.reuse, R102, R101 ;  /* 0x00000066ed657224 */ /* 0x040fe200078e0265 */
[----:B------:R-:W-:Y:S01]  /*7070*/  IADD3 R90, R10, 0x1b0, RZ ;  /* 0x000001b00a5a7810 */ /* 0x000fe20007ffe0ff */
[----:B------:R-:W-:Y:S01]  /*7080*/  IMAD.MOV R4, RZ, RZ, -R2 ;  /* 0x000000ffff047224 */ /* 0x000fe200078e0a02 */
[----:B------:R1:W-:Y:S01]  /*7090*/  STL [R1+0x4cbc], R98 ;  /* 0x004cbc6201007387 */ /* 0x0003e20000100800 */
[----:B------:R-:W-:Y:S01]  /*70a0*/  IMAD.HI.U32 R2, R0, R103, RZ ;  /* 0x0000006700027227 */ /* 0x000fe200078e00ff */
[----:B------:R-:W-:-:S02]  /*70b0*/  ISETP.GT.U32.AND P5, PT, R237, R101, PT ;  /* 0x00000065ed00720c */ /* 0x000fc40003fa4070 */
[----:B------:R-:W-:Y:S01]  /*70c0*/  IADD3 R88, R10, 0x1b2, RZ ;  /* 0x000001b20a587810 */ /* 0x000fe20007ffe0ff */
[C---:B------:R-:W-:Y:S01]  /*70d0*/  IMAD R100, R237.reuse, R4, R100 ;  /* 0x00000004ed647224 */ /* 0x040fe200078e0264 */
[----:B------:R-:W-:Y:S01]  /*70e0*/  IADD3 R2, -R2, RZ, RZ ;  /* 0x000000ff02027210 */ /* 0x000fe20007ffe1ff */
[----:B------:R-:W-:Y:S01]  /*70f0*/  IMAD.HI.U32 R3, R0, R104, RZ ;  /* 0x0000006800037227 */ /* 0x000fe200078e00ff */
[C---:B------:R-:W-:Y:S02]  /*7100*/  IADD3 R4, R10.reuse, 0x82, RZ ;  /* 0x000000820a047810 */ /* 0x040fe40007ffe0ff */
[----:B------:R-:W-:Y:S01]  /*7110*/  ISETP.GT.U32.AND P3, PT, R237, R100, PT ;  /* 0x00000064ed00720c */ /* 0x000fe20003f64070 */
[----:B------:R-:W-:Y:S01]  /*7120*/  @!P4 IMAD.IADD R99, R99, 0x1, -R237 ;  /* 0x000000016363c824 */ /* 0x000fe200078e0aed */
[C---:B------:R-:W-:Y:S01]  /*7130*/  IADD3 R77, R10.reuse, 0x1bd, RZ ;  /* 0x000001bd0a4d7810 */ /* 0x040fe20007ffe0ff */
[----:B------:R-:W-:Y:S01]  /*7140*/  IMAD R102, R237, R2, R103 ;  /* 0x00000002ed667224 */ /* 0x000fe200078e0267 */
[----:B------:R-:W-:Y:S01]  /*7150*/  IABS R103, R4 ;  /* 0x0000000400677213 */ /* 0x000fe20000000000 */
[----:B------:R-:W-:Y:S01]  /*7160*/  @!P5 IMAD.IADD R101, R101, 0x1, -R237 ;  /* 0x000000016565d824 */ /* 0x000fe200078e0aed */
[C---:B------:R-:W-:Y:S01]  /*7170*/  ISETP.GT.U32.AND P4, PT, R237.reuse, R99, PT ;  /* 0x00000063ed00720c */ /* 0x040fe20003f84070 */
[----:B------:R-:W-:Y:S01]  /*7180*/  IMAD.MOV R3, RZ, RZ, -R3 ;  /* 0x000000ffff037224 */ /* 0x000fe200078e0a03 */
[----:B------:R-:W-:Y:S01]  /*7190*/  IADD3 R76, R10, 0x1be, RZ ;  /* 0x000001be0a4c7810 */ /* 0x000fe20007ffe0ff */
[----:B------:R-:W-:Y:S01]  /*71a0*/  IMAD.HI.U32 R2, R0, R103, RZ ;  /* 0x0000006700027227 */ /* 0x000fe200078e00ff */
[----:B------:R-:W-:-:S02]  /*71b0*/  ISETP.GT.U32.AND P5, PT, R237, R101, PT ;  /* 0x00000065ed00720c */ /* 0x000fc40003fa4070 */
[----:B------:R-:W-:Y:S01]  /*71c0*/  IADD3 R74, R10, 0x1c0, RZ ;  /* 0x000001c00a4a7810 */ /* 0x000fe20007ffe0ff */
[C---:B------:R-:W-:Y:S01]  /*71d0*/  IMAD R104, R237.reuse, R3, R104 ;  /* 0x00000003ed687224 */ /* 0x040fe200078e0268 */
[-C--:B------:R-:W-:Y:S01]  /*71e0*/  @!P3 IADD3 R100, R100, -R237.reuse, RZ ;  /* 0x800000ed6464b210 */ /* 0x080fe20007ffe0ff */
[----:B------:R-:W-:Y:S01]  /*71f0*/  IMAD.HI.U32 R3, R0, R106, RZ ;  /* 0x0000006a00037227 */ /* 0x000fe200078e00ff */
[----:B------:R-:W-:Y:S02]  /*7200*/  IADD3 R2, -R2, RZ, RZ ;  /* 0x000000ff02027210 */ /* 0x000fe40007ffe1ff */
[----:B------:R-:W-:Y:S01]  /*7210*/  ISETP.GT.U32.AND P3, PT, R237, R100, PT ;  /* 0x00000064ed00720c */ /* 0x000fe20003f64070 */
[----:B------:R-:W-:Y:S01]  /*7220*/  IMAD.MOV R3, RZ, RZ, -R3 ;  /* 0x000000ffff037224 */ /* 0x000fe200078e0a03 */
[----:B------:R-:W-:Y:S01]  /*7230*/  @!P4 IADD3 R99, R99, -R237, RZ ;  /* 0x800000ed6363c210 */ /* 0x000fe20007ffe0ff */
[C---:B------:R-:W-:Y:S01]  /*7240*/  IMAD R103, R237.reuse, R2, R103 ;  /* 0x00000002ed677224 */ /* 0x040fe200078e0267 */
[----:B------:R-:W-:Y:S01]  /*7250*/  ISETP.GT.U32.AND P4, PT, R237, R102, PT ;  /* 0x00000066ed00720c */ /* 0x000fe20003f84070 */
[----:B------:R-:W-:Y:S01]  /*7260*/  @!P5 IMAD.IADD R101, R101, 0x1, -R237 ;  /* 0x000000016565d824 */ /* 0x000fe200078e0aed */
[----:B------:R-:W-:Y:S01]  /*7270*/  ISETP.GT.U32.AND P5, PT, R237, R104, PT ;  /* 0x00000068ed00720c */ /* 0x000fe20003fa4070 */
[----:B------:R-:W-:Y:S01]  /*7280*/  IMAD.HI.U32 R2, R0, R105, RZ ;  /* 0x0000006900027227 */ /* 0x000fe200078e00ff */
[----:B------:R-:W-:-:S02]  /*7290*/  IADD3 R72, R10, 0x1c2, RZ ;  /* 0x000001c20a487810 */ /* 0x000fc40007ffe0ff */
[----:B------:R-:W-:Y:S01]  /*72a0*/  IADD3 R70, R10, 0x1c4, RZ ;  /* 0x000001c40a467810 */ /* 0x000fe20007ffe0ff */
[----:B------:R-:W-:Y:S01]  /*72b0*/  @!P1 IMAD.MOV R99, RZ, RZ, -R99 ;  /* 0x000000ffff639224 */ /* 0x000fe200078e0a63 */
[----:B------:R-:W-:Y:S01]  /*72c0*/  IADD3 R2, -R2, RZ, RZ ;  /* 0x000000ff02027210 */ /* 0x000fe20007ffe1ff */
[C---:B------:R-:W-:Y:S01]  /*72d0*/  IMAD R106, R237.reuse, R3, R106 ;  /* 0x00000003ed6a7224 */ /* 0x040fe200078e026a */
[----:B------:R-:W-:Y:S01]  /*72e0*/  @!P3 IADD3 R100, R100, -R237, RZ ;  /* 0x800000ed6464b210 */ /* 0x000fe20007ffe0ff */
[----:B------:R-:W-:Y:S01]  /*72f0*/  @!P0 IMAD.MOV R101, RZ, RZ, -R101 ;  /* 0x000000ffff658224 */ /* 0x000fe200078e0a65 */
[C---:B------:R-:W-:Y:S01]  /*7300*/  ISETP.GT.U32.AND P3, PT, R237.reuse, R103, PT ;  /* 0x00000067ed00720c */ /* 0x040fe20003f64070 */
[C---:B------:R-:W-:Y:S01]  /*7310*/  IMAD R105, R237.reuse, R2, R105 ;  /* 0x00000002ed697224 */ /* 0x040fe200078e0269 */
[----:B------:R-:W-:Y:S01]  /*7320*/  @!P4 IADD3 R102, R102, -R237, RZ ;  /* 0x800000ed6666c210 */ /* 0x000fe20007ffe0ff */
[----:B------:R-:W-:Y:S01]  /*7330*/  @!P5 IMAD.IADD R104, R104, 0x1, -R237 ;  /* 0x000000016868d824 */ /* 0x000fe200078e0aed */
[----:B------:R-:W-:Y:S01]  /*7340*/  @!P2 IADD3 R100, -R100, RZ, RZ ;  /* 0x000000ff6464a210 */ /* 0x000fe20007ffe1ff */
[----:B------:R-:W-:Y:S01]  /*7350*/  IMAD.HI.U32 R2, R0, R107, RZ ;  /* 0x0000006b00027227 */ /* 0x000fe200078e00ff */
[C---:B------:R-:W-:Y:S01]  /*7360*/  ISETP.GT.U32.AND P1, PT, R237.reuse, R102, PT ;  /* 0x00000066ed00720c */ /* 0x040fe20003f24070 */
[----:B------:R-:W-:Y:S01]  /*7370*/  STL [R1+0x4cc0], R99 ;  /* 0x004cc06301007387 */ /* 0x000fe20000100800 */
[----:B------:R-:W-:Y:S01]  /*7380*/  ISETP.GT.U32.AND P5, PT, R237, R104, PT ;  /* 0x00000068ed00720c */ /* 0x000fe20003fa4070 */
[----:B-1----:R-:W-:Y:S01]  /*7390*/  VIADD R98, R10, 0x1a8 ;  /* 0x000001a80a627836 */ /* 0x002fe20000000000 */
[----:B------:R-:W-:Y:S01]  /*73a0*/  IADD3 R2, -R2, RZ, RZ ;  /* 0x000000ff02027210 */ /* 0x000fe20007ffe1ff */
[----:B------:R1:W-:Y:S01]  /*73b0*/  STL [R1+0x4cc4], R100 ;  /* 0x004cc46401007387 */ /* 0x0003e20000100800 */
[----:B------:R-:W-:Y:S01]  /*73c0*/  ISETP.GE.AND P4, PT, R4, RZ, PT ;  /* 0x000000ff0400720c */ /* 0x000fe20003f86270 */
[----:B------:R-:W-:Y:S01]  /*73d0*/  VIADD R97, R10, 0x1a9 ;  /* 0x000001a90a617836 */ /* 0x000fe20000000000 */
[----:B------:R-:W-:Y:S01]  /*73e0*/  @!P3 IADD3 R103, R103, -R237, RZ ;  /* 0x800000ed6767b210 */ /* 0x000fe20007ffe0ff */
[C---:B------:R-:W-:Y:S01]  /*73f0*/  IMAD R107, R237.reuse, R2, R107 ;  /* 0x00000002ed6b7224 */ /* 0x040fe200078e026b */
[----:B------:R-:W-:Y:S01]  /*7400*/  ISETP.GE.AND P3, PT, R108, RZ, PT ;  /* 0x000000ff6c00720c */ /* 0x000fe20003f66270 */
[----:B------:R2:W-:Y:S01]  /*7410*/  STL [R1+0x4cc8], R101 ;  /* 0x004cc86501007387 */ /* 0x0005e20000100800 */
[C---:B------:R-:W-:Y:S01]  /*7420*/  ISETP.GT.U32.AND P2, PT, R237.reuse, R103, PT ;  /* 0x00000067ed00720c */ /* 0x040fe20003f44070 */
[--C-:B------:R-:W-:Y:S01]  /*7430*/  @!P1 IMAD.IADD R102, R102, 0x1, -R237.reuse ;  /* 0x0000000166669824 */ /* 0x100fe200078e0aed */
[C---:B------:R-:W-:Y:S01]  /*7440*/  ISETP.GT.U32.AND P1, PT, R237.reuse, R105, PT ;  /* 0x00000069ed00720c */ /* 0x040fe20003f24070 */
[--C-:B------:R-:W-:Y:S01]  /*7450*/  @!P5 IMAD.IADD R104, R104, 0x1, -R237.reuse ;  /* 0x000000016868d824 */ /* 0x100fe200078e0aed */
[C---:B------:R-:W-:Y:S01]  /*7460*/  ISETP.GT.U32.AND P5, PT, R237.reuse, R107, PT ;  /* 0x0000006bed00720c */ /* 0x040fe20003fa4070 */
[----:B------:R-:W-:Y:S01]  /*7470*/  @!P6 IMAD.MOV R102, RZ, RZ, -R102 ;  /* 0x000000ffff66e224 */ /* 0x000fe200078e0a66 */
[----:B------:R-:W-:Y:S01]  /*7480*/  ISETP.GT.U32.AND P6, PT, R237, R106, PT ;  /* 0x0000006aed00720c */ /* 0x000fe20003fc4070 */
[C---:B-1----:R-:W-:Y:S01]  /*7490*/  VIADD R100, R10.reuse, 0x1a6 ;  /* 0x000001a60a647836 */ /* 0x042fe20000000000 */
[----:B------:R-:W-:Y:S01]  /*74a0*/  IABS R108, R112 ;  /* 0x00000070006c7213 */ /* 0x000fe20000000000 */
[----:B--2---:R-:W-:Y:S01]  /*74b0*/  VIADD R101, R10, 0x1a5 ;  /* 0x000001a50a657836 */ /* 0x004fe20000000000 */
[----:B------:R-:W-:Y:S01]  /*74c0*/  IABS R4, R113 ;  /* 0x0000007100047213 */ /* 0x000fe20000000000 */
[----:B------:R-:W-:Y:S01]  /*74d0*/  @!P3 IMAD.MOV R104, RZ, RZ, -R104 ;  /* 0x000000ffff68b224 */ /* 0x000fe200078e0a68 */
[----:B------:R-:W-:Y:S01]  /*74e0*/  ISETP.GE.AND P0, PT, R109, RZ, PT ;  /* 0x000000ff6d00720c */ /* 0x000fe20003f06270 */
[----:B------:R-:W-:Y:S01]  /*74f0*/  IMAD.HI.U32 R2, R0, R108, RZ ;  /* 0x0000006c00027227 */ /* 0x000fe200078e00ff */
[----:B------:R-:W-:Y:S01]  /*7500*/  @!P2 IADD3 R103, R103, -R237, RZ ;  /* 0x800000ed6767a210 */ /* 0x000fe20007ffe0ff */
[----:B------:R-:W-:Y:S01]  /*7510*/  STL [R1+0x4ccc], R102 ;  /* 0x004ccc6601007387 */ /* 0x000fe20000100800 */
[----:B------:R-:W-:Y:S01]  /*7520*/  IABS R109, R115 ;  /* 0x00000073006d7213 */ /* 0x000fe20000000000 */
[--C-:B------:R-:W-:Y:S01]  /*7530*/  @!P1 IMAD.IADD R105, R105, 0x1, -R237.reuse ;  /* 0x0000000169699824 */ /* 0x100fe200078e0aed */
[----:B------:R-:W-:Y:S01]  /*7540*/  IADD3 R3, -R2, RZ, RZ ;  /* 0x000000ff02037210 */ /* 0x000fe20007ffe1ff */
[--C-:B------:R-:W-:Y:S01]  /*7550*/  @!P5 IMAD.IADD R107, R107, 0x1, -R237.reuse ;  /* 0x000000016b6bd824 */ /* 0x100fe200078e0aed */
[----:B------:R-:W-:Y:S01]  /*7560*/  @!P4 IADD3 R103, -R103, RZ, RZ ;  /* 0x000000ff6767c210 */ /* 0x000fe20007ffe1ff */
[--C-:B------:R-:W-:Y:S01]  /*7570*/  @!P6 IMAD.IADD R106, R106, 0x1, -R237.reuse ;  /* 0x000000016a6ae824 */ /* 0x100fe200078e0aed */
[C---:B------:R-:W-:Y:S01]  /*7580*/  ISETP.GT.U32.AND P6, PT, R237.reuse, R105, PT ;  /* 0x00000069ed00720c */ /* 0x040fe20003fc4070 */
[----:B------:R-:W-:Y:S01]  /*7590*/  IMAD.HI.U32 R2, R0, R4, RZ ;  /* 0x0000000400027227 */ /* 0x000fe200078e00ff */
[C---:B------:R-:W-:Y:S01]  /*75a0*/  ISETP.GT.U32.AND P4, PT, R237.reuse, R107, PT ;  /* 0x0000006bed00720c */ /* 0x040fe20003f84070 */
[----:B------:R1:W-:Y:S01]  /*75b0*/  STL [R1+0x4cd0], R103 ;  /* 0x004cd06701007387 */ /* 0x0003e20000100800 */
[C---:B------:R-:W-:Y:S01]  /*75c0*/  ISETP.GT.U32.AND P5, PT, R237.reuse, R106, PT ;  /* 0x0000006aed00720c */ /* 0x040fe20003fa4070 */
[----:B------:R-:W-:Y:S01]  /*75d0*/  IMAD R108, R237, R3, R108 ;  /* 0x00000003ed6c7224 */ /* 0x000fe200078e026c */
[----:B------:R-:W-:Y:S01]  /*75e0*/  IADD3 R2, -R2, RZ, RZ ;  /* 0x000000ff02027210 */ /* 0x000fe20007ffe1ff */
[----:B------:R-:W-:Y:S01]  /*75f0*/  IMAD.HI.U32 R3, R0, R109, RZ ;  /* 0x0000006d00037227 */ /* 0x000fe200078e00ff */
[----:B------:R-:W-:Y:S01]  /*7600*/  ISETP.GE.AND P1, PT, R111, RZ, PT ;  /* 0x000000ff6f00720c */ /* 0x000fe20003f26270 */
[----:B------:R-:W-:Y:S01]  /*7610*/  STL [R1+0x4cd4], R104 ;  /* 0x004cd46801007387 */ /* 0x000fe20000100800 */
[----:B------:R-:W-:Y:S01]  /*7620*/  IABS R111, R116 ;  /* 0x00000074006f7213 */ /* 0x000fe20000000000 */
[----:B------:R-:W-:Y:S01]  /*7630*/  IMAD R2, R237, R2, R4 ;  /* 0x00000002ed027224 */ /* 0x000fe200078e0204 */
[----:B------:R-:W-:Y:S01]  /*7640*/  ISETP.GE.AND P2, PT, R110, RZ, PT ;  /* 0x000000ff6e00720c */ /* 0x000fe20003f46270 */
[--C-:B------:R-:W-:Y:S01]  /*7650*/  @!P6 IMAD.IADD R105, R105, 0x1, -R237.reuse ;  /* 0x000000016969e824 */ /* 0x100fe200078e0aed */
[----:B------:R-:W-:Y:S01]  /*7660*/  ISETP.GT.U32.AND P6, PT, R237, R108, PT ;  /* 0x0000006ced00720c */ /* 0x000fe20003fc4070 */
[----:B------:R-:W-:Y:S01]  /*7670*/  @!P4 IMAD.IADD R107, R107, 0x1, -R237 ;  /* 0x000000016b6bc824 */ /* 0x000fe200078e0aed */
[----:B------:R-:W-:Y:S01]  /*7680*/  ISETP.GT.U32.AND P4, PT, R237, R2, PT ;  /* 0x00000002ed00720c */ /* 0x000fe20003f84070 */
[----:B------:R-:W-:Y:S01]  /*7690*/  IMAD.HI.U32 R4, R0, R111, RZ ;  /* 0x0000006f00047227 */ /* 0x000fe200078e00ff */
[----:B------:R-:W-:-:S02]  /*76a0*/  @!P5 IADD3 R106, R106, -R237, RZ ;  /* 0x800000ed6a6ad210 */ /* 0x000fc40007ffe0ff */
[----:B------:R-:W-:Y:S01]  /*76b0*/  ISETP.GE.AND P5, PT, R112, RZ, PT ;  /* 0x000000ff7000720c */ /* 0x000fe20003fa6270 */
[----:B------:R-:W-:Y:S01]  /*76c0*/  IMAD.MOV R110, RZ, RZ, -R3 ;  /* 0x000000ffff6e7224 */ /* 0x000fe200078e0a03 */
[----:B------:R-:W-:Y:S01]  /*76d0*/  IADD3 R112, -R4, RZ, RZ ;  /* 0x000000ff04707210 */ /* 0x000fe20007ffe1ff */
[----:B-1----:R-:W-:Y:S01]  /*76e0*/  VIADD R103, R10, 0x1a3 ;  /* 0x000001a30a677836 */ /* 0x002fe20000000000 */
[----:B------:R-:W-:Y:S01]  /*76f0*/  IABS R3, R117 ;  /* 0x0000007500037213 */ /* 0x000fe20000000000 */
[----:B------:R-:W-:Y:S01]  /*7700*/  IMAD R4, R237, R110, R109 ;  /* 0x0000006eed047224 */ /* 0x000fe200078e026d */
[----:B------:R-:W-:Y:S01]  /*7710*/  @!P0 IADD3 R105, -R105, RZ, RZ ;  /* 0x000000ff69698210 */ /* 0x000fe20007ffe1ff */
[----:B------:R-:W-:Y:S01]  /*7720*/  @!P6 IMAD.IADD R108, R108, 0x1, -R237 ;  /* 0x000000016c6ce824 */ /* 0x000fe200078e0aed */
[----:B------:R-:W-:Y:S01]  /*7730*/  ISETP.GE.AND P6, PT, R113, RZ, PT ;  /* 0x000000ff7100720c */ /* 0x000fe20003fc6270 */
[C---:B------:R-:W-:Y:S01]  /*7740*/  IMAD R110, R237.reuse, R112, R111 ;  /* 0x00000070ed6e7224 */ /* 0x040fe200078e026f */
[----:B------:R-:W-:Y:S01]  /*7750*/  @!P4 IADD3 R2, R2, -R237, RZ ;  /* 0x800000ed0202c210 */ /* 0x000fe20007ffe0ff */
[----:B------:R-:W-:Y:S01]  /*7760*/  IMAD.MOV.U32 R112, RZ, RZ, R3 ;  /* 0x000000ffff707224 */ /* 0x000fe200078e0003 */
[C---:B------:R-:W-:Y:S01]  /*7770*/  ISETP.GT.U32.AND P3, PT, R237.reuse, R108, PT ;  /* 0x0000006ced00720c */ /* 0x040fe20003f64070 */
[----:B------:R-:W-:Y:S01]  /*7780*/  @!P2 IMAD.MOV R106, RZ, RZ, -R106 ;  /* 0x000000ffff6aa224 */ /* 0x000fe200078e0a6a */
[C---:B------:R-:W-:Y:S01]  /*7790*/  ISETP.GT.U32.AND P4, PT, R237.reuse, R2, PT ;  /* 0x00000002ed00720c */ /* 0x040fe20003f84070 */
[----:B------:R-:W-:Y:S01]  /*77a0*/  IMAD.HI.U32 R3, R0, R112, RZ ;  /* 0x0000007000037227 */ /* 0x000fe200078e00ff */
[C---:B------:R-:W-:Y:S01]  /*77b0*/  IADD3 R113, R10.reuse, 0x8c, RZ ;  /* 0x0000008c0a717810 */ /* 0x040fe20007ffe0ff */
[----:B------:R1:W-:Y:S01]  /*77c0*/  STL [R1+0x4cd8], R105 ;  /* 0x004cd86901007387 */ /* 0x0003e20000100800 */
[C---:B------:R-:W-:Y:S01]  /*77d0*/  ISETP.GT.U32.AND P0, PT, R237.reuse, R4, PT ;  /* 0x00000004ed00720c */ /* 0x040fe20003f04070 */
[----:B------:R-:W-:Y:S01]  /*77e0*/  VIADD R96, R10, 0x1aa ;  /* 0x000001aa0a607836 */ /* 0x000fe20000000000 */
[----:B------:R-:W-:Y:S01]  /*77f0*/  IABS R114, R113 ;  /* 0x0000007100727213 */ /* 0x000fe20000000000 */
[----:B------:R-:W-:Y:S01]  /*7800*/  STL [R1+0x4cdc], R106 ;  /* 0x004cdc6a01007387 */ /* 0x000fe20000100800 */
[----:B------:R-:W-:-:S02]  /*7810*/  ISETP.GT.U32.AND P2, PT, R237, R110, PT ;  /* 0x0000006eed00720c */ /* 0x000fc40003f44070 */
[----:B------:R-:W-:Y:S01]  /*7820*/  IADD3 R3, -R3, RZ, RZ ;  /* 0x000000ff03037210 */ /* 0x000fe20007ffe1ff */
[----:B------:R-:W-:Y:S01]  /*7830*/  IMAD.HI.U32 R109, R0, R114, RZ ;  /* 0x00000072006d7227 */ /* 0x000fe200078e00ff */
[----:B------:R-:W-:Y:S02]  /*7840*/  @!P1 IADD3 R107, -R107, RZ, RZ ;  /* 0x000000ff6b6b9210 */ /* 0x000fe40007ffe1ff */
[----:B------:R-:W-:Y:S01]  /*7850*/  @!P4 IADD3 R2, R2, -R237, RZ ;  /* 0x800000ed0202c210 */ /* 0x000fe20007ffe0ff */
[----:B------:R-:W-:Y:S01]  /*7860*/  @!P3 IMAD.IADD R108, R108, 0x1, -R237 ;  /* 0x000000016c6cb824 */ /* 0x000fe200078e0aed */
[----:B------:R-:W-:Y:S01]  /*7870*/  ISETP.GE.AND P1, PT, R115, RZ, PT ;  /* 0x000000ff7300720c */ /* 0x000fe20003f26270 */
[----:B------:R-:W-:Y:S01]  /*7880*/  IMAD.MOV R109, RZ, RZ, -R109 ;  /* 0x000000ffff6d7224 */ /* 0x000fe200078e0a6d */
[----:B------:R-:W-:Y:S01]  /*7890*/  IADD3 R115, R10, 0x8e, RZ ;  /* 0x0000008e0a737810 */ /* 0x000fe20007ffe0ff */
[C---:B------:R-:W-:Y:S01]  /*78a0*/  IMAD R112, R237.reuse, R3, R112 ;  /* 0x00000003ed707224 */ /* 0x040fe200078e0270 */
[----:B------:R-:W-:Y:S01]  /*78b0*/  @!P5 IADD3 R108, -R108, RZ, RZ ;  /* 0x000000ff6c6cd210 */ /* 0x000fe20007ffe1ff */
[C---:B------:R-:W-:Y:S01]  /*78c0*/  IMAD R114, R237.reuse, R109, R114 ;  /* 0x0000006ded727224 */ /* 0x040fe200078e0272 */
[----:B------:R-:W-:Y:S01]  /*78d0*/  IADD3 R3, R10, 0x8d, RZ ;  /* 0x0000008d0a037810 */ /* 0x000fe20007ffe0ff */
[----:B------:R-:W-:Y:S01]  /*78e0*/  IMAD.MOV.U32 R11, RZ, RZ, R2 ;  /* 0x000000ffff0b7224 */ /* 0x000fe200078e0002 */
[C---:B------:R-:W-:Y:S01]  /*78f0*/  ISETP.GT.U32.AND P5, PT, R237.reuse, R112, PT ;  /* 0x00000070ed00720c */ /* 0x040fe20003fa4070 */
[--C-:B------:R-:W-:Y:S01]  /*7900*/  @!P0 IMAD.IADD R4, R4, 0x1, -R237.reuse ;  /* 0x0000000104048824 */ /* 0x100fe200078e0aed */
[----:B------:R-:W-:Y:S01]  /*7910*/  IABS R109, R3 ;  /* 0x00000003006d7213 */ /* 0x000fe20000000000 */
[----:B------:R-:W-:Y:S01]  /*7920*/  @!P2 IMAD.IADD R110, R110, 0x1, -R237 ;  /* 0x000000016e6ea824 */ /* 0x000fe200078e0aed */
[----:B------:R-:W-:Y:S01]  /*7930*/  IABS R111, R115 ;  /* 0x00000073006f7213 */ /* 0x000fe20000000000 */
[----:B------:R-:W-:Y:S01]  /*7940*/  @!P6 IMAD.MOV R11, RZ, RZ, -R11 ;  /* 0x000000ffff0be224 */ /* 0x000fe200078e0a0b */
[C---:B------:R-:W-:Y:S01]  /*7950*/  ISETP.GT.U32.AND P6, PT, R237.reuse, R114, PT ;  /* 0x00000072ed00720c */ /* 0x040fe20003fc4070 */
[----:B------:R-:W-:Y:S01]  /*7960*/  IMAD.HI.U32 R2, R0, R109, RZ ;  /* 0x0000006d00027227 */ /* 0x000fe200078e00ff */
[C---:B------:R-:W-:Y:S01]  /*7970*/  ISETP.GT.U32.AND P0, PT, R237.reuse, R4, PT ;  /* 0x00000004ed00720c */ /* 0x040fe20003f04070 */
[----:B------:R-:W-:Y:S01]  /*7980*/  STL [R1+0x4ce0], R107 ;  /* 0x004ce06b01007387 */ /* 0x000fe20000100800 */
[----:B------:R-:W-:Y:S01]  /*7990*/  ISETP.GT.U32.AND P2, PT, R237, R110, PT ;  /* 0x0000006eed00720c */ /* 0x000fe20003f44070 */
[----:B-1----:R-:W-:Y:S01]  /*79a0*/  VIADD R105, R10, 0x1a1 ;  /* 0x000001a10a697836 */ /* 0x002fe20000000000 */
[----:B------:R-:W-:Y:S01]  /*79b0*/  IADD3 R2, -R2, RZ, RZ ;  /* 0x000000ff02027210 */ /* 0x000fe20007ffe1ff */
[----:B------:R-:W-:Y:S01]  /*79c0*/  @!P5 IMAD.IADD R112, R112, 0x1, -R237 ;  /* 0x000000017070d824 */ /* 0x000fe200078e0aed */
[----:B------:R-:W-:Y:S01]  /*79d0*/  ISETP.GE.AND P4, PT, R117, RZ, PT ;  /* 0x000000ff7500720c */ /* 0x000fe20003f86270 */
[----:B------:R-:W-:Y:S01]  /*79e0*/  VIADD R117, R10, 0x8f ;  /* 0x0000008f0a757836 */ /* 0x000fe20000000000 */
[----:B------:R-:W-:Y:S01]  /*79f0*/  ISETP.GE.AND P3, PT, R116, RZ, PT ;  /* 0x000000ff7400720c */ /* 0x000fe20003f66270 */
[C---:B------:R-:W-:Y:S01]  /*7a00*/  IMAD R2, R237.reuse, R2, R109 ;  /* 0x00000002ed027224 */ /* 0x040fe200078e026d */
[----:B------:R-:W-:Y:S01]  /*7a10*/  ISETP.GT.U32.AND P5, PT, R237, R112, PT ;  /* 0x00000070ed00720c */ /* 0x000fe20003fa4070 */
[----:B------:R-:W-:Y:S01]  /*7a20*/  STL [R1+0x4ce4], R108 ;  /* 0x004ce46c01007387 */ /* 0x000fe20000100800 */
[-C--:B------:R-:W-:Y:S01]  /*7a30*/  @!P6 IADD3 R114, R114, -R237.reuse, RZ ;  /* 0x800000ed7272e210 */ /* 0x080fe20007ffe0ff */
[----:B------:R-:W-:Y:S01]  /*7a40*/  IMAD.HI.U32 R109, R0, R118, RZ ;  /* 0x00000076006d7227 */ /* 0x000fe200078e00ff */
[-C--:B------:R-:W-:Y:S01]  /*7a50*/  @!P0 IADD3 R4, R4, -R237.reuse, RZ ;  /* 0x800000ed04048210 */ /* 0x080fe20007ffe0ff */
[----:B------:R-:W-:Y:S01]  /*7a60*/  STL [R1+0xa0], R11 ;  /* 0x0000a00b01007387 */ /* 0x000fe20000100800 */
[----:B------:R-:W-:Y:S01]  /*7a70*/  @!P2 IADD3 R110, R110, -R237, RZ ;  /* 0x800000ed6e6ea210 */ /* 0x000fe20007ffe0ff */
[----:B------:R-:W-:Y:S01]  /*7a80*/  IMAD.MOV R109, RZ, RZ, -R109 ;  /* 0x000000ffff6d7224 */ /* 0x000fe200078e0a6d */
[----:B------:R-:W-:Y:S01]  /*7a90*/  ISETP.GE.AND P2, PT, R3, RZ, PT ;  /* 0x000000ff0300720c */ /* 0x000fe20003f46270 */
[----:B------:R-:W-:Y:S01]  /*7aa0*/  IMAD.HI.U32 R3, R0, R111, RZ ;  /* 0x0000006f00037227 */ /* 0x000fe200078e00ff */
[----:B------:R-:W-:-:S02]  /*7ab0*/  ISETP.GT.U32.AND P6, PT, R237, R114, PT ;  /* 0x00000072ed00720c */ /* 0x000fc40003fc4070 */
[----:B------:R-:W-:Y:S01]  /*7ac0*/  IABS R116, R117 ;  /* 0x0000007500747213 */ /* 0x000fe20000000000 */
[----:B------:R-:W-:Y:S01]  /*7ad0*/  IMAD.MOV.U32 R5, RZ, RZ, R4 ;  /* 0x000000ffff057224 */ /* 0x000fe200078e0004 */
[-C--:B------:R-:W-:Y:S01]  /*7ae0*/  @!P5 IADD3 R112, R112, -R237.reuse, RZ ;  /* 0x800000ed7070d210 */ /* 0x080fe20007ffe0ff */
[----:B------:R-:W-:Y:S01]  /*7af0*/  IMAD.MOV R4, RZ, RZ, -R3 ;  /* 0x000000ffff047224 */ /* 0x000fe200078e0a03 */
[----:B------:R-:W-:Y:S01]  /*7b00*/  ISETP.GT.U32.AND P5, PT, R237, R2, PT ;  /* 0x00000002ed00720c */ /* 0x000fe20003fa4070 */
[----:B------:R-:W-:Y:S01]  /*7b10*/  IMAD.HI.U32 R3, R0, R116, RZ ;  /* 0x0000007400037227 */ /* 0x000fe200078e00ff */
[----:B------:R-:W-:Y:S02]  /*7b20*/  @!P1 IADD3 R5, -R5, RZ, RZ ;  /* 0x000000ff05059210 */ /* 0x000fe40007ffe1ff */
[----:B------:R-:W-:Y:S01]  /*7b30*/  ISETP.GE.AND P1, PT, R115, RZ, PT ;  /* 0x000000ff7300720c */ /* 0x000fe20003f26270 */
[----:B------:R-:W-:Y:S01]  /*7b40*/  IMAD R4, R237, R4, R111 ;  /* 0x00000004ed047224 */ /* 0x000fe200078e026f */
[----:B------:R-:W-:Y:S01]  /*7b50*/  ISETP.GE.AND P0, PT, R113, RZ, PT ;  /* 0x000000ff7100720c */ /* 0x000fe20003f06270 */
[----:B------:R-:W-:Y:S01]  /*7b60*/  VIADD R115, R10, 0x90 ;  /* 0x000000900a737836 */ /* 0x000fe20000000000 */
[----:B------:R-:W-:Y:S01]  /*7b70*/  @!P6 IADD3 R114, R114, -R237, RZ ;  /* 0x800000ed7272e210 */ /* 0x000fe20007ffe0ff */
[----:B------:R-:W-:Y:S01]  /*7b80*/  IMAD.MOV R3, RZ, RZ, -R3 ;  /* 0x000000ffff037224 */ /* 0x000fe200078e0a03 */
[C---:B------:R-:W-:Y:S01]  /*7b90*/  ISETP.GT.U32.AND P6, PT, R237.reuse, R4, PT ;  /* 0x00000004ed00720c */ /* 0x040fe20003fc4070 */
[----:B------:R1:W-:Y:S01]  /*7ba0*/  STL [R1+0xa4], R5 ;  /* 0x0000a40501007387 */ /* 0x0003e20000100800 */
[----:B------:R-:W-:Y:S01]  /*7bb0*/  IABS R111, R115 ;  /* 0x00000073006f7213 */ /* 0x000fe20000000000 */
[C---:B------:R-:W-:Y:S01]  /*7bc0*/  IMAD R116, R237.reuse, R3, R116 ;  /* 0x00000003ed747224 */ /* 0x040fe200078e0274 */
[----:B------:R-:W-:Y:S01]  /*7bd0*/  @!P5 IADD3 R2, R2, -R237, RZ ;  /* 0x800000ed0202d210 */ /* 0x000fe20007ffe0ff */
[C---:B------:R-:W-:Y:S01]  /*7be0*/  IMAD R118, R237.reuse, R109, R118 ;  /* 0x0000006ded767224 */ /* 0x040fe200078e0276 */
[----:B------:R-:W-:Y:S01]  /*7bf0*/  IABS R113, R120 ;  /* 0x0000007800717213 */ /* 0x000fe20000000000 */
[----:B------:R-:W-:Y:S01]  /*7c00*/  IMAD.HI.U32 R3, R0, R111, RZ ;  /* 0x0000006f00037227 */ /* 0x000fe200078e00ff */
[----:B------:R-:W-:-:S02]  /*7c10*/  ISETP.GT.U32.AND P5, PT, R237, R116, PT ;  /* 0x00000074ed00720c */ /* 0x000fc40003fa4070 */
[----:B------:R-:W-:Y:S01]  /*7c20*/  MOV R6, R114 ;  /* 0x0000007200067202 */ /* 0x000fe20000000f00 */
[----:B-1----:R-:W-:Y:S01]  /*7c30*/  IMAD.MOV.U32 R5, RZ, RZ, R110 ;  /* 0x000000ffff057224 */ /* 0x002fe200078e006e */
[----:B------:R-:W-:Y:S01]  /*7c40*/  IADD3 R110, -R3, RZ, RZ ;  /* 0x000000ff036e7210 */ /* 0x000fe20007ffe1ff */
[----:B------:R-:W-:Y:S01]  /*7c50*/  VIADD R108, R10, 0x19e ;  /* 0x0000019e0a6c7836 */ /* 0x000fe20000000000 */
[----:B------:R-:W-:Y:S01]  /*7c60*/  @!P6 IADD3 R4, R4, -R237, RZ ;  /* 0x800000ed0404e210 */ /* 0x000fe20007ffe0ff */
[----:B------:R-:W-:Y:S01]  /*7c70*/  @!P3 IMAD.MOV R5, RZ, RZ, -R5 ;  /* 0x000000ffff05b224 */ /* 0x000fe200078e0a05 */
[C---:B------:R-:W-:Y:S01]  /*7c80*/  ISETP.GT.U32.AND P6, PT, R237.reuse, R2, PT ;  /* 0x00000002ed00720c */ /* 0x040fe20003fc4070 */
[----:B------:R-:W-:Y:S01]  /*7c90*/  IMAD R110, R237, R110, R111 ;  /* 0x0000006eed6e7224 */ /* 0x000fe200078e026f */
[----:B------:R-:W-:Y:S02]  /*7ca0*/  IABS R3, R121 ;  /* 0x0000007900037213 */ /* 0x000fe40000000000 */
[----:B------:R1:W-:Y:S01]  /*7cb0*/  STL [R1+0xa8], R5 ;  /* 0x0000a80501007387 */ /* 0x0003e20000100800 */
[----:B------:R-:W-:Y:S01]  /*7cc0*/  MOV R111, R113 ;  /* 0x00000071006f7202 */ /* 0x000fe20000000f00 */
[----:B------:R-:W-:Y:S01]  /*7cd0*/  VIADD R113, R10, 0x94 ;  /* 0x000000940a717836 */ /* 0x000fe20000000000 */
[----:B------:R-:W-:Y:S01]  /*7ce0*/  @!P0 IADD3 R6, -R6, RZ, RZ ;  /* 0x000000ff06068210 */ /* 0x000fe20007ffe1ff */
[----:B------:R-:W-:Y:S01]  /*7cf0*/  @!P5 IMAD.IADD R116, R116, 0x1, -R237 ;  /* 0x000000017474d824 */ /* 0x000fe200078e0aed */
[----:B------:R-:W-:-:S02]  /*7d00*/  ISETP.GE.AND P3, PT, R117, RZ, PT ;  /* 0x000000ff7500720c */ /* 0x000fc40003f66270 */
[----:B------:R-:W-:Y:S02]  /*7d10*/  ISETP.GE.AND P0, PT, R115, RZ, PT ;  /* 0x000000ff7300720c */ /* 0x000fe40003f06270 */
[----:B------:R-:W-:Y:S01]  /*7d20*/  @!P6 IMAD.IADD R2, R2, 0x1, -R237 ;  /* 0x000000010202e824 */ /* 0x000fe200078e0aed */
[C---:B------:R-:W-:Y:S01]  /*7d30*/  ISETP.GT.U32.AND P6, PT, R237.reuse, R110, PT ;  /* 0x0000006eed00720c */ /* 0x040fe20003fc4070 */
[----:B-1----:R-:W-:Y:S01]  /*7d40*/  IMAD.MOV.U32 R5, RZ, RZ, R112 ;  /* 0x000000ffff057224 */ /* 0x002fe200078e0070 */
[----:B------:R-:W-:Y:S01]  /*7d50*/  MOV R112, R3 ;  /* 0x0000000300707202 */ /* 0x000fe20000000f00 */
[C---:B------:R-:W-:Y:S01]  /*7d60*/  IMAD.HI.U32 R3, R0.reuse, R111, RZ ;  /* 0x0000006f00037227 */ /* 0x040fe200078e00ff */
[----:B------:R-:W-:Y:S02]  /*7d70*/  ISETP.GT.U32.AND P5, PT, R237, R116, PT ;  /* 0x00000074ed00720c */ /* 0x000fe40003fa4070 */
[----:B------:R-:W-:Y:S01]  /*7d80*/  @!P4 IADD3 R5, -R5, RZ, RZ ;  /* 0x000000ff0505c210 */ /* 0x000fe20007ffe1ff */
[----:B------:R-:W-:Y:S01]  /*7d90*/  IMAD.HI.U32 R109, R0, R112, RZ ;  /* 0x00000070006d7227 */ /* 0x000fe200078e00ff */
[----:B------:R-:W-:-:S02]  /*7da0*/  ISETP.GT.U32.AND P4, PT, R237, R4, PT ;  /* 0x00000004ed00720c */ /* 0x000fc40003f84070 */
[----:B------:R-:W-:Y:S01]  /*7db0*/  IADD3 R115, R10, 0x95, RZ ;  /* 0x000000950a737810 */ /* 0x000fe20007ffe0ff */
[----:B------:R1:W-:Y:S01]  /*7dc0*/  STL [R1+0xac], R5 ;  /* 0x0000ac0501007387 */ /* 0x0003e20000100800 */
[----:B------:R-:W-:Y:S02]  /*7dd0*/  IADD3 R109, -R109, RZ, RZ ;  /* 0x000000ff6d6d7210 */ /* 0x000fe40007ffe1ff */
[----:B------:R-:W-:Y:S01]  /*7de0*/  @!P6 IADD3 R110, R110, -R237, RZ ;  /* 0x800000ed6e6ee210 */ /* 0x000fe20007ffe0ff */
[----:B------:R2:W-:Y:S01]  /*7df0*/  STL [R1+0xb0], R6 ;  /* 0x0000b00601007387 */ /* 0x0005e20000100800 */
[----:B------:R-:W-:Y:S01]  /*7e00*/  IADD3 R117, R10, 0x96, RZ ;  /* 0x000000960a757810 */ /* 0x000fe20007ffe0ff */
[----:B------:R-:W-:Y:S01]  /*7e10*/  IMAD R112, R237, R109, R112 ;  /* 0x0000006ded707224 */ /* 0x000fe200078e0270 */
[----:B------:R-:W-:Y:S01]  /*7e20*/  IABS R114, R115 ;  /* 0x0000007300727213 */ /* 0x000fe20000000000 */
[----:B------:R-:W-:Y:S01]  /*7e30*/  @!P5 IMAD.IADD R116, R116, 0x1, -R237 ;  /* 0x000000017474d824 */ /* 0x000fe200078e0aed */
[----:B------:R-:W-:Y:S01]  /*7e40*/  ISETP.GE.AND P5, PT, R120, RZ, PT ;  /* 0x000000ff7800720c */ /* 0x000fe20003fa6270 */
[----:B-1----:R-:W-:Y:S01]  /*7e50*/  IMAD.MOV.U32 R5, RZ, RZ, R2 ;  /* 0x000000ffff057224 */ /* 0x002fe200078e0002 */
[----:B------:R-:W-:Y:S01]  /*7e60*/  @!P4 IADD3 R4, R4, -R237, RZ ;  /* 0x800000ed0404c210 */ /* 0x000fe20007ffe0ff */
[----:B------:R-:W-:Y:S01]  /*7e70*/  IMAD.MOV R2, RZ, RZ, -R3 ;  /* 0x000000ffff027224 */ /* 0x000fe200078e0a03 */
[----:B------:R-:W-:Y:S01]  /*7e80*/  ISETP.GE.AND P4, PT, R119, RZ, PT ;  /* 0x000000ff7700720c */ /* 0x000fe20003f86270 */
[----:B------:R-:W-:Y:S01]  /*7e90*/  @!P2 IMAD.MOV R5, RZ, RZ, -R5 ;  /* 0x000000ffff05a224 */ /* 0x000fe200078e0a05 */
[C---:B------:R-:W-:Y:S01]  /*7ea0*/  ISETP.GT.U32.AND P2, PT, R237.reuse, R118, PT ;  /* 0x00000076ed00720c */ /* 0x040fe20003f44070 */
[C---:B------:R-:W-:Y:S01]  /*7eb0*/  IMAD R2, R237.reuse, R2, R111 ;  /* 0x00000002ed027224 */ /* 0x040fe200078e026f */
[----:B------:R-:W-:Y:S01]  /*7ec0*/  IABS R120, R117 ;  /* 0x0000007500787213 */ /* 0x000fe20000000000 */
[----:B------:R-:W-:Y:S01]  /*7ed0*/  IMAD.MOV.U32 R3, RZ, RZ, R4 ;  /* 0x000000ffff037224 */ /* 0x000fe200078e0004 */
[----:B------:R-:W-:Y:S01]  /*7ee0*/  IABS R4, R113 ;  /* 0x0000007100047213 */ /* 0x000fe20000000000 */
[----:B------:R-:W-:Y:S01]  /*7ef0*/  STL [R1+0xb4], R5 ;  /* 0x0000b40501007387 */ /* 0x000fe20000100800 */
[----:B------:R-:W-:Y:S01]  /*7f00*/  ISETP.GT.U32.AND P6, PT, R237, R2, PT ;  /* 0x00000002ed00720c */ /* 0x000fe20003fc4070 */
[----:B------:R-:W-:Y:S01]  /*7f10*/  VIADD R119, R10, 0x97 ;  /* 0x000000970a777836 */ /* 0x000fe20000000000 */
[----:B------:R-:W-:Y:S01]  /*7f20*/  @!P1 IADD3 R3, -R3, RZ, RZ ;  /* 0x000000ff03039210 */ /* 0x000fe20007ffe1ff */
[----:B--2---:R-:W-:Y:S01]  /*7f30*/  IMAD.MOV.U32 R6, RZ, RZ, R116 ;  /* 0x000000ffff067224 */ /* 0x004fe200078e0074 */
[----:B------:R-:W-:Y:S01]  /*7f40*/  ISETP.GT.U32.AND P1, PT, R237, R110, PT ;  /* 0x0000006eed00720c */ /* 0x000fe20003f24070 */
[----:B------:R-:W-:Y:S01]  /*7f50*/  IMAD.HI.U32 R109, R0, R120, RZ ;  /* 0x00000078006d7227 */ /* 0x000fe200078e00ff */
[----:B------:R-:W-:Y:S01]  /*7f60*/  IABS R122, R119 ;  /* 0x00000077007a7213 */ /* 0x000fe20000000000 */
[----:B------:R1:W-:Y:S01]  /*7f70*/  STL [R1+0xb8], R3 ;  /* 0x0000b80301007387 */ /* 0x0003e20000100800 */
[----:B------:R-:W-:Y:S01]  /*7f80*/  @!P3 IADD3 R6, -R6, RZ, RZ ;  /* 0x000000ff0606b210 */ /* 0x000fe20007ffe1ff */
[----:B------:R-:W-:Y:S01]  /*7f90*/  @!P2 IMAD.IADD R118, R118, 0x1, -R237 ;  /* 0x000000017676a824 */ /* 0x000fe200078e0aed */
[----:B------:R-:W-:Y:S01]  /*7fa0*/  IADD3 R109, -R109, RZ, RZ ;  /* 0x000000ff6d6d7210 */ /* 0x000fe20007ffe1ff */
[----:B------:R-:W-:Y:S01]  /*7fb0*/  IMAD.HI.U32 R111, R0, R122, RZ ;  /* 0x0000007a006f7227 */ /* 0x000fe200078e00ff */
[----:B------:R-:W-:Y:S01]  /*7fc0*/  IADD3 R107, R10, 0x19f, RZ ;  /* 0x0000019f0a6b7810 */ /* 0x000fe20007ffe0ff */
[----:B------:R-:W-:Y:S01]  /*7fd0*/  STL [R1+0xbc], R6 ;  /* 0x0000bc0601007387 */ /* 0x000fe20000100800 */
[----:B------:R-:W-:Y:S01]  /*7fe0*/  @!P6 IADD3 R2, R2, -R237, RZ ;  /* 0x800000ed0202e210 */ /* 0x000fe20007ffe0ff */
[----:B------:R-:W-:Y:S01]  /*7ff0*/  IMAD.MOV R111, RZ, RZ, -R111 ;  /* 0x000000ffff6f7224 */ /* 0x000fe200078e0a6f */
[C---:B------:R-:W-:Y:S01]  /*8000*/  ISETP.GT.U32.AND P2, PT, R237.reuse, R118, PT ;  /* 0x00000076ed00720c */ /* 0x040fe20003f44070 */
[----:B-1----:R-:W-:Y:S01]  /*8010*/  IMAD.HI.U32 R3, R0, R4, RZ ;  /* 0x0000000400037227 */ /* 0x002fe200078e00ff */
[----:B------:R-:W-:-:S02]  /*8020*/  ISETP.GT.U32.AND P6, PT, R237, R2, PT ;  /* 0x00000002ed00720c */ /* 0x000fc40003fc4070 */
[----:B------:R-:W-:Y:S01]  /*8030*/  @!P1 IADD3 R110, R110, -R237, RZ ;  /* 0x800000ed6e6e9210 */ /* 0x000fe20007ffe0ff */
[----:B------:R-:W-:Y:S01]  /*8040*/  IMAD.MOV R3, RZ, RZ, -R3 ;  /* 0x000000ffff037224 */ /* 0x000fe200078e0a03 */
[C---:B------:R-:W-:Y:S01]  /*8050*/  ISETP.GT.U32.AND P1, PT, R237.reuse, R112, PT ;  /* 0x00000070ed00720c */ /* 0x040fe20003f24070 */
[C---:B------:R-:W-:Y:S01]  /*8060*/  IMAD R120, R237.reuse, R109, R120 ;  /* 0x0000006ded787224 */ /* 0x040fe200078e0278 */
[C---:B------:R-:W-:Y:S01]  /*8070*/  IADD3 R106, R10.reuse, 0x1a0, RZ ;  /* 0x000001a00a6a7810 */ /* 0x040fe20007ffe0ff */
[C---:B------:R-:W-:Y:S01]  /*8080*/  IMAD R4, R237.reuse, R3, R4 ;  /* 0x00000003ed047224 */ /* 0x040fe200078e0204 */
[----:B------:R-:W-:Y:S01]  /*8090*/  IADD3 R104, R10, 0x1a2, RZ ;  /* 0x000001a20a687810 */ /* 0x000fe20007ffe0ff */
[----:B------:R-:W-:Y:S01]  /*80a0*/  IMAD.HI.U32 R3, R0, R114, RZ ;  /* 0x0000007200037227 */ /* 0x000fe200078e00ff */
[C---:B------:R-:W-:Y:S02]  /*80b0*/  IADD3 R102, R10.reuse, 0x1a4, RZ ;  /* 0x000001a40a667810 */ /* 0x040fe40007ffe0ff */
[----:B------:R-:W-:Y:S01]  /*80c0*/  IADD3 R99, R10, 0x1a7, RZ ;  /* 0x000001a70a637810 */ /* 0x000fe20007ffe0ff */
[----:B------:R-:W-:Y:S01]  /*80d0*/  IMAD.MOV.U32 R5, RZ, RZ, R110 ;  /* 0x000000ffff057224 */ /* 0x000fe200078e006e */
[-C--:B------:R-:W-:Y:S01]  /*80e0*/  @!P6 IADD3 R2, R2, -R237.reuse, RZ ;  /* 0x800000ed0202e210 */ /* 0x080fe20007ffe0ff */
[----:B------:R-:W-:Y:S01]  /*80f0*/  IMAD.MOV R3, RZ, RZ, -R3 ;  /* 0x000000ffff037224 */ /* 0x000fe200078e0a03 */
[----:B------:R-:W-:Y:S01]  /*8100*/  ISETP.GT.U32.AND P6, PT, R237, R4, PT ;  /* 0x00000004ed00720c */ /* 0x000fe20003fc4070 */
[----:B------:R-:W-:Y:S01]  /*8110*/  @!P0 IMAD.MOV R5, RZ, RZ, -R5 ;  /* 0x000000ffff058224 */ /* 0x000fe200078e0a05 */
[----:B------:R-:W-:Y:S01]  /*8120*/  @!P1 IADD3 R112, R112, -R237, RZ ;  /* 0x800000ed70709210 */ /* 0x000fe20007ffe0ff */
[----:B------:R-:W-:Y:S01]  /*8130*/  @!P2 IMAD.IADD R118, R118, 0x1, -R237 ;  /* 0x000000017676a824 */ /* 0x000fe200078e0aed */
[----:B------:R-:W-:Y:S01]  /*8140*/  ISETP.GE.AND P2, PT, R121, RZ, PT ;  /* 0x000000ff7900720c */ /* 0x000fe20003f46270 */
[----:B------:R-:W-:Y:S01]  /*8150*/  IMAD R114, R237, R3, R114 ;  /* 0x00000003ed727224 */ /* 0x000fe200078e0272 */
[----:B------:R1:W-:Y:S01]  /*8160*/  STL [R1+0xc0], R5 ;  /* 0x0000c00501007387 */ /* 0x0003e20000100800 */
[----:B------:R-:W-:Y:S01]  /*8170*/  ISETP.GE.AND P1, PT, R113, RZ, PT ;  /* 0x000000ff7100720c */ /* 0x000fe20003f26270 */
[C---:B------:R-:W-:Y:S01]  /*8180*/  VIADD R113, R10.reuse, 0x98 ;  /* 0x000000980a717836 */ /* 0x040fe20000000000 */
[----:B------:R-:W-:Y:S01]  /*8190*/  IADD3 R69, R10, 0x1c5, RZ ;  /* 0x000001c50a457810 */ /* 0x000fe20007ffe0ff */
[C---:B------:R-:W-:Y:S01]  /*81a0*/  IMAD R122, R237.reuse, R111, R122 ;  /* 0x0000006fed7a7224 */ /* 0x040fe200078e027a */
[C---:B------:R-:W-:Y:S01]  /*81b0*/  ISETP.GT.U32.AND P3, PT, R237.reuse, R114, PT ;  /* 0x00000072ed00720c */ /* 0x040fe20003f64070 */
[----:B------:R-:W-:Y:S01]  /*81c0*/  IMAD.MOV.U32 R3, RZ, RZ, R2 ;  /* 0x000000ffff037224 */ /* 0x000fe200078e0002 */
[----:B------:R-:W-:Y:S01]  /*81d0*/  @!P6 IADD3 R4, R4, -R237, RZ ;  /* 0x800000ed0404e210 */ /* 0x000fe20007ffe0ff */
[C---:B------:R-:W-:Y:S01]  /*81e0*/  VIADD R116, R10.reuse, 0x9b ;  /* 0x0000009b0a747836 */ /* 0x040fe20000000000 */
[C---:B------:R-:W-:Y:S01]  /*81f0*/  ISETP.GT.U32.AND P6, PT, R237.reuse, R112, PT ;  /* 0x00000070ed00720c */ /* 0x040fe20003fc4070 */
[----:B------:R-:W-:Y:S01]  /*8200*/  @!P5 IMAD.MOV R3, RZ, RZ, -R3 ;  /* 0x000000ffff03d224 */ /* 0x000fe200078e0a03 */
[----:B-1----:R-:W-:Y:S01]  /*8210*/  MOV R5, R118 ;  /* 0x0000007600057202 */ /* 0x002fe20000000f00 */
[----:B------:R-:W-:Y:S01]  /*8220*/  VIADD R121, R10, 0xa2 ;  /* 0x000000a20a797836 */ /* 0x000fe20000000000 */
[----:B------:R-:W-:-:S02]  /*8230*/  ISETP.GT.U32.AND P0, PT, R237, R4, PT ;  /* 0x00000004ed00720c */ /* 0x000fc40003f04070 */
[----:B------:R-:W-:Y:S02]  /*8240*/  @!P4 IADD3 R5, -R5, RZ, RZ ;  /* 0x000000ff0505c210 */ /* 0x000fe40007ffe1ff */
[C---:B------:R-:W-:Y:S01]  /*8250*/  ISETP.GT.U32.AND P4, PT, R237.reuse, R120, PT ;  /* 0x00000078ed00720c */ /* 0x040fe20003f84070 */
[----:B------:R-:W-:Y:S01]  /*8260*/  @!P3 IMAD.IADD R114, R114, 0x1, -R237 ;  /* 0x000000017272b824 */ /* 0x000fe200078e0aed */
[----:B------:R-:W-:Y:S01]  /*8270*/  IABS R109, R113 ;  /* 0x00000071006d7213 */ /* 0x000fe20000000000 */
[----:B------:R1:W-:Y:S01]  /*8280*/  STL [R1+0xc4], R5 ;  /* 0x0000c40501007387 */ /* 0x0003e20000100800 */
[----:B------:R-:W-:Y:S02]  /*8290*/  IADD3 R111, R10, 0x99, RZ ;  /* 0x000000990a6f7810 */ /* 0x000fe40007ffe0ff */
[----:B------:R-:W-:Y:S01]  /*82a0*/  @!P6 IADD3 R112, R112, -R237, RZ ;  /* 0x800000ed7070e210 */ /* 0x000fe20007ffe0ff */
[----:B------:R-:W-:Y:S01]  /*82b0*/  IMAD.HI.U32 R2, R0, R109, RZ ;  /* 0x0000006d00027227 */ /* 0x000fe200078e00ff */
[C---:B------:R-:W-:Y:S01]  /*82c0*/  ISETP.GT.U32.AND P6, PT, R237.reuse, R122, PT ;  /* 0x0000007aed00720c */ /* 0x040fe20003fc4070 */
[----:B------:R2:W-:Y:S01]  /*82d0*/  STL [R1+0xc8], R3 ;  /* 0x0000c80301007387 */ /* 0x0005e20000100800 */
[----:B------:R-:W-:Y:S01]  /*82e0*/  @!P0 IADD3 R4, R4, -R237, RZ ;  /* 0x800000ed04048210 */ /* 0x000fe20007ffe0ff */
[----:B------:R-:W-:Y:S01]  /*82f0*/  IMAD.MOV R2, RZ, RZ, -R2 ;  /* 0x000000ffff027224 */ /* 0x000fe200078e0a02 */
[----:B------:R-:W-:Y:S01]  /*8300*/  IABS R110, R111 ;  /* 0x0000006f006e7213 */ /* 0x000fe20000000000 */
[----:B-1----:R-:W-:Y:S01]  /*8310*/  IMAD.MOV.U32 R5, RZ, RZ, R112 ;  /* 0x000000ffff057224 */ /* 0x002fe200078e0070 */
[----:B------:R-:W-:Y:S01]  /*8320*/  @!P4 IADD3 R120, R120, -R237, RZ ;  /* 0x800000ed7878c210 */ /* 0x000fe20007ffe0ff */
[C---:B------:R-:W-:Y:S01]  /*8330*/  IMAD R2, R237.reuse, R2, R109 ;  /* 0x00000002ed027224 */ /* 0x040fe200078e026d */
[----:B------:R-:W-:-:S02]  /*8340*/  ISETP.GT.U32.AND P4, PT, R237, R114, PT ;  /* 0x00000072ed00720c */ /* 0x000fc40003f84070 */
[----:B------:R-:W-:Y:S01]  /*8350*/  @!P2 IADD3 R5, -R5, RZ, RZ ;  /* 0x000000ff0505a210 */ /* 0x000fe20007ffe1ff */
[----:B--2---:R-:W-:Y:S01]  /*8360*/  IMAD.HI.U32 R3, R0, R110, RZ ;  /* 0x0000006e00037227 */ /* 0x004fe200078e00ff */
[----:B------:R-:W-:Y:S02]  /*8370*/  ISETP.GE.AND P5, PT, R115, RZ, PT ;  /* 0x000000ff7300720c */ /* 0x000fe40003fa6270 */
[----:B------:R-:W-:Y:S01]  /*8380*/  ISETP.GE.AND P0, PT, R117, RZ, PT ;  /* 0x000000ff7500720c */ /* 0x000fe20003f06270 */
[----:B------:R1:W-:Y:S01]  /*8390*/  STL [R1+0xcc], R5 ;  /* 0x0000cc0501007387 */ /* 0x0003e20000100800 */
[--C-:B------:R-:W-:Y:S01]  /*83a0*/  @!P6 IMAD.IADD R122, R122, 0x1, -R237.reuse ;  /* 0x000000017a7ae824 */ /* 0x100fe200078e0aed */
[----:B------:R-:W-:Y:S01]  /*83b0*/  IADD3 R3, -R3, RZ, RZ ;  /* 0x000000ff03037210 */ /* 0x000fe20007ffe1ff */
[C---:B------:R-:W-:Y:S01]  /*83c0*/  VIADD R115, R10.reuse, 0x9a ;  /* 0x0000009a0a737836 */ /* 0x040fe20000000000 */
[C---:B------:R-:W-:Y:S01]  /*83d0*/  ISETP.GT.U32.AND P6, PT, R237.reuse, R120, PT ;  /* 0x00000078ed00720c */ /* 0x040fe20003fc4070 */
[----:B------:R-:W-:Y:S01]  /*83e0*/  VIADD R117, R10, 0x9f ;  /* 0x0000009f0a757836 */ /* 0x000fe20000000000 */
[----:B------:R-:W-:Y:S01]  /*83f0*/  ISETP.GT.U32.AND P2, PT, R237, R122, PT ;  /* 0x0000007aed00720c */ /* 0x000fe20003f44070 */
[----:B------:R-:W-:Y:S01]  /*8400*/  @!P4 IMAD.IADD R114, R114, 0x1, -R237 ;  /* 0x000000017272c824 */ /* 0x000fe200078e0aed */
[----:B------:R-:W-:-:S02]  /*8410*/  ISETP.GE.AND P4, PT, R113, RZ, PT ;  /* 0x000000ff7100720c */ /* 0x000fc40003f86270 */
[----:B-1----:R-:W-:Y:S01]  /*8420*/  MOV R5, R4 ;  /* 0x0000000400057202 */ /* 0x002fe20000000f00 */
[----:B------:R-:W-:Y:S01]  /*8430*/  IMAD R4, R237, R3, R110 ;  /* 0x00000003ed047224 */ /* 0x000fe200078e026e */
[----:B------:R-:W-:Y:S02]  /*8440*/  IABS R110, R115 ;  /* 0x00000073006e7213 */ /* 0x000fe40000000000 */
[----:B------:R-:W-:Y:S02]  /*8450*/  @!P1 IADD3 R5, -R5, RZ, RZ ;  /* 0x000000ff05059210 */ /* 0x000fe40007ffe1ff */
[----:B------:R-:W-:Y:S01]  /*8460*/  ISETP.GT.U32.AND P1, PT, R237, R2, PT ;  /* 0x00000002ed00720c */ /* 0x000fe20003f24070 */
[----:B------:R-:W-:Y:S01]  /*8470*/  IMAD.HI.U32 R3, R0, R110, RZ ;  /* 0x0000006e00037227 */ /* 0x000fe200078e00ff */
[----:B------:R-:W-:Y:S01]  /*8480*/  IADD3 R113, R10, 0x9c, RZ ;  /* 0x0000009c0a717810 */ /* 0x000fe20007ffe0ff */
[----:B------:R1:W-:Y:S01]  /*8490*/  STL [R1+0xd0], R5 ;  /* 0x0000d00501007387 */ /* 0x0003e20000100800 */
[----:B------:R-:W-:Y:S01]  /*84a0*/  IABS R112, R116 ;  /* 0x0000007400707213 */ /* 0x000fe20000000000 */
[----:B------:R-:W-:Y:S01]  /*84b0*/  @!P2 IMAD.IADD R122, R122, 0x1, -R237 ;  /* 0x000000017a7aa824 */ /* 0x000fe200078e0aed */
[----:B------:R-:W-:Y:S01]  /*84c0*/  ISETP.GE.AND P2, PT, R111, RZ, PT ;  /* 0x000000ff6f00720c */ /* 0x000fe20003f46270 */
[----:B------:R-:W-:Y:S01]  /*84d0*/  IMAD.MOV R3, RZ, RZ, -R3 ;  /* 0x000000ffff037224 */ /* 0x000fe200078e0a03 */
[----:B------:R-:W-:Y:S01]  /*84e0*/  IABS R111, R113 ;  /* 0x00000071006f7213 */ /* 0x000fe20000000000 */
[----:B------:R-:W-:Y:S01]  /*84f0*/  IMAD.HI.U32 R109, R0, R112, RZ ;  /* 0x00000070006d7227 */ /* 0x000fe200078e00ff */
[----:B------:R-:W-:-:S02]  /*8500*/  @!P6 IADD3 R120, R120, -R237, RZ ;  /* 0x800000ed7878e210 */ /* 0x000fc40007ffe0ff */
[C---:B------:R-:W-:Y:S01]  /*8510*/  ISETP.GT.U32.AND P6, PT, R237.reuse, R4, PT ;  /* 0x00000004ed00720c */ /* 0x040fe20003fc4070 */
[----:B------:R-:W-:Y:S01]  /*8520*/  @!P1 IMAD.IADD R2, R2, 0x1, -R237 ;  /* 0x0000000102029824 */ /* 0x000fe200078e0aed */
[----:B-1----:R-:W-:Y:S01]  /*8530*/  MOV R5, R114 ;  /* 0x0000007200057202 */ /* 0x002fe20000000f00 */
[----:B------:R-:W-:Y:S01]  /*8540*/  IMAD.MOV.U32 R114, RZ, RZ, R111 ;  /* 0x000000ffff727224 */ /* 0x000fe200078e006f */
[----:B------:R-:W-:Y:S01]  /*8550*/  MOV R6, R120 ;  /* 0x0000007800067202 */ /* 0x000fe20000000f00 */
[----:B------:R-:W-:Y:S01]  /*8560*/  IMAD R110, R237, R3, R110 ;  /* 0x00000003ed6e7224 */ /* 0x000fe200078e026e */
[----:B------:R-:W-:Y:S01]  /*8570*/  @!P5 IADD3 R5, -R5, RZ, RZ ;  /* 0x000000ff0505d210 */ /* 0x000fe20007ffe1ff */
[----:B------:R-:W-:Y:S01]  /*8580*/  IMAD.HI.U32 R3, R0, R114, RZ ;  /* 0x0000007200037227 */ /* 0x000fe200078e00ff */
[----:B------:R-:W-:Y:S02]  /*8590*/  ISETP.GT.U32.AND P5, PT, R237, R2, PT ;  /* 0x00000002ed00720c */ /* 0x000fe40003fa4070 */
[----:B------:R-:W-:Y:S01]  /*85a0*/  IADD3 R109, -R109, RZ, RZ ;  /* 0x000000ff6d6d7210 */ /* 0x000fe20007ffe1ff */
[----:B------:R1:W-:Y:S01]  /*85b0*/  STL [R1+0xd4], R5 ;  /* 0x0000d40501007387 */ /* 0x0003e20000100800 */
[----:B------:R-:W-:Y:S01]  /*85c0*/  @!P0 IADD3 R6, -R6, RZ, RZ ;  /* 0x000000ff06068210 */ /* 0x000fe20007ffe1ff */
[----:B------:R-:W-:Y:S01]  /*85d0*/  @!P6 IMAD.IADD R4, R4, 0x1, -R237 ;  /* 0x000000010404e824 */ /* 0x000fe200078e0aed */
[C---:B------:R-:W-:Y:S01]  /*85e0*/  ISETP.GT.U32.AND P0, PT, R237.reuse, R110, PT ;  /* 0x0000006eed00720c */ /* 0x040fe20003f04070 */
[----:B------:R-:W-:Y:S01]  /*85f0*/  IMAD R112, R237, R109, R112 ;  /* 0x0000006ded707224 */ /* 0x000fe200078e0270 */
[----:B------:R-:W-:Y:S01]  /*8600*/  IADD3 R3, -R3, RZ, RZ ;  /* 0x000000ff03037210 */ /* 0x000fe20007ffe1ff */
[----:B------:R2:W-:Y:S01]  /*8610*/  STL [R1+0xd8], R6 ;  /* 0x0000d80601007387 */ /* 0x0005e20000100800 */
[----:B------:R-:W-:-:S02]  /*8620*/  ISETP.GE.AND P3, PT, R119, RZ, PT ;  /* 0x000000ff7700720c */ /* 0x000fc40003f66270 */
[C---:B------:R-:W-:Y:S01]  /*8630*/  ISETP.GT.U32.AND P6, PT, R237.reuse, R4, PT ;  /* 0x00000004ed00720c */ /* 0x040fe20003fc4070 */
[----:B------:R-:W-:Y:S01]  /*8640*/  @!P5 IMAD.IADD R2, R2, 0x1, -R237 ;  /* 0x000000010202d824 */ /* 0x000fe200078e0aed */
[C---:B------:R-:W-:Y:S01]  /*8650*/  ISETP.GT.U32.AND P5, PT, R237.reuse, R112, PT ;  /* 0x00000070ed00720c */ /* 0x040fe20003fa4070 */
[----:B------:R-:W-:Y:S01]  /*8660*/  IMAD R114, R237, R3, R114 ;  /* 0x00000003ed727224 */ /* 0x000fe200078e0272 */
[----:B------:R-:W-:Y:S01]  /*8670*/  ISETP.GE.AND P1, PT, R115, RZ, PT ;  /* 0x000000ff7300720c */ /* 0x000fe20003f26270 */
[----:B-1----:R-:W-:Y:S01]  /*8680*/  IMAD.MOV.U32 R5, RZ, RZ, R122 ;  /* 0x000000ffff057224 */ /* 0x002fe200078e007a */
[C---:B------:R-:W-:Y:S01]  /*8690*/  IADD3 R119, R10.reuse, 0xa1, RZ ;  /* 0x000000a10a777810 */ /* 0x040fe20007ffe0ff */
[----:B------:R-:W-:Y:S01]  /*86a0*/  VIADD R115, R10, 0x9d ;  /* 0x0000009d0a737836 */ /* 0x000fe20000000000 */
[----:B--2---:R-:W-:Y:S02]  /*86b0*/  MOV R6, R2 ;  /* 0x0000000200067202 */ /* 0x004fe40000000f00 */
[----:B------:R-:W-:Y:S01]  /*86c0*/  @!P0 IADD3 R110, R110, -R237, RZ ;  /* 0x800000ed6e6e8210 */ /* 0x000fe20007ffe0ff */
[----:B------:R-:W-:Y:S01]  /*86d0*/  @!P3 IMAD.MOV R5, RZ, RZ, -R5 ;  /* 0x000000ffff05b224 */ /* 0x000fe200078e0a05 */
[----:B------:R-:W-:-:S02]  /*86e0*/  @!P4 IADD3 R6, -R6, RZ, RZ ;  /* 0x000000ff0606c210 */ /* 0x000fc40007ffe1ff */
[C---:B------:R-:W-:Y:S01]  /*86f0*/  ISETP.GT.U32.AND P4, PT, R237.reuse, R114, PT ;  /* 0x00000072ed00720c */ /* 0x040fe20003f84070 */
[----:B------:R-:W-:Y:S01]  /*8700*/  @!P5 IMAD.IADD R112, R112, 0x1, -R237 ;  /* 0x000000017070d824 */ /* 0x000fe200078e0aed */
[----:B------:R-:W-:Y:S01]  /*8710*/  ISETP.GE.AND P3, PT, R116, RZ, PT ;  /* 0x000000ff7400720c */ /* 0x000fe20003f66270 */
[----:B------:R1:W-:Y:S01]  /*8720*/  STL [R1+0xe0], R5 ;  /* 0x0000e00501007387 */ /* 0x0003e20000100800 */
[----:B------:R-:W-:Y:S02]  /*8730*/  ISETP.GT.U32.AND P0, PT, R237, R110, PT ;  /* 0x0000006eed00720c */ /* 0x000fe40003f04070 */
[----:B------:R-:W-:Y:S01]  /*8740*/  IADD3 R116, R10, 0x9e, RZ ;  /* 0x0000009e0a747810 */ /* 0x000fe20007ffe0ff */
[----:B------:R2:W-:Y:S01]  /*8750*/  STL [R1+0xe4], R6 ;  /* 0x0000e40601007387 */ /* 0x0005e20000100800 */
[----:B------:R-:W-:Y:S02]  /*8760*/  @!P6 IADD3 R4, R4, -R237, RZ ;  /* 0x800000ed0404e210 */ /* 0x000fe40007ffe0ff */
[----:B------:R-:W-:-:S02]  /*8770*/  IABS R111, R116 ;  /* 0x00000074006f7213 */ /* 0x000fc40000000000 */
[----:B------:R-:W-:Y:S01]  /*8780*/  ISETP.GE.AND P6, PT, R113, RZ, PT ;  /* 0x000000ff7100720c */ /* 0x000fe20003fc6270 */
[----:B------:R-:W-:Y:S01]  /*8790*/  @!P4 IMAD.IADD R114, R114, 0x1, -R237 ;  /* 0x000000017272c824 */ /* 0x000fe200078e0aed */
[----:B------:R-:W-:Y:S01]  /*87a0*/  IABS R113, R117 ;  /* 0x0000007500717213 */ /* 0x000fe20000000000 */
[----:B------:R-:W-:Y:S01]  /*87b0*/  IMAD.HI.U32 R3, R0, R111, RZ ;  /* 0x0000006f00037227 */ /* 0x000fe200078e00ff */
[C---:B------:R-:W-:Y:S02]  /*87c0*/  ISETP.GT.U32.AND P5, PT, R237.reuse, R112, PT ;  /* 0x00000070ed00720c */ /* 0x040fe40003fa4070 */
[----:B------:R-:W-:Y:S01]  /*87d0*/  ISETP.GT.U32.AND P4, PT, R237, R114, PT ;  /* 0x00000072ed00720c */ /* 0x000fe20003f84070 */
[----:B-1----:R-:W-:Y:S01]  /*87e0*/  IMAD.MOV.U32 R5, RZ, RZ, R4 ;  /* 0x000000ffff057224 */ /* 0x002fe200078e0004 */
[----:B------:R-:W-:Y:S01]  /*87f0*/  @!P0 IADD3 R110, R110, -R237, RZ ;  /* 0x800000ed6e6e8210 */ /* 0x000fe20007ffe0ff */
[----:B------:R-:W-:Y:S01]  /*8800*/  IMAD.HI.U32 R4, R0, R113, RZ ;  /* 0x0000007100047227 */ /* 0x000fe200078e00ff */
[----:B------:R-:W-:-:S02]  /*8810*/  IABS R109, R115 ;  /* 0x00000073006d7213 */ /* 0x000fc40000000000 */
[----:B------:R-:W-:Y:S01]  /*8820*/  ISETP.GE.AND P0, PT, R116, RZ, PT ;  /* 0x000000ff7400720c */ /* 0x000fe20003f06270 */
[----:B------:R-:W-:Y:S01]  /*8830*/  IMAD.MOV R118, RZ, RZ, -R4 ;  /* 0x000000ffff767224 */ /* 0x000fe200078e0a04 */
[----:B------:R-:W-:Y:S01]  /*8840*/  IADD3 R116, -R3, RZ, RZ ;  /* 0x000000ff03747210 */ /* 0x000fe20007ffe1ff */
[----:B------:R-:W-:Y:S01]  /*8850*/  IMAD.HI.U32 R2, R0, R109, RZ ;  /* 0x0000006d00027227 */ /* 0x000fe200078e00ff */
[----:B--2---:R-:W-:Y:S02]  /*8860*/  MOV R6, R110 ;  /* 0x0000006e00067202 */ /* 0x004fe40000000f00 */
[-C--:B------:R-:W-:Y:S01]  /*8870*/  @!P5 IADD3 R112, R112, -R237.reuse, RZ ;  /* 0x800000ed7070d210 */ /* 0x080fe20007ffe0ff */
[C---:B------:R-:W-:Y:S01]  /*8880*/  IMAD R4, R237.reuse, R116, R111 ;  /* 0x00000074ed047224 */ /* 0x040fe200078e026f */
[----:B------:R-:W-:Y:S01]  /*8890*/  @!P4 IADD3 R114, R114, -R237, RZ ;  /* 0x800000ed7272c210 */ /* 0x000fe20007ffe0ff */
[----:B------:R-:W-:Y:S01]  /*88a0*/  @!P2 IMAD.MOV R5, RZ, RZ, -R5 ;  /* 0x000000ffff05a224 */ /* 0x000fe200078e0a05 */
[----:B------:R-:W-:Y:S01]  /*88b0*/  @!P1 IADD3 R6, -R6, RZ, RZ ;  /* 0x000000ff06069210 */ /* 0x000fe20007ffe1ff */
[----:B------:R-:W-:Y:S01]  /*88c0*/  IMAD.MOV R2, RZ, RZ, -R2 ;  /* 0x000000ffff027224 */ /* 0x000fe200078e0a02 */
[C---:B------:R-:W-:Y:S01]  /*88d0*/  ISETP.GT.U32.AND P4, PT, R237.reuse, R4, PT ;  /* 0x00000004ed00720c */ /* 0x040fe20003f84070 */
[----:B------:R-:W-:Y:S01]  /*88e0*/  VIADD R3, R10, 0xa0 ;  /* 0x000000a00a037836 */ /* 0x000fe20000000000 */
[----:B------:R1:W-:Y:S01]  /*88f0*/  STL [R1+0x194], R5 ;  /* 0x0001940501007387 */ /* 0x0003e20000100800 */
[----:B------:R-:W-:Y:S01]  /*8900*/  IMAD R2, R237, R2, R109 ;  /* 0x00000002ed027224 */ /* 0x000fe200078e026d */
[----:B------:R-:W-:Y:S01]  /*8910*/  ISETP.GE.AND P2, PT, R115, RZ, PT ;  /* 0x000000ff7300720c */ /* 0x000fe20003f46270 */
[----:B------:R-:W-:Y:S01]  /*8920*/  IMAD R116, R237, R118, R113 ;  /* 0x00000076ed747224 */ /* 0x000fe200078e0271 */
[----:B------:R-:W-:Y:S01]  /*8930*/  STL [R1+0x198], R6 ;  /* 0x0001980601007387 */ /* 0x000fe20000100800 */
[----:B------:R-:W-:-:S02]  /*8940*/  IABS R113, R119 ;  /* 0x0000007700717213 */ /* 0x000fc40000000000 */
[----:B------:R-:W-:Y:S02]  /*8950*/  ISETP.GT.U32.AND P1, PT, R237, R2, PT ;  /* 0x00000002ed00720c */ /* 0x000fe40003f24070 */
[----:B------:R-:W-:Y:S01]  /*8960*/  IABS R115, R121 ;  /* 0x0000007900737213 */ /* 0x000fe20000000000 */
[----:B-1----:R-:W-:Y:S01]  /*8970*/  IMAD.MOV.U32 R5, RZ, RZ, R112 ;  /* 0x000000ffff057224 */ /* 0x002fe200078e0070 */
[----:B------:R-:W-:Y:S01]  /*8980*/  IABS R112, R3 ;  /* 0x0000000300707213 */ /* 0x000fe20000000000 */
[----:B------:R-:W-:Y:S01]  /*8990*/  IMAD.HI.U32 R109, R0, R113, RZ ;  /* 0x00000071006d7227 */ /* 0x000fe200078e00ff */
[----:B------:R-:W-:Y:S02]  /*89a0*/  @!P4 IADD3 R4, R4, -R237, RZ ;  /* 0x800000ed0404c210 */ /* 0x000fe40007ffe0ff */
[----:B------:R-:W-:Y:S01]  /*89b0*/  ISETP.GE.AND P5, PT, R117, RZ, PT ;  /* 0x000000ff7500720c */ /* 0x000fe20003fa6270 */
[----:B------:R-:W-:Y:S01]  /*89c0*/  @!P3 IMAD.MOV R5, RZ, RZ, -R5 ;  /* 0x000000ffff05b224 */ /* 0x000fe200078e0a05 */
[----:B------:R-:W-:Y:S01]  /*89d0*/  ISETP.GE.AND P3, PT, R3, RZ, PT ;  /* 0x000000ff0300720c */ /* 0x000fe20003f66270 */
[----:B------:R-:W-:Y:S01]  /*89e0*/  IMAD.HI.U32 R3, R0, R112, RZ ;  /* 0x0000007000037227 */ /* 0x000fe200078e00ff */
[----:B------:R-:W-:-:S02]  /*89f0*/  ISETP.GT.U32.AND P4, PT, R237, R4, PT ;  /* 0x00000004ed00720c */ /* 0x000fc40003f84070 */
[----:B------:R1:W-:Y:S01]  /*8a00*/  STL [R1+0x19c], R5 ;  /* 0x00019c0501007387 */ /* 0x0003e20000100800 */
[----:B------:R-:W-:Y:S01]  /*8a10*/  @!P1 IMAD.IADD R2, R2, 0x1, -R237 ;  /* 0x0000000102029824 */ /* 0x000fe200078e0aed */
[----:B------:R-:W-:Y:S01]  /*8a20*/  IADD3 R118, -R109, RZ, RZ ;  /* 0x000000ff6d767210 */ /* 0x000fe20007ffe1ff */
[----:B------:R-:W-:Y:S01]  /*8a30*/  IMAD.HI.U32 R110, R0, R115, RZ ;  /* 0x00000073006e7227 */ /* 0x000fe200078e00ff */
[----:B------:R-:W-:Y:S02]  /*8a40*/  IABS R117, R123 ;  /* 0x0000007b00757213 */ /* 0x000fe40000000000 */
[----:B------:R-:W-:Y:S01]  /*8a50*/  ISETP.GT.U32.AND P1, PT, R237, R2, PT ;  /* 0x00000002ed00720c */ /* 0x000fe20003f24070 */
[----:B------:R-:W-:Y:S01]  /*8a60*/  IMAD.MOV R3, RZ, RZ, -R3 ;  /* 0x000000ffff037224 */ /* 0x000fe200078e0a03 */
[----:B------:R-:W-:Y:S01]  /*8a70*/  IADD3 R67, R10, 0x1c7, RZ ;  /* 0x000001c70a437810 */ /* 0x000fe20007ffe0ff */
[----:B------:R-:W-:Y:S01]  /*8a80*/  IMAD.HI.U32 R111, R0, R117, RZ ;  /* 0x00000075006f7227 */ /* 0x000fe200078e00ff */
[----:B------:R-:W-:-:S02]  /*8a90*/  IADD3 R66, R10, 0x1c8, RZ ;  /* 0x000001c80a427810 */ /* 0x000fc40007ffe0ff */
[----:B------:R-:W-:Y:S01]  /*8aa0*/  @!P4 IADD3 R4, R4, -R237, RZ ;  /* 0x800000ed0404c210 */ /* 0x000fe20007ffe0ff */
[----:B-1----:R-:W-:Y:S01]  /*8ab0*/  IMAD.MOV.U32 R5, RZ, RZ, R114 ;  /* 0x000000ffff057224 */ /* 0x002fe200078e0072 */
[----:B------:R-:W-:Y:S01]  /*8ac0*/  IADD3 R114, -R110, RZ, RZ ;  /* 0x000000ff6e727210 */ /* 0x000fe20007ffe1ff */
[C---:B------:R-:W-:Y:S01]  /*8ad0*/  IMAD R110, R237.reuse, R3, R112 ;  /* 0x00000003ed6e7224 */ /* 0x040fe200078e0270 */
[----:B------:R-:W-:Y:S01]  /*8ae0*/  IADD3 R63, R10, 0x1cb, RZ ;  /* 0x000001cb0a3f7810 */ /* 0x000fe20007ffe0ff */
[----:B------:R-:W-:Y:S01]  /*8af0*/  IMAD R112, R237, R118, R113 ;  /* 0x00000076ed707224 */ /* 0x000fe200078e0271 */
[----:B------:R-:W-:Y:S01]  /*8b00*/  @!P6 IADD3 R5, -R5, RZ, RZ ;  /* 0x000000ff0505e210 */ /* 0x000fe20007ffe1ff */
[----:B------:R-:W-:Y:S01]  /*8b10*/  @!P1 IMAD.IADD R2, R2, 0x1, -R237 ;  /* 0x0000000102029824 */ /* 0x000fe200078e0aed */
[C---:B------:R-:W-:Y:S01]  /*8b20*/  ISETP.GT.U32.AND P6, PT, R237.reuse, R116, PT ;  /* 0x00000074ed00720c */ /* 0x040fe20003fc4070 */
[C---:B------:R-:W-:Y:S01]  /*8b30*/  IMAD R114, R237.reuse, R114, R115 ;  /* 0x00000072ed727224 */ /* 0x040fe200078e0273 */
[----:B------:R-:W-:Y:S01]  /*8b40*/  ISETP.GT.U32.AND P4, PT, R237, R110, PT ;  /* 0x0000006eed00720c */ /* 0x000fe20003f84070 */
[C---:B------:R-:W-:Y:S01]  /*8b50*/  VIADD R115, R10.reuse, 0xa5 ;  /* 0x000000a50a737836 */ /* 0x040fe20000000000 */
[----:B------:R-:W-:Y:S01]  /*8b60*/  IADD3 R113, R10, 0xa4, RZ ;  /* 0x000000a40a717810 */ /* 0x000fe20007ffe0ff */
[----:B------:R1:W-:Y:S01]  /*8b70*/  STL [R1+0x1b8], R5 ;  /* 0x0001b80501007387 */ /* 0x0003e20000100800 */
[----:B------:R-:W-:Y:S01]  /*8b80*/  IMAD.MOV R120, RZ, RZ, -R111 ;  /* 0x000000ffff787224 */ /* 0x000fe200078e0a6f */
[----:B------:R-:W-:-:S02]  /*8b90*/  ISETP.GE.AND P1, PT, R119, RZ, PT ;  /* 0x000000ff7700720c */ /* 0x000fc40003f26270 */
[----:B------:R-:W-:Y:S01]  /*8ba0*/  IABS R109, R113 ;  /* 0x00000071006d7213 */ /* 0x000fe20000000000 */
[C---:B------:R-:W-:Y:S01]  /*8bb0*/  IMAD R118, R237.reuse, R120, R117 ;  /* 0x00000078ed767224 */ /* 0x040fe200078e0275 */
[----:B------:R-:W-:Y:S01]  /*8bc0*/  IABS R111, R115 ;  /* 0x00000073006f7213 */ /* 0x000fe20000000000 */
[C---:B------:R-:W-:Y:S01]  /*8bd0*/  VIADD R117, R10.reuse, 0xa6 ;  /* 0x000000a60a757836 */ /* 0x040fe20000000000 */
[----:B------:R-:W-:Y:S01]  /*8be0*/  IADD3 R119, R10, 0xa7, RZ ;  /* 0x000000a70a777810 */ /* 0x000fe20007ffe0ff */
[----:B------:R-:W-:Y:S01]  /*8bf0*/  @!P6 IMAD.IADD R116, R116, 0x1, -R237 ;  /* 0x000000017474e824 */ /* 0x000fe200078e0aed */
[C---:B------:R-:W-:Y:S01]  /*8c00*/  ISETP.GT.U32.AND P6, PT, R237.reuse, R112, PT ;  /* 0x00000070ed00720c */ /* 0x040fe20003fc4070 */
[----:B-1----:R-:W-:Y:S01]  /*8c10*/  IMAD.MOV.U32 R5, RZ, RZ, R2 ;  /* 0x000000ffff057224 */ /* 0x002fe200078e0002 */
[----:B------:R-:W-:Y:S01]  /*8c20*/  @!P4 IADD3 R110, R110, -R237, RZ ;  /* 0x800000ed6e6ec210 */ /* 0x000fe20007ffe0ff */
[----:B------:R-:W-:Y:S01]  /*8c30*/  IMAD.HI.U32 R2, R0, R109, RZ ;  /* 0x0000006d00027227 */ /* 0x000fe200078e00ff */
[----:B------:R-:W-:-:S02]  /*8c40*/  ISETP.GT.U32.AND P4, PT, R237, R116, PT ;  /* 0x00000074ed00720c */ /* 0x000fc40003f84070 */
[----:B------:R-:W-:Y:S01]  /*8c50*/  IABS R120, R117 ;  /* 0x0000007500787213 */ /* 0x000fe20000000000 */
[----:B------:R-:W-:Y:S01]  /*8c60*/  @!P2 IMAD.MOV R5, RZ, RZ, -R5 ;  /* 0x000000ffff05a224 */ /* 0x000fe200078e0a05 */
[C---:B------:R-:W-:Y:S01]  /*8c70*/  ISETP.GT.U32.AND P2, PT, R237.reuse, R110, PT ;  /* 0x0000006eed00720c */ /* 0x040fe20003f44070 */
[----:B------:R-:W-:Y:S01]  /*8c80*/  IMAD.HI.U32 R3, R0, R111, RZ ;  /* 0x0000006f00037227 */ /* 0x000fe200078e00ff */
[----:B------:R-:W-:Y:S02]  /*8c90*/  IABS R122, R119 ;  /* 0x00000077007a7213 */ /* 0x000fe40000000000 */
[----:B------:R1:W-:Y:S01]  /*8ca0*/  STL [R1+0x1bc], R5 ;  /* 0x0001bc0501007387 */ /* 0x0003e20000100800 */
[-C--:B------:R-:W-:Y:S01]  /*8cb0*/  @!P6 IADD3 R112, R112, -R237.reuse, RZ ;  /* 0x800000ed7070e210 */ /* 0x080fe20007ffe0ff */
[----:B------:R-:W-:Y:S01]  /*8cc0*/  IMAD.MOV R2, RZ, RZ, -R2 ;  /* 0x000000ffff027224 */ /* 0x000fe200078e0a02 */
[----:B------:R-:W-:Y:S02]  /*8cd0*/  IADD3 R61, R10, 0x1cd, RZ ;  /* 0x000001cd0a3d7810 */ /* 0x000fe40007ffe0ff */
[C---:B------:R-:W-:Y:S01]  /*8ce0*/  ISETP.GT.U32.AND P6, PT, R237.reuse, R112, PT ;  /* 0x00000070ed00720c */ /* 0x040fe20003fc4070 */
[C---:B------:R-:W-:Y:S01]  /*8cf0*/  IMAD R2, R237.reuse, R2, R109 ;  /* 0x00000002ed027224 */ /* 0x040fe200078e026d */
[----:B------:R-:W-:Y:S01]  /*8d00*/  @!P4 IADD3 R116, R116, -R237, RZ ;  /* 0x800000ed7474c210 */ /* 0x000fe20007ffe0ff */
[----:B------:R-:W-:Y:S01]  /*8d10*/  IMAD.HI.U32 R109, R0, R122, RZ ;  /* 0x0000007a006d7227 */ /* 0x000fe200078e00ff */
[----:B------:R-:W-:-:S02]  /*8d20*/  ISETP.GT.U32.AND P4, PT, R237, R118, PT ;  /* 0x00000076ed00720c */ /* 0x000fc40003f84070 */
[----:B-1----:R-:W-:Y:S01]  /*8d30*/  MOV R5, R4 ;  /* 0x0000000400057202 */ /* 0x002fe20000000f00 */
[----:B------:R-:W-:Y:S01]  /*8d40*/  @!P2 IMAD.IADD R110, R110, 0x1, -R237 ;  /* 0x000000016e6ea824 */ /* 0x000fe200078e0aed */
[----:B------:R-:W-:Y:S01]  /*8d50*/  IADD3 R4, -R3, RZ, RZ ;  /* 0x000000ff03047210 */ /* 0x000fe20007ffe1ff */
[----:B------:R-:W-:Y:S01]  /*8d60*/  IMAD.HI.U32 R3, R0, R120, RZ ;  /* 0x0000007800037227 */ /* 0x000fe200078e00ff */
[C---:B------:R-:W-:Y:S02]  /*8d70*/  ISETP.GT.U32.AND P2, PT, R237.reuse, R2, PT ;  /* 0x00000002ed00720c */ /* 0x040fe40003f44070 */
[----:B------:R-:W-:Y:S01]  /*8d80*/  MOV R6, R116 ;  /* 0x0000007400067202 */ /* 0x000fe20000000f00 */
[----:B------:R-:W-:Y:S01]  /*8d90*/  @!P0 IMAD.MOV R5, RZ, RZ, -R5 ;  /* 0x000000ffff058224 */ /* 0x000fe200078e0a05 */
[C---:B------:R-:W-:Y:S01]  /*8da0*/  ISETP.GT.U32.AND P0, PT, R237.reuse, R114, PT ;  /* 0x00000072ed00720c */ /* 0x040fe20003f04070 */
[C---:B------:R-:W-:Y:S01]  /*8db0*/  IMAD R4, R237.reuse, R4, R111 ;  /* 0x00000004ed047224 */ /* 0x040fe200078e026f */
[-C--:B------:R-:W-:Y:S01]  /*8dc0*/  @!P6 IADD3 R112, R112, -R237.reuse, RZ ;  /* 0x800000ed7070e210 */ /* 0x080fe20007ffe0ff */
[----:B------:R-:W-:Y:S01]  /*8dd0*/  @!P5 IMAD.MOV R6, RZ, RZ, -R6 ;  /* 0x000000ffff06d224 */ /* 0x000fe200078e0a06 */
[----:B------:R-:W-:Y:S01]  /*8de0*/  @!P4 IADD3 R118, R118, -R237, RZ ;  /* 0x800000ed7676c210 */ /* 0x000fe20007ffe0ff */
[----:B------:R1:W-:Y:S01]  /*8df0*/  STL [R1+0x1c0], R5 ;  /* 0x0001c00501007387 */ /* 0x0003e20000100800 */
[----:B------:R-:W-:Y:S01]  /*8e00*/  ISETP.GT.U32.AND P6, PT, R237, R4, PT ;  /* 0x00000004ed00720c */ /* 0x000fe20003fc4070 */
[----:B------:R-:W-:Y:S01]  /*8e10*/  IMAD.MOV R109, RZ, RZ, -R109 ;  /* 0x000000ffff6d7224 */ /* 0x000fe200078e0a6d */
[----:B------:R-:W-:Y:S01]  /*8e20*/  IADD3 R3, -R3, RZ, RZ ;  /* 0x000000ff03037210 */ /* 0x000fe20007ffe1ff */
[--C-:B------:R-:W-:Y:S01]  /*8e30*/  @!P2 IMAD.IADD R2, R2, 0x1, -R237.reuse ;  /* 0x000000010202a824 */ /* 0x100fe200078e0aed */
[----:B------:R-:W-:Y:S01]  /*8e40*/  ISETP.GE.AND P4, PT, R123, RZ, PT ;  /* 0x000000ff7b00720c */ /* 0x000fe20003f86270 */
[----:B------:R-:W-:Y:S01]  /*8e50*/  IMAD R122, R237, R109, R122 ;  /* 0x0000006ded7a7224 */ /* 0x000fe200078e027a */
[----:B------:R-:W-:Y:S01]  /*8e60*/  IADD3 R123, R10, 0xa9, RZ ;  /* 0x000000a90a7b7810 */ /* 0x000fe20007ffe0ff */
[----:B------:R-:W-:Y:S01]  /*8e70*/  @!P0 IMAD.IADD R114, R114, 0x1, -R237 ;  /* 0x0000000172728824 */ /* 0x000fe200078e0aed */
[----:B------:R-:W-:Y:S01]  /*8e80*/  ISETP.GE.AND P0, PT, R121, RZ, PT ;  /* 0x000000ff7900720c */ /* 0x000fe20003f06270 */
[C---:B------:R-:W-:Y:S01]  /*8e90*/  IMAD R120, R237.reuse, R3, R120 ;  /* 0x00000003ed787224 */ /* 0x040fe200078e0278 */
[C---:B------:R-:W-:Y:S01]  /*8ea0*/  ISETP.GT.U32.AND P5, PT, R237.reuse, R2, PT ;  /* 0x00000002ed00720c */ /* 0x040fe20003fa4070 */
[----:B-1----:R-:W-:Y:S01]  /*8eb0*/  IMAD.MOV.U32 R5, RZ, RZ, R110 ;  /* 0x000000ffff057224 */ /* 0x002fe200078e006e */
[C---:B------:R-:W-:Y:S01]  /*8ec0*/  ISETP.GT.U32.AND P2, PT, R237.reuse, R114, PT ;  /* 0x00000072ed00720c */ /* 0x040fe20003f44070 */
[----:B------:R-:W-:Y:S01]  /*8ed0*/  IMAD.MOV.U32 R3, RZ, RZ, R112 ;  /* 0x000000ffff037224 */ /* 0x000fe200078e0070 */
[----:B------:R-:W-:Y:S01]  /*8ee0*/  @!P6 IADD3 R4, R4, -R237, RZ ;  /* 0x800000ed0404e210 */ /* 0x000fe20007ffe0ff */
[----:B------:R-:W-:Y:S01]  /*8ef0*/  VIADD R121, R10, 0xa8 ;  /* 0x000000a80a797836 */ /* 0x000fe20000000000 */
[----:B------:R-:W-:Y:S01]  /*8f00*/  ISETP.GT.U32.AND P6, PT, R237, R118, PT ;  /* 0x00000076ed00720c */ /* 0x000fe20003fc4070 */
[----:B------:R1:W-:Y:S01]  /*8f10*/  STL [R1+0x1c4], R6 ;  /* 0x0001c40601007387 */ /* 0x0003e20000100800 */
[----:B------:R-:W-:-:S02]  /*8f20*/  @!P3 IADD3 R5, -R5, RZ, RZ ;  /* 0x000000ff0505b210 */ /* 0x000fc40007ffe1ff */
[----:B------:R-:W-:Y:S02]  /*8f30*/  @!P1 IADD3 R3, -R3, RZ, RZ ;  /* 0x000000ff03039210 */ /* 0x000fe40007ffe1ff */
[----:B------:R-:W-:Y:S01]  /*8f40*/  IABS R110, R121 ;  /* 0x00000079006e7213 */ /* 0x000fe20000000000 */
[----:B------:R-:W-:Y:S01]  /*8f50*/  STL [R1+0x1dc], R5 ;  /* 0x0001dc0501007387 */ /* 0x000fe20000100800 */
[C---:B------:R-:W-:Y:S01]  /*8f60*/  ISETP.GT.U32.AND P3, PT, R237.reuse, R4, PT ;  /* 0x00000004ed00720c */ /* 0x040fe20003f64070 */
[--C-:B------:R-:W-:Y:S01]  /*8f70*/  @!P2 IMAD.IADD R114, R114, 0x1, -R237.reuse ;  /* 0x000000017272a824 */ /* 0x100fe200078e0aed */
[----:B------:R-:W-:Y:S01]  /*8f80*/  IABS R111, R123 ;  /* 0x0000007b006f7213 */ /* 0x000fe20000000000 */
[----:B------:R2:W-:Y:S01]  /*8f90*/  STL [R1+0x1e0], R3 ;  /* 0x0001e00301007387 */ /* 0x0005e20000100800 */
[----:B------:R-:W-:Y:S01]  /*8fa0*/  ISETP.GT.U32.AND P1, PT, R237, R120, PT ;  /* 0x00000078ed00720c */ /* 0x000fe20003f24070 */
[----:B-1----:R-:W-:Y:S01]  /*8fb0*/  IMAD.MOV.U32 R6, RZ, RZ, R114 ;  /* 0x000000ffff067224 */ /* 0x002fe200078e0072 */
[----:B------:R-:W-:Y:S01]  /*8fc0*/  @!P6 IADD3 R118, R118, -R237, RZ ;  /* 0x800000ed7676e210 */ /* 0x000fe20007ffe0ff */
[----:B------:R-:W-:Y:S01]  /*8fd0*/  @!P5 IMAD.IADD R2, R2, 0x1, -R237 ;  /* 0x000000010202d824 */ /* 0x000fe200078e0aed */
[----:B------:R-:W-:Y:S01]  /*8fe0*/  ISETP.GE.AND P2, PT, R113, RZ, PT ;  /* 0x000000ff7100720c */ /* 0x000fe20003f46270 */
[----:B------:R-:W-:Y:S01]  /*8ff0*/  IMAD.HI.U32 R109, R0, R111, RZ ;  /* 0x0000006f006d7227 */ /* 0x000fe200078e00ff */
[----:B------:R-:W-:-:S02]  /*9000*/  ISETP.GT.U32.AND P6, PT, R237, R122, PT ;  /* 0x0000007aed00720c */ /* 0x000fc40003fc4070 */
[----:B------:R-:W-:Y:S01]  /*9010*/  ISETP.GE.AND P5, PT, R115, RZ, PT ;  /* 0x000000ff7300720c */ /* 0x000fe20003fa6270 */
[----:B--2---:R-:W-:Y:S01]  /*9020*/  IMAD.HI.U32 R3, R0, R110, RZ ;  /* 0x0000006e00037227 */ /* 0x004fe200078e00ff */
[----:B------:R-:W-:Y:S02]  /*9030*/  IADD3 R112, -R109, RZ, RZ ;  /* 0x000000ff6d707210 */ /* 0x000fe40007ffe1ff */
[----:B------:R-:W-:Y:S01]  /*9040*/  @!P3 IADD3 R4, R4, -R237, RZ ;  /* 0x800000ed0404b210 */ /* 0x000fe20007ffe0ff */
[----:B------:R-:W-:Y:S01]  /*9050*/  IMAD.MOV.U32 R5, RZ, RZ, R118 ;  /* 0x000000ffff057224 */ /* 0x000fe200078e0076 */
[----:B------:R-:W-:Y:S01]  /*9060*/  IADD3 R3, -R3, RZ, RZ ;  /* 0x000000ff03037210 */ /* 0x000fe20007ffe1ff */
[----:B------:R-:W-:Y:S01]  /*9070*/  @!P0 IMAD.MOV R6, RZ, RZ, -R6 ;  /* 0x000000ffff068224 */ /* 0x000fe200078e0a06 */
[----:B------:R-:W-:Y:S01]  /*9080*/  ISETP.GE.AND P3, PT, R117, RZ, PT ;  /* 0x000000ff7500720c */ /* 0x000fe20003f66270 */
[----:B------:R-:W-:Y:S01]  /*9090*/  @!P1 IMAD.IADD R120, R120, 0x1, -R237 ;  /* 0x0000000178789824 */ /* 0x000fe200078e0aed */
[----:B------:R-:W-:Y:S01]  /*90a0*/  @!P4 IADD3 R5, -R5, RZ, RZ ;  /* 0x000000ff0505c210 */ /* 0x000fe20007ffe1ff */
[C---:B------:R-:W-:Y:S01]  /*90b0*/  IMAD R110, R237.reuse, R3, R110 ;  /* 0x00000003ed6e7224 */ /* 0x040fe200078e026e */
[----:B------:R1:W-:Y:S01]  /*90c0*/  STL [R1+0x1e4], R6 ;  /* 0x0001e40601007387 */ /* 0x0003e20000100800 */
[----:B------:R-:W-:Y:S01]  /*90d0*/  @!P6 IADD3 R122, R122, -R237, RZ ;  /* 0x800000ed7a7ae210 */ /* 0x000fe20007ffe0ff */
[----:B------:R-:W-:Y:S01]  /*90e0*/  VIADD R117, R10, 0xaf ;  /* 0x000000af0a757836 */ /* 0x000fe20000000000 */
[C---:B------:R-:W-:Y:S01]  /*90f0*/  ISETP.GT.U32.AND P0, PT, R237.reuse, R120, PT ;  /* 0x00000078ed00720c */ /* 0x040fe20003f04070 */
[----:B------:R2:W-:Y:S01]  /*9100*/  STL [R1+0x1e8], R5 ;  /* 0x0001e80501007387 */ /* 0x0005e20000100800 */
[----:B------:R-:W-:-:S02]  /*9110*/  ISETP.GT.U32.AND P4, PT, R237, R122, PT ;  /* 0x0000007aed00720c */ /* 0x000fc40003f84070 */
[C---:B------:R-:W-:Y:S02]  /*9120*/  IADD3 R3, R10.reuse, 0xaa, RZ ;  /* 0x000000aa0a037810 */ /* 0x040fe40007ffe0ff */
[----:B------:R-:W-:Y:S01]  /*9130*/  ISETP.GE.AND P1, PT, R119, RZ, PT ;  /* 0x000000ff7700720c */ /* 0x000fe20003f26270 */
[----:B-1----:R-:W-:Y:S01]  /*9140*/  IMAD.MOV.U32 R6, RZ, RZ, R2 ;  /* 0x000000ffff067224 */ /* 0x002fe200078e0002 */
[----:B------:R-:W-:Y:S01]  /*9150*/  IABS R109, R3 ;  /* 0x00000003006d7213 */ /* 0x000fe20000000000 */
[----:B------:R-:W-:Y:S01]  /*9160*/  IMAD R2, R237, R112, R111 ;  /* 0x00000070ed027224 */ /* 0x000fe200078e026f */
[----:B------:R-:W-:Y:S01]  /*9170*/  ISETP.GE.AND P6, PT, R121, RZ, PT ;  /* 0x000000ff7900720c */ /* 0x000fe20003fc6270 */
[----:B------:R-:W-:Y:S01]  /*9180*/  @!P2 IMAD.MOV R6, RZ, RZ, -R6 ;  /* 0x000000ffff06a224 */ /* 0x000fe200078e0a06 */
[----:B--2---:R-:W-:Y:S01]  /*9190*/  MOV R5, R4 ;  /* 0x0000000400057202 */ /* 0x004fe20000000f00 */
[----:B------:R-:W-:Y:S01]  /*91a0*/  VIADD R4, R10, 0xab ;  /* 0x000000ab0a047836 */ /* 0x000fe20000000000 */
[----:B------:R-:W-:Y:S01]  /*91b0*/  ISETP.GT.U32.AND P2, PT, R237, R110, PT ;  /* 0x0000006eed00720c */ /* 0x000fe20003f44070 */
[----:B------:R-:W-:Y:S01]  /*91c0*/  @!P0 IMAD.IADD R120, R120, 0x1, -R237 ;  /* 0x0000000178788824 */ /* 0x000fe200078e0aed */
[----:B------:R-:W-:Y:S01]  /*91d0*/  @!P5 IADD3 R5, -R5, RZ, RZ ;  /* 0x000000ff0505d210 */ /* 0x000fe20007ffe1ff */
[----:B------:R-:W-:Y:S01]  /*91e0*/  STL [R1+0x1fc], R6 ;  /* 0x0001fc0601007387 */ /* 0x000fe20000100800 */
[----:B------:R-:W-:Y:S01]  /*91f0*/  ISETP.GT.U32.AND P5, PT, R237, R2, PT ;  /* 0x00000002ed00720c */ /* 0x000fe20003fa4070 */
[----:B------:R-:W-:Y:S01]  /*9200*/  VIADD R119, R10, 0xb0 ;  /* 0x000000b00a777836 */ /* 0x000fe20000000000 */
[----:B------:R-:W-:Y:S01]  /*9210*/  IABS R111, R4 ;  /* 0x00000004006f7213 */ /* 0x000fe20000000000 */
[----:B------:R1:W-:Y:S01]  /*9220*/  STL [R1+0x208], R5 ;  /* 0x0002080501007387 */ /* 0x0003e20000100800 */
[----:B------:R-:W-:Y:S01]  /*9230*/  @!P4 IADD3 R122, R122, -R237, RZ ;  /* 0x800000ed7a7ac210 */ /* 0x000fe20007ffe0ff */
[----:B------:R-:W-:Y:S01]  /*9240*/  VIADD R121, R10, 0xb3 ;  /* 0x000000b30a797836 */ /* 0x000fe20000000000 */
[----:B------:R-:W-:Y:S01]  /*9250*/  ISETP.GE.AND P4, PT, R3, RZ, PT ;  /* 0x000000ff0300720c */ /* 0x000fe20003f86270 */
[----:B------:R-:W-:Y:S01]  /*9260*/  IMAD.HI.U32 R3, R0, R109, RZ ;  /* 0x0000006d00037227 */ /* 0x000fe200078e00ff */
[----:B------:R-:W-:-:S02]  /*9270*/  IADD3 R113, R10, 0xac, RZ ;  /* 0x000000ac0a717810 */ /* 0x000fc40007ffe0ff */
[----:B------:R-:W-:Y:S01]  /*9280*/  ISETP.GE.AND P0, PT, R123, RZ, PT ;  /* 0x000000ff7b00720c */ /* 0x000fe20003f06270 */
[--C-:B------:R-:W-:Y:S01]  /*9290*/  @!P2 IMAD.IADD R110, R110, 0x1, -R237.reuse ;  /* 0x000000016e6ea824 */ /* 0x100fe200078e0aed */
[----:B------:R-:W-:Y:S01]  /*92a0*/  ISETP.GE.AND P2, PT, R4, RZ, PT ;  /* 0x000000ff0400720c */ /* 0x000fe20003f46270 */
[----:B------:R-:W-:Y:S01]  /*92b0*/  @!P5 IMAD.IADD R2, R2, 0x1, -R237 ;  /* 0x000000010202d824 */ /* 0x000fe200078e0aed */
[----:B-1----:R-:W-:Y:S01]  /*92c0*/  MOV R5, R120 ;  /* 0x0000007800057202 */ /* 0x002fe20000000f00 */
[----:B------:R-:W-:Y:S01]  /*92d0*/  IMAD.HI.U32 R4, R0, R111, RZ ;  /* 0x0000006f00047227 */ /* 0x000fe200078e00ff */
[----:B------:R-:W-:Y:S02]  /*92e0*/  ISETP.GT.U32.AND P5, PT, R237, R110, PT ;  /* 0x0000006eed00720c */ /* 0x000fe40003fa4070 */
[----:B------:R-:W-:Y:S01]  /*92f0*/  @!P3 IADD3 R5, -R5, RZ, RZ ;  /* 0x000000ff0505b210 */ /* 0x000fe20007ffe1ff */
[----:B------:R-:W-:Y:S01]  /*9300*/  IMAD.MOV R112, RZ, RZ, -R3 ;  /* 0x000000ffff707224 */ /* 0x000fe200078e0a03 */
[----:B------:R-:W-:-:S02]  /*9310*/  IADD3 R114, -R4, RZ, RZ ;  /* 0x000000ff04727210 */ /* 0x000fc40007ffe1ff */
[C---:B------:R-:W-:Y:S01]  /*9320*/  ISETP.GT.U32.AND P3, PT, R237.reuse, R2, PT ;  /* 0x00000002ed00720c */ /* 0x040fe20003f64070 */
[C---:B------:R-:W-:Y:S01]  /*9330*/  IMAD R4, R237.reuse, R112, R109 ;  /* 0x00000070ed047224 */ /* 0x040fe200078e026d */
[----:B------:R1:W-:Y:S01]  /*9340*/  STL [R1+0x20c], R5 ;  /* 0x00020c0501007387 */ /* 0x0003e20000100800 */
[C---:B------:R-:W-:Y:S01]  /*9350*/  IMAD R112, R237.reuse, R114, R111 ;  /* 0x00000072ed707224 */ /* 0x040fe200078e026f */
[----:B------:R-:W-:Y:S02]  /*9360*/  IADD3 R3, R10, 0xad, RZ ;  /* 0x000000ad0a037810 */ /* 0x000fe40007ffe0ff */
[----:B------:R-:W-:Y:S02]  /*9370*/  IABS R115, R117 ;  /* 0x0000007500737213 */ /* 0x000fe40000000000 */
[----:B------:R-:W-:Y:S02]  /*9380*/  @!P5 IADD3 R110, R110, -R237, RZ ;  /* 0x800000ed6e6ed210 */ /* 0x000fe40007ffe0ff */
[----:B------:R-:W-:Y:S01]  /*9390*/  ISETP.GT.U32.AND P5, PT, R237, R4, PT ;  /* 0x00000004ed00720c */ /* 0x000fe20003fa4070 */
[----:B-1----:R-:W-:Y:S01]  /*93a0*/  IMAD.MOV.U32 R5, RZ, RZ, R122 ;  /* 0x000000ffff057224 */ /* 0x002fe200078e007a */
[----:B------:R-:W-:Y:S01]  /*93b0*/  MOV R6, R110 ;  /* 0x0000006e00067202 */ /* 0x000fe20000000f00 */
[----:B------:R-:W-:Y:S01]  /*93c0*/  @!P3 IMAD.IADD R2, R2, 0x1, -R237 ;  /* 0x000000010202b824 */ /* 0x000fe200078e0aed */
[----:B------:R-:W-:Y:S01]  /*93d0*/  ISETP.GE.AND P3, PT, R3, RZ, PT ;  /* 0x000000ff0300720c */ /* 0x000fe20003f66270 */
[----:B------:R-:W-:Y:S01]  /*93e0*/  @!P1 IMAD.MOV R5, RZ, RZ, -R5 ;  /* 0x000000ffff059224 */ /* 0x000fe200078e0a05 */
[----:B------:R-:W-:Y:S01]  /*93f0*/  ISETP.GE.AND P1, PT, R113, RZ, PT ;  /* 0x000000ff7100720c */ /* 0x000fe20003f26270 */
[----:B------:R-:W-:Y:S01]  /*9400*/  @!P6 IMAD.MOV R6, RZ, RZ, -R6 ;  /* 0x000000ffff06e224 */ /* 0x000fe200078e0a06 */
[----:B------:R-:W-:-:S02]  /*9410*/  IABS R113, R113 ;  /* 0x0000007100717213 */ /* 0x000fc40000000000 */
[C---:B------:R-:W-:Y:S01]  /*9420*/  ISETP.GT.U32.AND P6, PT, R237.reuse, R112, PT ;  /* 0x00000070ed00720c */ /* 0x040fe20003fc4070 */
[----:B------:R1:W-:Y:S02]  /*9430*/  STL [R1+0x218], R5 ;  /* 0x0002180501007387 */ /* 0x0003e40000100800 */
[----:B------:R-:W-:Y:S01]  /*9440*/  @!P5 IADD3 R4, R4, -R237, RZ ;  /* 0x800000ed0404d210 */ /* 0x000fe20007ffe0ff */
[----:B------:R-:W-:Y:S01]  /*9450*/  IMAD.MOV.U32 R109, RZ, RZ, R113 ;  /* 0x000000ffff6d7224 */ /* 0x000fe200078e0071 */
[----:B------:R-:W-:Y:S01]  /*9460*/  IABS R111, R3 ;  /* 0x00000003006f7213 */ /* 0x000fe20000000000 */
[----:B------:R-:W-:Y:S01]  /*9470*/  STL [R1+0x224], R6 ;  /* 0x0002240601007387 */ /* 0x000fe20000100800 */
[----:B------:R-:W-:Y:S01]  /*9480*/  IADD3 R113, R10, 0xae, RZ ;  /* 0x000000ae0a717810 */ /* 0x000fe20007ffe0ff */
[C---:B------:R-:W-:Y:S01]  /*9490*/  IMAD.HI.U32 R3, R0.reuse, R109, RZ ;  /* 0x0000006d00037227 */ /* 0x040fe200078e00ff */
[----:B------:R-:W-:Y:S02]  /*94a0*/  ISETP.GT.U32.AND P5, PT, R237, R4, PT ;  /* 0x00000004ed00720c */ /* 0x000fe40003fa4070 */
[----:B------:R-:W-:Y:S01]  /*94b0*/  IABS R120, R121 ;  /* 0x0000007900787213 */ /* 0x000fe20000000000 */
[----:B------:R-:W-:Y:S01]  /*94c0*/  IMAD.MOV R110, RZ, RZ, -R3 ;  /* 0x000000ffff6e7224 */ /* 0x000fe200078e0a03 */
[----:B-1----:R-:W-:Y:S01]  /*94d0*/  MOV R5, R2 ;  /* 0x0000000200057202 */ /* 0x002fe20000000f00 */
[----:B------:R-:W-:Y:S01]  /*94e0*/  IMAD.HI.U32 R3, R0, R111, RZ ;  /* 0x0000006f00037227 */ /* 0x000fe200078e00ff */
[----:B------:R-:W-:-:S02]  /*94f0*/  @!P6 IADD3 R112, R112, -R237, RZ ;  /* 0x800000ed7070e210 */ /* 0x000fc40007ffe0ff */
[----:B------:R-:W-:Y:S01]  /*9500*/  IADD3 R123, R10, 0xcd, RZ ;  /* 0x000000cd0a7b7810 */ /* 0x000fe20007ffe0ff */
[----:B------:R-:W-:Y:S01]  /*9510*/  @!P0 IMAD.MOV R5, RZ, RZ, -R5 ;  /* 0x000000ffff058224 */ /* 0x000fe200078e0a05 */
[----:B------:R-:W-:Y:S01]  /*9520*/  ISETP.GE.AND P0, PT, R113, RZ, PT ;  /* 0x000000ff7100720c */ /* 0x000fe20003f06270 */
[----:B------:R-:W-:Y:S01]  /*9530*/  IMAD R2, R237, R110, R109 ;  /* 0x0000006eed027224 */ /* 0x000fe200078e026d */
[----:B------:R-:W-:Y:S01]  /*9540*/  IABS R113, R113 ;  /* 0x0000007100717213 */ /* 0x000fe20000000000 */
[C---:B------:R-:W-:Y:S01]  /*9550*/  IMAD.HI.U32 R109, R0.reuse, R115, RZ ;  /* 0x00000073006d7227 */ /* 0x040fe200078e00ff */
[----:B------:R-:W-:Y:S01]  /*9560*/  IADD3 R110, -R3, RZ, RZ ;  /* 0x000000ff036e7210 */ /* 0x000fe20007ffe1ff */
[----:B------:R1:W-:Y:S01]  /*9570*/  STL [R1+0x22c], R5 ;  /* 0x00022c0501007387 */ /* 0x0003e20000100800 */
[----:B------:R-:W-:Y:S01]  /*9580*/  ISETP.GT.U32.AND P6, PT, R237, R112, PT ;  /* 0x00000070ed00720c */ /* 0x000fe20003fc4070 */
[----:B------:R-:W-:Y:S01]  /*9590*/  IMAD.HI.U32 R3, R0, R113, RZ ;  /* 0x0000007100037227 */ /* 0x000fe200078e00ff */
[----:B------:R-:W-:-:S02]  /*95a0*/  IADD3 R116, -R109, RZ, RZ ;  /* 0x000000ff6d747210 */ /* 0x000fc40007ffe1ff */
[----:B------:R-:W-:Y:S01]  /*95b0*/  IADD3 R60, R10, 0x1ce, RZ ;  /* 0x000001ce0a3c7810 */ /* 0x000fe20007ffe0ff */
[----:B------:R-:W-:Y:S01]  /*95c0*/  @!P5 IMAD.IADD R4, R4, 0x1, -R237 ;  /* 0x000000010404d824 */ /* 0x000fe200078e0aed */
[----:B------:R-:W-:Y:S01]  /*95d0*/  IADD3 R114, -R3, RZ, RZ ;  /* 0x000000ff03727210 */ /* 0x000fe20007ffe1ff */
[C---:B------:R-:W-:Y:S01]  /*95e0*/  IMAD R110, R237.reuse, R110, R111 ;  /* 0x0000006eed6e7224 */ /* 0x040fe200078e026f */
[C---:B------:R-:W-:Y:S01]  /*95f0*/  ISETP.GT.U32.AND P5, PT, R237.reuse, R2, PT ;  /* 0x00000002ed00720c */ /* 0x040fe20003fa4070 */
[----:B-1----:R-:W-:Y:S01]  /*9600*/  IMAD.MOV.U32 R5, RZ, RZ, R4 ;  /* 0x000000ffff057224 */ /* 0x002fe200078e0004 */
[----:B------:R-:W-:Y:S01]  /*9610*/  IABS R111, R119 ;  /* 0x00000077006f7213 */ /* 0x000fe20000000000 */
[C---:B------:R-:W-:Y:S01]  /*9620*/  IMAD R4, R237.reuse, R114, R113 ;  /* 0x00000072ed047224 */ /* 0x040fe200078e0271 */
[----:B------:R-:W-:Y:S01]  /*9630*/  IADD3 R113, R10, 0xb1, RZ ;  /* 0x000000b10a717810 */ /* 0x000fe20007ffe0ff */
[C---:B------:R-:W-:Y:S01]  /*9640*/  IMAD R114, R237.reuse, R116, R115 ;  /* 0x00000074ed727224 */ /* 0x040fe200078e0273 */
[----:B------:R-:W-:Y:S01]  /*9650*/  @!P6 IADD3 R112, R112, -R237, RZ ;  /* 0x800000ed7070e210 */ /* 0x000fe20007ffe0ff */
[----:B------:R-:W-:Y:S01]  /*9660*/  @!P4 IMAD.MOV R5, RZ, RZ, -R5 ;  /* 0x000000ffff05c224 */ /* 0x000fe200078e0a05 */
[C---:B------:R-:W-:Y:S01]  /*9670*/  ISETP.GT.U32.AND P6, PT, R237.reuse, R4, PT ;  /* 0x00000004ed00720c */ /* 0x040fe20003fc4070 */
[----:B------:R-:W-:Y:S01]  /*9680*/  IMAD.HI.U32 R3, R0, R111, RZ ;  /* 0x0000006f00037227 */ /* 0x000fe200078e00ff */
[----:B------:R-:W-:-:S02]  /*9690*/  ISETP.GT.U32.AND P4, PT, R237, R110, PT ;  /* 0x0000006eed00720c */ /* 0x000fc40003f84070 */
[----:B------:R-:W-:Y:S01]  /*96a0*/  IABS R109, R113 ;  /* 0x00000071006d7213 */ /* 0x000fe20000000000 */
[----:B------:R-:W-:Y:S01]  /*96b0*/  IMAD.MOV R116, RZ, RZ, -R3 ;  /* 0x000000ffff747224 */ /* 0x000fe200078e0a03 */
[----:B------:R-:W-:Y:S01]  /*96c0*/  @!P5 IADD3 R2, R2, -R237, RZ ;  /* 0x800000ed0202d210 */ /* 0x000fe20007ffe0ff */
[----:B------:R1:W-:Y:S01]  /*96d0*/  STL [R1+0x234], R5 ;  /* 0x0002340501007387 */ /* 0x0003e20000100800 */
[C---:B------:R-:W-:Y:S01]  /*96e0*/  ISETP.GT.U32.AND P5, PT, R237.reuse, R114, PT ;  /* 0x00000072ed00720c */ /* 0x040fe20003fa4070 */
[----:B------:R-:W-:Y:S01]  /*96f0*/  IMAD.HI.U32 R3, R0, R109, RZ ;  /* 0x0000006d00037227 */ /* 0x000fe200078e00ff */
[C---:B------:R-:W-:Y:S02]  /*9700*/  IADD3 R58, R10.reuse, 0x1d0, RZ ;  /* 0x000001d00a3a7810 */ /* 0x040fe40007ffe0ff */
[----:B------:R-:W-:Y:S01]  /*9710*/  IADD3 R56, R10, 0x1d2, RZ ;  /* 0x000001d20a387810 */ /* 0x000fe20007ffe0ff */
[----:B------:R-:W-:Y:S01]  /*9720*/  @!P6 IMAD.IADD R4, R4, 0x1, -R237 ;  /* 0x000000010404e824 */ /* 0x000fe200078e0aed */
[----:B------:R-:W-:Y:S01]  /*9730*/  IADD3 R53, R10, 0x1d5, RZ ;  /* 0x000001d50a357810 */ /* 0x000fe20007ffe0ff */
[C---:B------:R-:W-:Y:S01]  /*9740*/  IMAD R116, R237.reuse, R116, R111 ;  /* 0x00000074ed747224 */ /* 0x040fe200078e026f */
[----:B------:R-:W-:Y:S01]  /*9750*/  @!P4 IADD3 R110, R110, -R237, RZ ;  /* 0x800000ed6e6ec210 */ /* 0x000fe20007ffe0ff */
[----:B------:R-:W-:Y:S01]  /*9760*/  VIADD R115, R10, 0xb2 ;  /* 0x000000b20a737836 */ /* 0x000fe20000000000 */
[----:B-1----:R-:W-:Y:S01]  /*9770*/  MOV R5, R112 ;  /* 0x0000007000057202 */ /* 0x002fe20000000f00 */
[----:B------:R-:W-:Y:S01]  /*9780*/  IMAD.MOV R112, RZ, RZ, -R3 ;  /* 0x000000ffff707224 */ /* 0x000fe200078e0a03 */
[C---:B------:R-:W-:Y:S01]  /*9790*/  ISETP.GT.U32.AND P6, PT, R237.reuse, R110, PT ;  /* 0x0000006eed00720c */ /* 0x040fe20003fc4070 */
[----:B------:R-:W-:Y:S01]  /*97a0*/  @!P5 IMAD.IADD R114, R114, 0x1, -R237 ;  /* 0x000000017272d824 */ /* 0x000fe200078e0aed */
[C---:B------:R-:W-:Y:S01]  /*97b0*/  ISETP.GT.U32.AND P5, PT, R237.reuse, R4, PT ;  /* 0x00000004ed00720c */ /* 0x040fe20003fa4070 */
[C---:B------:R-:W-:Y:S01]  /*97c0*/  IMAD R112, R237.reuse, R112, R109 ;  /* 0x00000070ed707224 */ /* 0x040fe200078e026d */
[----:B------:R-:W-:Y:S01]  /*97d0*/  ISETP.GT.U32.AND P4, PT, R237, R2, PT ;  /* 0x00000002ed00720c */ /* 0x000fe20003f84070 */
[----:B------:R-:W-:Y:S01]  /*97e0*/  IMAD.HI.U32 R109, R0, R120, RZ ;  /* 0x00000078006d7227 */ /* 0x000fe200078e00ff */
[----:B------:R-:W-:-:S02]  /*97f0*/  @!P2 IADD3 R5, -R5, RZ, RZ ;  /* 0x000000ff0505a210 */ /* 0x000fc40007ffe1ff */
[----:B------:R-:W-:Y:S02]  /*9800*/  ISETP.GT.U32.AND P2, PT, R237, R114, PT ;  /* 0x00000072ed00720c */ /* 0x000fe40003f44070 */
[----:B------:R-:W-:Y:S01]  /*9810*/  IABS R118, R115 ;  /* 0x0000007300767213 */ /* 0x000fe20000000000 */
[----:B------:R1:W-:Y:S01]  /*9820*/  STL [R1+0x23c], R5 ;  /* 0x00023c0501007387 */ /* 0x0003e20000100800 */
[----:B------:R-:W-:Y:S01]  /*9830*/  IADD3 R109, -R109, RZ, RZ ;  /* 0x000000ff6d6d7210 */ /* 0x000fe20007ffe1ff */
[--C-:B------:R-:W-:Y:S01]  /*9840*/  @!P6 IMAD.IADD R110, R110, 0x1, -R237.reuse ;  /* 0x000000016e6ee824 */ /* 0x100fe200078e0aed */
[----:B------:R-:W-:Y:S01]  /*9850*/  ISETP.GE.AND P6, PT, R117, RZ, PT ;  /* 0x000000ff7500720c */ /* 0x000fe20003fc6270 */
[----:B------:R-:W-:Y:S01]  /*9860*/  @!P5 IMAD.IADD R4, R4, 0x1, -R237 ;  /* 0x000000010404d824 */ /* 0x000fe200078e0aed */
[----:B------:R-:W-:Y:S01]  /*9870*/  ISETP.GT.U32.AND P5, PT, R237, R112, PT ;  /* 0x00000070ed00720c */ /* 0x000fe20003fa4070 */
[----:B------:R-:W-:Y:S01]  /*9880*/  IMAD.HI.U32 R3, R0, R118, RZ ;  /* 0x0000007600037227 */ /* 0x000fe200078e00ff */
[----:B------:R-:W-:-:S02]  /*9890*/  IADD3 R117, R10, 0xb4, RZ ;  /* 0x000000b40a757810 */ /* 0x000fc40007ffe0ff */
[----:B------:R-:W-:Y:S01]  /*98a0*/  @!P4 IADD3 R2, R2, -R237, RZ ;  /* 0x800000ed0202c210 */ /* 0x000fe20007ffe0ff */
[----:B------:R-:W-:Y:S01]  /*98b0*/  IMAD.MOV R3, RZ, RZ, -R3 ;  /* 0x000000ffff037224 */ /* 0x000fe200078e0a03 */
[----:B------:R-:W-:Y:S01]  /*98c0*/  IABS R111, R117 ;  /* 0x00000075006f7213 */ /* 0x000fe20000000000 */
[----:B-1----:R-:W-:Y:S01]  /*98d0*/  IMAD.MOV.U32 R5, RZ, RZ, R110 ;  /* 0x000000ffff057224 */ /* 0x002fe200078e006e */
[----:B------:R-:W-:Y:S01]  /*98e0*/  ISETP.GT.U32.AND P4, PT, R237, R116, PT ;  /* 0x00000074ed00720c */ /* 0x000fe20003f84070 */
[----:B------:R-:W-:Y:S01]  /*98f0*/  IMAD.MOV.U32 R6, RZ, RZ, R2 ;  /* 0x000000ffff067224 */ /* 0x000fe200078e0002 */
[----:B------:R-:W-:Y:S01]  /*9900*/  @!P2 IADD3 R114, R114, -R237, RZ ;  /* 0x800000ed7272a210 */ /* 0x000fe20007ffe0ff */
[----:B------:R-:W-:Y:S01]  /*9910*/  IMAD.HI.U32 R2, R0, R111, RZ ;  /* 0x0000006f00027227 */ /* 0x000fe200078e00ff */
[----:B------:R-:W-:Y:S02]  /*9920*/  @!P3 IADD3 R5, -R5, RZ, RZ ;  /* 0x000000ff0505b210 */ /* 0x000fe40007ffe1ff */
[----:B------:R-:W-:Y:S01]  /*9930*/  @!P5 IADD3 R112, R112, -R237, RZ ;  /* 0x800000ed7070d210 */ /* 0x000fe20007ffe0ff */
[----:B------:R-:W-:Y:S01]  /*9940*/  IMAD.MOV R2, RZ, RZ, -R2 ;  /* 0x000000ffff027224 */ /* 0x000fe200078e0a02 */
[----:B------:R-:W-:Y:S01]  /*9950*/  @!P1 IADD3 R6, -R6, RZ, RZ ;  /* 0x000000ff06069210 */ /* 0x000fe20007ffe1ff */
[C---:B------:R-:W-:Y:S01]  /*9960*/  IMAD R118, R237.reuse, R3, R118 ;  /* 0x00000003ed767224 */ /* 0x040fe200078e0276 */
[C---:B------:R-:W-:Y:S01]  /*9970*/  ISETP.GT.U32.AND P5, PT, R237.reuse, R112, PT ;  /* 0x00000070ed00720c */ /* 0x040fe20003fa4070 */
[----:B------:R-:W-:Y:S01]  /*9980*/  IMAD R2, R237, R2, R111 ;  /* 0x00000002ed027224 */ /* 0x000fe200078e026f */
[----:B------:R-:W-:Y:S01]  /*9990*/  @!P0 IADD3 R4, -R4, RZ, RZ ;  /* 0x000000ff04048210 */ /* 0x000fe20007ffe1ff */
[----:B------:R-:W-:Y:S01]  /*99a0*/  @!P4 IMAD.IADD R116, R116, 0x1, -R237 ;  /* 0x000000017474c824 */ /* 0x000fe200078e0aed */
[----:B------:R-:W-:Y:S01]  /*99b0*/  ISETP.GE.AND P4, PT, R113, RZ, PT ;  /* 0x000000ff7100720c */ /* 0x000fe20003f86270 */
[C---:B------:R-:W-:Y:S01]  /*99c0*/  IMAD R120, R237.reuse, R109, R120 ;  /* 0x0000006ded787224 */ /* 0x040fe200078e0278 */
[----:B------:R-:W-:Y:S01]  /*99d0*/  IADD3 R113, R10, 0xb5, RZ ;  /* 0x000000b50a717810 */ /* 0x000fe20007ffe0ff */
[----:B------:R-:W-:Y:S01]  /*99e0*/  IMAD.MOV.U32 R3, RZ, RZ, R114 ;  /* 0x000000ffff037224 */ /* 0x000fe200078e0072 */
[C---:B------:R-:W-:Y:S01]  /*99f0*/  ISETP.GT.U32.AND P1, PT, R237.reuse, R116, PT ;  /* 0x00000074ed00720c */ /* 0x040fe20003f24070 */
[----:B------:R-:W-:Y:S01]  /*9a00*/  STL [R1+0x250], R6 ;  /* 0x0002500601007387 */ /* 0x000fe20000100800 */
[----:B------:R-:W-:Y:S01]  /*9a10*/  ISETP.GT.U32.AND P3, PT, R237, R118, PT ;  /* 0x00000076ed00720c */ /* 0x000fe20003f64070 */
[----:B------:R-:W-:Y:S01]  /*9a20*/  @!P6 IMAD.MOV R3, RZ, RZ, -R3 ;  /* 0x000000ffff03e224 */ /* 0x000fe200078e0a03 */
[----:B------:R-:W-:Y:S01]  /*9a30*/  ISETP.GE.AND P0, PT, R115, RZ, PT ;  /* 0x000000ff7300720c */ /* 0x000fe20003f06270 */
[----:B------:R-:W-:Y:S01]  /*9a40*/  STL [R1+0x254], R5 ;  /* 0x0002540501007387 */ /* 0x000fe20000100800 */
[----:B------:R-:W-:Y:S01]  /*9a50*/  @!P5 IADD3 R112, R112, -R237, RZ ;  /* 0x800000ed7070d210 */ /* 0x000fe20007ffe0ff */
[----:B------:R-:W-:Y:S01]  /*9a60*/  VIADD R115, R10, 0xb6 ;  /* 0x000000b60a737836 */ /* 0x000fe20000000000 */
[C---:B------:R-:W-:Y:S01]  /*9a70*/  ISETP.GT.U32.AND P5, PT, R237.reuse, R2, PT ;  /* 0x00000002ed00720c */ /* 0x040fe20003fa4070 */
[----:B------:R1:W-:Y:S01]  /*9a80*/  STL [R1+0x258], R4 ;  /* 0x0002580401007387 */ /* 0x0003e20000100800 */
[----:B------:R-:W-:-:S02]  /*9a90*/  ISETP.GT.U32.AND P6, PT, R237, R120, PT ;  /* 0x00000078ed00720c */ /* 0x000fc40003fc4070 */
[----:B------:R-:W-:Y:S01]  /*9aa0*/  ISETP.GE.AND P2, PT, R119, RZ, PT ;  /* 0x000000ff7700720c */ /* 0x000fe20003f46270 */
[----:B------:R2:W-:Y:S01]  /*9ab0*/  STL [R1+0x25c], R3 ;  /* 0x00025c0301007387 */ /* 0x0005e20000100800 */
[----:B------:R-:W-:Y:S01]  /*9ac0*/  IABS R110, R115 ;  /* 0x00000073006e7213 */ /* 0x000fe20000000000 */
[----:B------:R-:W-:Y:S01]  /*9ad0*/  @!P3 IMAD.IADD R118, R118, 0x1, -R237 ;  /* 0x000000017676b824 */ /* 0x000fe200078e0aed */
[----:B------:R-:W-:Y:S01]  /*9ae0*/  @!P1 IADD3 R116, R116, -R237, RZ ;  /* 0x800000ed74749210 */ /* 0x000fe20007ffe0ff */
[----:B------:R-:W-:Y:S01]  /*9af0*/  VIADD R119, R10, 0xb8 ;  /* 0x000000b80a777836 */ /* 0x000fe20000000000 */
[----:B------:R-:W-:Y:S02]  /*9b00*/  ISETP.GE.AND P3, PT, R117, RZ, PT ;  /* 0x000000ff7500720c */ /* 0x000fe40003f66270 */
[----:B-1----:R-:W-:Y:S01]  /*9b10*/  IABS R4, R113 ;  /* 0x0000007100047213 */ /* 0x002fe20000000000 */
[----:B------:R-:W-:Y:S01]  /*9b20*/  IMAD.MOV.U32 R5, RZ, RZ, R116 ;  /* 0x000000ffff057224 */ /* 0x000fe200078e0074 */
[----:B------:R-:W-:-:S02]  /*9b30*/  @!P5 IADD3 R2, R2, -R237, RZ ;  /* 0x800000ed0202d210 */ /* 0x000fc40007ffe0ff */
[----:B------:R-:W-:Y:S01]  /*9b40*/  @!P6 IADD3 R120, R120, -R237, RZ ;  /* 0x800000ed7878e210 */ /* 0x000fe20007ffe0ff */
[C---:B--2---:R-:W-:Y:S01]  /*9b50*/  IMAD.HI.U32 R3, R0.reuse, R4, RZ ;  /* 0x0000000400037227 */ /* 0x044fe200078e00ff */
[C---:B------:R-:W-:Y:S02]  /*9b60*/  ISETP.GT.U32.AND P5, PT, R237.reuse, R2, PT ;  /* 0x00000002ed00720c */ /* 0x040fe40003fa4070 */
[----:B------:R-:W-:Y:S01]  /*9b70*/  ISETP.GT.U32.AND P6, PT, R237, R118, PT ;  /* 0x00000076ed00720c */ /* 0x000fe20003fc4070 */
[----:B------:R-:W-:Y:S01]  /*9b80*/  @!P2 IMAD.MOV R5, RZ, RZ, -R5 ;  /* 0x000000ffff05a224 */ /* 0x000fe200078e0a05 */
[----:B------:R-:W-:Y:S01]  /*9b90*/  IADD3 R109, -R3, RZ, RZ ;  /* 0x000000ff036d7210 */ /* 0x000fe20007ffe1ff */
[----:B------:R-:W-:Y:S01]  /*9ba0*/  IMAD.HI.U32 R3, R0, R110, RZ ;  /* 0x0000006e00037227 */ /* 0x000fe200078e00ff */
[C---:B------:R-:W-:Y:S02]  /*9bb0*/  ISETP.GT.U32.AND P2, PT, R237.reuse, R120, PT ;  /* 0x00000078ed00720c */ /* 0x040fe40003f44070 */
[----:B------:R-:W-:Y:S01]  /*9bc0*/  IADD3 R117, R10, 0xb7, RZ ;  /* 0x000000b70a757810 */ /* 0x000fe20007ffe0ff */
[----:B------:R-:W-:Y:S01]  /*9bd0*/  IMAD.MOV R3, RZ, RZ, -R3 ;  /* 0x000000ffff037224 */ /* 0x000fe200078e0a03 */
[----:B------:R1:W-:Y:S01]  /*9be0*/  STL [R1+0x274], R5 ;  /* 0x0002740501007387 */ /* 0x0003e20000100800 */
[C---:B------:R-:W-:Y:S01]  /*9bf0*/  IMAD R4, R237.reuse, R109, R4 ;  /* 0x0000006ded047224 */ /* 0x040fe200078e0204 */
[----:B------:R-:W-:Y:S01]  /*9c00*/  IABS R114, R117 ;  /* 0x0000007500727213 */ /* 0x000fe20000000000 */
[----:B------:R-:W-:Y:S01]  /*9c10*/  IMAD R110, R237, R3, R110 ;  /* 0x00000003ed6e7224 */ /* 0x000fe200078e026e */
[----:B------:R-:W-:Y:S01]  /*9c20*/  ISETP.GE.AND P1, PT, R121, RZ, PT ;  /* 0x000000ff7900720c */ /* 0x000fe20003f26270 */
[----:B------:R-:W-:Y:S01]  /*9c30*/  @!P5 IMAD.IADD R2, R2, 0x1, -R237 ;  /* 0x000000010202d824 */ /* 0x000fe200078e0aed */
[----:B------:R-:W-:Y:S01]  /*9c40*/  @!P6 IADD3 R118, R118, -R237, RZ ;  /* 0x800000ed7676e210 */ /* 0x000fe20007ffe0ff */
[----:B------:R-:W-:Y:S01]  /*9c50*/  IMAD.HI.U32 R3, R0, R114, RZ ;  /* 0x0000007200037227 */ /* 0x000fe200078e00ff */
[----:B------:R-:W-:-:S02]  /*9c60*/  ISETP.GT.U32.AND P5, PT, R237, R110, PT ;  /* 0x0000006eed00720c */ /* 0x000fc40003fa4070 */
[----:B------:R-:W-:Y:S01]  /*9c70*/  ISETP.GT.U32.AND P6, PT, R237, R4, PT ;  /* 0x00000004ed00720c */ /* 0x000fe20003fc4070 */
[--C-:B------:R-:W-:Y:S01]  /*9c80*/  @!P2 IMAD.IADD R120, R120, 0x1, -R237.reuse ;  /* 0x000000017878a824 */ /* 0x100fe200078e0aed */
[----:B------:R-:W-:Y:S02]  /*9c90*/  ISETP.GE.AND P2, PT, R113, RZ, PT ;  /* 0x000000ff7100720c */ /* 0x000fe40003f46270 */
[----:B------:R-:W-:Y:S02]  /*9ca0*/  IADD3 R113, R10, 0xb9, RZ ;  /* 0x000000b90a717810 */ /* 0x000fe40007ffe0ff */
[----:B------:R-:W-:Y:S02]  /*9cb0*/  IADD3 R3, -R3, RZ, RZ ;  /* 0x000000ff03037210 */ /* 0x000fe40007ffe1ff */
[----:B------:R-:W-:Y:S02]  /*9cc0*/  IABS R111, R113 ;  /* 0x00000071006f7213 */ /* 0x000fe40000000000 */
[----:B-1----:R-:W-:Y:S01]  /*9cd0*/  MOV R5, R112 ;  /* 0x0000007000057202 */ /* 0x002fe20000000f00 */
[----:B------:R-:W-:Y:S01]  /*9ce0*/  @!P5 IMAD.IADD R110, R110, 0x1, -R237 ;  /* 0x000000016e6ed824 */ /* 0x000fe200078e0aed */
[----:B------:R-:W-:Y:S01]  /*9cf0*/  IABS R116, R119 ;  /* 0x0000007700747213 */ /* 0x000fe20000000000 */
[C---:B------:R-:W-:Y:S01]  /*9d00*/  IMAD R114, R237.reuse, R3, R114 ;  /* 0x00000003ed727224 */ /* 0x040fe200078e0272 */
[----:B------:R-:W-:Y:S01]  /*9d10*/  @!P6 IADD3 R4, R4, -R237, RZ ;  /* 0x800000ed0404e210 */ /* 0x000fe20007ffe0ff */
[----:B------:R-:W-:Y:S01]  /*9d20*/  IMAD.HI.U32 R3, R0, R111, RZ ;  /* 0x0000006f00037227 */ /* 0x000fe200078e00ff */
[----:B------:R-:W-:-:S02]  /*9d30*/  ISETP.GT.U32.AND P5, PT, R237, R110, PT ;  /* 0x0000006eed00720c */ /* 0x000fc40003fa4070 */
[----:B------:R-:W-:Y:S01]  /*9d40*/  MOV R6, R118 ;  /* 0x0000007600067202 */ /* 0x000fe20000000f00 */
[----:B------:R-:W-:Y:S01]  /*9d50*/  @!P4 IMAD.MOV R5, RZ, RZ, -R5 ;  /* 0x000000ffff05c224 */ /* 0x000fe200078e0a05 */
[----:B------:R-:W-:Y:S01]  /*9d60*/  ISETP.GT.U32.AND P4, PT, R237, R4, PT ;  /* 0x00000004ed00720c */ /* 0x000fe20003f84070 */
[----:B------:R-:W-:Y:S01]  /*9d70*/  IMAD.HI.U32 R109, R0, R116, RZ ;  /* 0x00000074006d7227 */ /* 0x000fe200078e00ff */
[----:B------:R-:W-:Y:S02]  /*9d80*/  IADD3 R112, -R3, RZ, RZ ;  /* 0x000000ff03707210 */ /* 0x000fe40007ffe1ff */
[----:B------:R-:W-:Y:S01]  /*9d90*/  @!P0 IADD3 R6, -R6, RZ, RZ ;  /* 0x000000ff06068210 */ /* 0x000fe20007ffe1ff */
[----:B------:R-:W-:Y:S01]  /*9da0*/  IMAD.MOV.U32 R3, RZ, RZ, R2 ;  /* 0x000000ffff037224 */ /* 0x000fe200078e0002 */
[----:B------:R1:W-:Y:S01]  /*9db0*/  STL [R1+0x27c], R5 ;  /* 0x00027c0501007387 */ /* 0x0003e20000100800 */
[C---:B------:R-:W-:Y:S01]  /*9dc0*/  IMAD R2, R237.reuse, R112, R111 ;  /* 0x00000070ed027224 */ /* 0x040fe200078e026f */
[----:B------:R-:W-:Y:S01]  /*9dd0*/  ISETP.GT.U32.AND P0, PT, R237, R114, PT ;  /* 0x00000072ed00720c */ /* 0x000fe20003f04070 */
[----:B------:R-:W-:Y:S01]  /*9de0*/  IMAD.MOV R109, RZ, RZ, -R109 ;  /* 0x000000ffff6d7224 */ /* 0x000fe200078e0a6d */
[----:B------:R-:W-:Y:S01]  /*9df0*/  @!P5 IADD3 R110, R110, -R237, RZ ;  /* 0x800000ed6e6ed210 */ /* 0x000fe20007ffe0ff */
[----:B------:R-:W-:Y:S01]  /*9e00*/  @!P3 IMAD.MOV R3, RZ, RZ, -R3 ;  /* 0x000000ffff03b224 */ /* 0x000fe200078e0a03 */
[----:B------:R-:W-:Y:S01]  /*9e10*/  ISETP.GE.AND P6, PT, R115, RZ, PT ;  /* 0x000000ff7300720c */ /* 0x000fe20003fc6270 */
[----:B------:R-:W-:Y:S01]  /*9e20*/  VIADD R115, R10, 0xba ;  /* 0x000000ba0a737836 */ /* 0x000fe20000000000 */
[C---:B------:R-:W-:Y:S01]  /*9e30*/  ISETP.GT.U32.AND P5, PT, R237.reuse, R2, PT ;  /* 0x00000002ed00720c */ /* 0x040fe20003fa4070 */
[C---:B------:R-:W-:Y:S01]  /*9e40*/  IMAD R116, R237.reuse, R109, R116 ;  /* 0x0000006ded747224 */ /* 0x040fe200078e0274 */
[----:B------:R-:W-:Y:S01]  /*9e50*/  @!P4 IADD3 R4, R4, -R237, RZ ;  /* 0x800000ed0404c210 */ /* 0x000fe20007ffe0ff */
[----:B-1----:R-:W-:Y:S01]  /*9e60*/  IMAD.MOV.U32 R5, RZ, RZ, R120 ;  /* 0x000000ffff057224 */ /* 0x002fe200078e0078 */
[----:B------:R-:W-:Y:S01]  /*9e70*/  IABS R109, R115 ;  /* 0x00000073006d7213 */ /* 0x000fe20000000000 */
[----:B------:R-:W-:Y:S01]  /*9e80*/  STL [R1+0x280], R6 ;  /* 0x0002800601007387 */ /* 0x000fe20000100800 */
[----:B------:R-:W-:Y:S01]  /*9e90*/  ISETP.GT.U32.AND P3, PT, R237, R116, PT ;  /* 0x00000074ed00720c */ /* 0x000fe20003f64070 */
[----:B------:R-:W-:Y:S01]  /*9ea0*/  @!P0 IMAD.IADD R114, R114, 0x1, -R237 ;  /* 0x0000000172728824 */ /* 0x000fe200078e0aed */
[----:B------:R-:W-:-:S02]  /*9eb0*/  @!P1 IADD3 R5, -R5, RZ, RZ ;  /* 0x000000ff05059210 */ /* 0x000fc40007ffe1ff */
[----:B------:R-:W-:Y:S01]  /*9ec0*/  ISETP.GE.AND P1, PT, R117, RZ, PT ;  /* 0x000000ff7500720c */ /* 0x000fe20003f26270 */
[----:B------:R-:W-:Y:S01]  /*9ed0*/  VIADD R117, R10, 0xbb ;  /* 0x000000bb0a757836 */ /* 0x000fe20000000000 */
[----:B------:R-:W-:Y:S01]  /*9ee0*/  ISETP.GE.AND P0, PT, R113, RZ, PT ;  /* 0x000000ff7100720c */ /* 0x000fe20003f06270 */
[----:B------:R1:W-:Y:S01]  /*9ef0*/  STL [R1+0x284], R5 ;  /* 0x0002840501007387 */ /* 0x0003e20000100800 */
[--C-:B------:R-:W-:Y:S01]  /*9f00*/  @!P5 IMAD.IADD R2, R2, 0x1, -R237.reuse ;  /* 0x000000010202d824 */ /* 0x100fe200078e0aed */
[----:B------:R-:W-:Y:S02]  /*9f10*/  IADD3 R113, R10, 0xbc, RZ ;  /* 0x000000bc0a717810 */ /* 0x000fe40007ffe0ff */
[----:B------:R2:W-:Y:S01]  /*9f20*/  STL [R1+0x290], R3 ;  /* 0x0002900301007387 */ /* 0x0005e20000100800 */
[----:B------:R-:W-:Y:S01]  /*9f30*/  IABS R111, R117 ;  /* 0x00000075006f7213 */ /* 0x000fe20000000000 */
[----:B------:R-:W-:Y:S01]  /*9f40*/  @!P3 IMAD.IADD R116, R116, 0x1, -R237 ;  /* 0x000000017474b824 */ /* 0x000fe200078e0aed */
[----:B------:R-:W-:-:S02]  /*9f50*/  ISETP.GT.U32.AND P5, PT, R237, R2, PT ;  /* 0x00000002ed00720c */ /* 0x000fc40003fa4070 */
[----:B------:R-:W-:Y:S01]  /*9f60*/  ISETP.GE.AND P4, PT, R119, RZ, PT ;  /* 0x000000ff7700720c */ /* 0x000fe20003f86270 */
[----:B-1----:R-:W-:Y:S01]  /*9f70*/  IMAD.MOV.U32 R5, RZ, RZ, R4 ;  /* 0x000000ffff057224 */ /* 0x002fe200078e0004 */
[----:B------:R-:W-:Y:S02]  /*9f80*/  ISETP.GT.U32.AND P3, PT, R237, R116, PT ;  /* 0x00000074ed00720c */ /* 0x000fe40003f64070 */
[----:B------:R-:W-:Y:S01]  /*9f90*/  IABS R112, R113 ;  /* 0x0000007100707213 */ /* 0x000fe20000000000 */
[C---:B--2---:R-:W-:Y:S01]  /*9fa0*/  IMAD.HI.U32 R3, R0.reuse, R109, RZ ;  /* 0x0000006d00037227 */ /* 0x044fe200078e00ff */
[----:B------:R-:W-:Y:S02]  /*9fb0*/  @!P2 IADD3 R5, -R5, RZ, RZ ;  /* 0x000000ff0505a210 */ /* 0x000fe40007ffe1ff */
[----:B------:R-:W-:Y:S02]  /*9fc0*/  ISETP.GT.U32.AND P2, PT, R237, R114, PT ;  /* 0x00000072ed00720c */ /* 0x000fe40003f44070 */
[----:B------:R-:W-:Y:S01]  /*9fd0*/  IADD3 R4, -R3, RZ, RZ ;  /* 0x000000ff03047210 */ /* 0x000fe20007ffe1ff */
[----:B------:R-:W-:Y:S01]  /*9fe0*/  IMAD.HI.U32 R3, R0, R111, RZ ;  /* 0x0000006f00037227 */ /* 0x000fe200078e00ff */
[----:B------:R1:W-:Y:S01]  /*9ff0*/  STL [R1+0x294], R5 ;  /* 0x0002940501007387 */ /* 0x0003e20000100800 */
[----:B------:R-:W-:-:S02]  /*a000*/  IADD3 R119, R10, 0xc5, RZ ;  /* 0x000000c50a777810 */ /* 0x000fc40007ffe0ff */
[----:B------:R-:W-:Y:S01]  /*a010*/  IMAD R4, R237, R4, R109 ;  /* 0x00000004ed047224 */ /* 0x000fe200078e026d */
[----:B------:R-:W-:Y:S01]  /*a020*/  @!P3 IADD3 R116, R116, -R237, RZ ;  /* 0x800000ed7474b210 */ /* 0x000fe20007ffe0ff */
[--C-:B------:R-:W-:Y:S01]  /*a030*/  @!P5 IMAD.IADD R2, R2, 0x1, -R237.reuse ;  /* 0x000000010202d824 */ /* 0x100fe200078e0aed */
[----:B------:R-:W-:Y:S02]  /*a040*/  ISETP.GE.AND P3, PT, R117, RZ, PT ;  /* 0x000000ff7500720c */ /* 0x000fe40003f66270 */
[----:B------:R-:W-:Y:S01]  /*a050*/  IADD3 R117, R10, 0xbe, RZ ;  /* 0x000000be0a757810 */ /* 0x000fe20007ffe0ff */
[----:B------:R-:W-:Y:S01]  /*a060*/  @!P2 IMAD.IADD R114, R114, 0x1, -R237 ;  /* 0x000000017272a824 */ /* 0x000fe200078e0aed */
[----:B-1----:R-:W-:Y:S02]  /*a070*/  MOV R5, R110 ;  /* 0x0000006e00057202 */ /* 0x002fe40000000f00 */
[----:B------:R-:W-:Y:S01]  /*a080*/  IADD3 R110, -R3, RZ, RZ ;  /* 0x000000ff036e7210 */ /* 0x000fe20007ffe1ff */
[----:B------:R-:W-:Y:S01]  /*a090*/  IMAD.HI.U32 R3, R0, R112, RZ ;  /* 0x0000007000037227 */ /* 0x000fe200078e00ff */
[----:B------:R-:W-:-:S02]  /*a0a0*/  ISETP.GT.U32.AND P2, PT, R237, R4, PT ;  /* 0x00000004ed00720c */ /* 0x000fc40003f44070 */
[----:B------:R-:W-:Y:S01]  /*a0b0*/  @!P0 IADD3 R2, -R2, RZ, RZ ;  /* 0x000000ff02028210 */ /* 0x000fe20007ffe1ff */
[----:B------:R-:W-:Y:S01]  /*a0c0*/  @!P6 IMAD.MOV R5, RZ, RZ, -R5 ;  /* 0x000000ffff05e224 */ /* 0x000fe200078e0a05 */
[----:B------:R-:W-:Y:S01]  /*a0d0*/  ISETP.GE.AND P6, PT, R115, RZ, PT ;  /* 0x000000ff7300720c */ /* 0x000fe20003fc6270 */
[C---:B------:R-:W-:Y:S01]  /*a0e0*/  IMAD R110, R237.reuse, R110, R111 ;  /* 0x0000006eed6e7224 */ /* 0x040fe200078e026f */
[----:B------:R-:W-:Y:S01]  /*a0f0*/  IABS R109, R117 ;  /* 0x00000075006d7213 */ /* 0x000fe20000000000 */
[----:B------:R-:W-:Y:S01]  /*a100*/  VIADD R115, R10, 0xbd ;  /* 0x000000bd0a737836 */ /* 0x000fe20000000000 */
[----:B------:R1:W-:Y:S01]  /*a110*/  STL [R1+0x298], R5 ;  /* 0x0002980501007387 */ /* 0x0003e20000100800 */
[----:B------:R-:W-:Y:S01]  /*a120*/  IMAD.MOV R3, RZ, RZ, -R3 ;  /* 0x000000ffff037224 */ /* 0x000fe200078e0a03 */
[C---:B------:R-:W-:Y:S02]  /*a130*/  ISETP.GT.U32.AND P5, PT, R237.reuse, R110, PT ;  /* 0x0000006eed00720c */ /* 0x040fe40003fa4070 */
[----:B------:R-:W-:Y:S01]  /*a140*/  IABS R111, R115 ;  /* 0x00000073006f7213 */ /* 0x000fe20000000000 */
[----:B------:R-:W-:Y:S01]  /*a150*/  IMAD R112, R237, R3, R112 ;  /* 0x00000003ed707224 */ /* 0x000fe200078e0270 */
[----:B------:R-:W-:-:S02]  /*a160*/  @!P2 IADD3 R4, R4, -R237, RZ ;  /* 0x800000ed0404a210 */ /* 0x000fc40007ffe0ff */
[----:B------:R-:W-:Y:S01]  /*a170*/  ISETP.GE.AND P0, PT, R115, RZ, PT ;  /* 0x000000ff7300720c */ /* 0x000fe20003f06270 */
[----:B------:R-:W-:Y:S01]  /*a180*/  IMAD.HI.U32 R3, R0, R111, RZ ;  /* 0x0000006f00037227 */ /* 0x000fe200078e00ff */
[----:B-1----:R-:W-:Y:S02]  /*a190*/  MOV R5, R114 ;  /* 0x0000007200057202 */ /* 0x002fe40000000f00 */
[----:B------:R-:W-:Y:S02]  /*a1a0*/  MOV R114, R109 ;  /* 0x0000006d00727202 */ /* 0x000fe40000000f00 */
[----:B------:R-:W-:Y:S01]  /*a1b0*/  IADD3 R115, R10, 0xbf, RZ ;  /* 0x000000bf0a737810 */ /* 0x000fe20007ffe0ff */
[----:B------:R-:W-:Y:S01]  /*a1c0*/  @!P1 IMAD.MOV R5, RZ, RZ, -R5 ;  /* 0x000000ffff059224 */ /* 0x000fe200078e0a05 */
[----:B------:R-:W-:Y:S01]  /*a1d0*/  ISETP.GT.U32.AND P1, PT, R237, R4, PT ;  /* 0x00000004ed00720c */ /* 0x000fe20003f24070 */
[----:B------:R-:W-:Y:S01]  /*a1e0*/  @!P5 IMAD.IADD R110, R110, 0x1, -R237 ;  /* 0x000000016e6ed824 */ /* 0x000fe200078e0aed */
[----:B------:R-:W-:Y:S01]  /*a1f0*/  ISETP.GE.AND P2, PT, R113, RZ, PT ;  /* 0x000000ff7100720c */ /* 0x000fe20003f46270 */
[----:B------:R-:W-:Y:S01]  /*a200*/  IMAD.HI.U32 R109, R0, R114, RZ ;  /* 0x00000072006d7227 */ /* 0x000fe200078e00ff */
[----:B------:R1:W-:Y:S01]  /*a210*/  STL [R1+0x29c], R5 ;  /* 0x00029c0501007387 */ /* 0x0003e20000100800 */
[----:B------:R-:W-:-:S02]  /*a220*/  IADD3 R121, R10, 0xce, RZ ;  /* 0x000000ce0a797810 */ /* 0x000fc40007ffe0ff */
[----:B------:R-:W-:Y:S02]  /*a230*/  ISETP.GT.U32.AND P5, PT, R237, R110, PT ;  /* 0x0000006eed00720c */ /* 0x000fe40003fa4070 */
[----:B------:R-:W-:Y:S02]  /*a240*/  IADD3 R109, -R109, RZ, RZ ;  /* 0x000000ff6d6d7210 */ /* 0x000fe40007ffe1ff */
[----:B------:R-:W-:Y:S02]  /*a250*/  IABS R124, R121 ;  /* 0x00000079007c7213 */ /* 0x000fe40000000000 */
[----:B------:R-:W-:Y:S01]  /*a260*/  @!P1 IMAD.IADD R4, R4, 0x1, -R237 ;  /* 0x0000000104049824 */ /* 0x000fe200078e0aed */
[----:B-1----:R-:W-:Y:S01]  /*a270*/  MOV R5, R116 ;  /* 0x0000007400057202 */ /* 0x002fe20000000f00 */
[----:B------:R-:W-:Y:S01]  /*a280*/  IMAD R114, R237, R109, R114 ;  /* 0x0000006ded727224 */ /* 0x000fe200078e0272 */
[----:B------:R-:W-:Y:S01]  /*a290*/  ISETP.GE.AND P1, PT, R117, RZ, PT ;  /* 0x000000ff7500720c */ /* 0x000fe20003f26270 */
[----:B------:R-:W-:Y:S01]  /*a2a0*/  IMAD.MOV.U32 R6, RZ, RZ, R4 ;  /* 0x000000ffff067224 */ /* 0x000fe200078e0004 */
[----:B------:R-:W-:Y:S01]  /*a2b0*/  IADD3 R117, R10, 0xc1, RZ ;  /* 0x000000c10a757810 */ /* 0x000fe20007ffe0ff */
[----:B------:R-:W-:Y:S01]  /*a2c0*/  @!P4 IMAD.MOV R5, RZ, RZ, -R5 ;  /* 0x000000ffff05c224 */ /* 0x000fe200078e0a05 */
[C---:B------:R-:W-:Y:S01]  /*a2d0*/  ISETP.GT.U32.AND P4, PT, R237.reuse, R112, PT ;  /* 0x00000070ed00720c */ /* 0x040fe20003f84070 */
[----:B------:R-:W-:Y:S01]  /*a2e0*/  @!P6 IMAD.MOV R6, RZ, RZ, -R6 ;  /* 0x000000ffff06e224 */ /* 0x000fe200078e0a06 */
[----:B------:R-:W-:Y:S01]  /*a2f0*/  @!P5 IADD3 R110, R110, -R237, RZ ;  /* 0x800000ed6e6ed210 */ /* 0x000fe20007ffe0ff */
[----:B------:R-:W-:Y:S01]  /*a300*/  VIADD R116, R10, 0xc0 ;  /* 0x000000c00a747836 */ /* 0x000fe20000000000 */
[----:B------:R1:W-:Y:S01]  /*a310*/  STL [R1+0x2ac], R5 ;  /* 0x0002ac0501007387 */ /* 0x0003e20000100800 */
[----:B------:R-:W-:-:S02]  /*a320*/  ISETP.GT.U32.AND P6, PT, R237, R114, PT ;  /* 0x00000072ed00720c */ /* 0x000fc40003fc4070 */
[----:B------:R-:W-:Y:S01]  /*a330*/  IABS R113, R117 ;  /* 0x0000007500717213 */ /* 0x000fe20000000000 */
[----:B------:R2:W-:Y:S01]  /*a340*/  STL [R1+0x2b4], R2 ;  /* 0x0002b40201007387 */ /* 0x0005e20000100800 */
[----:B------:R-:W-:Y:S02]  /*a350*/  IABS R109, R116 ;  /* 0x00000074006d7213 */ /* 0x000fe40000000000 */
[----:B------:R-:W-:Y:S01]  /*a360*/  IADD3 R50, R10, 0x1d8, RZ ;  /* 0x000001d80a327810 */ /* 0x000fe20007ffe0ff */
[----:B------:R-:W-:Y:S01]  /*a370*/  STL [R1+0x2b8], R6 ;  /* 0x0002b80601007387 */ /* 0x000fe20000100800 */
[----:B------:R-:W-:Y:S01]  /*a380*/  @!P4 IMAD.IADD R112, R112, 0x1, -R237 ;  /* 0x000000017070c824 */ /* 0x000fe200078e0aed */
[----:B-1----:R-:W-:Y:S02]  /*a390*/  MOV R5, R110 ;  /* 0x0000006e00057202 */ /* 0x002fe40000000f00 */
[----:B------:R-:W-:Y:S01]  /*a3a0*/  MOV R110, R109 ;  /* 0x0000006d006e7202 */ /* 0x000fe20000000f00 */
[----:B------:R-:W-:Y:S01]  /*a3b0*/  IMAD.HI.U32 R109, R0, R113, RZ ;  /* 0x00000071006d7227 */ /* 0x000fe200078e00ff */
[----:B------:R-:W-:-:S02]  /*a3c0*/  ISETP.GT.U32.AND P4, PT, R237, R112, PT ;  /* 0x00000070ed00720c */ /* 0x000fc40003f84070 */
[----:B------:R-:W-:Y:S01]  /*a3d0*/  @!P3 IADD3 R5, -R5, RZ, RZ ;  /* 0x000000ff0505b210 */ /* 0x000fe20007ffe1ff */
[----:B--2---:R-:W-:Y:S01]  /*a3e0*/  IMAD.MOV R2, RZ, RZ, -R3 ;  /* 0x000000ffff027224 */ /* 0x004fe200078e0a03 */
[----:B------:R-:W-:Y:S01]  /*a3f0*/  ISETP.GE.AND P3, PT, R115, RZ, PT ;  /* 0x000000ff7300720c */ /* 0x000fe20003f66270 */
[----:B------:R-:W-:Y:S01]  /*a400*/  @!P6 IMAD.IADD R114, R114, 0x1, -R237 ;  /* 0x000000017272e824 */ /* 0x000fe200078e0aed */
[----:B------:R-:W-:Y:S01]  /*a410*/  IADD3 R49, R10, 0x1d9, RZ ;  /* 0x000001d90a317810 */ /* 0x000fe20007ffe0ff */
[C---:B------:R-:W-:Y:S01]  /*a420*/  IMAD R2, R237.reuse, R2, R111 ;  /* 0x00000002ed027224 */ /* 0x040fe200078e026f */
[----:B------:R-:W-:Y:S01]  /*a430*/  IABS R111, R115 ;  /* 0x00000073006f7213 */ /* 0x000fe20000000000 */
[----:B------:R1:W-:Y:S01]  /*a440*/  STL [R1+0x2c0], R5 ;  /* 0x0002c00501007387 */ /* 0x0003e20000100800 */
[C---:B------:R-:W-:Y:S02]  /*a450*/  ISETP.GT.U32.AND P6, PT, R237.reuse, R114, PT ;  /* 0x00000072ed00720c */ /* 0x040fe40003fc4070 */
[----:B------:R-:W-:Y:S01]  /*a460*/  ISETP.GT.U32.AND P5, PT, R237, R2, PT ;  /* 0x00000002ed00720c */ /* 0x000fe20003fa4070 */
[----:B------:R-:W-:Y:S01]  /*a470*/  IMAD.HI.U32 R3, R0, R111, RZ ;  /* 0x0000006f00037227 */ /* 0x000fe200078e00ff */
[----:B------:R-:W-:-:S02]  /*a480*/  @!P4 IADD3 R112, R112, -R237, RZ ;  /* 0x800000ed7070c210 */ /* 0x000fc40007ffe0ff */
[----:B------:R-:W-:Y:S01]  /*a490*/  ISETP.GE.AND P4, PT, R116, RZ, PT ;  /* 0x000000ff7400720c */ /* 0x000fe20003f86270 */
[----:B------:R-:W-:Y:S01]  /*a4a0*/  IMAD.MOV R4, RZ, RZ, -R3 ;  /* 0x000000ffff047224 */ /* 0x000fe200078e0a03 */
[----:B------:R-:W-:Y:S01]  /*a4b0*/  IABS R115, R119 ;  /* 0x0000007700737213 */ /* 0x000fe20000000000 */
[----:B------:R-:W-:Y:S01]  /*a4c0*/  IMAD.HI.U32 R3, R0, R110, RZ ;  /* 0x0000006e00037227 */ /* 0x000fe200078e00ff */
[----:B-1----:R-:W-:Y:S02]  /*a4d0*/  MOV R5, R112 ;  /* 0x0000007000057202 */ /* 0x002fe40000000f00 */
[----:B------:R-:W-:Y:S01]  /*a4e0*/  IADD3 R112, -R109, RZ, RZ ;  /* 0x000000ff6d707210 */ /* 0x000fe20007ffe1ff */
[----:B------:R-:W-:Y:S01]  /*a4f0*/  IMAD.MOV R3, RZ, RZ, -R3 ;  /* 0x000000ffff037224 */ /* 0x000fe200078e0a03 */
[----:B------:R-:W-:Y:S01]  /*a500*/  IADD3 R47, R10, 0x1db, RZ ;  /* 0x000001db0a2f7810 */ /* 0x000fe20007ffe0ff */
[----:B------:R-:W-:Y:S01]  /*a510*/  @!P5 IMAD.IADD R2, R2, 0x1, -R237 ;  /* 0x000000010202d824 */ /* 0x000fe200078e0aed */
[----:B------:R-:W-:Y:S01]  /*a520*/  IADD3 R44, R10, 0x1de, RZ ;  /* 0x000001de0a2c7810 */ /* 0x000fe20007ffe0ff */
[----:B------:R-:W-:Y:S01]  /*a530*/  @!P2 IMAD.MOV R5, RZ, RZ, -R5 ;  /* 0x000000ffff05a224 */ /* 0x000fe200078e0a05 */
[----:B------:R-:W-:Y:S01]  /*a540*/  ISETP.GE.AND P2, PT, R117, RZ, PT ;  /* 0x000000ff7500720c */ /* 0x000fe20003f46270 */
[C---:B------:R-:W-:Y:S01]  /*a550*/  IMAD R4, R237.reuse, R4, R111 ;  /* 0x00000004ed047224 */ /* 0x040fe200078e026f */
[C---:B------:R-:W-:Y:S01]  /*a560*/  ISETP.GT.U32.AND P5, PT, R237.reuse, R2, PT ;  /* 0x00000002ed00720c */ /* 0x040fe20003fa4070 */
[C---:B------:R-:W-:Y:S01]  /*a570*/  IMAD R110, R237.reuse, R3, R110 ;  /* 0x00000003ed6e7224 */ /* 0x040fe200078e026e */
[----:B------:R1:W-:Y:S01]  /*a580*/  STL [R1+0x2d4], R5 ;  /* 0x0002d40501007387 */ /* 0x0003e20000100800 */
[----:B------:R-:W-:Y:S01]  /*a590*/  @!P6 IMAD.IADD R114, R114, 0x1, -R237 ;  /* 0x000000017272e824 */ /* 0x000fe200078e0aed */
[C---:B------:R-:W-:Y:S01]  /*a5a0*/  IADD3 R117, R10.reuse, 0xc4, RZ ;  /* 0x000000c40a757810 */ /* 0x040fe20007ffe0ff */
[----:B------:R-:W-:Y:S01]  /*a5b0*/  IMAD R112, R237, R112, R113 ;  /* 0x00000070ed707224 */ /* 0x000fe200078e0271 */
[C---:B------:R-:W-:Y:S01]  /*a5c0*/  IADD3 R42, R10.reuse, 0x1e0, RZ ;  /* 0x000001e00a2a7810 */ /* 0x040fe20007ffe0ff */
[----:B------:R-:W-:Y:S01]  /*a5d0*/  VIADD R116, R10, 0xc3 ;  /* 0x000000c30a747836 */ /* 0x000fe20000000000 */
[----:B------:R-:W-:-:S02]  /*a5e0*/  IABS R113, R117 ;  /* 0x0000007500717213 */ /* 0x000fc40000000000 */
[----:B------:R-:W-:Y:S02]  /*a5f0*/  IADD3 R40, R10, 0x1e2, RZ ;  /* 0x000001e20a287810 */ /* 0x000fe40007ffe0ff */
[----:B------:R-:W-:Y:S02]  /*a600*/  IABS R111, R116 ;  /* 0x00000074006f7213 */ /* 0x000fe40000000000 */
[----:B------:R-:W-:Y:S02]  /*a610*/  @!P5 IADD3 R2, R2, -R237, RZ ;  /* 0x800000ed0202d210 */ /* 0x000fe40007ffe0ff */
[----:B------:R-:W-:Y:S01]  /*a620*/  ISETP.GT.U32.AND P5, PT, R237, R4, PT ;  /* 0x00000004ed00720c */ /* 0x000fe20003fa4070 */
[----:B------:R-:W-:Y:S01]  /*a630*/  IMAD.HI.U32 R3, R0, R111, RZ ;  /* 0x0000006f00037227 */ /* 0x000fe200078e00ff */
[C---:B------:R-:W-:Y:S02]  /*a640*/  IADD3 R39, R10.reuse, 0x1e3, RZ ;  /* 0x000001e30a277810 */ /* 0x040fe40007ffe0ff */
[C---:B------:R-:W-:Y:S01]  /*a650*/  IADD3 R37, R10.reuse, 0x1e5, RZ ;  /* 0x000001e50a257810 */ /* 0x040fe20007ffe0ff */
[----:B-1----:R-:W-:Y:S01]  /*a660*/  IMAD.MOV.U32 R5, RZ, RZ, R2 ;  /* 0x000000ffff057224 */ /* 0x002fe200078e0002 */
[----:B------:R-:W-:-:S02]  /*a670*/  IADD3 R2, R10, 0xc2, RZ ;  /* 0x000000c20a027810 */ /* 0x000fc40007ffe0ff */
[----:B------:R-:W-:Y:S01]  /*a680*/  IADD3 R33, R10, 0x1e9, RZ ;  /* 0x000001e90a217810 */ /* 0x000fe20007ffe0ff */
[----:B------:R-:W-:Y:S01]  /*a690*/  @!P0 IMAD.MOV R5, RZ, RZ, -R5 ;  /* 0x000000ffff058224 */ /* 0x000fe200078e0a05 */
[C---:B------:R-:W-:Y:S02]  /*a6a0*/  ISETP.GT.U32.AND P0, PT, R237.reuse, R110, PT ;  /* 0x0000006eed00720c */ /* 0x040fe40003f04070 */
[----:B------:R-:W-:Y:S02]  /*a6b0*/  IABS R109, R2 ;  /* 0x00000002006d7213 */ /* 0x000fe40000000000 */
[----:B------:R1:W-:Y:S01]  /*a6c0*/  STL [R1+0x2d8], R5 ;  /* 0x0002d80501007387 */ /* 0x0003e20000100800 */
[----:B------:R-:W-:Y:S02]  /*a6d0*/  @!P5 IADD3 R4, R4, -R237, RZ ;  /* 0x800000ed0404d210 */ /* 0x000fe40007ffe0ff */
[----:B------:R-:W-:Y:S01]  /*a6e0*/  ISETP.GE.AND P6, PT, R2, RZ, PT ;  /* 0x000000ff0200720c */ /* 0x000fe20003fc6270 */
[----:B------:R-:W-:Y:S01]  /*a6f0*/  IMAD.HI.U32 R2, R0, R109, RZ ;  /* 0x0000006d00027227 */ /* 0x000fe200078e00ff */
[----:B------:R-:W-:-:S02]  /*a700*/  ISETP.GT.U32.AND P5, PT, R237, R4, PT ;  /* 0x00000004ed00720c */ /* 0x000fc40003fa4070 */
[----:B------:R-:W-:Y:S02]  /*a710*/  IADD3 R31, R10, 0x1eb, RZ ;  /* 0x000001eb0a1f7810 */ /* 0x000fe40007ffe0ff */
[----:B------:R-:W-:Y:S01]  /*a720*/  @!P0 IMAD.IADD R110, R110, 0x1, -R237 ;  /* 0x000000016e6e8824 */ /* 0x000fe200078e0aed */
[----:B-1----:R-:W-:Y:S01]  /*a730*/  MOV R5, R114 ;  /* 0x0000007200057202 */ /* 0x002fe20000000f00 */
[----:B------:R-:W-:Y:S01]  /*a740*/  IMAD.MOV R114, RZ, RZ, -R3 ;  /* 0x000000ffff727224 */ /* 0x000fe200078e0a03 */
[----:B------:R-:W-:Y:S01]  /*a750*/  IADD3 R2, -R2, RZ, RZ ;  /* 0x000000ff02027210 */ /* 0x000fe20007ffe1ff */
[----:B------:R-:W-:Y:S01]  /*a760*/  IMAD.HI.U32 R3, R0, R113, RZ ;  /* 0x0000007100037227 */ /* 0x000fe200078e00ff */
[C---:B------:R-:W-:Y:S02]  /*a770*/  ISETP.GT.U32.AND P0, PT, R237.reuse, R110, PT ;  /* 0x0000006eed00720c */ /* 0x040fe40003f04070 */
[----:B------:R-:W-:Y:S01]  /*a780*/  IADD3 R30, R10, 0x1ec, RZ ;  /* 0x000001ec0a1e7810 */ /* 0x000fe20007ffe0ff */
[----:B------:R-:W-:Y:S01]  /*a790*/  @!P1 IMAD.MOV R5, RZ, RZ, -R5 ;  /* 0x000000ffff059224 */ /* 0x000fe200078e0a05 */
[C---:B------:R-:W-:Y:S01]  /*a7a0*/  ISETP.GT.U32.AND P1, PT, R237.reuse, R112, PT ;  /* 0x00000070ed00720c */ /* 0x040fe20003f24070 */
[C---:B------:R-:W-:Y:S01]  /*a7b0*/  IMAD R114, R237.reuse, R114, R111 ;  /* 0x00000072ed727224 */ /* 0x040fe200078e026f */
[----:B------:R-:W-:Y:S01]  /*a7c0*/  @!P5 IADD3 R4, R4, -R237, RZ ;  /* 0x800000ed0404d210 */ /* 0x000fe20007ffe0ff */
[----:B------:R-:W-:Y:S01]  /*a7d0*/  IMAD R2, R237, R2, R109 ;  /* 0x00000002ed027224 */ /* 0x000fe200078e026d */
[----:B------:R1:W-:Y:S01]  /*a7e0*/  STL [R1+0x2e0], R5 ;  /* 0x0002e00501007387 */ /* 0x0003e20000100800 */
[----:B------:R-:W-:Y:S01]  /*a7f0*/  IMAD.HI.U32 R109, R0, R115, RZ ;  /* 0x00000073006d7227 */ /* 0x000fe200078e00ff */
[----:B------:R-:W-:-:S02]  /*a800*/  MOV R6, R4 ;  /* 0x0000000400067202 */ /* 0x000fc40000000f00 */
[----:B------:R-:W-:Y:S01]  /*a810*/  ISETP.GE.AND P5, PT, R116, RZ, PT ;  /* 0x000000ff7400720c */ /* 0x000fe20003fa6270 */
[----:B------:R-:W-:Y:S01]  /*a820*/  IMAD.MOV R118, RZ, RZ, -R109 ;  /* 0x000000ffff767224 */ /* 0x000fe200078e0a6d */
[-C--:B------:R-:W-:Y:S01]  /*a830*/  @!P0 IADD3 R110, R110, -R237.reuse, RZ ;  /* 0x800000ed6e6e8210 */ /* 0x080fe20007ffe0ff */
[----:B------:R-:W-:Y:S01]  /*a840*/  @!P3 IMAD.MOV R6, RZ, RZ, -R6 ;  /* 0x000000ffff06b224 */ /* 0x000fe200078e0a06 */
[C---:B------:R-:W-:Y:S01]  /*a850*/  ISETP.GT.U32.AND P3, PT, R237.reuse, R114, PT ;  /* 0x00000072ed00720c */ /* 0x040fe20003f64070 */
[----:B------:R-:W-:Y:S01]  /*a860*/  @!P1 IMAD.IADD R112, R112, 0x1, -R237 ;  /* 0x0000000170709824 */ /* 0x000fe200078e0aed */
[----:B-1----:R-:W-:Y:S01]  /*a870*/  MOV R5, R110 ;  /* 0x0000006e00057202 */ /* 0x002fe20000000f00 */
[----:B------:R-:W-:Y:S01]  /*a880*/  IMAD.MOV R116, RZ, RZ, -R3 ;  /* 0x000000ffff747224 */ /* 0x000fe200078e0a03 */
[----:B------:R-:W-:Y:S01]  /*a890*/  STL [R1+0x2e4], R6 ;  /* 0x0002e40601007387 */ /* 0x000fe20000100800 */
[C---:B------:R-:W-:Y:S01]  /*a8a0*/  IMAD R110, R237.reuse, R118, R115 ;  /* 0x00000076ed6e7224 */ /* 0x040fe200078e0273 */
[C---:B------:R-:W-:Y:S01]  /*a8b0*/  ISETP.GT.U32.AND P1, PT, R237.reuse, R112, PT ;  /* 0x00000070ed00720c */ /* 0x040fe20003f24070 */
[----:B------:R-:W-:Y:S01]  /*a8c0*/  IMAD R4, R237, R116, R113 ;  /* 0x00000074ed047224 */ /* 0x000fe200078e0271 */
[----:B------:R-:W-:Y:S01]  /*a8d0*/  @!P4 IADD3 R5, -R5, RZ, RZ ;  /* 0x000000ff0505c210 */ /* 0x000fe20007ffe1ff */
[C---:B------:R-:W-:Y:S01]  /*a8e0*/  VIADD R113, R10.reuse, 0xc6 ;  /* 0x000000c60a717836 */ /* 0x040fe20000000000 */
[----:B------:R-:W-:Y:S01]  /*a8f0*/  ISETP.GT.U32.AND P0, PT, R237, R2, PT ;  /* 0x00000002ed00720c */ /* 0x000fe20003f04070 */
[----:B------:R-:W-:Y:S01]  /*a900*/  VIADD R115, R10, 0xc7 ;  /* 0x000000c70a737836 */ /* 0x000fe20000000000 */
[----:B------:R-:W-:Y:S01]  /*a910*/  ISETP.GE.AND P4, PT, R117, RZ, PT ;  /* 0x000000ff7500720c */ /* 0x000fe20003f86270 */
[----:B------:R1:W-:Y:S01]  /*a920*/  STL [R1+0x2fc], R5 ;  /* 0x0002fc0501007387 */ /* 0x0003e20000100800 */
[----:B------:R-:W-:Y:S01]  /*a930*/  @!P3 IADD3 R114, R114, -R237, RZ ;  /* 0x800000ed7272b210 */ /* 0x000fe20007ffe0ff */
[----:B------:R-:W-:Y:S01]  /*a940*/  VIADD R117, R10, 0xcf ;  /* 0x000000cf0a757836 */ /* 0x000fe20000000000 */
[----:B------:R-:W-:-:S02]  /*a950*/  IABS R118, R113 ;  /* 0x0000007100767213 */ /* 0x000fc40000000000 */
[C---:B------:R-:W-:Y:S01]  /*a960*/  ISETP.GT.U32.AND P3, PT, R237.reuse, R114, PT ;  /* 0x00000072ed00720c */ /* 0x040fe20003f64070 */
[----:B------:R-:W-:Y:S01]  /*a970*/  @!P1 IMAD.IADD R112, R112, 0x1, -R237 ;  /* 0x0000000170709824 */ /* 0x000fe200078e0aed */
[C---:B------:R-:W-:Y:S01]  /*a980*/  ISETP.GT.U32.AND P1, PT, R237.reuse, R4, PT ;  /* 0x00000004ed00720c */ /* 0x040fe20003f24070 */
[----:B------:R-:W-:Y:S01]  /*a990*/  IMAD.HI.U32 R3, R0, R118, RZ ;  /* 0x0000007600037227 */ /* 0x000fe200078e00ff */
[----:B------:R-:W-:Y:S02]  /*a9a0*/  IABS R109, R115 ;  /* 0x00000073006d7213 */ /* 0x000fe40000000000 */
[----:B------:R-:W-:Y:S01]  /*a9b0*/  @!P0 IADD3 R2, R2, -R237, RZ ;  /* 0x800000ed02028210 */ /* 0x000fe20007ffe0ff */
[----:B-1----:R-:W-:Y:S01]  /*a9c0*/  IMAD.MOV.U32 R5, RZ, RZ, R112 ;  /* 0x000000ffff057224 */ /* 0x002fe200078e0070 */
[----:B------:R-:W-:Y:S01]  /*a9d0*/  IADD3 R116, R10, 0xc8, RZ ;  /* 0x000000c80a747810 */ /* 0x000fe20007ffe0ff */
[----:B------:R-:W-:Y:S01]  /*a9e0*/  IMAD.MOV R3, RZ, RZ, -R3 ;  /* 0x000000ffff037224 */ /* 0x000fe200078e0a03 */
[----:B------:R-:W-:-:S02]  /*a9f0*/  ISETP.GT.U32.AND P0, PT, R237, R2, PT ;  /* 0x00000002ed00720c */ /* 0x000fc40003f04070 */
[----:B------:R-:W-:Y:S01]  /*aa00*/  @!P2 IADD3 R5, -R5, RZ, RZ ;  /* 0x000000ff0505a210 */ /* 0x000fe20007ffe1ff */
[C---:B------:R-:W-:Y:S01]  /*aa10*/  IMAD R118, R237.reuse, R3, R118 ;  /* 0x00000003ed767224 */ /* 0x040fe200078e0276 */
[C---:B------:R-:W-:Y:S01]  /*aa20*/  ISETP.GT.U32.AND P2, PT, R237.reuse, R110, PT ;  /* 0x0000006eed00720c */ /* 0x040fe20003f44070 */
[----:B------:R-:W-:Y:S01]  /*aa30*/  IMAD.HI.U32 R3, R0, R109, RZ ;  /* 0x0000006d00037227 */ /* 0x000fe200078e00ff */
[----:B------:R-:W-:Y:S01]  /*aa40*/  @!P3 IADD3 R114, R114, -R237, RZ ;  /* 0x800000ed7272b210 */ /* 0x000fe20007ffe0ff */
[----:B------:R1:W-:Y:S01]  /*aa50*/  STL [R1+0x300], R5 ;  /* 0x0003000501007387 */ /* 0x0003e20000100800 */
[----:B------:R-:W-:Y:S01]  /*aa60*/  ISETP.GT.U32.AND P3, PT, R237, R118, PT ;  /* 0x00000076ed00720c */ /* 0x000fe20003f64070 */
[----:B------:R-:W-:Y:S01]  /*aa70*/  @!P1 IMAD.IADD R4, R4, 0x1, -R237 ;  /* 0x0000000104049824 */ /* 0x000fe200078e0aed */
[----:B------:R-:W-:Y:S02]  /*aa80*/  IABS R111, R116 ;  /* 0x00000074006f7213 */ /* 0x000fe40000000000 */
[----:B------:R-:W-:-:S02]  /*aa90*/  IABS R120, R117 ;  /* 0x0000007500787213 */ /* 0x000fc40000000000 */
[----:B------:R-:W-:Y:S02]  /*aaa0*/  ISETP.GT.U32.AND P1, PT, R237, R4, PT ;  /* 0x00000004ed00720c */ /* 0x000fe40003f24070 */
[----:B------:R-:W-:Y:S01]  /*aab0*/  @!P0 IADD3 R2, R2, -R237, RZ ;  /* 0x800000ed02028210 */ /* 0x000fe20007ffe0ff */
[--C-:B------:R-:W-:Y:S01]  /*aac0*/  @!P2 IMAD.IADD R110, R110, 0x1, -R237.reuse ;  /* 0x000000016e6ea824 */ /* 0x100fe200078e0aed */
[----:B------:R-:W-:Y:S01]  /*aad0*/  ISETP.GE.AND P0, PT, R119, RZ, PT ;  /* 0x000000ff7700720c */ /* 0x000fe20003f06270 */
[----:B-1----:R-:W-:Y:S01]  /*aae0*/  IMAD.MOV.U32 R5, RZ, RZ, R114 ;  /* 0x000000ffff057224 */ /* 0x002fe200078e0072 */
[----:B------:R-:W-:Y:S01]  /*aaf0*/  IADD3 R114, -R3, RZ, RZ ;  /* 0x000000ff03727210 */ /* 0x000fe20007ffe1ff */
[----:B------:R-:W-:Y:S01]  /*ab00*/  @!P3 IMAD.IADD R118, R118, 0x1, -R237 ;  /* 0x000000017676b824 */ /* 0x000fe200078e0aed */
[C---:B------:R-:W-:Y:S01]  /*ab10*/  ISETP.GT.U32.AND P2, PT, R237.reuse, R110, PT ;  /* 0x0000006eed00720c */ /* 0x040fe20003f44070 */
[----:B------:R-:W-:Y:S01]  /*ab20*/  @!P5 IMAD.MOV R5, RZ, RZ, -R5 ;  /* 0x000000ffff05d224 */ /* 0x000fe200078e0a05 */
[----:B------:R-:W-:Y:S01]  /*ab30*/  MOV R6, R2 ;  /* 0x0000000200067202 */ /* 0x000fe20000000f00 */
[----:B------:R-:W-:Y:S01]  /*ab40*/  IMAD R114, R237, R114, R109 ;  /* 0x00000072ed727224 */ /* 0x000fe200078e026d */
[----:B------:R-:W-:Y:S01]  /*ab50*/  IADD3 R3, R10, 0xc9, RZ ;  /* 0x000000c90a037810 */ /* 0x000fe20007ffe0ff */
[----:B------:R-:W-:Y:S01]  /*ab60*/  IMAD.HI.U32 R2, R0, R111, RZ ;  /* 0x0000006f00027227 */ /* 0x000fe200078e00ff */
[----:B------:R-:W-:-:S02]  /*ab70*/  @!P6 IADD3 R6, -R6, RZ, RZ ;  /* 0x000000ff0606e210 */ /* 0x000fc40007ffe1ff */
[----:B------:R-:W-:Y:S01]  /*ab80*/  @!P1 IADD3 R4, R4, -R237, RZ ;  /* 0x800000ed04049210 */ /* 0x000fe20007ffe0ff */
[----:B------:R-:W-:Y:S01]  /*ab90*/  IMAD.MOV R2, RZ, RZ, -R2 ;  /* 0x000000ffff027224 */ /* 0x000fe200078e0a02 */
[----:B------:R-:W-:Y:S01]  /*aba0*/  IABS R112, R3 ;  /* 0x0000000300707213 */ /* 0x000fe20000000000 */
[----:B------:R1:W-:Y:S01]  /*abb0*/  STL [R1+0x304], R6 ;  /* 0x0003040601007387 */ /* 0x0003e20000100800 */
[C---:B------:R-:W-:Y:S01]  /*abc0*/  ISETP.GT.U32.AND P3, PT, R237.reuse, R118, PT ;  /* 0x00000076ed00720c */ /* 0x040fe20003f64070 */
[----:B------:R-:W-:Y:S01]  /*abd0*/  @!P2 IMAD.IADD R110, R110, 0x1, -R237 ;  /* 0x000000016e6ea824 */ /* 0x000fe200078e0aed */
[C---:B------:R-:W-:Y:S01]  /*abe0*/  ISETP.GT.U32.AND P2, PT, R237.reuse, R114, PT ;  /* 0x00000072ed00720c */ /* 0x040fe20003f44070 */
[----:B------:R2:W-:Y:S01]  /*abf0*/  STL [R1+0x308], R5 ;  /* 0x0003080501007387 */ /* 0x0005e20000100800 */
[----:B------:R-:W-:Y:S01]  /*ac00*/  ISETP.GE.AND P1, PT, R116, RZ, PT ;  /* 0x000000ff7400720c */ /* 0x000fe20003f26270 */
[----:B------:R-:W-:Y:S01]  /*ac10*/  IMAD R2, R237, R2, R111 ;  /* 0x00000002ed027224 */ /* 0x000fe200078e026f */
[----:B------:R-:W-:-:S02]  /*ac20*/  ISETP.GE.AND P6, PT, R113, RZ, PT ;  /* 0x000000ff7100720c */ /* 0x000fc40003fc6270 */
[----:B------:R-:W-:Y:S02]  /*ac30*/  ISETP.GE.AND P5, PT, R115, RZ, PT ;  /* 0x000000ff7300720c */ /* 0x000fe40003fa6270 */
[----:B-1----:R-:W-:Y:S01]  /*ac40*/  MOV R6, R4 ;  /* 0x0000000400067202 */ /* 0x002fe20000000f00 */
[C---:B------:R-:W-:Y:S01]  /*ac50*/  VIADD R4, R10.reuse, 0xca ;  /* 0x000000ca0a047836 */ /* 0x040fe20000000000 */
[----:B------:R-:W-:Y:S01]  /*ac60*/  IADD3 R113, R10, 0xcb, RZ ;  /* 0x000000cb0a717810 */ /* 0x000fe20007ffe0ff */
[--C-:B------:R-:W-:Y:S01]  /*ac70*/  @!P3 IMAD.IADD R118, R118, 0x1, -R237.reuse ;  /* 0x000000017676b824 */ /* 0x100fe200078e0aed */
[----:B--2---:R-:W-:Y:S01]  /*ac80*/  MOV R5, R110 ;  /* 0x0000006e00057202 */ /* 0x004fe20000000f00 */
[----:B------:R-:W-:Y:S01]  /*ac90*/  @!P2 IMAD.IADD R114, R114, 0x1, -R237 ;  /* 0x000000017272a824 */ /* 0x000fe200078e0aed */
[----:B------:R-:W-:Y:S01]  /*aca0*/  IABS R116, R4 ;  /* 0x0000000400747213 */ /* 0x000fe20000000000 */
[----:B------:R-:W-:Y:S01]  /*acb0*/  @!P4 IMAD.MOV R6, RZ, RZ, -R6 ;  /* 0x000000ffff06c224 */ /* 0x000fe200078e0a06 */
[----:B------:R-:W-:Y:S01]  /*acc0*/  ISETP.GE.AND P4, PT, R3, RZ, PT ;  /* 0x000000ff0300720c */ /* 0x000fe20003f86270 */
[----:B------:R-:W-:Y:S01]  /*acd0*/  IMAD.HI.U32 R3, R0, R112, RZ ;  /* 0x0000007000037227 */ /* 0x000fe200078e00ff */
[----:B------:R-:W-:-:S02]  /*ace0*/  ISETP.GT.U32.AND P2, PT, R237, R114, PT ;  /* 0x00000072ed00720c */ /* 0x000fc40003f44070 */
[----:B------:R-:W-:Y:S01]  /*acf0*/  @!P0 IADD3 R5, -R5, RZ, RZ ;  /* 0x000000ff05058210 */ /* 0x000fe20007ffe1ff */
[----:B------:R-:W-:Y:S01]  /*ad00*/  IMAD.MOV R3, RZ, RZ, -R3 ;  /* 0x000000ffff037224 */ /* 0x000fe200078e0a03 */
[----:B------:R-:W-:Y:S01]  /*ad10*/  ISETP.GE.AND P0, PT, R4, RZ, PT ;  /* 0x000000ff0400720c */ /* 0x000fe20003f06270 */
[----:B------:R-:W-:Y:S01]  /*ad20*/  IMAD.HI.U32 R4, R0, R116, RZ ;  /* 0x0000007400047227 */ /* 0x000fe200078e00ff */
[C---:B------:R-:W-:Y:S01]  /*ad30*/  ISETP.GT.U32.AND P3, PT, R237.reuse, R2, PT ;  /* 0x00000002ed00720c */ /* 0x040fe20003f64070 */
[----:B------:R1:W-:Y:S01]  /*ad40*/  STL [R1+0x320], R6 ;  /* 0x0003200601007387 */ /* 0x0003e20000100800 */
[----:B------:R-:W-:Y:S01]  /*ad50*/  IADD3 R115, R10, 0xcc, RZ ;  /* 0x000000cc0a737810 */ /* 0x000fe20007ffe0ff */
[----:B------:R-:W-:Y:S01]  /*ad60*/  IMAD R112, R237, R3, R112 ;  /* 0x00000003ed707224 */ /* 0x000fe200078e0270 */
[----:B------:R-:W-:Y:S01]  /*ad70*/  IADD3 R4, -R4, RZ, RZ ;  /* 0x000000ff04047210 */ /* 0x000fe20007ffe1ff */
[----:B------:R2:W-:Y:S01]  /*ad80*/  STL [R1+0x324], R5 ;  /* 0x0003240501007387 */ /* 0x0005e20000100800 */
[----:B------:R-:W-:-:S02]  /*ad90*/  IABS R109, R113 ;  /* 0x00000071006d7213 */ /* 0x000fc40000000000 */
[----:B------:R-:W-:Y:S01]  /*ada0*/  @!P2 IADD3 R114, R114, -R237, RZ ;  /* 0x800000ed7272a210 */ /* 0x000fe20007ffe0ff */
[C---:B------:R-:W-:Y:S01]  /*adb0*/  IMAD R116, R237.reuse, R4, R116 ;  /* 0x00000004ed747224 */ /* 0x040fe200078e0274 */
[C---:B------:R-:W-:Y:S01]  /*adc0*/  ISETP.GT.U32.AND P2, PT, R237.reuse, R112, PT ;  /* 0x00000070ed00720c */ /* 0x040fe20003f44070 */
[----:B-1----:R-:W-:Y:S01]  /*add0*/  IMAD.MOV.U32 R6, RZ, RZ, R118 ;  /* 0x000000ffff067224 */ /* 0x002fe200078e0076 */
[----:B------:R-:W-:Y:S01]  /*ade0*/  IABS R111, R115 ;  /* 0x00000073006f7213 */ /* 0x000fe20000000000 */
[----:B------:R-:W-:Y:S01]  /*adf0*/  IMAD.HI.U32 R3, R0, R109, RZ ;  /* 0x0000006d00037227 */ /* 0x000fe200078e00ff */
[C---:B------:R-:W-:Y:S02]  /*ae00*/  IADD3 R119, R10.reuse, 0xd0, RZ ;  /* 0x000000d00a777810 */ /* 0x040fe40007ffe0ff */
[----:B------:R-:W-:Y:S01]  /*ae10*/  IADD3 R28, R10, 0x1ee, RZ ;  /* 0x000001ee0a1c7810 */ /* 0x000fe20007ffe0ff */
[----:B------:R-:W-:Y:S01]  /*ae20*/  @!P6 IMAD.MOV R6, RZ, RZ, -R6 ;  /* 0x000000ffff06e224 */ /* 0x000fe200078e0a06 */
[----:B------:R-:W-:Y:S01]  /*ae30*/  ISETP.GT.U32.AND P6, PT, R237, R116, PT ;  /* 0x00000074ed00720c */ /* 0x000fe20003fc4070 */
[----:B------:R-:W-:Y:S01]  /*ae40*/  IMAD.HI.U32 R4, R0, R111, RZ ;  /* 0x0000006f00047227 */ /* 0x000fe200078e00ff */
[----:B------:R-:W-:-:S02]  /*ae50*/  IADD3 R110, -R3, RZ, RZ ;  /* 0x000000ff036e7210 */ /* 0x000fc40007ffe1ff */
[----:B------:R-:W-:Y:S01]  /*ae60*/  STL [R1+0x328], R6 ;  /* 0x0003280601007387 */ /* 0x000fe20000100800 */
[--C-:B------:R-:W-:Y:S01]  /*ae70*/  @!P2 IMAD.IADD R112, R112, 0x1, -R237.reuse ;  /* 0x000000017070a824 */ /* 0x100fe200078e0aed */
[----:B------:R-:W-:Y:S01]  /*ae80*/  IABS R122, R119 ;  /* 0x00000077007a7213 */ /* 0x000fe20000000000 */
[----:B------:R-:W-:Y:S01]  /*ae90*/  @!P3 IMAD.IADD R2, R2, 0x1, -R237 ;  /* 0x000000010202b824 */ /* 0x000fe200078e0aed */
[----:B------:R-:W-:Y:S01]  /*aea0*/  IADD3 R27, R10, 0x1ef, RZ ;  /* 0x000001ef0a1b7810 */ /* 0x000fe20007ffe0ff */
[----:B--2---:R-:W-:Y:S01]  /*aeb0*/  IMAD.MOV.U32 R5, RZ, RZ, R114 ;  /* 0x000000ffff057224 */ /* 0x004fe200078e0072 */
[C---:B------:R-:W-:Y:S02]  /*aec0*/  ISETP.GT.U32.AND P2, PT, R237.reuse, R112, PT ;  /* 0x00000070ed00720c */ /* 0x040fe40003f44070 */
[----:B------:R-:W-:Y:S01]  /*aed0*/  IADD3 R114, -R4, RZ, RZ ;  /* 0x000000ff04727210 */ /* 0x000fe20007ffe1ff */
[C---:B------:R-:W-:Y:S01]  /*aee0*/  IMAD R4, R237.reuse, R110, R109 ;  /* 0x0000006eed047224 */ /* 0x040fe200078e026d */
[----:B------:R-:W-:Y:S01]  /*aef0*/  ISETP.GT.U32.AND P3, PT, R237, R2, PT ;  /* 0x00000002ed00720c */ /* 0x000fe20003f64070 */
[----:B------:R-:W-:Y:S01]  /*af00*/  IMAD.HI.U32 R109, R0, R120, RZ ;  /* 0x00000078006d7227 */ /* 0x000fe200078e00ff */
[----:B------:R-:W-:-:S02]  /*af10*/  @!P6 IADD3 R116, R116, -R237, RZ ;  /* 0x800000ed7474e210 */ /* 0x000fc40007ffe0ff */
[----:B------:R-:W-:Y:S01]  /*af20*/  @!P5 IADD3 R5, -R5, RZ, RZ ;  /* 0x000000ff0505d210 */ /* 0x000fe20007ffe1ff */
[C---:B------:R-:W-:Y:S01]  /*af30*/  IMAD R110, R237.reuse, R114, R111 ;  /* 0x00000072ed6e7224 */ /* 0x040fe200078e026f */
[----:B------:R-:W-:Y:S01]  /*af40*/  IABS R114, R123 ;  /* 0x0000007b00727213 */ /* 0x000fe20000000000 */
[----:B------:R-:W-:Y:S01]  /*af50*/  IMAD.MOV R109, RZ, RZ, -R109 ;  /* 0x000000ffff6d7224 */ /* 0x000fe200078e0a6d */
[C---:B------:R-:W-:Y:S01]  /*af60*/  ISETP.GT.U32.AND P6, PT, R237.reuse, R116, PT ;  /* 0x00000074ed00720c */ /* 0x040fe20003fc4070 */
[--C-:B------:R-:W-:Y:S01]  /*af70*/  @!P2 IMAD.IADD R112, R112, 0x1, -R237.reuse ;  /* 0x000000017070a824 */ /* 0x100fe200078e0aed */
[----:B------:R-:W-:Y:S01]  /*af80*/  ISETP.GT.U32.AND P2, PT, R237, R4, PT ;  /* 0x00000004ed00720c */ /* 0x000fe20003f44070 */
[----:B------:R-:W-:Y:S01]  /*af90*/  IMAD.HI.U32 R3, R0, R114, RZ ;  /* 0x0000007200037227 */ /* 0x000fe200078e00ff */
[----:B------:R-:W-:Y:S01]  /*afa0*/  ISETP.GE.AND P5, PT, R113, RZ, PT ;  /* 0x000000ff7100720c */ /* 0x000fe20003fa6270 */
[----:B------:R1:W-:Y:S01]  /*afb0*/  STL [R1+0x354], R5 ;  /* 0x0003540501007387 */ /* 0x0003e20000100800 */
[----:B------:R-:W-:Y:S01]  /*afc0*/  IADD3 R25, R10, 0x1f1, RZ ;  /* 0x000001f10a197810 */ /* 0x000fe20007ffe0ff */
[----:B------:R-:W-:Y:S01]  /*afd0*/  @!P3 IMAD.IADD R2, R2, 0x1, -R237 ;  /* 0x000000010202b824 */ /* 0x000fe200078e0aed */
[----:B------:R-:W-:Y:S01]  /*afe0*/  ISETP.GE.AND P3, PT, R115, RZ, PT ;  /* 0x000000ff7300720c */ /* 0x000fe20003f66270 */
[----:B------:R-:W-:Y:S01]  /*aff0*/  VIADD R115, R10, 0xd1 ;  /* 0x000000d10a737836 */ /* 0x000fe20000000000 */
[----:B------:R-:W-:Y:S01]  /*b000*/  IADD3 R111, -R3, RZ, RZ ;  /* 0x000000ff036f7210 */ /* 0x000fe20007ffe1ff */
[----:B------:R-:W-:Y:S01]  /*b010*/  IMAD.HI.U32 R3, R0, R124, RZ ;  /* 0x0000007c00037227 */ /* 0x000fe200078e00ff */
[----:B------:R-:W-:-:S02]  /*b020*/  IADD3 R24, R10, 0x1f2, RZ ;  /* 0x000001f20a187810 */ /* 0x000fc40007ffe0ff */
[----:B------:R-:W-:Y:S01]  /*b030*/  IABS R118, R115 ;  /* 0x0000007300767213 */ /* 0x000fe20000000000 */
[--C-:B------:R-:W-:Y:S01]  /*b040*/  @!P6 IMAD.IADD R116, R116, 0x1, -R237.reuse ;  /* 0x000000017474e824 */ /* 0x100fe200078e0aed */
[C---:B------:R-:W-:Y:S01]  /*b050*/  ISETP.GT.U32.AND P6, PT, R237.reuse, R110, PT ;  /* 0x0000006eed00720c */ /* 0x040fe20003fc4070 */
[----:B------:R-:W-:Y:S01]  /*b060*/  IMAD R114, R237, R111, R114 ;  /* 0x0000006fed727224 */ /* 0x000fe200078e0272 */
[----:B------:R-:W-:Y:S01]  /*b070*/  @!P2 IADD3 R4, R4, -R237, RZ ;  /* 0x800000ed0404a210 */ /* 0x000fe20007ffe0ff */
[----:B-1----:R-:W-:Y:S01]  /*b080*/  IMAD.MOV.U32 R5, RZ, RZ, R2 ;  /* 0x000000ffff057224 */ /* 0x002fe200078e0002 */
[----:B------:R-:W-:Y:S01]  /*b090*/  IADD3 R113, -R3, RZ, RZ ;  /* 0x000000ff03717210 */ /* 0x000fe20007ffe1ff */
[C---:B------:R-:W-:Y:S01]  /*b0a0*/  IMAD.HI.U32 R3, R0.reuse, R118, RZ ;  /* 0x0000007600037227 */ /* 0x040fe200078e00ff */
[----:B------:R-:W-:Y:S02]  /*b0b0*/  ISETP.GT.U32.AND P2, PT, R237, R114, PT ;  /* 0x00000072ed00720c */ /* 0x000fe40003f44070 */
[----:B------:R-:W-:Y:S01]  /*b0c0*/  @!P1 IADD3 R5, -R5, RZ, RZ ;  /* 0x000000ff05059210 */ /* 0x000fe20007ffe1ff */
[----:B------:R-:W-:Y:S01]  /*b0d0*/  IMAD R124, R237, R113, R124 ;  /* 0x00000071ed7c7224 */ /* 0x000fe200078e027c */
[----:B------:R-:W-:Y:S01]  /*b0e0*/  IADD3 R3, -R3, RZ, RZ ;  /* 0x000000ff03037210 */ /* 0x000fe20007ffe1ff */
[----:B------:R-:W-:Y:S01]  /*b0f0*/  IMAD.HI.U32 R111, R0, R122, RZ ;  /* 0x0000007a006f7227 */ /* 0x000fe200078e00ff */
[C---:B------:R-:W-:Y:S01]  /*b100*/  IADD3 R113, R10.reuse, 0xd3, RZ ;  /* 0x000000d30a717810 */ /* 0x040fe20007ffe0ff */
[----:B------:R-:W-:Y:S01]  /*b110*/  STL [R1+0x358], R5 ;  /* 0x0003580501007387 */ /* 0x000fe20000100800 */
[----:B------:R-:W-:Y:S01]  /*b120*/  IADD3 R22, R10, 0x1f4, RZ ;  /* 0x000001f40a167810 */ /* 0x000fe20007ffe0ff */
[--C-:B------:R-:W-:Y:S01]  /*b130*/  @!P6 IMAD.IADD R110, R110, 0x1, -R237.reuse ;  /* 0x000000016e6ee824 */ /* 0x100fe200078e0aed */
[C---:B------:R-:W-:Y:S01]  /*b140*/  ISETP.GT.U32.AND P6, PT, R237.reuse, R124, PT ;  /* 0x0000007ced00720c */ /* 0x040fe20003fc4070 */
[C---:B------:R-:W-:Y:S01]  /*b150*/  IMAD R118, R237.reuse, R3, R118 ;  /* 0x00000003ed767224 */ /* 0x040fe200078e0276 */
[----:B------:R-:W-:Y:S01]  /*b160*/  IADD3 R21, R10, 0x1f5, RZ ;  /* 0x000001f50a157810 */ /* 0x000fe20007ffe0ff */
[----:B------:R-:W-:Y:S01]  /*b170*/  IMAD.MOV.U32 R3, RZ, RZ, R112 ;  /* 0x000000ffff037224 */ /* 0x000fe200078e0070 */
[C---:B------:R-:W-:Y:S01]  /*b180*/  ISETP.GT.U32.AND P1, PT, R237.reuse, R110, PT ;  /* 0x0000006eed00720c */ /* 0x040fe20003f24070 */
[----:B------:R-:W-:Y:S01]  /*b190*/  @!P2 IMAD.IADD R114, R114, 0x1, -R237 ;  /* 0x000000017272a824 */ /* 0x000fe200078e0aed */
[C---:B------:R-:W-:Y:S01]  /*b1a0*/  ISETP.GT.U32.AND P2, PT, R237.reuse, R4, PT ;  /* 0x00000004ed00720c */ /* 0x040fe20003f44070 */
[----:B------:R-:W-:Y:S01]  /*b1b0*/  @!P4 IMAD.MOV R3, RZ, RZ, -R3 ;  /* 0x000000ffff03c224 */ /* 0x000fe200078e0a03 */
[C---:B------:R-:W-:Y:S01]  /*b1c0*/  IADD3 R20, R10.reuse, 0x1f6, RZ ;  /* 0x000001f60a147810 */ /* 0x040fe20007ffe0ff */
[----:B------:R-:W-:Y:S01]  /*b1d0*/  IMAD.MOV R111, RZ, RZ, -R111 ;  /* 0x000000ffff6f7224 */ /* 0x000fe200078e0a6f */
[----:B------:R-:W-:Y:S01]  /*b1e0*/  IADD3 R18, R10, 0x1f8, RZ ;  /* 0x000001f80a127810 */ /* 0x000fe20007ffe0ff */
[C---:B------:R-:W-:Y:S01]  /*b1f0*/  IMAD R120, R237.reuse, R109, R120 ;  /* 0x0000006ded787224 */ /* 0x040fe200078e0278 */
[----:B------:R1:W-:Y:S01]  /*b200*/  STL [R1+0x36c], R3 ;  /* 0x00036c0301007387 */ /* 0x0003e20000100800 */
[----:B------:R-:W-:Y:S01]  /*b210*/  IMAD R122, R237, R111, R122 ;  /* 0x0000006fed7a7224 */ /* 0x000fe200078e027a */
[----:B------:R-:W-:-:S02]  /*b220*/  @!P6 IADD3 R124, R124, -R237, RZ ;  /* 0x800000ed7c7ce210 */ /* 0x000fc40007ffe0ff */
[C---:B------:R-:W-:Y:S02]  /*b230*/  ISETP.GT.U32.AND P6, PT, R237.reuse, R114, PT ;  /* 0x00000072ed00720c */ /* 0x040fe40003fc4070 */
[----:B------:R-:W-:Y:S01]  /*b240*/  IADD3 R111, R10, 0xd2, RZ ;  /* 0x000000d20a6f7810 */ /* 0x000fe20007ffe0ff */
[----:B------:R-:W-:Y:S01]  /*b250*/  @!P2 IMAD.IADD R4, R4, 0x1, -R237 ;  /* 0x000000010404a824 */ /* 0x000fe200078e0aed */
[----:B------:R-:W-:Y:S02]  /*b260*/  ISETP.GT.U32.AND P2, PT, R237, R122, PT ;  /* 0x0000007aed00720c */ /* 0x000fe40003f44070 */
[----:B-1----:R-:W-:Y:S01]  /*b270*/  MOV R3, R116 ;  /* 0x0000007400037202 */ /* 0x002fe20000000f00 */
[----:B------:R-:W-:Y:S01]  /*b280*/  IMAD.MOV.U32 R17, RZ, RZ, R4 ;  /* 0x000000ffff117224 */ /* 0x000fe200078e0004 */
[----:B------:R-:W-:Y:S02]  /*b290*/  IABS R2, R111 ;  /* 0x0000006f00027213 */ /* 0x000fe40000000000 */
[----:B------:R-:W-:Y:S01]  /*b2a0*/  @!P0 IADD3 R3, -R3, RZ, RZ ;  /* 0x000000ff03038210 */ /* 0x000fe20007ffe1ff */
[----:B------:R-:W-:Y:S01]  /*b2b0*/  @!P5 IMAD.MOV R17, RZ, RZ, -R17 ;  /* 0x000000ffff11d224 */ /* 0x000fe200078e0a11 */
[C---:B------:R-:W-:Y:S01]  /*b2c0*/  ISETP.GT.U32.AND P0, PT, R237.reuse, R120, PT ;  /* 0x00000078ed00720c */ /* 0x040fe20003f04070 */
[----:B------:R-:W-:Y:S01]  /*b2d0*/  IMAD.MOV.U32 R112, RZ, RZ, R2 ;  /* 0x000000ffff707224 */ /* 0x000fe200078e0002 */
[----:B------:R-:W-:Y:S01]  /*b2e0*/  @!P1 IADD3 R110, R110, -R237, RZ ;  /* 0x800000ed6e6e9210 */ /* 0x000fe20007ffe0ff */
[--C-:B------:R-:W-:Y:S01]  /*b2f0*/  @!P6 IMAD.IADD R114, R114, 0x1, -R237.reuse ;  /* 0x000000017272e824 */ /* 0x100fe200078e0aed */
[C---:B------:R-:W-:Y:S01]  /*b300*/  ISETP.GT.U32.AND P4, PT, R237.reuse, R124, PT ;  /* 0x0000007ced00720c */ /* 0x040fe20003f84070 */
[----:B------:R-:W-:Y:S01]  /*b310*/  IMAD.HI.U32 R2, R0, R112, RZ ;  /* 0x0000007000027227 */ /* 0x000fe200078e00ff */
[----:B------:R-:W-:Y:S01]  /*b320*/  ISETP.GT.U32.AND P6, PT, R237, R118, PT ;  /* 0x00000076ed00720c */ /* 0x000fe20003fc4070 */
[----:B------:R1:W-:Y:S01]  /*b330*/  STL [R1+0x370], R3 ;  /* 0x0003700301007387 */ /* 0x0003e20000100800 */
[----:B------:R-:W-:Y:S01]  /*b340*/  ISETP.GE.AND P1, PT, R123, RZ, PT ;  /* 0x000000ff7b00720c */ /* 0x000fe20003f26270 */
[----:B------:R-:W-:Y:S01]  /*b350*/  IMAD.MOV.U32 R15, RZ, RZ, R110 ;  /* 0x000000ffff0f7224 */ /* 0x000fe200078e006e */
[----:B------:R-:W-:Y:S01]  /*b360*/  IABS R109, R113 ;  /* 0x00000071006d7213 */ /* 0x000fe20000000000 */
[----:B------:R-:W-:Y:S01]  /*b370*/  IMAD.MOV R2, RZ, RZ, -R2 ;  /* 0x000000ffff027224 */ /* 0x000fe200078e0a02 */
[----:B------:R-:W-:Y:S01]  /*b380*/  @!P2 IADD3 R122, R122, -R237, RZ ;  /* 0x800000ed7a7aa210 */ /* 0x000fe20007ffe0ff */
[----:B------:R-:W-:Y:S01]  /*b390*/  @!P0 IMAD.IADD R120, R120, 0x1, -R237 ;  /* 0x0000000178788824 */ /* 0x000fe200078e0aed */
[----:B------:R-:W-:Y:S01]  /*b3a0*/  @!P3 IADD3 R15, -R15, RZ, RZ ;  /* 0x000000ff0f0fb210 */ /* 0x000fe20007ffe1ff */
[----:B------:R-:W-:Y:S01]  /*b3b0*/  IMAD.MOV.U32 R13, RZ, RZ, R114 ;  /* 0x000000ffff0d7224 */ /* 0x000fe200078e0072 */
[C---:B------:R-:W-:Y:S01]  /*b3c0*/  ISETP.GT.U32.AND P3, PT, R237.reuse, R122, PT ;  /* 0x0000007aed00720c */ /* 0x040fe20003f64070 */
[----:B-1----:R-:W-:Y:S01]  /*b3d0*/  IMAD.HI.U32 R3, R0, R109, RZ ;  /* 0x0000006d00037227 */ /* 0x002fe200078e00ff */
[C---:B------:R-:W-:Y:S01]  /*b3e0*/  ISETP.GT.U32.AND P5, PT, R237.reuse, R120, PT ;  /* 0x00000078ed00720c */ /* 0x040fe20003fa4070 */
[----:B------:R-:W-:Y:S01]  /*b3f0*/  STL [R1+0x4ce8], R17 ;  /* 0x004ce81101007387 */ /* 0x000fe20000100800 */
[-C--:B------:R-:W-:Y:S01]  /*b400*/  @!P4 IADD3 R124, R124, -R237.reuse, RZ ;  /* 0x800000ed7c7cc210 */ /* 0x080fe20007ffe0ff */
[----:B------:R-:W-:Y:S01]  /*b410*/  IMAD R112, R237, R2, R112 ;  /* 0x00000002ed707224 */ /* 0x000fe200078e0270 */
[----:B------:R-:W-:Y:S01]  /*b420*/  ISETP.GE.AND P4, PT, R121, RZ, PT ;  /* 0x000000ff7900720c */ /* 0x000fe20003f86270 */
[----:B------:R1:W-:Y:S01]  /*b430*/  STL [R1+0x4cec], R15 ;  /* 0x004cec0f01007387 */ /* 0x0003e20000100800 */
[----:B------:R-:W-:Y:S01]  /*b440*/  IADD3 R116, -R3, RZ, RZ ;  /* 0x000000ff03747210 */ /* 0x000fe20007ffe1ff */
[----:B------:R-:W-:Y:S01]  /*b450*/  IMAD.MOV.U32 R11, RZ, RZ, R124 ;  /* 0x000000ffff0b7224 */ /* 0x000fe200078e007c */
[----:B------:R-:W-:-:S02]  /*b460*/  @!P6 IADD3 R118, R118, -R237, RZ ;  /* 0x800000ed7676e210 */ /* 0x000fc40007ffe0ff */
[----:B------:R-:W-:Y:S01]  /*b470*/  @!P1 IADD3 R13, -R13, RZ, RZ ;  /* 0x000000ff0d0d9210 */ /* 0x000fe20007ffe1ff */
[----:B------:R-:W-:Y:S01]  /*b480*/  IMAD R2, R237, R116, R109 ;  /* 0x00000074ed027224 */ /* 0x000fe200078e026d */
[----:B------:R-:W-:Y:S01]  /*b490*/  ISETP.GE.AND P0, PT, R117, RZ, PT ;  /* 0x000000ff7500720c */ /* 0x000fe20003f06270 */
[----:B------:R-:W-:Y:S01]  /*b4a0*/  @!P3 IMAD.IADD R122, R122, 0x1, -R237 ;  /* 0x000000017a7ab824 */ /* 0x000fe200078e0aed */
[----:B------:R-:W-:Y:S01]  /*b4b0*/  ISETP.GT.U32.AND P1, PT, R237, R112, PT ;  /* 0x00000070ed00720c */ /* 0x000fe20003f24070 */
[----:B------:R2:W-:Y:S01]  /*b4c0*/  STL [R1+0x4cf0], R13 ;  /* 0x004cf00d01007387 */ /* 0x0005e20000100800 */
[----:B------:R-:W-:Y:S01]  /*b4d0*/  ISETP.GE.AND P2, PT, R119, RZ, PT ;  /* 0x000000ff7700720c */ /* 0x000fe20003f46270 */
[----:B------:R-:W-:Y:S01]  /*b4e0*/  IMAD.MOV.U32 R5, RZ, RZ, R122 ;  /* 0x000000ffff057224 */ /* 0x000fe200078e007a */
[----:B------:R-:W-:Y:S01]  /*b4f0*/  ISETP.GT.U32.AND P6, PT, R237, R118, PT ;  /* 0x00000076ed00720c */ /* 0x000fe20003fc4070 */
[----:B------:R-:W-:Y:S01]  /*b500*/  @!P4 IMAD.MOV R11, RZ, RZ, -R11 ;  /* 0x000000ffff0bc224 */ /* 0x000fe200078e0a0b */
[C---:B------:R-:W-:Y:S01]  /*b510*/  IADD3 R4, R10.reuse, 0xd4, RZ ;  /* 0x000000d40a047810 */ /* 0x040fe20007ffe0ff */
[----:B-1----:R-:W-:Y:S01]  /*b520*/  VIADD R15, R10, 0x19c ;  /* 0x0000019c0a0f7836 */ /* 0x002fe20000000000 */
[----:B------:R-:W-:-:S02]  /*b530*/  @!P5 IADD3 R120, R120, -R237, RZ ;  /* 0x800000ed7878d210 */ /* 0x000fc40007ffe0ff */
[----:B------:R-:W-:Y:S01]  /*b540*/  IADD3 R116, R10, 0xd5, RZ ;  /* 0x000000d50a747810 */ /* 0x000fe20007ffe0ff */
[----:B------:R1:W-:Y:S01]  /*b550*/  STL [R1+0x4cf4], R11 ;  /* 0x004cf40b01007387 */ /* 0x0003e20000100800 */
[----:B------:R-:W-:Y:S01]  /*b560*/  IABS R109, R4 ;  /* 0x00000004006d7213 */ /* 0x000fe20000000000 */
[----:B------:R-:W-:Y:S01]  /*b570*/  @!P1 IMAD.IADD R112, R112, 0x1, -R237 ;  /* 0x0000000170709824 */ /* 0x000fe200078e0aed */
[----:B------:R-:W-:Y:S01]  /*b580*/  ISETP.GT.U32.AND P5, PT, R237, R2, PT ;  /* 0x00000002ed00720c */ /* 0x000fe20003fa4070 */
[----:B--2---:R-:W-:Y:S01]  /*b590*/  VIADD R13, R10, 0x19b ;  /* 0x0000019b0a0d7836 */ /* 0x004fe20000000000 */
[----:B------:R-:W-:Y:S01]  /*b5a0*/  MOV R251, R120 ;  /* 0x0000007800fb7202 */ /* 0x000fe20000000f00 */
[----:B------:R-:W-:Y:S01]  /*b5b0*/  IMAD.HI.U32 R3, R0, R109, RZ ;  /* 0x0000006d00037227 */ /* 0x000fe200078e00ff */
[----:B------:R-:W-:Y:S02]  /*b5c0*/  IABS R114, R116 ;  /* 0x0000007400727213 */ /* 0x000fe40000000000 */
[----:B------:R-:W-:Y:S01]  /*b5d0*/  ISETP.GE.AND P4, PT, R115, RZ, PT ;  /* 0x000000ff7300720c */ /* 0x000fe20003f86270 */
[----:B------:R-:W-:Y:S01]  /*b5e0*/  IMAD.MOV R110, RZ, RZ, -R3 ;  /* 0x000000ffff6e7224 */ /* 0x000fe200078e0a03 */
[----:B------:R-:W-:Y:S01]  /*b5f0*/  @!P0 IADD3 R251, -R251, RZ, RZ ;  /* 0x000000fffbfb8210 */ /* 0x000fe20007ffe1ff */
[C---:B------:R-:W-:Y:S01]  /*b600*/  VIADD R115, R10.reuse, 0xdb ;  /* 0x000000db0a737836 */ /* 0x040fe20000000000 */
[----:B------:R-:W-:Y:S01]  /*b610*/  @!P2 IADD3 R5, -R5, RZ, RZ ;  /* 0x000000ff0505a210 */ /* 0x000fe20007ffe1ff */
[----:B-1----:R-:W-:Y:S01]  /*b620*/  VIADD R11, R10, 0x19a ;  /* 0x0000019a0a0b7836 */ /* 0x002fe20000000000 */
[-C--:B------:R-:W-:Y:S01]  /*b630*/  @!P6 IADD3 R118, R118, -R237.reuse, RZ ;  /* 0x800000ed7676e210 */ /* 0x080fe20007ffe0ff */
[----:B------:R-:W-:Y:S01]  /*b640*/  STL [R1+0x4cf8], R251 ;  /* 0x004cf8fb01007387 */ /* 0x000fe20000100800 */
[----:B------:R-:W-:Y:S01]  /*b650*/  ISETP.GE.AND P1, PT, R4, RZ, PT ;  /* 0x000000ff0400720c */ /* 0x000fe20003f26270 */
[----:B------:R-:W-:Y:S01]  /*b660*/  IMAD.HI.U32 R4, R0, R114, RZ ;  /* 0x0000007200047227 */ /* 0x000fe200078e00ff */
[----:B------:R-:W-:Y:S01]  /*b670*/  ISETP.GT.U32.AND P0, PT, R237, R112, PT ;  /* 0x00000070ed00720c */ /* 0x000fe20003f04070 */
[----:B------:R1:W-:Y:S01]  /*b680*/  STL [R1+0x3b0], R5 ;  /* 0x0003b00501007387 */ /* 0x0003e20000100800 */
[----:B------:R-:W-:Y:S01]  /*b690*/  @!P5 IADD3 R2, R2, -R237, RZ ;  /* 0x800000ed0202d210 */ /* 0x000fe20007ffe0ff */
[----:B------:R-:W-:Y:S01]  /*b6a0*/  IMAD.MOV R3, RZ, RZ, -R4 ;  /* 0x000000ffff037224 */ /* 0x000fe200078e0a04 */
[----:B------:R-:W-:Y:S01]  /*b6b0*/  ISETP.GE.AND P3, PT, R111, RZ, PT ;  /* 0x000000ff6f00720c */ /* 0x000fe20003f66270 */
[C---:B------:R-:W-:Y:S01]  /*b6c0*/  IMAD R4, R237.reuse, R110, R109 ;  /* 0x0000006eed047224 */ /* 0x040fe200078e026d */
[C---:B------:R-:W-:Y:S01]  /*b6d0*/  ISETP.GT.U32.AND P5, PT, R237.reuse, R2, PT ;  /* 0x00000002ed00720c */ /* 0x040fe20003fa4070 */
[----:B------:R-:W-:Y:S01]  /*b6e0*/  IMAD R114, R237, R3, R114 ;  /* 0x00000003ed727224 */ /* 0x000fe200078e0272 */
[C---:B------:R-:W-:Y:S01]  /*b6f0*/  IADD3 R3, R10.reuse, 0xd6, RZ ;  /* 0x000000d60a037810 */ /* 0x040fe20007ffe0ff */
[C---:B------:R-:W-:Y:S01]  /*b700*/  VIADD R109, R10.reuse, 0xd7 ;  /* 0x000000d70a6d7836 */ /* 0x040fe20000000000 */
[----:B------:R-:W-:Y:S01]  /*b710*/  ISETP.GE.AND P6, PT, R113, RZ, PT ;  /* 0x000000ff7100720c */ /* 0x000fe20003fc6270 */
[----:B-1----:R-:W-:Y:S01]  /*b720*/  IMAD.MOV.U32 R5, RZ, RZ, R118 ;  /* 0x000000ffff057224 */ /* 0x002fe200078e0076 */
[----:B------:R-:W-:Y:S01]  /*b730*/  IABS R111, R3 ;  /* 0x00000003006f7213 */ /* 0x000fe20000000000 */
[----:B------:R-:W-:Y:S01]  /*b740*/  VIADD R113, R10, 0xd8 ;  /* 0x000000d80a717836 */ /* 0x000fe20000000000 */
[----:B------:R-:W-:-:S02]  /*b750*/  @!P0 IADD3 R112, R112, -R237, RZ ;  /* 0x800000ed70708210 */ /* 0x000fc40007ffe0ff */
[----:B------:R-:W-:Y:S02]  /*b760*/  @!P4 IADD3 R5, -R5, RZ, RZ ;  /* 0x000000ff0505c210 */ /* 0x000fe40007ffe1ff */
[----:B------:R-:W-:Y:S01]  /*b770*/  ISETP.GT.U32.AND P4, PT, R237, R4, PT ;  /* 0x00000004ed00720c */ /* 0x000fe20003f84070 */
[----:B------:R-:W-:Y:S01]  /*b780*/  @!P5 IMAD.IADD R2, R2, 0x1, -R237 ;  /* 0x000000010202d824 */ /* 0x000fe200078e0aed */
[----:B------:R-:W-:Y:S01]  /*b790*/  ISETP.GE.AND P0, PT, R3, RZ, PT ;  /* 0x000000ff0300720c */ /* 0x000fe20003f06270 */
[----:B------:R1:W-:Y:S01]  /*b7a0*/  STL [R1+0x3b8], R5 ;  /* 0x0003b80501007387 */ /* 0x0003e20000100800 */
[----:B------:R-:W-:Y:S02]  /*b7b0*/  IABS R3, R109 ;  /* 0x0000006d00037213 */ /* 0x000fe40000000000 */
[----:B------:R-:W-:Y:S02]  /*b7c0*/  ISETP.GT.U32.AND P5, PT, R237, R114, PT ;  /* 0x00000072ed00720c */ /* 0x000fe40003fa4070 */
[----:B------:R-:W-:-:S02]  /*b7d0*/  ISETP.GE.AND P2, PT, R116, RZ, PT ;  /* 0x000000ff7400720c */ /* 0x000fc40003f46270 */
[----:B------:R-:W-:Y:S02]  /*b7e0*/  IABS R116, R113 ;  /* 0x0000007100747213 */ /* 0x000fe40000000000 */
[----:B------:R-:W-:Y:S02]  /*b7f0*/  IADD3 R119, R10, 0xda, RZ ;  /* 0x000000da0a777810 */ /* 0x000fe40007ffe0ff */
[----:B-1----:R-:W-:Y:S01]  /*b800*/  MOV R5, R112 ;  /* 0x0000007000057202 */ /* 0x002fe20000000f00 */
[----:B------:R-:W-:Y:S01]  /*b810*/  IMAD.MOV.U32 R112, RZ, RZ, R3 ;  /* 0x000000ffff707224 */ /* 0x000fe200078e0003 */
[----:B------:R-:W-:Y:S01]  /*b820*/  @!P4 IADD3 R4, R4, -R237, RZ ;  /* 0x800000ed0404c210 */ /* 0x000fe20007ffe0ff */
[----:B------:R-:W-:Y:S01]  /*b830*/  IMAD.HI.U32 R3, R0, R111, RZ ;  /* 0x0000006f00037227 */ /* 0x000fe200078e00ff */
[----:B------:R-:W-:Y:S02]  /*b840*/  IADD3 R251, R10, 0x199, RZ ;  /* 0x000001990afb7810 */ /* 0x000fe40007ffe0ff */
[----:B------:R-:W-:Y:S01]  /*b850*/  ISETP.GT.U32.AND P4, PT, R237, R4, PT ;  /* 0x00000004ed00720c */ /* 0x000fe20003f84070 */
[----:B------:R-:W-:Y:S01]  /*b860*/  @!P3 IMAD.MOV R5, RZ, RZ, -R5 ;  /* 0x000000ffff05b224 */ /* 0x000fe200078e0a05 */
[----:B------:R-:W-:Y:S01]  /*b870*/  @!P5 IADD3 R114, R114, -R237, RZ ;  /* 0x800000ed7272d210 */ /* 0x000fe20007ffe0ff */
[----:B------:R-:W-:Y:S01]  /*b880*/  IMAD.HI.U32 R110, R0, R116, RZ ;  /* 0x00000074006e7227 */ /* 0x000fe200078e00ff */
[----:B------:R-:W-:-:S02]  /*b890*/  ISETP.GE.AND P3, PT, R109, RZ, PT ;  /* 0x000000ff6d00720c */ /* 0x000fc40003f66270 */
[----:B------:R1:W-:Y:S01]  /*b8a0*/  STL [R1+0x3bc], R5 ;  /* 0x0003bc0501007387 */ /* 0x0003e20000100800 */
[----:B------:R-:W-:Y:S01]  /*b8b0*/  ISETP.GT.U32.AND P5, PT, R237, R114, PT ;  /* 0x00000072ed00720c */ /* 0x000fe20003fa4070 */
[----:B------:R-:W-:Y:S01]  /*b8c0*/  IMAD.HI.U32 R109, R0, R112, RZ ;  /* 0x00000070006d7227 */ /* 0x000fe200078e00ff */
[C---:B------:R-:W-:Y:S02]  /*b8d0*/  IADD3 R17, R10.reuse, 0x19d, RZ ;  /* 0x0000019d0a117810 */ /* 0x040fe40007ffe0ff */
[C---:B------:R-:W-:Y:S01]  /*b8e0*/  IADD3 R14, R10.reuse, 0x1fb, RZ ;  /* 0x000001fb0a0e7810 */ /* 0x040fe20007ffe0ff */
[----:B------:R-:W-:Y:S01]  /*b8f0*/  IMAD.MOV R109, RZ, RZ, -R109 ;  /* 0x000000ffff6d7224 */ /* 0x000fe200078e0a6d */
[----:B------:R-:W-:Y:S01]  /*b900*/  IADD3 R9, R10, 0x1fd, RZ ;  /* 0x000001fd0a097810 */ /* 0x000fe20007ffe0ff */
[----:B------:R-:W-:Y:S02]  /*b910*/  @!P4 IMAD.IADD R4, R4, 0x1, -R237 ;  /* 0x000000010404c824 */ /* 0x000fe400078e0aed */
[----:B-1----:R-:W-:Y:S01]  /*b920*/  IMAD.MOV.U32 R5, RZ, RZ, R2 ;  /* 0x000000ffff057224 */ /* 0x002fe200078e0002 */
[----:B------:R-:W-:Y:S01]  /*b930*/  IADD3 R2, -R3, RZ, RZ ;  /* 0x000000ff03027210 */ /* 0x000fe20007ffe1ff */
[----:B------:R-:W-:-:S02]  /*b940*/  IMAD.MOV R3, RZ, RZ, -R110 ;  /* 0x000000ffff037224 */ /* 0x000fc400078e0a6e */
[----:B------:R-:W-:Y:S01]  /*b950*/  IMAD R110, R237, R109, R112 ;  /* 0x0000006ded6e7224 */ /* 0x000fe200078e0270 */
[----:B------:R-:W-:Y:S01]  /*b960*/  @!P6 IADD3 R5, -R5, RZ, RZ ;  /* 0x000000ff0505e210 */ /* 0x000fe20007ffe1ff */
[C---:B------:R-:W-:Y:S01]  /*b970*/  IMAD R2, R237.reuse, R2, R111 ;  /* 0x00000002ed027224 */ /* 0x040fe200078e026f */
[----:B------:R-:W-:Y:S01]  /*b980*/  IADD3 R109, R10, 0xd9, RZ ;  /* 0x000000d90a6d7810 */ /* 0x000fe20007ffe0ff */
[C---:B------:R-:W-:Y:S01]  /*b990*/  IMAD R116, R237.reuse, R3, R116 ;  /* 0x00000003ed747224 */ /* 0x040fe200078e0274 */
[----:B------:R-:W-:Y:S01]  /*b9a0*/  @!P5 IADD3 R114, R114, -R237, RZ ;  /* 0x800000ed7272d210 */ /* 0x000fe20007ffe0ff */
[----:B------:R1:W-:Y:S01]  /*b9b0*/  STL [R1+0x3cc], R5 ;  /* 0x0003cc0501007387 */ /* 0x0003e20000100800 */
[C---:B------:R-:W-:Y:S02]  /*b9c0*/  ISETP.GT.U32.AND P4, PT, R237.reuse, R2, PT ;  /* 0x00000002ed00720c */ /* 0x040fe40003f84070 */
[----:B------:R-:W-:Y:S02]  /*b9d0*/  ISETP.GT.U32.AND P5, PT, R237, R110, PT ;  /* 0x0000006eed00720c */ /* 0x000fe40003fa4070 */
[----:B------:R-:W-:-:S02]  /*b9e0*/  IABS R118, R109 ;  /* 0x0000006d00767213 */ /* 0x000fc40000000000 */
[----:B------:R-:W-:Y:S01]  /*b9f0*/  ISETP.GE.AND P6, PT, R113, RZ, PT ;  /* 0x000000ff7100720c */ /* 0x000fe20003fc6270 */
[----:B------:R-:W-:Y:S01]  /*ba00*/  VIADD R113, R10, 0xdc ;  /* 0x000000dc0a717836 */ /* 0x000fe20000000000 */
[----:B------:R-:W-:Y:S01]  /*ba10*/  IABS R111, R119 ;  /* 0x00000077006f7213 */ /* 0x000fe20000000000 */
[----:B------:R-:W-:Y:S01]  /*ba20*/  IMAD.HI.U32 R3, R0, R118, RZ ;  /* 0x0000007600037227 */ /* 0x000fe200078e00ff */
[----:B-1----:R-:W-:Y:S02]  /*ba30*/  MOV R5, R4 ;  /* 0x0000000400057202 */ /* 0x002fe40000000f00 */
[----:B------:R-:W-:Y:S01]  /*ba40*/  MOV R4, R114 ;  /* 0x0000007200047202 */ /* 0x000fe20000000f00 */
[----:B------:R-:W-:Y:S01]  /*ba50*/  @!P4 IMAD.IADD R2, R2, 0x1, -R237 ;  /* 0x000000010202c824 */ /* 0x000fe200078e0aed */
[----:B------:R-:W-:Y:S01]  /*ba60*/  @!P1 IADD3 R5, -R5, RZ, RZ ;  /* 0x000000ff05059210 */ /* 0x000fe20007ffe1ff */
[----:B------:R-:W-:Y:S01]  /*ba70*/  IMAD.MOV R3, RZ, RZ, -R3 ;  /* 0x000000ffff037224 */ /* 0x000fe200078e0a03 */
[C---:B------:R-:W-:Y:S01]  /*ba80*/  ISETP.GT.U32.AND P1, PT, R237.reuse, R116, PT ;  /* 0x00000074ed00720c */ /* 0x040fe20003f24070 */
[----:B------:R-:W-:Y:S01]  /*ba90*/  @!P5 IMAD.IADD R110, R110, 0x1, -R237 ;  /* 0x000000016e6ed824 */ /* 0x000fe200078e0aed */
[C---:B------:R-:W-:Y:S01]  /*baa0*/  ISETP.GT.U32.AND P4, PT, R237.reuse, R2, PT ;  /* 0x00000002ed00720c */ /* 0x040fe20003f84070 */
[C---:B------:R-:W-:Y:S01]  /*bab0*/  IMAD R118, R237.reuse, R3, R118 ;  /* 0x00000003ed767224 */ /* 0x040fe200078e0276 */
[----:B------:R-:W-:Y:S01]  /*bac0*/  @!P2 IADD3 R4, -R4, RZ, RZ ;  /* 0x000000ff0404a210 */ /* 0x000fe20007ffe1ff */
[----:B------:R-:W-:Y:S01]  /*bad0*/  STL [R1+0x3d8], R5 ;  /* 0x0003d80501007387 */ /* 0x000fe20000100800 */
[----:B------:R-:W-:Y:S01]  /*bae0*/  IABS R112, R115 ;  /* 0x0000007300707213 */ /* 0x000fe20000000000 */
[C---:B------:R-:W-:Y:S01]  /*baf0*/  IMAD.HI.U32 R3, R0.reuse, R111, RZ ;  /* 0x0000006f00037227 */ /* 0x040fe200078e00ff */
[----:B------:R-:W-:Y:S01]  /*bb00*/  IABS R117, R113 ;  /* 0x0000007100757213 */ /* 0x000fe20000000000 */
[----:B------:R1:W-:Y:S01]  /*bb10*/  STL [R1+0x3e0], R4 ;  /* 0x0003e00401007387 */ /* 0x0003e20000100800 */
[----:B------:R-:W-:Y:S01]  /*bb20*/  ISETP.GT.U32.AND P5, PT, R237, R110, PT ;  /* 0x0000006eed00720c */ /* 0x000fe20003fa4070 */
[----:B------:R-:W-:Y:S01]  /*bb30*/  IMAD.MOV R114, RZ, RZ, -R3 ;  /* 0x000000ffff727224 */ /* 0x000fe200078e0a03 */
[----:B------:R-:W-:Y:S01]  /*bb40*/  ISETP.GE.AND P2, PT, R109, RZ, PT ;  /* 0x000000ff6d00720c */ /* 0x000fe20003f46270 */
[----:B------:R-:W-:Y:S01]  /*bb50*/  IMAD.HI.U32 R109, R0, R117, RZ ;  /* 0x00000075006d7227 */ /* 0x000fe200078e00ff */
[----:B------:R-:W-:-:S03]  /*bb60*/  @!P1 IADD3 R116, R116, -R237, RZ ;  /* 0x800000ed74749210 */ /* 0x000fc60007ffe0ff */
[----:B------:R-:W-:Y:S01]  /*bb70*/  @!P4 IMAD.IADD R2, R2, 0x1, -R237 ;  /* 0x000000010202c824 */ /* 0x000fe200078e0aed */
[C---:B------:R-:W-:Y:S01]  /*bb80*/  ISETP.GT.U32.AND P1, PT, R237.reuse, R116, PT ;  /* 0x00000074ed00720c */ /* 0x040fe20003f24070 */
[----:B-1----:R-:W-:Y:S01]  /*bb90*/  IMAD.HI.U32 R4, R0, R112, RZ ;  /* 0x0000007000047227 */ /* 0x002fe200078e00ff */
[C---:B------:R-:W-:Y:S02]  /*bba0*/  ISETP.GT.U32.AND P4, PT, R237.reuse, R118, PT ;  /* 0x00000076ed00720c */ /* 0x040fe40003f84070 */
[----:B------:R-:W-:Y:S01]  /*bbb0*/  MOV R5, R2 ;  /* 0x0000000200057202 */ /* 0x000fe20000000f00 */
[----:B------:R-:W-:Y:S01]  /*bbc0*/  IMAD R114, R237, R114, R111 ;  /* 0x00000072ed727224 */ /* 0x000fe200078e026f */
[----:B------:R-:W-:Y:S01]  /*bbd0*/  IADD3 R4, -R4, RZ, RZ ;  /* 0x000000ff04047210 */ /* 0x000fe20007ffe1ff */
[----:B------:R-:W-:Y:S01]  /*bbe0*/  VIADD R111, R10, 0xdd ;  /* 0x000000dd0a6f7836 */ /* 0x000fe20000000000 */
[----:B------:R-:W-:Y:S01]  /*bbf0*/  IADD3 R120, -R109, RZ, RZ ;  /* 0x000000ff6d787210 */ /* 0x000fe20007ffe1ff */
[--C-:B------:R-:W-:Y:S01]  /*bc00*/  @!P5 IMAD.IADD R110, R110, 0x1, -R237.reuse ;  /* 0x000000016e6ed824 */ /* 0x100fe200078e0aed */
[----:B------:R-:W-:Y:S01]  /*bc10*/  @!P0 IADD3 R5, -R5, RZ, RZ ;  /* 0x000000ff05058210 */ /* 0x000fe20007ffe1ff */
[C---:B------:R-:W-:Y:S01]  /*bc20*/  IMAD R112, R237.reuse, R4, R112 ;  /* 0x00000004ed707224 */ /* 0x040fe200078e0270 */
[----:B------:R-:W-:Y:S01]  /*bc30*/  IABS R2, R111 ;  /* 0x0000006f00027213 */ /* 0x000fe20000000000 */
[--C-:B------:R-:W-:Y:S01]  /*bc40*/  @!P1 IMAD.IADD R116, R116, 0x1, -R237.reuse ;  /* 0x0000000174749824 */ /* 0x100fe200078e0aed */
[C---:B------:R-:W-:Y:S01]  /*bc50*/  ISETP.GT.U32.AND P0, PT, R237.reuse, R114, PT ;  /* 0x00000072ed00720c */ /* 0x040fe20003f04070 */
[----:B------:R-:W-:Y:S01]  /*bc60*/  @!P4 IMAD.IADD R118, R118, 0x1, -R237 ;  /* 0x000000017676c824 */ /* 0x000fe200078e0aed */
[C---:B------:R-:W-:Y:S01]  /*bc70*/  ISETP.GT.U32.AND P1, PT, R237.reuse, R112, PT ;  /* 0x00000070ed00720c */ /* 0x040fe20003f24070 */
[C---:B------:R-:W-:Y:S01]  /*bc80*/  IMAD R4, R237.reuse, R120, R117 ;  /* 0x00000078ed047224 */ /* 0x040fe200078e0275 */
[----:B------:R-:W-:Y:S01]  /*bc90*/  MOV R3, R116 ;  /* 0x0000007400037202 */ /* 0x000fe20000000f00 */
[----:B------:R1:W-:Y:S01]  /*bca0*/  STL [R1+0x3e4], R5 ;  /* 0x0003e40501007387 */ /* 0x0003e20000100800 */
[C---:B------:R-:W-:Y:S01]  /*bcb0*/  ISETP.GT.U32.AND P4, PT, R237.reuse, R118, PT ;  /* 0x00000076ed00720c */ /* 0x040fe20003f84070 */
[C---:B------:R-:W-:Y:S01]  /*bcc0*/  VIADD R117, R10.reuse, 0xdf ;  /* 0x000000df0a757836 */ /* 0x040fe20000000000 */
[----:B------:R-:W-:Y:S01]  /*bcd0*/  IADD3 R109, R10, 0xde, RZ ;  /* 0x000000de0a6d7810 */ /* 0x000fe20007ffe0ff */
[----:B------:R-:W-:Y:S01]  /*bce0*/  @!P6 IMAD.MOV R3, RZ, RZ, -R3 ;  /* 0x000000ffff03e224 */ /* 0x000fe200078e0a03 */
[----:B------:R-:W-:-:S02]  /*bcf0*/  ISETP.GT.U32.AND P6, PT, R237, R4, PT ;  /* 0x00000004ed00720c */ /* 0x000fc40003fc4070 */
[----:B------:R-:W-:Y:S01]  /*bd00*/  ISETP.GE.AND P5, PT, R119, RZ, PT ;  /* 0x000000ff7700720c */ /* 0x000fe20003fa6270 */
[--C-:B------:R-:W-:Y:S01]  /*bd10*/  @!P0 IMAD.IADD R114, R114, 0x1, -R237.reuse ;  /* 0x0000000172728824 */ /* 0x100fe200078e0aed */
[----:B------:R-:W-:Y:S01]  /*bd20*/  ISETP.GE.AND P0, PT, R111, RZ, PT ;  /* 0x000000ff6f00720c */ /* 0x000fe20003f06270 */
[----:B------:R-:W-:Y:S01]  /*bd30*/  @!P1 IMAD.IADD R112, R112, 0x1, -R237 ;  /* 0x0000000170709824 */ /* 0x000fe200078e0aed */
[----:B-1----:R-:W-:Y:S01]  /*bd40*/  MOV R5, R110 ;  /* 0x0000006e00057202 */ /* 0x002fe20000000f00 */
[----:B------:R-:W-:Y:S01]  /*bd50*/  IMAD.MOV.U32 R110, RZ, RZ, R2 ;  /* 0x000000ffff6e7224 */ /* 0x000fe200078e0002 */
[----:B------:R-:W-:Y:S02]  /*bd60*/  ISETP.GT.U32.AND P1, PT, R237, R114, PT ;  /* 0x00000072ed00720c */ /* 0x000fe40003f24070 */
[----:B------:R-:W-:Y:S01]  /*bd70*/  @!P4 IADD3 R118, R118, -R237, RZ ;  /* 0x800000ed7676c210 */ /* 0x000fe20007ffe0ff */
[----:B------:R-:W-:Y:S01]  /*bd80*/  @!P3 IMAD.MOV R5, RZ, RZ, -R5 ;  /* 0x000000ffff05b224 */ /* 0x000fe200078e0a05 */
[----:B------:R-:W-:Y:S01]  /*bd90*/  IADD3 R111, R10, 0xe0, RZ ;  /* 0x000000e00a6f7810 */ /* 0x000fe20007ffe0ff */
[----:B------:R-:W-:Y:S01]  /*bda0*/  IMAD.HI.U32 R2, R0, R110, RZ ;  /* 0x0000006e00027227 */ /* 0x000fe200078e00ff */
[----:B------:R-:W-:-:S02]  /*bdb0*/  ISETP.GE.AND P4, PT, R113, RZ, PT ;  /* 0x000000ff7100720c */ /* 0x000fc40003f86270 */
[----:B------:R1:W-:Y:S01]  /*bdc0*/  STL [R1+0x3fc], R5 ;  /* 0x0003fc0501007387 */ /* 0x0003e20000100800 */
[--C-:B------:R-:W-:Y:S01]  /*bdd0*/  @!P6 IMAD.IADD R4, R4, 0x1, -R237.reuse ;  /* 0x000000010404e824 */ /* 0x100fe200078e0aed */
[----:B------:R-:W-:Y:S02]  /*bde0*/  IADD3 R2, -R2, RZ, RZ ;  /* 0x000000ff02027210 */ /* 0x000fe40007ffe1ff */
[----:B------:R2:W-:Y:S01]  /*bdf0*/  STL [R1+0x400], R3 ;  /* 0x0004000301007387 */ /* 0x0005e20000100800 */
[C---:B------:R-:W-:Y:S01]  /*be00*/  ISETP.GT.U32.AND P6, PT, R237.reuse, R112, PT ;  /* 0x00000070ed00720c */ /* 0x040fe20003fc4070 */
[----:B------:R-:W-:Y:S01]  /*be10*/  @!P1 IMAD.IADD R114, R114, 0x1, -R237 ;  /* 0x0000000172729824 */ /* 0x000fe200078e0aed */
[----:B------:R-:W-:Y:S01]  /*be20*/  IADD3 R113, R10, 0xe1, RZ ;  /* 0x000000e10a717810 */ /* 0x000fe20007ffe0ff */
[----:B------:R-:W-:Y:S01]  /*be30*/  IMAD R110, R237, R2, R110 ;  /* 0x00000002ed6e7224 */ /* 0x000fe200078e026e */
[----:B------:R-:W-:Y:S02]  /*be40*/  ISETP.GE.AND P3, PT, R115, RZ, PT ;  /* 0x000000ff7300720c */ /* 0x000fe40003f66270 */
[----:B-1----:R-:W-:-:S02]  /*be50*/  MOV R5, R118 ;  /* 0x0000007600057202 */ /* 0x002fc40000000f00 */
[----:B------:R-:W-:Y:S02]  /*be60*/  ISETP.GT.U32.AND P1, PT, R237, R110, PT ;  /* 0x0000006eed00720c */ /* 0x000fe40003f24070 */
[----:B--2---:R-:W-:Y:S02]  /*be70*/  IABS R3, R109 ;  /* 0x0000006d00037213 */ /* 0x004fe40000000000 */
[----:B------:R-:W-:Y:S02]  /*be80*/  @!P2 IADD3 R5, -R5, RZ, RZ ;  /* 0x000000ff0505a210 */ /* 0x000fe40007ffe1ff */
[C---:B------:R-:W-:Y:S01]  /*be90*/  ISETP.GT.U32.AND P2, PT, R237.reuse, R4, PT ;  /* 0x00000004ed00720c */ /* 0x040fe20003f44070 */
[----:B------:R-:W-:Y:S01]  /*bea0*/  IMAD.HI.U32 R2, R0, R3, RZ ;  /* 0x0000000300027227 */ /* 0x000fe200078e00ff */
[----:B------:R-:W-:Y:S01]  /*beb0*/  @!P6 IADD3 R112, R112, -R237, RZ ;  /* 0x800000ed7070e210 */ /* 0x000fe20007ffe0ff */
[----:B------:R1:W-:Y:S01]  /*bec0*/  STL [R1+0x408], R5 ;  /* 0x0004080501007387 */ /* 0x0003e20000100800 */
[----:B------:R-:W-:Y:S01]  /*bed0*/  IABS R118, R117 ;  /* 0x0000007500767213 */ /* 0x000fe20000000000 */
[----:B------:R-:W-:Y:S01]  /*bee0*/  IMAD.MOV R2, RZ, RZ, -R2 ;  /* 0x000000ffff027224 */ /* 0x000fe200078e0a02 */
[----:B------:R-:W-:Y:S01]  /*bef0*/  IABS R116, R111 ;  /* 0x0000006f00747213 */ /* 0x000fe20000000000 */
[----:B------:R-:W-:Y:S01]  /*bf00*/  IMAD.MOV.U32 R6, RZ, RZ, R112 ;  /* 0x000000ffff067224 */ /* 0x000fe200078e0070 */
[----:B------:R-:W-:Y:S01]  /*bf10*/  @!P1 IADD3 R110, R110, -R237, RZ ;  /* 0x800000ed6e6e9210 */ /* 0x000fe20007ffe0ff */
[----:B------:R-:W-:Y:S01]  /*bf20*/  IMAD R2, R237, R2, R3 ;  /* 0x00000002ed027224 */ /* 0x000fe200078e0203 */
[----:B------:R-:W-:Y:S01]  /*bf30*/  IABS R3, R113 ;  /* 0x0000007100037213 */ /* 0x000fe20000000000 */
[----:B------:R-:W-:Y:S01]  /*bf40*/  IMAD.HI.U32 R115, R0, R116, RZ ;  /* 0x0000007400737227 */ /* 0x000fe200078e00ff */
[----:B------:R-:W-:-:S02]  /*bf50*/  ISETP.GE.AND P1, PT, R117, RZ, PT ;  /* 0x000000ff7500720c */ /* 0x000fc40003f26270 */
[----:B------:R-:W-:Y:S01]  /*bf60*/  ISETP.GT.U32.AND P6, PT, R237, R2, PT ;  /* 0x00000002ed00720c */ /* 0x000fe20003fc4070 */
[----:B------:R-:W-:Y:S01]  /*bf70*/  @!P2 IMAD.IADD R4, R4, 0x1, -R237 ;  /* 0x000000010404a824 */ /* 0x000fe200078e0aed */
[----:B------:R-:W-:Y:S01]  /*bf80*/  ISETP.GE.AND P2, PT, R109, RZ, PT ;  /* 0x000000ff6d00720c */ /* 0x000fe20003f46270 */
[----:B------:R-:W-:-:S04]  /*bf90*/  IMAD.HI.U32 R109, R0, R118, RZ ;  /* 0x00000076006d7227 */ /* 0x000fc800078e00ff */
[----:B-1----:R-:W-:Y:S01]  /*bfa0*/  IMAD.MOV.U32 R5, RZ, RZ, R114 ;  /* 0x000000ffff057224 */ /* 0x002fe200078e0072 */
[----:B------:R-:W-:Y:S01]  /*bfb0*/  IADD3 R109, -R109, RZ, RZ ;  /* 0x000000ff6d6d7210 */ /* 0x000fe20007ffe1ff */
[----:B------:R-:W-:-:S04]  /*bfc0*/  IMAD.HI.U32 R117, R0, R3, RZ ;  /* 0x0000000300757227 */ /* 0x000fc800078e00ff */
[----:B------:R-:W-:Y:S01]  /*bfd0*/  @!P6 IADD3 R2, R2, -R237, RZ ;  /* 0x800000ed0202e210 */ /* 0x000fe20007ffe0ff */
[----:B------:R-:W-:Y:S01]  /*bfe0*/  @!P5 IMAD.MOV R5, RZ, RZ, -R5 ;  /* 0x000000ffff05d224 */ /* 0x000fe200078e0a05 */
[----:B------:R-:W-:Y:S01]  /*bff0*/  IADD3 R114, -R117, RZ, RZ ;  /* 0x000000ff75727210 */ /* 0x000fe20007ffe1ff */
[----:B------:R-:W-:Y:S01]  /*c000*/  IMAD.MOV R115, RZ, RZ, -R115 ;  /* 0x000000ffff737224 */ /* 0x000fe200078e0a73 */
[C---:B------:R-:W-:Y:S01]  /*c010*/  ISETP.GT.U32.AND P6, PT, R237.reuse, R2, PT ;  /* 0x00000002ed00720c */ /* 0x040fe20003fc4070 */
[C---:B------:R-:W-:Y:S01]  /*c020*/  IMAD R118, R237.reuse, R109, R118 ;  /* 0x0000006ded767224 */ /* 0x040fe200078e0276 */
[----:B------:R1:W-:Y:S01]  /*c030*/  STL [R1+0x40c], R5 ;  /* 0x00040c0501007387 */ /* 0x0003e20000100800 */
[C---:B------:R-:W-:Y:S01]  /*c040*/  IMAD R116, R237.reuse, R115, R116 ;  /* 0x00000073ed747224 */ /* 0x040fe200078e0274 */
[C---:B------:R-:W-:Y:S01]  /*c050*/  IADD3 R115, R10.reuse, 0xe2, RZ ;  /* 0x000000e20a737810 */ /* 0x040fe20007ffe0ff */
[----:B------:R-:W-:Y:S01]  /*c060*/  @!P3 IMAD.MOV R6, RZ, RZ, -R6 ;  /* 0x000000ffff06b224 */ /* 0x000fe200078e0a06 */
[C---:B------:R-:W-:Y:S01]  /*c070*/  ISETP.GT.U32.AND P3, PT, R237.reuse, R118, PT ;  /* 0x00000076ed00720c */ /* 0x040fe20003f64070 */
[----:B------:R-:W-:Y:S01]  /*c080*/  VIADD R117, R10, 0xe3 ;  /* 0x000000e30a757836 */ /* 0x000fe20000000000 */
[----:B------:R-:W-:-:S02]  /*c090*/  ISETP.GT.U32.AND P5, PT, R237, R110, PT ;  /* 0x0000006eed00720c */ /* 0x000fc40003fa4070 */
[----:B------:R2:W-:Y:S01]  /*c0a0*/  STL [R1+0x410], R6 ;  /* 0x0004100601007387 */ /* 0x0005e20000100800 */
[----:B-1----:R-:W-:Y:S01]  /*c0b0*/  MOV R5, R4 ;  /* 0x0000000400057202 */ /* 0x002fe20000000f00 */
[C---:B------:R-:W-:Y:S01]  /*c0c0*/  IMAD R4, R237.reuse, R114, R3 ;  /* 0x00000072ed047224 */ /* 0x040fe200078e0203 */
[----:B------:R-:W-:Y:S02]  /*c0d0*/  @!P6 IADD3 R2, R2, -R237, RZ ;  /* 0x800000ed0202e210 */ /* 0x000fe40007ffe0ff */
[----:B------:R-:W-:Y:S01]  /*c0e0*/  IABS R114, R115 ;  /* 0x0000007300727213 */ /* 0x000fe20000000000 */
[----:B------:R-:W-:Y:S01]  /*c0f0*/  @!P4 IMAD.MOV R5, RZ, RZ, -R5 ;  /* 0x000000ffff05c224 */ /* 0x000fe200078e0a05 */
[C---:B------:R-:W-:Y:S02]  /*c100*/  ISETP.GT.U32.AND P4, PT, R237.reuse, R116, PT ;  /* 0x00000074ed00720c */ /* 0x040fe40003f84070 */
[----:B------:R-:W-:Y:S01]  /*c110*/  @!P3 IMAD.IADD R118, R118, 0x1, -R237 ;  /* 0x000000017676b824 */ /* 0x000fe200078e0aed */
[----:B------:R-:W-:Y:S01]  /*c120*/  ISETP.GT.U32.AND P6, PT, R237, R4, PT ;  /* 0x00000004ed00720c */ /* 0x000fe20003fc4070 */
[----:B------:R-:W-:Y:S01]  /*c130*/  IMAD.HI.U32 R3, R0, R114, RZ ;  /* 0x0000007200037227 */ /* 0x000fe200078e00ff */
[----:B------:R-:W-:Y:S01]  /*c140*/  IABS R112, R117 ;  /* 0x0000007500707213 */ /* 0x000fe20000000000 */
[----:B------:R1:W-:Y:S01]  /*c150*/  STL [R1+0x414], R5 ;  /* 0x0004140501007387 */ /* 0x0003e20000100800 */
[----:B------:R-:W-:Y:S01]  /*c160*/  @!P5 IADD3 R110, R110, -R237, RZ ;  /* 0x800000ed6e6ed210 */ /* 0x000fe20007ffe0ff */
[----:B------:R-:W-:Y:S01]  /*c170*/  IMAD.MOV R109, RZ, RZ, -R3 ;  /* 0x000000ffff6d7224 */ /* 0x000fe200078e0a03 */
[----:B------:R-:W-:Y:S01]  /*c180*/  ISETP.GE.AND P3, PT, R113, RZ, PT ;  /* 0x000000ff7100720c */ /* 0x000fe20003f66270 */
[----:B------:R-:W-:Y:S01]  /*c190*/  IMAD.HI.U32 R3, R0, R112, RZ ;  /* 0x0000007000037227 */ /* 0x000fe200078e00ff */
[----:B------:R-:W-:-:S02]  /*c1a0*/  IADD3 R113, R10, 0xe4, RZ ;  /* 0x000000e40a717810 */ /* 0x000fc40007ffe0ff */
[----:B--2---:R-:W-:Y:S01]  /*c1b0*/  MOV R6, R2 ;  /* 0x0000000200067202 */ /* 0x004fe20000000f00 */
[----:B------:R-:W-:Y:S01]  /*c1c0*/  @!P4 IMAD.IADD R116, R116, 0x1, -R237 ;  /* 0x000000017474c824 */ /* 0x000fe200078e0aed */
[C---:B------:R-:W-:Y:S01]  /*c1d0*/  ISETP.GT.U32.AND P4, PT, R237.reuse, R118, PT ;  /* 0x00000076ed00720c */ /* 0x040fe20003f84070 */
[C---:B------:R-:W-:Y:S01]  /*c1e0*/  IMAD R114, R237.reuse, R109, R114 ;  /* 0x0000006ded727224 */ /* 0x040fe200078e0272 */
[----:B------:R-:W-:Y:S01]  /*c1f0*/  @!P6 IADD3 R4, R4, -R237, RZ ;  /* 0x800000ed0404e210 */ /* 0x000fe20007ffe0ff */
[----:B------:R-:W-:Y:S01]  /*c200*/  VIADD R109, R10, 0xe5 ;  /* 0x000000e50a6d7836 */ /* 0x000fe20000000000 */
[----:B------:R-:W-:Y:S02]  /*c210*/  ISETP.GT.U32.AND P6, PT, R237, R116, PT ;  /* 0x00000074ed00720c */ /* 0x000fe40003fc4070 */
[----:B------:R-:W-:Y:S02]  /*c220*/  IADD3 R3, -R3, RZ, RZ ;  /* 0x000000ff03037210 */ /* 0x000fe40007ffe1ff */
[----:B-1----:R-:W-:-:S02]  /*c230*/  MOV R5, R110 ;  /* 0x0000006e00057202 */ /* 0x002fc40000000f00 */
[----:B------:R-:W-:Y:S01]  /*c240*/  IABS R110, R113 ;  /* 0x00000071006e7213 */ /* 0x000fe20000000000 */
[C---:B------:R-:W-:Y:S01]  /*c250*/  IMAD R112, R237.reuse, R3, R112 ;  /* 0x00000003ed707224 */ /* 0x040fe200078e0270 */
[----:B------:R-:W-:Y:S01]  /*c260*/  IABS R3, R109 ;  /* 0x0000006d00037213 */ /* 0x000fe20000000000 */
[----:B------:R-:W-:Y:S01]  /*c270*/  @!P0 IMAD.MOV R5, RZ, RZ, -R5 ;  /* 0x000000ffff058224 */ /* 0x000fe200078e0a05 */
[-C--:B------:R-:W-:Y:S01]  /*c280*/  @!P4 IADD3 R118, R118, -R237.reuse, RZ ;  /* 0x800000ed7676c210 */ /* 0x080fe20007ffe0ff */
[----:B------:R-:W-:Y:S01]  /*c290*/  IMAD.HI.U32 R119, R0, R110, RZ ;  /* 0x0000006e00777227 */ /* 0x000fe200078e00ff */
[C---:B------:R-:W-:Y:S02]  /*c2a0*/  ISETP.GT.U32.AND P4, PT, R237.reuse, R114, PT ;  /* 0x00000072ed00720c */ /* 0x040fe40003f84070 */
[----:B------:R-:W-:Y:S01]  /*c2b0*/  @!P6 IADD3 R116, R116, -R237, RZ ;  /* 0x800000ed7474e210 */ /* 0x000fe20007ffe0ff */
[----:B------:R1:W-:Y:S01]  /*c2c0*/  STL [R1+0x418], R5 ;  /* 0x0004180501007387 */ /* 0x0003e20000100800 */
[----:B------:R-:W-:-:S02]  /*c2d0*/  ISETP.GT.U32.AND P0, PT, R237, R4, PT ;  /* 0x00000004ed00720c */ /* 0x000fc40003f04070 */
[----:B------:R-:W-:Y:S02]  /*c2e0*/  ISETP.GT.U32.AND P6, PT, R237, R112, PT ;  /* 0x00000070ed00720c */ /* 0x000fe40003fc4070 */
[----:B------:R-:W-:Y:S02]  /*c2f0*/  IADD3 R119, -R119, RZ, RZ ;  /* 0x000000ff77777210 */ /* 0x000fe40007ffe1ff */
[----:B------:R-:W-:Y:S01]  /*c300*/  ISETP.GE.AND P5, PT, R111, RZ, PT ;  /* 0x000000ff6f00720c */ /* 0x000fe20003fa6270 */
[----:B------:R-:W-:Y:S01]  /*c310*/  VIADD R111, R10, 0xe6 ;  /* 0x000000e60a6f7836 */ /* 0x000fe20000000000 */
[----:B------:R-:W-:Y:S01]  /*c320*/  @!P2 IADD3 R6, -R6, RZ, RZ ;  /* 0x000000ff0606a210 */ /* 0x000fe20007ffe1ff */
[--C-:B------:R-:W-:Y:S01]  /*c330*/  @!P4 IMAD.IADD R114, R114, 0x1, -R237.reuse ;  /* 0x000000017272c824 */ /* 0x100fe200078e0aed */
[----:B------:R-:W-:Y:S01]  /*c340*/  ISETP.GE.AND P4, PT, R117, RZ, PT ;  /* 0x000000ff7500720c */ /* 0x000fe20003f86270 */
[----:B-1----:R-:W-:Y:S01]  /*c350*/  IMAD.MOV.U32 R5, RZ, RZ, R118 ;  /* 0x000000ffff057224 */ /* 0x002fe200078e0076 */
[----:B------:R-:W-:Y:S01]  /*c360*/  IABS R120, R111 ;  /* 0x0000006f00787213 */ /* 0x000fe20000000000 */
[----:B------:R-:W-:Y:S01]  /*c370*/  @!P0 IMAD.IADD R4, R4, 0x1, -R237 ;  /* 0x0000000104048824 */ /* 0x000fe200078e0aed */
[----:B------:R-:W-:Y:S01]  /*c380*/  ISETP.GE.AND P0, PT, R115, RZ, PT ;  /* 0x000000ff7300720c */ /* 0x000fe20003f06270 */
[----:B------:R-:W-:Y:S01]  /*c390*/  IMAD.HI.U32 R115, R0, R3, RZ ;  /* 0x0000000300737227 */ /* 0x000fe200078e00ff */
[----:B------:R-:W-:Y:S01]  /*c3a0*/  @!P6 IADD3 R112, R112, -R237, RZ ;  /* 0x800000ed7070e210 */ /* 0x000fe20007ffe0ff */
[----:B------:R1:W-:Y:S01]  /*c3b0*/  STL [R1+0x430], R6 ;  /* 0x0004300601007387 */ /* 0x0003e20000100800 */
[----:B------:R-:W-:Y:S01]  /*c3c0*/  ISETP.GT.U32.AND P6, PT, R237, R114, PT ;  /* 0x00000072ed00720c */ /* 0x000fe20003fc4070 */
[----:B------:R-:W-:Y:S01]  /*c3d0*/  IMAD.MOV R2, RZ, RZ, -R115 ;  /* 0x000000ffff027224 */ /* 0x000fe200078e0a73 */
[----:B------:R-:W-:Y:S01]  /*c3e0*/  @!P1 IADD3 R5, -R5, RZ, RZ ;  /* 0x000000ff05059210 */ /* 0x000fe20007ffe1ff */
[C---:B------:R-:W-:Y:S01]  /*c3f0*/  IMAD R110, R237.reuse, R119, R110 ;  /* 0x00000077ed6e7224 */ /* 0x040fe200078e026e */
[C---:B------:R-:W-:Y:S01]  /*c400*/  ISETP.GT.U32.AND P2, PT, R237.reuse, R112, PT ;  /* 0x00000070ed00720c */ /* 0x040fe20003f44070 */
[C---:B------:R-:W-:Y:S01]  /*c410*/  IMAD R3, R237.reuse, R2, R3 ;  /* 0x00000002ed037224 */ /* 0x040fe200078e0203 */
[----:B------:R-:W-:Y:S01]  /*c420*/  IADD3 R2, R10, 0xe7, RZ ;  /* 0x000000e70a027810 */ /* 0x000fe20007ffe0ff */
[----:B------:R2:W-:Y:S01]  /*c430*/  STL [R1+0x434], R5 ;  /* 0x0004340501007387 */ /* 0x0005e20000100800 */
[----:B------:R-:W-:Y:S01]  /*c440*/  ISETP.GT.U32.AND P1, PT, R237, R110, PT ;  /* 0x0000006eed00720c */ /* 0x000fe20003f24070 */
[----:B-1----:R-:W-:Y:S01]  /*c450*/  IMAD.MOV.U32 R6, RZ, RZ, R116 ;  /* 0x000000ffff067224 */ /* 0x002fe200078e0074 */
[----:B------:R-:W-:-:S02]  /*c460*/  IABS R119, R2 ;  /* 0x0000000200777213 */ /* 0x000fc40000000000 */
[----:B------:R-:W-:Y:S02]  /*c470*/  IADD3 R116, R10, 0xed, RZ ;  /* 0x000000ed0a747810 */ /* 0x000fe40007ffe0ff */
[----:B------:R-:W-:Y:S02]  /*c480*/  @!P6 IADD3 R114, R114, -R237, RZ ;  /* 0x800000ed7272e210 */ /* 0x000fe40007ffe0ff */
[----:B------:R-:W-:Y:S01]  /*c490*/  ISETP.GT.U32.AND P6, PT, R237, R3, PT ;  /* 0x00000003ed00720c */ /* 0x000fe20003fc4070 */
[----:B--2---:R-:W-:Y:S01]  /*c4a0*/  IMAD.MOV.U32 R5, RZ, RZ, R4 ;  /* 0x000000ffff057224 */ /* 0x004fe200078e0004 */
[----:B------:R-:W-:Y:S01]  /*c4b0*/  @!P5 IADD3 R6, -R6, RZ, RZ ;  /* 0x000000ff0606d210 */ /* 0x000fe20007ffe1ff */
[----:B------:R-:W-:Y:S01]  /*c4c0*/  IMAD.HI.U32 R4, R0, R120, RZ ;  /* 0x0000007800047227 */ /* 0x000fe200078e00ff */
[----:B------:R-:W-:Y:S02]  /*c4d0*/  ISETP.GE.AND P5, PT, R113, RZ, PT ;  /* 0x000000ff7100720c */ /* 0x000fe40003fa6270 */
[----:B------:R-:W-:Y:S01]  /*c4e0*/  @!P1 IADD3 R110, R110, -R237, RZ ;  /* 0x800000ed6e6e9210 */ /* 0x000fe20007ffe0ff */
[----:B------:R-:W-:Y:S01]  /*c4f0*/  @!P3 IMAD.MOV R5, RZ, RZ, -R5 ;  /* 0x000000ffff05b224 */ /* 0x000fe200078e0a05 */
[----:B------:R-:W-:Y:S01]  /*c500*/  STL [R1+0x454], R6 ;  /* 0x0004540601007387 */ /* 0x000fe20000100800 */
[----:B------:R-:W-:Y:S01]  /*c510*/  ISETP.GE.AND P3, PT, R109, RZ, PT ;  /* 0x000000ff6d00720c */ /* 0x000fe20003f66270 */
[----:B------:R-:W-:Y:S01]  /*c520*/  IMAD.HI.U32 R109, R0, R119, RZ ;  /* 0x00000077006d7227 */ /* 0x000fe200078e00ff */
[----:B------:R-:W-:Y:S01]  /*c530*/  ISETP.GE.AND P1, PT, R2, RZ, PT ;  /* 0x000000ff0200720c */ /* 0x000fe20003f26270 */
[----:B------:R1:W-:Y:S01]  /*c540*/  STL [R1+0x45c], R5 ;  /* 0x00045c0501007387 */ /* 0x0003e20000100800 */
[----:B------:R-:W-:Y:S01]  /*c550*/  IABS R113, R116 ;  /* 0x0000007400717213 */ /* 0x000fe20000000000 */
[--C-:B------:R-:W-:Y:S01]  /*c560*/  @!P6 IMAD.IADD R3, R3, 0x1, -R237.reuse ;  /* 0x000000010303e824 */ /* 0x100fe200078e0aed */
[----:B------:R-:W-:Y:S01]  /*c570*/  ISETP.GT.U32.AND P6, PT, R237, R110, PT ;  /* 0x0000006eed00720c */ /* 0x000fe20003fc4070 */
[----:B------:R-:W-:Y:S01]  /*c580*/  IMAD.MOV R4, RZ, RZ, -R4 ;  /* 0x000000ffff047224 */ /* 0x000fe200078e0a04 */
[----:B------:R-:W-:Y:S01]  /*c590*/  IADD3 R109, -R109, RZ, RZ ;  /* 0x000000ff6d6d7210 */ /* 0x000fe20007ffe1ff */
[----:B------:R-:W-:Y:S01]  /*c5a0*/  @!P2 IMAD.IADD R112, R112, 0x1, -R237 ;  /* 0x000000017070a824 */ /* 0x000fe200078e0aed */
[----:B------:R-:W-:Y:S01]  /*c5b0*/  ISETP.GE.AND P2, PT, R111, RZ, PT ;  /* 0x000000ff6f00720c */ /* 0x000fe20003f46270 */
[C---:B------:R-:W-:Y:S01]  /*c5c0*/  IMAD R120, R237.reuse, R4, R120 ;  /* 0x00000004ed787224 */ /* 0x040fe200078e0278 */
[C---:B------:R-:W-:Y:S01]  /*c5d0*/  IADD3 R111, R10.reuse, 0xe9, RZ ;  /* 0x000000e90a6f7810 */ /* 0x040fe20007ffe0ff */
[----:B------:R-:W-:Y:S01]  /*c5e0*/  IMAD R119, R237, R109, R119 ;  /* 0x0000006ded777224 */ /* 0x000fe200078e0277 */
[----:B-1----:R-:W-:Y:S01]  /*c5f0*/  MOV R5, R114 ;  /* 0x0000007200057202 */ /* 0x002fe20000000f00 */
[C---:B------:R-:W-:Y:S01]  /*c600*/  VIADD R4, R10.reuse, 0xe8 ;  /* 0x000000e80a047836 */ /* 0x040fe20000000000 */
[----:B------:R-:W-:Y:S01]  /*c610*/  IABS R115, R111 ;  /* 0x0000006f00737213 */ /* 0x000fe20000000000 */
[----:B------:R-:W-:Y:S01]  /*c620*/  VIADD R2, R10, 0xea ;  /* 0x000000ea0a027836 */ /* 0x000fe20000000000 */
[----:B------:R-:W-:-:S02]  /*c630*/  @!P0 IADD3 R5, -R5, RZ, RZ ;  /* 0x000000ff05058210 */ /* 0x000fc40007ffe1ff */
[----:B------:R-:W-:Y:S01]  /*c640*/  @!P6 IADD3 R110, R110, -R237, RZ ;  /* 0x800000ed6e6ee210 */ /* 0x000fe20007ffe0ff */
[----:B------:R-:W-:Y:S01]  /*c650*/  IMAD.HI.U32 R109, R0, R115, RZ ;  /* 0x00000073006d7227 */ /* 0x000fe200078e00ff */
[C---:B------:R-:W-:Y:S01]  /*c660*/  ISETP.GT.U32.AND P6, PT, R237.reuse, R119, PT ;  /* 0x00000077ed00720c */ /* 0x040fe20003fc4070 */
[----:B------:R1:W-:Y:S01]  /*c670*/  STL [R1+0x470], R5 ;  /* 0x0004700501007387 */ /* 0x0003e20000100800 */
[C---:B------:R-:W-:Y:S01]  /*c680*/  ISETP.GT.U32.AND P0, PT, R237.reuse, R3, PT ;  /* 0x00000003ed00720c */ /* 0x040fe20003f04070 */
[----:B------:R-:W-:Y:S01]  /*c690*/  IMAD.MOV R109, RZ, RZ, -R109 ;  /* 0x000000ffff6d7224 */ /* 0x000fe200078e0a6d */
[----:B------:R-:W-:Y:S02]  /*c6a0*/  IABS R118, R4 ;  /* 0x0000000400767213 */ /* 0x000fe40000000000 */
[----:B------:R-:W-:Y:S01]  /*c6b0*/  IABS R117, R2 ;  /* 0x0000000200757213 */ /* 0x000fe20000000000 */
[----:B------:R-:W-:Y:S01]  /*c6c0*/  IMAD R115, R237, R109, R115 ;  /* 0x0000006ded737224 */ /* 0x000fe200078e0273 */
[----:B------:R-:W-:Y:S01]  /*c6d0*/  IADD3 R109, R10, 0xeb, RZ ;  /* 0x000000eb0a6d7810 */ /* 0x000fe20007ffe0ff */
[----:B-1----:R-:W-:-:S02]  /*c6e0*/  IMAD.MOV.U32 R5, RZ, RZ, R112 ;  /* 0x000000ffff057224 */ /* 0x002fc400078e0070 */
[----:B------:R-:W-:-:S04]  /*c6f0*/  IMAD.HI.U32 R112, R0, R118, RZ ;  /* 0x0000007600707227 */ /* 0x000fc800078e00ff */
[----:B------:R-:W-:Y:S01]  /*c700*/  @!P4 IMAD.MOV R5, RZ, RZ, -R5 ;  /* 0x000000ffff05c224 */ /* 0x000fe200078e0a05 */
[----:B------:R-:W-:Y:S01]  /*c710*/  ISETP.GT.U32.AND P4, PT, R237, R120, PT ;  /* 0x00000078ed00720c */ /* 0x000fe20003f84070 */
[--C-:B------:R-:W-:Y:S01]  /*c720*/  @!P6 IMAD.IADD R119, R119, 0x1, -R237.reuse ;  /* 0x000000017777e824 */ /* 0x100fe200078e0aed */
[----:B------:R-:W-:Y:S01]  /*c730*/  IADD3 R112, -R112, RZ, RZ ;  /* 0x000000ff70707210 */ /* 0x000fe20007ffe1ff */
[----:B------:R-:W-:Y:S01]  /*c740*/  @!P0 IMAD.IADD R3, R3, 0x1, -R237 ;  /* 0x0000000103038824 */ /* 0x000fe200078e0aed */
[----:B------:R1:W-:Y:S01]  /*c750*/  STL [R1+0x4dc], R5 ;  /* 0x0004dc0501007387 */ /* 0x0003e20000100800 */
[----:B------:R-:W-:Y:S01]  /*c760*/  ISETP.GE.AND P0, PT, R4, RZ, PT ;  /* 0x000000ff0400720c */ /* 0x000fe20003f06270 */
[----:B------:R-:W-:-:S04]  /*c770*/  IMAD.HI.U32 R4, R0, R117, RZ ;  /* 0x0000007500047227 */ /* 0x000fc800078e00ff */
[----:B------:R-:W-:Y:S01]  /*c780*/  IMAD R118, R237, R112, R118 ;  /* 0x00000070ed767224 */ /* 0x000fe200078e0276 */
[----:B------:R-:W-:Y:S02]  /*c790*/  IADD3 R4, -R4, RZ, RZ ;  /* 0x000000ff04047210 */ /* 0x000fe40007ffe1ff */
[----:B------:R-:W-:Y:S01]  /*c7a0*/  @!P4 IADD3 R120, R120, -R237, RZ ;  /* 0x800000ed7878c210 */ /* 0x000fe20007ffe0ff */
[----:B-1----:R-:W-:Y:S01]  /*c7b0*/  IMAD.MOV.U32 R5, RZ, RZ, R110 ;  /* 0x000000ffff057224 */ /* 0x002fe200078e006e */
[----:B------:R-:W-:Y:S01]  /*c7c0*/  ISETP.GE.AND P4, PT, R111, RZ, PT ;  /* 0x000000ff6f00720c */ /* 0x000fe20003f86270 */
[C---:B------:R-:W-:Y:S01]  /*c7d0*/  IMAD R117, R237.reuse, R4, R117 ;  /* 0x00000004ed757224 */ /* 0x040fe200078e0275 */
[----:B------:R-:W-:Y:S02]  /*c7e0*/  ISETP.GT.U32.AND P6, PT, R237, R120, PT ;  /* 0x00000078ed00720c */ /* 0x000fe40003fc4070 */
[----:B------:R-:W-:Y:S02]  /*c7f0*/  @!P5 IADD3 R5, -R5, RZ, RZ ;  /* 0x000000ff0505d210 */ /* 0x000fe40007ffe1ff */
[----:B------:R-:W-:-:S02]  /*c800*/  ISETP.GT.U32.AND P5, PT, R237, R119, PT ;  /* 0x00000077ed00720c */ /* 0x000fc40003fa4070 */
[----:B------:R-:W-:Y:S01]  /*c810*/  IABS R111, R109 ;  /* 0x0000006d006f7213 */ /* 0x000fe20000000000 */
[----:B------:R1:W-:Y:S01]  /*c820*/  STL [R1+0x65c], R5 ;  /* 0x00065c0501007387 */ /* 0x0003e20000100800 */
[----:B------:R-:W-:-:S03]  /*c830*/  IADD3 R4, R10, 0xee, RZ ;  /* 0x000000ee0a047810 */ /* 0x000fc60007ffe0ff */
[----:B------:R-:W-:Y:S01]  /*c840*/  IMAD.HI.U32 R114, R0, R111, RZ ;  /* 0x0000006f00727227 */ /* 0x000fe200078e00ff */
[----:B------:R-:W-:-:S03]  /*c850*/  IABS R112, R4 ;  /* 0x0000000400707213 */ /* 0x000fc60000000000 */
[----:B------:R-:W-:Y:S01]  /*c860*/  @!P6 IMAD.IADD R120, R120, 0x1, -R237 ;  /* 0x000000017878e824 */ /* 0x000fe200078e0aed */
[----:B------:R-:W-:Y:S01]  /*c870*/  ISETP.GT.U32.AND P6, PT, R237, R115, PT ;  /* 0x00000073ed00720c */ /* 0x000fe20003fc4070 */
[----:B-1----:R-:W-:Y:S01]  /*c880*/  IMAD.MOV.U32 R5, RZ, RZ, R3 ;  /* 0x000000ffff057224 */ /* 0x002fe200078e0003 */
[----:B------:R-:W-:Y:S01]  /*c890*/  @!P5 IADD3 R119, R119, -R237, RZ ;  /* 0x800000ed7777d210 */ /* 0x000fe20007ffe0ff */
[----:B------:R-:W-:Y:S01]  /*c8a0*/  VIADD R3, R10, 0xec ;  /* 0x000000ec0a037836 */ /* 0x000fe20000000000 */
[C---:B------:R-:W-:Y:S01]  /*c8b0*/  ISETP.GT.U32.AND P5, PT, R237.reuse, R117, PT ;  /* 0x00000075ed00720c */ /* 0x040fe20003fa4070 */
[----:B------:R-:W-:Y:S01]  /*c8c0*/  @!P3 IMAD.MOV R5, RZ, RZ, -R5 ;  /* 0x000000ffff05b224 */ /* 0x000fe200078e0a05 */
[C---:B------:R-:W-:Y:S01]  /*c8d0*/  ISETP.GT.U32.AND P3, PT, R237.reuse, R118, PT ;  /* 0x00000076ed00720c */ /* 0x040fe20003f64070 */
[----:B------:R-:W-:Y:S01]  /*c8e0*/  IMAD.MOV.U32 R6, RZ, RZ, R120 ;  /* 0x000000ffff067224 */ /* 0x000fe200078e0078 */
[----:B------:R-:W-:Y:S01]  /*c8f0*/  IABS R110, R3 ;  /* 0x00000003006e7213 */ /* 0x000fe20000000000 */
[----:B------:R-:W-:Y:S01]  /*c900*/  IMAD.MOV R114, RZ, RZ, -R114 ;  /* 0x000000ffff727224 */ /* 0x000fe200078e0a72 */
[----:B------:R1:W-:Y:S02]  /*c910*/  STL [R1+0x6a8], R5 ;  /* 0x0006a80501007387 */ /* 0x0003e40000100800 */
[----:B------:R-:W-:Y:S01]  /*c920*/  @!P2 IADD3 R6, -R6, RZ, RZ ;  /* 0x000000ff0606a210 */ /* 0x000fe20007ffe1ff */
[----:B------:R-:W-:Y:S01]  /*c930*/  IMAD R111, R237, R114, R111 ;  /* 0x00000072ed6f7224 */ /* 0x000fe200078e026f */
[----:B------:R-:W-:-:S03]  /*c940*/  @!P6 IADD3 R115, R115, -R237, RZ ;  /* 0x800000ed7373e210 */ /* 0x000fc60007ffe0ff */
[----:B------:R-:W-:Y:S01]  /*c950*/  @!P5 IADD3 R117, R117, -R237, RZ ;  /* 0x800000ed7575d210 */ /* 0x000fe20007ffe0ff */
[----:B------:R2:W-:Y:S01]  /*c960*/  STL [R1+0x674], R6 ;  /* 0x0006740601007387 */ /* 0x0005e20000100800 */
[----:B------:R-:W-:Y:S01]  /*c970*/  @!P3 IMAD.IADD R118, R118, 0x1, -R237 ;  /* 0x000000017676b824 */ /* 0x000fe200078e0aed */
[----:B------:R-:W-:Y:S01]  /*c980*/  ISETP.GE.AND P3, PT, R2, RZ, PT ;  /* 0x000000ff0200720c */ /* 0x000fe20003f66270 */
[----:B-1----:R-:W-:Y:S01]  /*c990*/  IMAD.MOV.U32 R5, RZ, RZ, R119 ;  /* 0x000000ffff057224 */ /* 0x002fe200078e0077 */
[----:B------:R-:W-:Y:S01]  /*c9a0*/  MOV R2, R113 ;  /* 0x0000007100027202 */ /* 0x000fe20000000f00 */
[C---:B------:R-:W-:Y:S01]  /*c9b0*/  IMAD.HI.U32 R113, R0.reuse, R110, RZ ;  /* 0x0000006e00717227 */ /* 0x040fe200078e00ff */
[C---:B------:R-:W-:Y:S02]  /*c9c0*/  ISETP.GT.U32.AND P6, PT, R237.reuse, R118, PT ;  /* 0x00000076ed00720c */ /* 0x040fe40003fc4070 */
[C---:B------:R-:W-:Y:S01]  /*c9d0*/  ISETP.GT.U32.AND P2, PT, R237.reuse, R115, PT ;  /* 0x00000073ed00720c */ /* 0x040fe20003f44070 */
[----:B------:R-:W-:Y:S01]  /*c9e0*/  IMAD.MOV R113, RZ, RZ, -R113 ;  /* 0x000000ffff717224 */ /* 0x000fe200078e0a71 */
[----:B------:R-:W-:Y:S01]  /*c9f0*/  ISETP.GT.U32.AND P5, PT, R237, R117, PT ;  /* 0x00000075ed00720c */ /* 0x000fe20003fa4070 */
[----:B------:R-:W-:Y:S01]  /*ca00*/  IMAD.HI.U32 R114, R0, R2, RZ ;  /* 0x0000000200727227 */ /* 0x000fe200078e00ff */
[----:B------:R-:W-:-:S02]  /*ca10*/  @!P1 IADD3 R5, -R5, RZ, RZ ;  /* 0x000000ff05059210 */ /* 0x000fc40007ffe1ff */
[----:B------:R-:W-:Y:S01]  /*ca20*/  ISETP.GE.AND P1, PT, R109, RZ, PT ;  /* 0x000000ff6d00720c */ /* 0x000fe20003f26270 */
[----:B------:R-:W-:Y:S01]  /*ca30*/  IMAD R110, R237, R113, R110 ;  /* 0x00000071ed6e7224 */ /* 0x000fe200078e026e */
[----:B------:R-:W-:Y:S01]  /*ca40*/  IADD3 R114, -R114, RZ, RZ ;  /* 0x000000ff72727210 */ /* 0x000fe20007ffe1ff */
[----:B------:R1:W-:Y:S01]  /*ca50*/  STL [R1+0x680], R5 ;  /* 0x0006800501007387 */ /* 0x0003e20000100800 */
[----:B------:R-:W-:Y:S01]  /*ca60*/  IMAD.HI.U32 R109, R0, R112, RZ ;  /* 0x00000070006d7227 */ /* 0x000fe200078e00ff */
[----:B------:R-:W-:Y:S02]  /*ca70*/  IADD3 R113, R10, 0xef, RZ ;  /* 0x000000ef0a717810 */ /* 0x000fe40007ffe0ff */
[----:B------:R-:W-:Y:S01]  /*ca80*/  @!P2 IADD3 R115, R115, -R237, RZ ;  /* 0x800000ed7373a210 */ /* 0x000fe20007ffe0ff */
[--C-:B------:R-:W-:Y:S01]  /*ca90*/  @!P6 IMAD.IADD R118, R118, 0x1, -R237.reuse ;  /* 0x000000017676e824 */ /* 0x100fe200078e0aed */
[----:B------:R-:W-:Y:S01]  /*caa0*/  ISETP.GT.U32.AND P6, PT, R237, R111, PT ;  /* 0x0000006fed00720c */ /* 0x000fe20003fc4070 */
[----:B------:R-:W-:Y:S01]  /*cab0*/  @!P5 IMAD.IADD R117, R117, 0x1, -R237 ;  /* 0x000000017575d824 */ /* 0x000fe200078e0aed */
[----:B------:R-:W-:Y:S01]  /*cac0*/  ISETP.GT.U32.AND P2, PT, R237, R110, PT ;  /* 0x0000006eed00720c */ /* 0x000fe20003f44070 */
[----:B------:R-:W-:Y:S01]  /*cad0*/  IMAD.MOV R109, RZ, RZ, -R109 ;  /* 0x000000ffff6d7224 */ /* 0x000fe200078e0a6d */
[----:B--2---:R-:W-:Y:S01]  /*cae0*/  MOV R6, R115 ;  /* 0x0000007300067202 */ /* 0x004fe20000000f00 */
[----:B-1----:R-:W-:Y:S01]  /*caf0*/  IMAD.MOV.U32 R5, RZ, RZ, R118 ;  /* 0x000000ffff057224 */ /* 0x002fe200078e0076 */
[----:B------:R-:W-:Y:S01]  /*cb00*/  ISETP.GE.AND P5, PT, R3, RZ, PT ;  /* 0x000000ff0300720c */ /* 0x000fe20003fa6270 */
[C---:B------:R-:W-:Y:S01]  /*cb10*/  IMAD R2, R237.reuse, R114, R2 ;  /* 0x00000072ed027224 */ /* 0x040fe200078e0202 */
[----:B------:R-:W-:Y:S01]  /*cb20*/  @!P4 IADD3 R6, -R6, RZ, RZ ;  /* 0x000000ff0606c210 */ /* 0x000fe20007ffe1ff */
[----:B------:R-:W-:Y:S01]  /*cb30*/  @!P0 IMAD.MOV R5, RZ, RZ, -R5 ;  /* 0x000000ffff058224 */ /* 0x000fe200078e0a05 */
[----:B------:R-:W-:Y:S01]  /*cb40*/  IABS R114, R113 ;  /* 0x0000007100727213 */ /* 0x000fe20000000000 */
[C---:B------:R-:W-:Y:S01]  /*cb50*/  VIADD R3, R10.reuse, 0xf0 ;  /* 0x000000f00a037836 */ /* 0x040fe20000000000 */
[----:B------:R-:W-:Y:S01]  /*cb60*/  IADD3 R118, R10, 0xf9, RZ ;  /* 0x000000f90a767810 */ /* 0x000fe20007ffe0ff */
[----:B------:R-:W-:Y:S01]  /*cb70*/  IMAD R112, R237, R109, R112 ;  /* 0x0000006ded707224 */ /* 0x000fe200078e0270 */
[-C--:B------:R-:W-:Y:S01]  /*cb80*/  @!P6 IADD3 R111, R111, -R237.reuse, RZ ;  /* 0x800000ed6f6fe210 */ /* 0x080fe20007ffe0ff */
[----:B------:R1:W-:Y:S01]  /*cb90*/  STL [R1+0x684], R5 ;  /* 0x0006840501007387 */ /* 0x0003e20000100800 */
[----:B------:R-:W-:Y:S01]  /*cba0*/  @!P2 IADD3 R110, R110, -R237, RZ ;  /* 0x800000ed6e6ea210 */ /* 0x000fe20007ffe0ff */
[----:B------:R-:W-:Y:S01]  /*cbb0*/  IMAD.HI.U32 R115, R0, R114, RZ ;  /* 0x0000007200737227 */ /* 0x000fe200078e00ff */
[C---:B------:R-:W-:Y:S01]  /*cbc0*/  ISETP.GT.U32.AND P2, PT, R237.reuse, R111, PT ;  /* 0x0000006fed00720c */ /* 0x040fe20003f44070 */
[----:B------:R-:W-:Y:S01]  /*cbd0*/  STL [R1+0x6a4], R6 ;  /* 0x0006a40601007387 */ /* 0x000fe20000100800 */
[C---:B------:R-:W-:Y:S01]  /*cbe0*/  ISETP.GT.U32.AND P0, PT, R237.reuse, R110, PT ;  /* 0x0000006eed00720c */ /* 0x040fe20003f04070 */
[----:B------:R-:W-:Y:S01]  /*cbf0*/  IMAD.MOV R115, RZ, RZ, -R115 ;  /* 0x000000ffff737224 */ /* 0x000fe200078e0a73 */
[C---:B------:R-:W-:Y:S01]  /*cc00*/  ISETP.GT.U32.AND P6, PT, R237.reuse, R2, PT ;  /* 0x00000002ed00720c */ /* 0x040fe20003fc4070 */
[----:B------:R-:W-:Y:S01]  /*cc10*/  VIADD R119, R10, 0xf8 ;  /* 0x000000f80a777836 */ /* 0x000fe20000000000 */
[----:B------:R-:W-:Y:S01]  /*cc20*/  IABS R109, R3 ;  /* 0x00000003006d7213 */ /* 0x000fe20000000000 */
[----:B-1----:R-:W-:Y:S01]  /*cc30*/  IMAD.MOV.U32 R5, RZ, RZ, R117 ;  /* 0x000000ffff057224 */ /* 0x002fe200078e0075 */
[----:B------:R-:W-:-:S04]  /*cc40*/  ISETP.GT.U32.AND P4, PT, R237, R112, PT ;  /* 0x00000070ed00720c */ /* 0x000fc80003f84070 */
[----:B------:R-:W-:Y:S02]  /*cc50*/  @!P3 IADD3 R5, -R5, RZ, RZ ;  /* 0x000000ff0505b210 */ /* 0x000fe40007ffe1ff */
[----:B------:R-:W-:Y:S02]  /*cc60*/  @!P2 IADD3 R111, R111, -R237, RZ ;  /* 0x800000ed6f6fa210 */ /* 0x000fe40007ffe0ff */
[----:B------:R-:W-:Y:S01]  /*cc70*/  ISETP.GE.AND P3, PT, R116, RZ, PT ;  /* 0x000000ff7400720c */ /* 0x000fe20003f66270 */
[----:B------:R1:W-:Y:S01]  /*cc80*/  STL [R1+0x688], R5 ;  /* 0x0006880501007387 */ /* 0x0003e20000100800 */
[----:B------:R-:W-:Y:S01]  /*cc90*/  IMAD.HI.U32 R116, R0, R109, RZ ;  /* 0x0000006d00747227 */ /* 0x000fe200078e00ff */
[----:B------:R-:W-:Y:S02]  /*cca0*/  @!P0 IADD3 R110, R110, -R237, RZ ;  /* 0x800000ed6e6e8210 */ /* 0x000fe40007ffe0ff */
[----:B------:R-:W-:Y:S01]  /*ccb0*/  ISETP.GE.AND P2, PT, R4, RZ, PT ;  /* 0x000000ff0400720c */ /* 0x000fe20003f46270 */
[----:B------:R-:W-:Y:S01]  /*ccc0*/  IMAD.MOV R116, RZ, RZ, -R116 ;  /* 0x000000ffff747224 */ /* 0x000fe200078e0a74 */
[----:B------:R-:W-:Y:S01]  /*ccd0*/  ISETP.GE.AND P0, PT, R113, RZ, PT ;  /* 0x000000ff7100720c */ /* 0x000fe20003f06270 */
[----:B------:R-:W-:Y:S01]  /*cce0*/  @!P6 IMAD.IADD R2, R2, 0x1, -R237 ;  /* 0x000000010202e824 */ /* 0x000fe200078e0aed */
[----:B------:R-:W-:Y:S01]  /*ccf0*/  IADD3 R113, R10, 0xf5, RZ ;  /* 0x000000f50a717810 */ /* 0x000fe20007ffe0ff */
[C---:B------:R-:W-:Y:S01]  /*cd00*/  IMAD R4, R237.reuse, R115, R114 ;  /* 0x00000073ed047224 */ /* 0x040fe200078e0272 */
[----:B-1----:R-:W-:Y:S01]  /*cd10*/  MOV R5, R111 ;  /* 0x0000006f00057202 */ /* 0x002fe20000000f00 */
[C---:B------:R-:W-:Y:S01]  /*cd20*/  IMAD R109, R237.reuse, R116, R109 ;  /* 0x00000074ed6d7224 */ /* 0x040fe200078e026d */
[C---:B------:R-:W-:Y:S01]  /*cd30*/  ISETP.GT.U32.AND P6, PT, R237.reuse, R2, PT ;  /* 0x00000002ed00720c */ /* 0x040fe20003fc4070 */
[----:B------:R-:W-:Y:S01]  /*cd40*/  @!P4 IMAD.IADD R112, R112, 0x1, -R237 ;  /* 0x000000017070c824 */ /* 0x000fe200078e0aed */
[----:B------:R-:W-:Y:S01]  /*cd50*/  IABS R116, R119 ;  /* 0x0000007700747213 */ /* 0x000fe20000000000 */
[----:B------:R-:W-:Y:S01]  /*cd60*/  @!P1 IMAD.MOV R5, RZ, RZ, -R5 ;  /* 0x000000ffff059224 */ /* 0x000fe200078e0a05 */
[C---:B------:R-:W-:Y:S01]  /*cd70*/  ISETP.GT.U32.AND P1, PT, R237.reuse, R4, PT ;  /* 0x00000004ed00720c */ /* 0x040fe20003f24070 */
[C---:B------:R-:W-:Y:S01]  /*cd80*/  VIADD R111, R10.reuse, 0xf1 ;  /* 0x000000f10a6f7836 */ /* 0x040fe20000000000 */
[----:B------:R-:W-:Y:S01]  /*cd90*/  ISETP.GT.U32.AND P4, PT, R237, R112, PT ;  /* 0x00000070ed00720c */ /* 0x000fe20003f84070 */
[----:B------:R-:W-:Y:S01]  /*cda0*/  VIADD R115, R10, 0xf2 ;  /* 0x000000f20a737836 */ /* 0x000fe20000000000 */
[----:B------:R1:W-:Y:S05]  /*cdb0*/  STL [R1+0x68c], R5 ;  /* 0x00068c0501007387 */ /* 0x0003ea0000100800 */
[----:B------:R-:W-:-:S02]  /*cdc0*/  @!P6 IADD3 R2, R2, -R237, RZ ;  /* 0x800000ed0202e210 */ /* 0x000fc40007ffe0ff */
[----:B------:R-:W-:Y:S02]  /*cdd0*/  ISETP.GE.AND P6, PT, R3, RZ, PT ;  /* 0x000000ff0300720c */ /* 0x000fe40003fc6270 */
[----:B------:R-:W-:Y:S02]  /*cde0*/  @!P1 IADD3 R4, R4, -R237, RZ ;  /* 0x800000ed04049210 */ /* 0x000fe40007ffe0ff */
[----:B-1----:R-:W-:Y:S01]  /*cdf0*/  MOV R5, R110 ;  /* 0x0000006e00057202 */ /* 0x002fe20000000f00 */
[----:B------:R-:W-:Y:S01]  /*ce00*/  @!P4 IMAD.IADD R112, R112, 0x1, -R237 ;  /* 0x000000017070c824 */ /* 0x000fe200078e0aed */
[----:B------:R-:W-:Y:S02]  /*ce10*/  IABS R110, R111 ;  /* 0x0000006f006e7213 */ /* 0x000fe40000000000 */
[----:B------:R-:W-:Y:S01]  /*ce20*/  @!P3 IADD3 R2, -R2, RZ, RZ ;  /* 0x000000ff0202b210 */ /* 0x000fe20007ffe1ff */
[----:B------:R-:W-:Y:S01]  /*ce30*/  @!P5 IMAD.MOV R5, RZ, RZ, -R5 ;  /* 0x000000ffff05d224 */ /* 0x000fe200078e0a05 */
[----:B------:R-:W-:-:S02]  /*ce40*/  ISETP.GT.U32.AND P5, PT, R237, R109, PT ;  /* 0x0000006ded00720c */ /* 0x000fc40003fa4070 */
[----:B------:R-:W-:Y:S01]  /*ce50*/  ISETP.GE.AND P3, PT, R111, RZ, PT ;  /* 0x000000ff6f00720c */ /* 0x000fe20003f66270 */
[----:B------:R-:W-:Y:S01]  /*ce60*/  IMAD.HI.U32 R111, R0, R110, RZ ;  /* 0x0000006e006f7227 */ /* 0x000fe200078e00ff */
[----:B------:R-:W-:Y:S01]  /*ce70*/  ISETP.GT.U32.AND P1, PT, R237, R4, PT ;  /* 0x00000004ed00720c */ /* 0x000fe20003f24070 */
[----:B------:R1:W-:Y:S01]  /*ce80*/  STL [R1+0x690], R5 ;  /* 0x0006900501007387 */ /* 0x0003e20000100800 */
[----:B------:R-:W-:Y:S01]  /*ce90*/  IADD3 R3, R10, 0xf3, RZ ;  /* 0x000000f30a037810 */ /* 0x000fe20007ffe0ff */
[----:B------:R-:W-:Y:S01]  /*cea0*/  IMAD.MOV R111, RZ, RZ, -R111 ;  /* 0x000000ffff6f7224 */ /* 0x000fe200078e0a6f */
[----:B------:R-:W-:Y:S01]  /*ceb0*/  ISETP.GE.AND P4, PT, R115, RZ, PT ;  /* 0x000000ff7300720c */ /* 0x000fe20003f86270 */
[----:B------:R2:W-:Y:S01]  /*cec0*/  STL [R1+0x69c], R2 ;  /* 0x00069c0201007387 */ /* 0x0005e20000100800 */
[----:B------:R-:W-:-:S03]  /*ced0*/  IABS R115, R115 ;  /* 0x0000007300737213 */ /* 0x000fc60000000000 */
[----:B------:R-:W-:Y:S01]  /*cee0*/  @!P5 IMAD.IADD R109, R109, 0x1, -R237 ;  /* 0x000000016d6dd824 */ /* 0x000fe200078e0aed */
[----:B-1----:R-:W-:Y:S01]  /*cef0*/  MOV R5, R112 ;  /* 0x0000007000057202 */ /* 0x002fe20000000f00 */
[----:B------:R-:W-:Y:S02]  /*cf00*/  IMAD.HI.U32 R112, R0, R115, RZ ;  /* 0x0000007300707227 */ /* 0x000fe400078e00ff */
[----:B------:R-:W-:Y:S02]  /*cf10*/  @!P1 IADD3 R4, R4, -R237, RZ ;  /* 0x800000ed04049210 */ /* 0x000fe40007ffe0ff */
[----:B------:R-:W-:Y:S01]  /*cf20*/  ISETP.GT.U32.AND P5, PT, R237, R109, PT ;  /* 0x0000006ded00720c */ /* 0x000fe20003fa4070 */
[----:B------:R-:W-:Y:S01]  /*cf30*/  IMAD.MOV R112, RZ, RZ, -R112 ;  /* 0x000000ffff707224 */ /* 0x000fe200078e0a70 */
[----:B------:R-:W-:Y:S02]  /*cf40*/  @!P2 IADD3 R5, -R5, RZ, RZ ;  /* 0x000000ff0505a210 */ /* 0x000fe40007ffe1ff */
[----:B--2---:R-:W-:Y:S01]  /*cf50*/  IABS R2, R3 ;  /* 0x0000000300027213 */ /* 0x004fe20000000000 */
[----:B------:R-:W-:Y:S01]  /*cf60*/  IMAD R115, R237, R112, R115 ;  /* 0x00000070ed737224 */ /* 0x000fe200078e0273 */
[----:B------:R-:W-:Y:S01]  /*cf70*/  ISETP.GE.AND P2, PT, R3, RZ, PT ;  /* 0x000000ff0300720c */ /* 0x000fe20003f46270 */
[C---:B------:R-:W-:Y:S01]  /*cf80*/  IMAD R3, R237.reuse, R111, R110 ;  /* 0x0000006fed037224 */ /* 0x040fe200078e026e */
[----:B------:R1:W-:Y:S01]  /*cf90*/  STL [R1+0x6a0], R5 ;  /* 0x0006a00501007387 */ /* 0x0003e20000100800 */
[----:B------:R-:W-:Y:S01]  /*cfa0*/  VIADD R111, R10, 0xf4 ;  /* 0x000000f40a6f7836 */ /* 0x000fe20000000000 */
[----:B------:R-:W-:Y:S01]  /*cfb0*/  MOV R6, R4 ;  /* 0x0000000400067202 */ /* 0x000fe20000000f00 */
[----:B------:R-:W-:Y:S01]  /*cfc0*/  IMAD.HI.U32 R110, R0, R2, RZ ;  /* 0x00000002006e7227 */ /* 0x000fe200078e00ff */
[----:B------:R-:W-:-:S02]  /*cfd0*/  ISETP.GT.U32.AND P1, PT, R237, R3, PT ;  /* 0x00000003ed00720c */ /* 0x000fc40003f24070 */
[----:B------:R-:W-:Y:S01]  /*cfe0*/  IABS R114, R111 ;  /* 0x0000006f00727213 */ /* 0x000fe20000000000 */
[----:B------:R-:W-:Y:S01]  /*cff0*/  @!P5 IMAD.IADD R109, R109, 0x1, -R237 ;  /* 0x000000016d6dd824 */ /* 0x000fe200078e0aed */
[----:B------:R-:W-:Y:S01]  /*d000*/  IADD3 R110, -R110, RZ, RZ ;  /* 0x000000ff6e6e7210 */ /* 0x000fe20007ffe1ff */
[----:B------:R-:W-:Y:S01]  /*d010*/  @!P0 IMAD.MOV R6, RZ, RZ, -R6 ;  /* 0x000000ffff068224 */ /* 0x000fe200078e0a06 */
[----:B------:R-:W-:Y:S01]  /*d020*/  ISETP.GE.AND P5, PT, R111, RZ, PT ;  /* 0x000000ff6f00720c */ /* 0x000fe20003fa6270 */
[----:B------:R-:W-:Y:S01]  /*d030*/  IMAD.HI.U32 R4, R0, R114, RZ ;  /* 0x0000007200047227 */ /* 0x000fe200078e00ff */
[----:B-1----:R-:W-:Y:S02]  /*d040*/  MOV R5, R109 ;  /* 0x0000006d00057202 */ /* 0x002fe40000000f00 */
[----:B------:R1:W-:Y:S01]  /*d050*/  STL [R1+0x694], R6 ;  /* 0x0006940601007387 */ /* 0x0003e20000100800 */
[C---:B------:R-:W-:Y:S01]  /*d060*/  IMAD R2, R237.reuse, R110, R2 ;  /* 0x0000006eed027224 */ /* 0x040fe200078e0202 */
[----:B------:R-:W-:Y:S01]  /*d070*/  IADD3 R4, -R4, RZ, RZ ;  /* 0x000000ff04047210 */ /* 0x000fe20007ffe1ff */
[----:B------:R-:W-:Y:S01]  /*d080*/  @!P6 IMAD.MOV R5, RZ, RZ, -R5 ;  /* 0x000000ffff05e224 */ /* 0x000fe200078e0a05 */
[----:B------:R-:W-:Y:S01]  /*d090*/  ISETP.GT.U32.AND P6, PT, R237, R115, PT ;  /* 0x00000073ed00720c */ /* 0x000fe20003fc4070 */
[----:B------:R-:W-:Y:S01]  /*d0a0*/  @!P1 IMAD.IADD R3, R3, 0x1, -R237 ;  /* 0x0000000103039824 */ /* 0x000fe200078e0aed */
[----:B------:R-:W-:Y:S01]  /*d0b0*/  ISETP.GE.AND P1, PT, R113, RZ, PT ;  /* 0x000000ff7100720c */ /* 0x000fe20003f26270 */
[----:B------:R-:W-:Y:S01]  /*d0c0*/  VIADD R110, R10, 0xf6 ;  /* 0x000000f60a6e7836 */ /* 0x000fe20000000000 */
[----:B------:R-:W-:Y:S01]  /*d0d0*/  IABS R113, R113 ;  /* 0x0000007100717213 */ /* 0x000fe20000000000 */
[C---:B------:R-:W-:Y:S01]  /*d0e0*/  IMAD R114, R237.reuse, R4, R114 ;  /* 0x00000004ed727224 */ /* 0x040fe200078e0272 */
[----:B------:R-:W-:Y:S01]  /*d0f0*/  ISETP.GT.U32.AND P0, PT, R237, R3, PT ;  /* 0x00000003ed00720c */ /* 0x000fe20003f04070 */
[----:B------:R2:W-:Y:S01]  /*d100*/  STL [R1+0x698], R5 ;  /* 0x0006980501007387 */ /* 0x0005e20000100800 */
[----:B------:R-:W-:Y:S01]  /*d110*/  IABS R112, R110 ;  /* 0x0000006e00707213 */ /* 0x000fe20000000000 */
[----:B------:R-:W-:Y:S01]  /*d120*/  IMAD.HI.U32 R109, R0, R113, RZ ;  /* 0x00000071006d7227 */ /* 0x000fe200078e00ff */
[----:B------:R-:W-:-:S03]  /*d130*/  IADD3 R4, R10, 0xf7, RZ ;  /* 0x000000f70a047810 */ /* 0x000fc60007ffe0ff */
[----:B------:R-:W-:Y:S01]  /*d140*/  @!P6 IADD3 R115, R115, -R237, RZ ;  /* 0x800000ed7373e210 */ /* 0x000fe20007ffe0ff */
[----:B------:R-:W-:Y:S01]  /*d150*/  IMAD.HI.U32 R120, R0, R112, RZ ;  /* 0x0000007000787227 */ /* 0x000fe200078e00ff */
[----:B------:R-:W-:Y:S02]  /*d160*/  IABS R111, R4 ;  /* 0x00000004006f7213 */ /* 0x000fe40000000000 */
[----:B------:R-:W-:Y:S01]  /*d170*/  ISETP.GT.U32.AND P6, PT, R237, R115, PT ;  /* 0x00000073ed00720c */ /* 0x000fe20003fc4070 */
[----:B------:R-:W-:Y:S01]  /*d180*/  IMAD.MOV R109, RZ, RZ, -R109 ;  /* 0x000000ffff6d7224 */ /* 0x000fe200078e0a6d */
[----:B------:R-:W-:Y:S01]  /*d190*/  IADD3 R120, -R120, RZ, RZ ;  /* 0x000000ff78787210 */ /* 0x000fe20007ffe1ff */
[----:B------:R-:W-:Y:S01]  /*d1a0*/  @!P0 IMAD.IADD R3, R3, 0x1, -R237 ;  /* 0x0000000103038824 */ /* 0x000fe200078e0aed */
[----:B------:R-:W-:Y:S01]  /*d1b0*/  ISETP.GT.U32.AND P0, PT, R237, R2, PT ;  /* 0x00000002ed00720c */ /* 0x000fe20003f04070 */
[----:B------:R-:W-:-:S03]  /*d1c0*/  IMAD.HI.U32 R117, R0, R111, RZ ;  /* 0x0000006f00757227 */ /* 0x000fc600078e00ff */
[----:B-1----:R-:W-:Y:S01]  /*d1d0*/  MOV R6, R3 ;  /* 0x0000000300067202 */ /* 0x002fe20000000f00 */
[C---:B------:R-:W-:Y:S01]  /*d1e0*/  IMAD R113, R237.reuse, R109, R113 ;  /* 0x0000006ded717224 */ /* 0x040fe200078e0271 */
[----:B------:R-:W-:Y:S01]  /*d1f0*/  IABS R109, R118 ;  /* 0x00000076006d7213 */ /* 0x000fe20000000000 */
[----:B------:R-:W-:Y:S01]  /*d200*/  IMAD R112, R237, R120, R112 ;  /* 0x00000078ed707224 */ /* 0x000fe200078e0270 */
[----:B------:R-:W-:Y:S01]  /*d210*/  IADD3 R120, -R117, RZ, RZ ;  /* 0x000000ff75787210 */ /* 0x000fe20007ffe1ff */
[--C-:B------:R-:W-:Y:S01]  /*d220*/  @!P6 IMAD.IADD R115, R115, 0x1, -R237.reuse ;  /* 0x000000017373e824 */ /* 0x100fe200078e0aed */
[C---:B------:R-:W-:Y:S01]  /*d230*/  ISETP.GT.U32.AND P6, PT, R237.reuse, R114, PT ;  /* 0x00000072ed00720c */ /* 0x040fe20003fc4070 */
[----:B------:R-:W-:Y:S01]  /*d240*/  @!P3 IMAD.MOV R6, RZ, RZ, -R6 ;  /* 0x000000ffff06b224 */ /* 0x000fe200078e0a06 */
[C---:B------:R-:W-:Y:S01]  /*d250*/  ISETP.GT.U32.AND P3, PT, R237.reuse, R113, PT ;  /* 0x00000071ed00720c */ /* 0x040fe20003f64070 */
[----:B------:R-:W-:Y:S01]  /*d260*/  @!P0 IMAD.IADD R2, R2, 0x1, -R237 ;  /* 0x0000000102028824 */ /* 0x000fe200078e0aed */
[----:B--2---:R-:W-:Y:S01]  /*d270*/  MOV R5, R115 ;  /* 0x0000007300057202 */ /* 0x004fe20000000f00 */
[C---:B------:R-:W-:Y:S01]  /*d280*/  IMAD R111, R237.reuse, R120, R111 ;  /* 0x00000078ed6f7224 */ /* 0x040fe200078e026f */
[----:B------:R-:W-:Y:S01]  /*d290*/  IADD3 R115, R10, 0xfa, RZ ;  /* 0x000000fa0a737810 */ /* 0x000fe20007ffe0ff */
[----:B------:R-:W-:Y:S01]  /*d2a0*/  IMAD.HI.U32 R3, R0, R109, RZ ;  /* 0x0000006d00037227 */ /* 0x000fe200078e00ff */
[C---:B------:R-:W-:Y:S01]  /*d2b0*/  ISETP.GT.U32.AND P0, PT, R237.reuse, R2, PT ;  /* 0x00000002ed00720c */ /* 0x040fe20003f04070 */
[----:B------:R-:W-:Y:S02]  /*d2c0*/  STL [R1+0x67c], R6 ;  /* 0x00067c0601007387 */ /* 0x000fe40000100800 */
[----:B------:R-:W-:Y:S01]  /*d2d0*/  @!P4 IMAD.MOV R5, RZ, RZ, -R5 ;  /* 0x000000ffff05c224 */ /* 0x000fe200078e0a05 */
[C---:B------:R-:W-:Y:S01]  /*d2e0*/  ISETP.GT.U32.AND P4, PT, R237.reuse, R112, PT ;  /* 0x00000070ed00720c */ /* 0x040fe20003f84070 */
[--C-:B------:R-:W-:Y:S01]  /*d2f0*/  @!P6 IMAD.IADD R114, R114, 0x1, -R237.reuse ;  /* 0x000000017272e824 */ /* 0x100fe200078e0aed */
[----:B------:R-:W-:Y:S01]  /*d300*/  ISETP.GT.U32.AND P6, PT, R237, R111, PT ;  /* 0x0000006fed00720c */ /* 0x000fe20003fc4070 */
[----:B------:R-:W-:Y:S01]  /*d310*/  @!P3 IMAD.IADD R113, R113, 0x1, -R237 ;  /* 0x000000017171b824 */ /* 0x000fe200078e0aed */
[----:B------:R-:W-:Y:S01]  /*d320*/  IADD3 R3, -R3, RZ, RZ ;  /* 0x000000ff03037210 */ /* 0x000fe20007ffe1ff */
[----:B------:R-:W-:Y:S01]  /*d330*/  IMAD.HI.U32 R117, R0, R116, RZ ;  /* 0x0000007400757227 */ /* 0x000fe200078e00ff */
[C---:B------:R-:W-:Y:S01]  /*d340*/  ISETP.GT.U32.AND P3, PT, R237.reuse, R114, PT ;  /* 0x00000072ed00720c */ /* 0x040fe20003f64070 */
[----:B------:R1:W-:Y:S02]  /*d350*/  STL [R1+0x678], R5 ;  /* 0x0006780501007387 */ /* 0x0003e40000100800 */
[----:B------:R-:W-:Y:S01]  /*d360*/  @!P0 IADD3 R2, R2, -R237, RZ ;  /* 0x800000ed02028210 */ /* 0x000fe20007ffe0ff */
[----:B------:R-:W-:Y:S01]  /*d370*/  IMAD R109, R237, R3, R109 ;  /* 0x00000003ed6d7224 */ /* 0x000fe200078e026d */
[----:B------:R-:W-:Y:S01]  /*d380*/  IABS R3, R115 ;  /* 0x0000007300037213 */ /* 0x000fe20000000000 */
[----:B------:R-:W-:Y:S01]  /*d390*/  IMAD.MOV R117, RZ, RZ, -R117 ;  /* 0x000000ffff757224 */ /* 0x000fe200078e0a75 */
[----:B------:R-:W-:-:S02]  /*d3a0*/  ISETP.GE.AND P0, PT, R110, RZ, PT ;  /* 0x000000ff6e00720c */ /* 0x000fc40003f06270 */
[--C-:B------:R-:W-:Y:S01]  /*d3b0*/  @!P6 IMAD.IADD R111, R111, 0x1, -R237.reuse ;  /* 0x000000016f6fe824 */ /* 0x100fe200078e0aed */
[----:B------:R-:W-:Y:S01]  /*d3c0*/  @!P4 IADD3 R112, R112, -R237, RZ ;  /* 0x800000ed7070c210 */ /* 0x000fe20007ffe0ff */
[----:B-1----:R-:W-:Y:S01]  /*d3d0*/  IMAD.MOV.U32 R5, RZ, RZ, R2 ;  /* 0x000000ffff057224 */ /* 0x002fe200078e0002 */
[----:B------:R-:W-:Y:S01]  /*d3e0*/  MOV R2, R3 ;  /* 0x0000000300027202 */ /* 0x000fe20000000f00 */
[C---:B------:R-:W-:Y:S01]  /*d3f0*/  IMAD R110, R237.reuse, R117, R116 ;  /* 0x00000075ed6e7224 */ /* 0x040fe200078e0274 */
[C---:B------:R-:W-:Y:S01]  /*d400*/  ISETP.GT.U32.AND P4, PT, R237.reuse, R113, PT ;  /* 0x00000071ed00720c */ /* 0x040fe20003f84070 */
[--C-:B------:R-:W-:Y:S01]  /*d410*/  @!P3 IMAD.IADD R114, R114, 0x1, -R237.reuse ;  /* 0x000000017272b824 */ /* 0x100fe200078e0aed */
[C---:B------:R-:W-:Y:S01]  /*d420*/  ISETP.GT.U32.AND P6, PT, R237.reuse, R111, PT ;  /* 0x0000006fed00720c */ /* 0x040fe20003fc4070 */
[----:B------:R-:W-:Y:S01]  /*d430*/  IMAD.HI.U32 R121, R0, R2, RZ ;  /* 0x0000000200797227 */ /* 0x000fe200078e00ff */
[----:B------:R-:W-:Y:S02]  /*d440*/  ISETP.GT.U32.AND P3, PT, R237, R110, PT ;  /* 0x0000006eed00720c */ /* 0x000fe40003f64070 */
[----:B------:R-:W-:Y:S01]  /*d450*/  @!P2 IADD3 R5, -R5, RZ, RZ ;  /* 0x000000ff0505a210 */ /* 0x000fe20007ffe1ff */
[----:B------:R-:W-:Y:S01]  /*d460*/  IMAD.MOV.U32 R6, RZ, RZ, R114 ;  /* 0x000000ffff067224 */ /* 0x000fe200078e0072 */
[----:B------:R-:W-:Y:S01]  /*d470*/  IADD3 R121, -R121, RZ, RZ ;  /* 0x000000ff79797210 */ /* 0x000fe20007ffe1ff */
[C---:B------:R-:W-:Y:S01]  /*d480*/  VIADD R116, R10.reuse, 0xfb ;  /* 0x000000fb0a747836 */ /* 0x040fe20000000000 */
[C---:B------:R-:W-:Y:S01]  /*d490*/  ISETP.GT.U32.AND P2, PT, R237.reuse, R112, PT ;  /* 0x00000070ed00720c */ /* 0x040fe20003f44070 */
[----:B------:R1:W-:Y:S01]  /*d4a0*/  STL [R1+0x670], R5 ;  /* 0x0006700501007387 */ /* 0x0003e20000100800 */
[----:B------:R-:W-:Y:S01]  /*d4b0*/  IADD3 R117, R10, 0xfc, RZ ;  /* 0x000000fc0a757810 */ /* 0x000fe20007ffe0ff */
[----:B------:R-:W-:Y:S01]  /*d4c0*/  IMAD R2, R237, R121, R2 ;  /* 0x00000079ed027224 */ /* 0x000fe200078e0202 */
[----:B------:R-:W-:Y:S01]  /*d4d0*/  @!P5 IADD3 R6, -R6, RZ, RZ ;  /* 0x000000ff0606d210 */ /* 0x000fe20007ffe1ff */
[--C-:B------:R-:W-:Y:S01]  /*d4e0*/  @!P4 IMAD.IADD R113, R113, 0x1, -R237.reuse ;  /* 0x000000017171c824 */ /* 0x100fe200078e0aed */
[----:B------:R-:W-:Y:S01]  /*d4f0*/  ISETP.GT.U32.AND P4, PT, R237, R109, PT ;  /* 0x0000006ded00720c */ /* 0x000fe20003f84070 */
[----:B------:R-:W-:Y:S01]  /*d500*/  @!P6 IMAD.IADD R111, R111, 0x1, -R237 ;  /* 0x000000016f6fe824 */ /* 0x000fe200078e0aed */
[----:B------:R-:W-:Y:S01]  /*d510*/  IABS R3, R117 ;  /* 0x0000007500037213 */ /* 0x000fe20000000000 */
[----:B------:R2:W-:Y:S01]  /*d520*/  STL [R1+0x66c], R6 ;  /* 0x00066c0601007387 */ /* 0x0005e20000100800 */
[----:B------:R-:W-:-:S02]  /*d530*/  ISETP.GT.U32.AND P6, PT, R237, R2, PT ;  /* 0x00000002ed00720c */ /* 0x000fc40003fc4070 */
[----:B------:R-:W-:Y:S01]  /*d540*/  @!P3 IADD3 R110, R110, -R237, RZ ;  /* 0x800000ed6e6eb210 */ /* 0x000fe20007ffe0ff */
[----:B------:R-:W-:Y:S01]  /*d550*/  IMAD.HI.U32 R121, R0, R3, RZ ;  /* 0x0000000300797227 */ /* 0x000fe200078e00ff */
[----:B-1----:R-:W-:Y:S02]  /*d560*/  MOV R5, R113 ;  /* 0x0000007100057202 */ /* 0x002fe40000000f00 */
[----:B------:R-:W-:Y:S02]  /*d570*/  @!P2 IADD3 R112, R112, -R237, RZ ;  /* 0x800000ed7070a210 */ /* 0x000fe40007ffe0ff */
[----:B------:R-:W-:Y:S01]  /*d580*/  ISETP.GT.U32.AND P5, PT, R237, R110, PT ;  /* 0x0000006eed00720c */ /* 0x000fe20003fa4070 */
[----:B------:R-:W-:Y:S01]  /*d590*/  @!P1 IMAD.MOV R5, RZ, RZ, -R5 ;  /* 0x000000ffff059224 */ /* 0x000fe200078e0a05 */
[----:B------:R-:W-:Y:S01]  /*d5a0*/  IABS R120, R116 ;  /* 0x0000007400787213 */ /* 0x000fe20000000000 */
[--C-:B------:R-:W-:Y:S01]  /*d5b0*/  @!P4 IMAD.IADD R109, R109, 0x1, -R237.reuse ;  /* 0x000000016d6dc824 */ /* 0x100fe200078e0aed */
[----:B------:R-:W-:Y:S01]  /*d5c0*/  ISETP.GE.AND P2, PT, R4, RZ, PT ;  /* 0x000000ff0400720c */ /* 0x000fe20003f46270 */
[----:B------:R-:W-:Y:S01]  /*d5d0*/  @!P6 IMAD.IADD R2, R2, 0x1, -R237 ;  /* 0x000000010202e824 */ /* 0x000fe200078e0aed */
[----:B------:R-:W-:Y:S01]  /*d5e0*/  ISETP.GE.AND P3, PT, R119, RZ, PT ;  /* 0x000000ff7700720c */ /* 0x000fe20003f66270 */
[----:B------:R-:W-:Y:S01]  /*d5f0*/  IMAD.HI.U32 R4, R0, R120, RZ ;  /* 0x0000007800047227 */ /* 0x000fe200078e00ff */
[----:B------:R-:W-:Y:S01]  /*d600*/  IADD3 R119, -R121, RZ, RZ ;  /* 0x000000ff79777210 */ /* 0x000fe20007ffe1ff */
[----:B------:R1:W-:Y:S01]  /*d610*/  STL [R1+0x668], R5 ;  /* 0x0006680501007387 */ /* 0x0003e20000100800 */
[----:B------:R-:W-:Y:S01]  /*d620*/  ISETP.GE.AND P4, PT, R118, RZ, PT ;  /* 0x000000ff7600720c */ /* 0x000fe20003f86270 */
[----:B------:R-:W-:Y:S01]  /*d630*/  IMAD.MOV R4, RZ, RZ, -R4 ;  /* 0x000000ffff047224 */ /* 0x000fe200078e0a04 */
[C---:B------:R-:W-:Y:S01]  /*d640*/  IADD3 R118, R10.reuse, 0xfd, RZ ;  /* 0x000000fd0a767810 */ /* 0x040fe20007ffe0ff */
[C---:B------:R-:W-:Y:S01]  /*d650*/  IMAD R3, R237.reuse, R119, R3 ;  /* 0x00000077ed037224 */ /* 0x040fe200078e0203 */
[----:B--2---:R-:W-:Y:S01]  /*d660*/  MOV R6, R112 ;  /* 0x0000007000067202 */ /* 0x004fe20000000f00 */
[C---:B------:R-:W-:Y:S01]  /*d670*/  IMAD R4, R237.reuse, R4, R120 ;  /* 0x00000004ed047224 */ /* 0x040fe200078e0278 */
[----:B------:R-:W-:Y:S01]  /*d680*/  IABS R114, R118 ;  /* 0x0000007600727213 */ /* 0x000fe20000000000 */
[----:B------:R-:W-:Y:S01]  /*d690*/  VIADD R112, R10, 0xfe ;  /* 0x000000fe0a707836 */ /* 0x000fe20000000000 */
[----:B------:R-:W-:Y:S01]  /*d6a0*/  @!P5 IADD3 R110, R110, -R237, RZ ;  /* 0x800000ed6e6ed210 */ /* 0x000fe20007ffe0ff */
[----:B------:R-:W-:Y:S01]  /*d6b0*/  @!P0 IMAD.MOV R6, RZ, RZ, -R6 ;  /* 0x000000ffff068224 */ /* 0x000fe200078e0a06 */
[----:B-1----:R-:W-:Y:S01]  /*d6c0*/  MOV R5, R111 ;  /* 0x0000006f00057202 */ /* 0x002fe20000000f00 */
[----:B------:R-:W-:Y:S01]  /*d6d0*/  IMAD.MOV.U32 R113, RZ, RZ, R114 ;  /* 0x000000ffff717224 */ /* 0x000fe200078e0072 */
[----:B------:R-:W-:-:S02]  /*d6e0*/  ISETP.GT.U32.AND P6, PT, R237, R2, PT ;  /* 0x00000002ed00720c */ /* 0x000fc40003fc4070 */
[----:B------:R-:W-:Y:S01]  /*d6f0*/  @!P2 IADD3 R5, -R5, RZ, RZ ;  /* 0x000000ff0505a210 */ /* 0x000fe20007ffe1ff */
[----:B------:R-:W-:Y:S01]  /*d700*/  STL [R1+0x664], R6 ;  /* 0x0006640601007387 */ /* 0x000fe20000100800 */
[C---:B------:R-:W-:Y:S01]  /*d710*/  ISETP.GT.U32.AND P5, PT, R237.reuse, R3, PT ;  /* 0x00000003ed00720c */ /* 0x040fe20003fa4070 */
[----:B------:R-:W-:Y:S01]  /*d720*/  IMAD.HI.U32 R111, R0, R113, RZ ;  /* 0x00000071006f7227 */ /* 0x000fe200078e00ff */
[C---:B------:R-:W-:Y:S01]  /*d730*/  ISETP.GT.U32.AND P1, PT, R237.reuse, R109, PT ;  /* 0x0000006ded00720c */ /* 0x040fe20003f24070 */
[----:B------:R1:W-:Y:S01]  /*d740*/  STL [R1+0x660], R5 ;  /* 0x0006600501007387 */ /* 0x0003e20000100800 */
[----:B------:R-:W-:Y:S02]  /*d750*/  ISETP.GT.U32.AND P0, PT, R237, R4, PT ;  /* 0x00000004ed00720c */ /* 0x000fe40003f04070 */
[----:B------:R-:W-:Y:S02]  /*d760*/  ISETP.GE.AND P2, PT, R115, RZ, PT ;  /* 0x000000ff7300720c */ /* 0x000fe40003f46270 */
[----:B------:R-:W-:Y:S01]  /*d770*/  IABS R114, R112 ;  /* 0x0000007000727213 */ /* 0x000fe20000000000 */
[----:B------:R-:W-:Y:S01]  /*d780*/  @!P6 IMAD.IADD R2, R2, 0x1, -R237 ;  /* 0x000000010202e824 */ /* 0x000fe200078e0aed */
[----:B------:R-:W-:-:S02]  /*d790*/  IADD3 R111, -R111, RZ, RZ ;  /* 0x000000ff6f6f7210 */ /* 0x000fc40007ffe1ff */
[----:B------:R-:W-:Y:S01]  /*d7a0*/  ISETP.GE.AND P6, PT, R117, RZ, PT ;  /* 0x000000ff7500720c */ /* 0x000fe20003fc6270 */
[----:B-1----:R-:W-:Y:S01]  /*d7b0*/  IMAD.MOV.U32 R5, RZ, RZ, R110 ;  /* 0x000000ffff057224 */ /* 0x002fe200078e006e */
[----:B------:R-:W-:Y:S01]  /*d7c0*/  IADD3 R110, R10, 0xff, RZ ;  /* 0x000000ff0a6e7810 */ /* 0x000fe20007ffe0ff */
[--C-:B------:R-:W-:Y:S02]  /*d7d0*/  @!P5 IMAD.IADD R3, R3, 0x1, -R237.reuse ;  /* 0x000000010303d824 */ /* 0x100fe400078e0aed */
[----:B------:R-:W-:Y:S01]  /*d7e0*/  @!P1 IMAD.IADD R109, R109, 0x1, -R237 ;  /* 0x000000016d6d9824 */ /* 0x000fe200078e0aed */
[----:B------:R-:W-:Y:S01]  /*d7f0*/  @!P3 IADD3 R5, -R5, RZ, RZ ;  /* 0x000000ff0505b210 */ /* 0x000fe20007ffe1ff */
[C---:B------:R-:W-:Y:S01]  /*d800*/  IMAD R111, R237.reuse, R111, R113 ;  /* 0x0000006fed6f7224 */ /* 0x040fe200078e0271 */
[----:B------:R-:W-:Y:S01]  /*d810*/  @!P0 IADD3 R4, R4, -R237, RZ ;  /* 0x800000ed04048210 */ /* 0x000fe20007ffe0ff */
[----:B------:R-:W-:Y:S01]  /*d820*/  IMAD.HI.U32 R115, R0, R114, RZ ;  /* 0x0000007200737227 */ /* 0x000fe200078e00ff */
[C---:B------:R-:W-:Y:S01]  /*d830*/  ISETP.GT.U32.AND P5, PT, R237.reuse, R3, PT ;  /* 0x00000003ed00720c */ /* 0x040fe20003fa4070 */
[----:B------:R1:W-:Y:S01]  /*d840*/  STL [R1+0x5d4], R5 ;  /* 0x0005d40501007387 */ /* 0x0003e20000100800 */
[----:B------:R-:W-:Y:S01]  /*d850*/  ISETP.GT.U32.AND P3, PT, R237, R4, PT ;  /* 0x00000004ed00720c */ /* 0x000fe20003f64070 */
[----:B------:R-:W-:Y:S01]  /*d860*/  IMAD.MOV.U32 R6, RZ, RZ, R109 ;  /* 0x000000ffff067224 */ /* 0x000fe200078e006d */
[----:B------:R-:W-:-:S02]  /*d870*/  IADD3 R109, -R115, RZ, RZ ;  /* 0x000000ff736d7210 */ /* 0x000fc40007ffe1ff */
[----:B------:R-:W-:Y:S02]  /*d880*/  IABS R113, R110 ;  /* 0x0000006e00717213 */ /* 0x000fe40000000000 */
[----:B------:R-:W-:Y:S01]  /*d890*/  ISETP.GE.AND P1, PT, R116, RZ, PT ;  /* 0x000000ff7400720c */ /* 0x000fe20003f26270 */
[----:B------:R-:W-:Y:S01]  /*d8a0*/  IMAD R109, R237, R109, R114 ;  /* 0x0000006ded6d7224 */ /* 0x000fe200078e0272 */
[----:B------:R-:W-:Y:S01]  /*d8b0*/  @!P4 IADD3 R6, -R6, RZ, RZ ;  /* 0x000000ff0606c210 */ /* 0x000fe20007ffe1ff */
[----:B-1----:R-:W-:Y:S01]  /*d8c0*/  IMAD.MOV.U32 R5, RZ, RZ, R2 ;  /* 0x000000ffff057224 */ /* 0x002fe200078e0002 */
[----:B------:R-:W-:Y:S01]  /*d8d0*/  ISETP.GE.AND P0, PT, R118, RZ, PT ;  /* 0x000000ff7600720c */ /* 0x000fe20003f06270 */
[----:B------:R-:W-:Y:S01]  /*d8e0*/  IMAD.HI.U32 R2, R0, R113, RZ ;  /* 0x0000007100027227 */ /* 0x000fe200078e00ff */
[----:B------:R-:W-:Y:S01]  /*d8f0*/  @!P5 IADD3 R3, R3, -R237, RZ ;  /* 0x800000ed0303d210 */ /* 0x000fe20007ffe0ff */
[----:B------:R1:W-:Y:S01]  /*d900*/  STL [R1+0x630], R6 ;  /* 0x0006300601007387 */ /* 0x0003e20000100800 */
[C---:B------:R-:W-:Y:S01]  /*d910*/  ISETP.GT.U32.AND P5, PT, R237.reuse, R109, PT ;  /* 0x0000006ded00720c */ /* 0x040fe20003fa4070 */
[----:B------:R-:W-:Y:S01]  /*d920*/  @!P2 IMAD.MOV R5, RZ, RZ, -R5 ;  /* 0x000000ffff05a224 */ /* 0x000fe200078e0a05 */
[C---:B------:R-:W-:Y:S01]  /*d930*/  ISETP.GT.U32.AND P2, PT, R237.reuse, R111, PT ;  /* 0x0000006fed00720c */ /* 0x040fe20003f44070 */
[----:B------:R-:W-:Y:S01]  /*d940*/  IMAD.MOV R2, RZ, RZ, -R2 ;  /* 0x000000ffff027224 */ /* 0x000fe200078e0a02 */
[----:B------:R-:W-:Y:S01]  /*d950*/  @!P3 IADD3 R4, R4, -R237, RZ ;  /* 0x800000ed0404b210 */ /* 0x000fe20007ffe0ff */
[----:B------:R-:W-:Y:S01]  /*d960*/  VIADD R116, R10, 0x100 ;  /* 0x000001000a747836 */ /* 0x000fe20000000000 */
[----:B------:R2:W-:Y:S01]  /*d970*/  STL [R1+0x644], R5 ;  /* 0x0006440501007387 */ /* 0x0005e20000100800 */
[----:B------:R-:W-:Y:S01]  /*d980*/  IMAD R2, R237, R2, R113 ;  /* 0x00000002ed027224 */ /* 0x000fe200078e0271 */
[----:B------:R-:W-:-:S02]  /*d990*/  ISETP.GE.AND P4, PT, R112, RZ, PT ;  /* 0x000000ff7000720c */ /* 0x000fc40003f86270 */
[----:B-1----:R-:W-:Y:S02]  /*d9a0*/  MOV R6, R4 ;  /* 0x0000000400067202 */ /* 0x002fe40000000f00 */
[----:B------:R-:W-:Y:S01]  /*d9b0*/  IABS R114, R116 ;  /* 0x0000007400727213 */ /* 0x000fe20000000000 */
[----:B------:R-:W-:Y:S01]  /*d9c0*/  @!P5 IMAD.IADD R109, R109, 0x1, -R237 ;  /* 0x000000016d6dd824 */ /* 0x000fe200078e0aed */
[----:B------:R-:W-:Y:S02]  /*d9d0*/  @!P1 IADD3 R6, -R6, RZ, RZ ;  /* 0x000000ff06069210 */ /* 0x000fe40007ffe1ff */
[----:B------:R-:W-:Y:S01]  /*d9e0*/  @!P2 IADD3 R111, R111, -R237, RZ ;  /* 0x800000ed6f6fa210 */ /* 0x000fe20007ffe0ff */
[----:B--2---:R-:W-:Y:S01]  /*d9f0*/  IMAD.MOV.U32 R5, RZ, RZ, R3 ;  /* 0x000000ffff057224 */ /* 0x004fe200078e0003 */
[C---:B------:R-:W-:Y:S01]  /*da00*/  ISETP.GT.U32.AND P1, PT, R237.reuse, R2, PT ;  /* 0x00000002ed00720c */ /* 0x040fe20003f24070 */
[----:B------:R-:W-:Y:S01]  /*da10*/  IMAD.HI.U32 R4, R0, R114, RZ ;  /* 0x0000007200047227 */ /* 0x000fe200078e00ff */
[C---:B------:R-:W-:Y:S01]  /*da20*/  ISETP.GT.U32.AND P2, PT, R237.reuse, R111, PT ;  /* 0x0000006fed00720c */ /* 0x040fe20003f44070 */
[----:B------:R-:W-:Y:S01]  /*da30*/  STL [R1+0x648], R6 ;  /* 0x0006480601007387 */ /* 0x000fe20000100800 */
[----:B------:R-:W-:Y:S01]  /*da40*/  ISETP.GT.U32.AND P5, PT, R237, R109, PT ;  /* 0x0000006ded00720c */ /* 0x000fe20003fa4070 */
[----:B------:R-:W-:Y:S01]  /*da50*/  @!P6 IMAD.MOV R5, RZ, RZ, -R5 ;  /* 0x000000ffff05e224 */ /* 0x000fe200078e0a05 */
[----:B------:R-:W-:-:S02]  /*da60*/  ISETP.GE.AND P6, PT, R116, RZ, PT ;  /* 0x000000ff7400720c */ /* 0x000fc40003fc6270 */
[----:B------:R-:W-:Y:S02]  /*da70*/  IADD3 R112, R10, 0x101, RZ ;  /* 0x000001010a707810 */ /* 0x000fe40007ffe0ff */
[----:B------:R-:W-:Y:S01]  /*da80*/  IADD3 R116, -R4, RZ, RZ ;  /* 0x000000ff04747210 */ /* 0x000fe20007ffe1ff */
[----:B------:R1:W-:Y:S01]  /*da90*/  STL [R1+0x64c], R5 ;  /* 0x00064c0501007387 */ /* 0x0003e20000100800 */
[----:B------:R-:W-:Y:S02]  /*daa0*/  IABS R113, R112 ;  /* 0x0000007000717213 */ /* 0x000fe40000000000 */
[----:B------:R-:W-:Y:S01]  /*dab0*/  @!P1 IADD3 R2, R2, -R237, RZ ;  /* 0x800000ed02029210 */ /* 0x000fe20007ffe0ff */
[--C-:B------:R-:W-:Y:S01]  /*dac0*/  @!P2 IMAD.IADD R111, R111, 0x1, -R237.reuse ;  /* 0x000000016f6fa824 */ /* 0x100fe200078e0aed */
[----:B------:R-:W-:Y:S01]  /*dad0*/  ISETP.GE.AND P2, PT, R112, RZ, PT ;  /* 0x000000ff7000720c */ /* 0x000fe20003f46270 */
[C---:B------:R-:W-:Y:S01]  /*dae0*/  IMAD R112, R237.reuse, R116, R114 ;  /* 0x00000074ed707224 */ /* 0x040fe200078e0272 */
[----:B------:R-:W-:Y:S01]  /*daf0*/  ISETP.GT.U32.AND P1, PT, R237, R2, PT ;  /* 0x00000002ed00720c */ /* 0x000fe20003f24070 */
[----:B------:R-:W-:Y:S01]  /*db00*/  @!P5 IMAD.IADD R109, R109, 0x1, -R237 ;  /* 0x000000016d6dd824 */ /* 0x000fe200078e0aed */
[----:B------:R-:W-:Y:S01]  /*db10*/  ISETP.GE.AND P3, PT, R110, RZ, PT ;  /* 0x000000ff6e00720c */ /* 0x000fe20003f66270 */
[----:B------:R-:W-:Y:S01]  /*db20*/  VIADD R110, R10, 0x102 ;  /* 0x000001020a6e7836 */ /* 0x000fe20000000000 */
[----:B-1----:R-:W-:Y:S01]  /*db30*/  MOV R5, R111 ;  /* 0x0000006f00057202 */ /* 0x002fe20000000f00 */
[----:B------:R-:W-:Y:S01]  /*db40*/  IMAD.HI.U32 R3, R0, R113, RZ ;  /* 0x0000007100037227 */ /* 0x000fe200078e00ff */
[----:B------:R-:W-:-:S02]  /*db50*/  ISETP.GT.U32.AND P5, PT, R237, R112, PT ;  /* 0x00000070ed00720c */ /* 0x000fc40003fa4070 */
[----:B------:R-:W-:Y:S01]  /*db60*/  IABS R115, R110 ;  /* 0x0000006e00737213 */ /* 0x000fe20000000000 */
[----:B------:R-:W-:Y:S01]  /*db70*/  @!P0 IMAD.MOV R5, RZ, RZ, -R5 ;  /* 0x000000ffff058224 */ /* 0x000fe200078e0a05 */
[----:B------:R-:W-:Y:S02]  /*db80*/  IADD3 R111, R10, 0x103, RZ ;  /* 0x000001030a6f7810 */ /* 0x000fe40007ffe0ff */
[----:B------:R-:W-:Y:S01]  /*db90*/  IADD3 R3, -R3, RZ, RZ ;  /* 0x000000ff03037210 */ /* 0x000fe20007ffe1ff */
[--C-:B------:R-:W-:Y:S01]  /*dba0*/  @!P1 IMAD.IADD R2, R2, 0x1, -R237.reuse ;  /* 0x0000000102029824 */ /* 0x100fe200078e0aed */
[----:B------:R1:W-:Y:S01]  /*dbb0*/  STL [R1+0x650], R5 ;  /* 0x0006500501007387 */ /* 0x0003e20000100800 */
[----:B------:R-:W-:Y:S01]  /*dbc0*/  IMAD.HI.U32 R4, R0, R115, RZ ;  /* 0x0000007300047227 */ /* 0x000fe200078e00ff */
[----:B------:R-:W-:Y:S02]  /*dbd0*/  ISETP.GE.AND P0, PT, R110, RZ, PT ;  /* 0x000000ff6e00720c */ /* 0x000fe40003f06270 */
[----:B------:R-:W-:Y:S01]  /*dbe0*/  IADD3 R116, R10, 0x106, RZ ;  /* 0x000001060a747810 */ /* 0x000fe20007ffe0ff */
[----:B------:R-:W-:-:S02]  /*dbf0*/  @!P5 IMAD.IADD R112, R112, 0x1, -R237 ;  /* 0x000000017070d824 */ /* 0x000fc400078e0aed */
[----:B------:R-:W-:Y:S01]  /*dc00*/  IMAD.MOV R114, RZ, RZ, -R4 ;  /* 0x000000ffff727224 */ /* 0x000fe200078e0a04 */
[----:B------:R-:W-:Y:S01]  /*dc10*/  IABS R117, R116 ;  /* 0x0000007400757213 */ /* 0x000fe20000000000 */
[C---:B------:R-:W-:Y:S01]  /*dc20*/  IMAD R4, R237.reuse, R3, R113 ;  /* 0x00000003ed047224 */ /* 0x040fe200078e0271 */
[C---:B------:R-:W-:Y:S01]  /*dc30*/  ISETP.GT.U32.AND P5, PT, R237.reuse, R112, PT ;  /* 0x00000070ed00720c */ /* 0x040fe20003fa4070 */
[----:B-1----:R-:W-:Y:S01]  /*dc40*/  IMAD.MOV.U32 R5, RZ, RZ, R109 ;  /* 0x000000ffff057224 */ /* 0x002fe200078e006d */
[----:B------:R-:W-:Y:S01]  /*dc50*/  IABS R109, R10 ;  /* 0x0000000a006d7213 */ /* 0x000fe20000000000 */
[----:B------:R-:W-:Y:S01]  /*dc60*/  IMAD R115, R237, R114, R115 ;  /* 0x00000072ed737224 */ /* 0x000fe200078e0273 */
[C---:B------:R-:W-:Y:S01]  /*dc70*/  IADD3 R3, R10.reuse, 0x105, RZ ;  /* 0x000001050a037810 */ /* 0x040fe20007ffe0ff */
[----:B------:R-:W-:Y:S01]  /*dc80*/  VIADD R110, R10, 0x104 ;  /* 0x000001040a6e7836 */ /* 0x000fe20000000000 */
[----:B------:R-:W-:Y:S01]  /*dc90*/  @!P4 IADD3 R5, -R5, RZ, RZ ;  /* 0x000000ff0505c210 */ /* 0x000fe20007ffe1ff */
[----:B------:R-:W-:Y:S01]  /*dca0*/  IMAD.HI.U32 R119, R0, R109, RZ ;  /* 0x0000006d00777227 */ /* 0x000fe200078e00ff */
[----:B------:R-:W-:-:S02]  /*dcb0*/  ISETP.GE.AND P4, PT, R111, RZ, PT ;  /* 0x000000ff6f00720c */ /* 0x000fc40003f86270 */
[----:B------:R-:W-:Y:S01]  /*dcc0*/  IABS R111, R111 ;  /* 0x0000006f006f7213 */ /* 0x000fe20000000000 */
[----:B------:R1:W-:Y:S01]  /*dcd0*/  STL [R1+0x654], R5 ;  /* 0x0006540501007387 */ /* 0x0003e20000100800 */
[----:B------:R-:W-:Y:S01]  /*dce0*/  ISETP.GE.AND P1, PT, R110, RZ, PT ;  /* 0x000000ff6e00720c */ /* 0x000fe20003f26270 */
[----:B------:R-:W-:Y:S01]  /*dcf0*/  @!P5 IMAD.IADD R112, R112, 0x1, -R237 ;  /* 0x000000017070d824 */ /* 0x000fe200078e0aed */
[----:B------:R-:W-:Y:S02]  /*dd00*/  ISETP.GT.U32.AND P5, PT, R237, R115, PT ;  /* 0x00000073ed00720c */ /* 0x000fe40003fa4070 */
[----:B------:R-:W-:Y:S02]  /*dd10*/  IABS R110, R110 ;  /* 0x0000006e006e7213 */ /* 0x000fe40000000000 */
[----:B------:R-:W-:Y:S02]  /*dd20*/  IABS R113, R3 ;  /* 0x0000000300717213 */ /* 0x000fe40000000000 */
[----:B------:R-:W-:Y:S01]  /*dd30*/  IADD3 R119, -R119, RZ, RZ ;  /* 0x000000ff77777210 */ /* 0x000fe20007ffe1ff */
[----:B------:R-:W-:Y:S01]  /*dd40*/  IMAD.HI.U32 R118, R0, R110, RZ ;  /* 0x0000006e00767227 */ /* 0x000fe200078e00ff */
[----:B-1----:R-:W-:-:S03]  /*dd50*/  MOV R5, R2 ;  /* 0x0000000200057202 */ /* 0x002fc60000000f00 */
[----:B------:R-:W-:Y:S01]  /*dd60*/  IMAD.HI.U32 R2, R0, R111, RZ ;  /* 0x0000006f00027227 */ /* 0x000fe200078e00ff */
[----:B------:R-:W-:Y:S02]  /*dd70*/  IADD3 R118, -R118, RZ, RZ ;  /* 0x000000ff76767210 */ /* 0x000fe40007ffe1ff */
[----:B------:R-:W-:Y:S01]  /*dd80*/  @!P5 IADD3 R115, R115, -R237, RZ ;  /* 0x800000ed7373d210 */ /* 0x000fe20007ffe0ff */
[----:B------:R-:W-:Y:S01]  /*dd90*/  @!P3 IMAD.MOV R5, RZ, RZ, -R5 ;  /* 0x000000ffff05b224 */ /* 0x000fe200078e0a05 */
[----:B------:R-:W-:Y:S01]  /*dda0*/  ISETP.GT.U32.AND P3, PT, R237, R4, PT ;  /* 0x00000004ed00720c */ /* 0x000fe20003f64070 */
[----:B------:R-:W-:Y:S01]  /*ddb0*/  IMAD.HI.U32 R114, R0, R113, RZ ;  /* 0x0000007100727227 */ /* 0x000fe200078e00ff */
[----:B------:R-:W-:Y:S02]  /*ddc0*/  IADD3 R2, -R2, RZ, RZ ;  /* 0x000000ff02027210 */ /* 0x000fe40007ffe1ff */
[----:B------:R1:W-:Y:S01]  /*ddd0*/  STL [R1+0x658], R5 ;  /* 0x0006580501007387 */ /* 0x0003e20000100800 */
[----:B------:R-:W-:-:S02]  /*dde0*/  IMAD.MOV R114, RZ, RZ, -R114 ;  /* 0x000000ffff727224 */ /* 0x000fc400078e0a72 */
[----:B------:R-:W-:Y:S02]  /*ddf0*/  IMAD R111, R237, R2, R111 ;  /* 0x00000002ed6f7224 */ /* 0x000fe400078e026f */
[----:B------:R-:W-:-:S04]  /*de00*/  IMAD.HI.U32 R2, R0, R117, RZ ;  /* 0x0000007500027227 */ /* 0x000fc800078e00ff */
[----:B------:R-:W-:Y:S01]  /*de10*/  @!P3 IMAD.IADD R4, R4, 0x1, -R237 ;  /* 0x000000010404b824 */ /* 0x000fe200078e0aed */
[C---:B------:R-:W-:Y:S01]  /*de20*/  ISETP.GT.U32.AND P3, PT, R237.reuse, R111, PT ;  /* 0x0000006fed00720c */ /* 0x040fe20003f64070 */
[----:B------:R-:W-:Y:S01]  /*de30*/  IMAD.MOV R2, RZ, RZ, -R2 ;  /* 0x000000ffff027224 */ /* 0x000fe200078e0a02 */
[----:B-1----:R-:W-:Y:S01]  /*de40*/  MOV R5, R112 ;  /* 0x0000007000057202 */ /* 0x002fe20000000f00 */
[C---:B------:R-:W-:Y:S01]  /*de50*/  IMAD R110, R237.reuse, R118, R110 ;  /* 0x00000076ed6e7224 */ /* 0x040fe200078e026e */
[C---:B------:R-:W-:Y:S01]  /*de60*/  ISETP.GT.U32.AND P5, PT, R237.reuse, R4, PT ;  /* 0x00000004ed00720c */ /* 0x040fe20003fa4070 */
[----:B------:R-:W-:Y:S02]  /*de70*/  IMAD R117, R237, R2, R117 ;  /* 0x00000002ed757224 */ /* 0x000fe400078e0275 */
[----:B------:R-:W-:Y:S02]  /*de80*/  @!P6 IMAD.MOV R5, RZ, RZ, -R5 ;  /* 0x000000ffff05e224 */ /* 0x000fe400078e0a05 */
[----:B------:R-:W-:-:S02]  /*de90*/  VIADD R2, R10, 0x107 ;  /* 0x000001070a027836 */ /* 0x000fc40000000000 */
[----:B------:R-:W-:Y:S01]  /*dea0*/  IMAD R109, R237, R119, R109 ;  /* 0x00000077ed6d7224 */ /* 0x000fe200078e026d */
[----:B------:R1:W-:Y:S01]  /*deb0*/  STL [R1+0x63c], R5 ;  /* 0x00063c0501007387 */ /* 0x0003e20000100800 */
[----:B------:R-:W-:Y:S01]  /*dec0*/  @!P3 IADD3 R111, R111, -R237, RZ ;  /* 0x800000ed6f6fb210 */ /* 0x000fe20007ffe0ff */
[C---:B------:R-:W-:Y:S01]  /*ded0*/  IMAD R113, R237.reuse, R114, R113 ;  /* 0x00000072ed717224 */ /* 0x040fe200078e0271 */
[C---:B------:R-:W-:Y:S01]  /*dee0*/  ISETP.GT.U32.AND P3, PT, R237.reuse, R115, PT ;  /* 0x00000073ed00720c */ /* 0x040fe20003f64070 */
[----:B------:R-:W-:Y:S01]  /*def0*/  VIADD R114, R10, 0x108 ;  /* 0x000001080a727836 */ /* 0x000fe20000000000 */
[----:B------:R-:W-:Y:S02]  /*df00*/  ISETP.GT.U32.AND P6, PT, R237, R111, PT ;  /* 0x0000006fed00720c */ /* 0x000fe40003fc4070 */
[----:B------:R-:W-:Y:S02]  /*df10*/  @!P5 IADD3 R4, R4, -R237, RZ ;  /* 0x800000ed0404d210 */ /* 0x000fe40007ffe0ff */
[----:B------:R-:W-:-:S02]  /*df20*/  IABS R119, R2 ;  /* 0x0000000200777213 */ /* 0x000fc40000000000 */
[----:B-1----:R-:W-:Y:S01]  /*df30*/  MOV R5, R4 ;  /* 0x0000000400057202 */ /* 0x002fe20000000f00 */
[----:B------:R-:W-:Y:S01]  /*df40*/  VIADD R4, R10, 0x109 ;  /* 0x000001090a047836 */ /* 0x000fe20000000000 */
[----:B------:R-:W-:Y:S01]  /*df50*/  ISETP.GT.U32.AND P5, PT, R237, R110, PT ;  /* 0x0000006eed00720c */ /* 0x000fe20003fa4070 */
[----:B------:R-:W-:Y:S01]  /*df60*/  IMAD.HI.U32 R120, R0, R119, RZ ;  /* 0x0000007700787227 */ /* 0x000fe200078e00ff */
[----:B------:R-:W-:Y:S02]  /*df70*/  @!P2 IADD3 R5, -R5, RZ, RZ ;  /* 0x000000ff0505a210 */ /* 0x000fe40007ffe1ff */
[----:B------:R-:W-:Y:S01]  /*df80*/  ISETP.GT.U32.AND P2, PT, R237, R113, PT ;  /* 0x00000071ed00720c */ /* 0x000fe20003f44070 */
[--C-:B------:R-:W-:Y:S01]  /*df90*/  @!P3 IMAD.IADD R115, R115, 0x1, -R237.reuse ;  /* 0x000000017373b824 */ /* 0x100fe200078e0aed */
[----:B------:R-:W-:Y:S01]  /*dfa0*/  ISETP.GT.U32.AND P3, PT, R237, R117, PT ;  /* 0x00000075ed00720c */ /* 0x000fe20003f64070 */
[----:B------:R-:W-:Y:S01]  /*dfb0*/  @!P6 IMAD.IADD R111, R111, 0x1, -R237 ;  /* 0x000000016f6fe824 */ /* 0x000fe200078e0aed */
[----:B------:R-:W-:Y:S01]  /*dfc0*/  ISETP.GT.U32.AND P6, PT, R237, R109, PT ;  /* 0x0000006ded00720c */ /* 0x000fe20003fc4070 */
[----:B------:R1:W-:Y:S01]  /*dfd0*/  STL [R1+0x640], R5 ;  /* 0x0006400501007387 */ /* 0x0003e20000100800 */
[----:B------:R-:W-:Y:S01]  /*dfe0*/  IADD3 R120, -R120, RZ, RZ ;  /* 0x000000ff78787210 */ /* 0x000fe20007ffe1ff */
[----:B------:R-:W-:Y:S01]  /*dff0*/  IMAD.MOV.U32 R6, RZ, RZ, R115 ;  /* 0x000000ffff067224 */ /* 0x000fe200078e0073 */
[----:B------:R-:W-:-:S02]  /*e000*/  IABS R118, R114 ;  /* 0x0000007200767213 */ /* 0x000fc40000000000 */
[-C--:B------:R-:W-:Y:S02]  /*e010*/  @!P5 IADD3 R110, R110, -R237.reuse, RZ ;  /* 0x800000ed6e6ed210 */ /* 0x080fe40007ffe0ff */
[----:B------:R-:W-:Y:S01]  /*e020*/  ISETP.GE.AND P5, PT, R3, RZ, PT ;  /* 0x000000ff0300720c */ /* 0x000fe20003fa6270 */
[----:B------:R-:W-:Y:S01]  /*e030*/  IMAD R3, R237, R120, R119 ;  /* 0x00000078ed037224 */ /* 0x000fe200078e0277 */
[----:B------:R-:W-:Y:S01]  /*e040*/  IABS R112, R4 ;  /* 0x0000000400707213 */ /* 0x000fe20000000000 */
[----:B------:R-:W-:Y:S01]  /*e050*/  IMAD.HI.U32 R119, R0, R118, RZ ;  /* 0x0000007600777227 */ /* 0x000fe200078e00ff */
[-C--:B------:R-:W-:Y:S02]  /*e060*/  @!P3 IADD3 R117, R117, -R237.reuse, RZ ;  /* 0x800000ed7575b210 */ /* 0x080fe40007ffe0ff */
[----:B------:R-:W-:Y:S01]  /*e070*/  @!P6 IADD3 R109, R109, -R237, RZ ;  /* 0x800000ed6d6de210 */ /* 0x000fe20007ffe0ff */
[----:B------:R-:W-:Y:S01]  /*e080*/  @!P2 IMAD.IADD R113, R113, 0x1, -R237 ;  /* 0x000000017171a824 */ /* 0x000fe200078e0aed */
[C---:B------:R-:W-:Y:S01]  /*e090*/  ISETP.GT.U32.AND P6, PT, R237.reuse, R117, PT ;  /* 0x00000075ed00720c */ /* 0x040fe20003fc4070 */
[----:B------:R-:W-:Y:S01]  /*e0a0*/  IMAD.MOV R119, RZ, RZ, -R119 ;  /* 0x000000ffff777224 */ /* 0x000fe200078e0a77 */
[C---:B------:R-:W-:Y:S01]  /*e0b0*/  ISETP.GT.U32.AND P2, PT, R237.reuse, R110, PT ;  /* 0x0000006eed00720c */ /* 0x040fe20003f44070 */
[----:B-1----:R-:W-:Y:S01]  /*e0c0*/  IMAD.MOV.U32 R5, RZ, RZ, R111 ;  /* 0x000000ffff057224 */ /* 0x002fe200078e006f */
[C---:B------:R-:W-:Y:S01]  /*e0d0*/  ISETP.GT.U32.AND P3, PT, R237.reuse, R113, PT ;  /* 0x00000071ed00720c */ /* 0x040fe20003f64070 */
[C---:B------:R-:W-:Y:S01]  /*e0e0*/  IMAD R111, R237.reuse, R119, R118 ;  /* 0x00000077ed6f7224 */ /* 0x040fe200078e0276 */
[----:B------:R-:W-:Y:S01]  /*e0f0*/  @!P0 IADD3 R6, -R6, RZ, RZ ;  /* 0x000000ff06068210 */ /* 0x000fe20007ffe1ff */
[----:B------:R-:W-:Y:S01]  /*e100*/  IMAD.HI.U32 R115, R0, R112, RZ ;  /* 0x0000007000737227 */ /* 0x000fe200078e00ff */
[----:B------:R-:W-:-:S02]  /*e110*/  ISETP.GT.U32.AND P0, PT, R237, R109, PT ;  /* 0x0000006ded00720c */ /* 0x000fc40003f04070 */
[----:B------:R-:W-:Y:S01]  /*e120*/  @!P4 IADD3 R5, -R5, RZ, RZ ;  /* 0x000000ff0505c210 */ /* 0x000fe20007ffe1ff */
[----:B------:R-:W-:Y:S01]  /*e130*/  STL [R1+0x638], R6 ;  /* 0x0006380601007387 */ /* 0x000fe20000100800 */
[----:B------:R-:W-:Y:S01]  /*e140*/  IADD3 R115, -R115, RZ, RZ ;  /* 0x000000ff73737210 */ /* 0x000fe20007ffe1ff */
[--C-:B------:R-:W-:Y:S01]  /*e150*/  @!P6 IMAD.IADD R117, R117, 0x1, -R237.reuse ;  /* 0x000000017575e824 */ /* 0x100fe200078e0aed */
[C---:B------:R-:W-:Y:S01]  /*e160*/  ISETP.GT.U32.AND P6, PT, R237.reuse, R111, PT ;  /* 0x0000006fed00720c */ /* 0x040fe20003fc4070 */
[----:B------:R-:W-:Y:S01]  /*e170*/  @!P2 IMAD.IADD R110, R110, 0x1, -R237 ;  /* 0x000000016e6ea824 */ /* 0x000fe200078e0aed */
[C---:B------:R-:W-:Y:S01]  /*e180*/  ISETP.GT.U32.AND P2, PT, R237.reuse, R3, PT ;  /* 0x00000003ed00720c */ /* 0x040fe20003f44070 */
[----:B------:R-:W-:Y:S01]  /*e190*/  IMAD R112, R237, R115, R112 ;  /* 0x00000073ed707224 */ /* 0x000fe200078e0270 */
[-C--:B------:R-:W-:Y:S01]  /*e1a0*/  @!P3 IADD3 R113, R113, -R237.reuse, RZ ;  /* 0x800000ed7171b210 */ /* 0x080fe20007ffe0ff */
[----:B------:R1:W-:Y:S01]  /*e1b0*/  STL [R1+0x634], R5 ;  /* 0x0006340501007387 */ /* 0x0003e20000100800 */
[----:B------:R-:W-:Y:S01]  /*e1c0*/  ISETP.GE.AND P3, PT, R2, RZ, PT ;  /* 0x000000ff0200720c */ /* 0x000fe20003f66270 */
[C---:B------:R-:W-:Y:S01]  /*e1d0*/  VIADD R2, R10.reuse, 0x10a ;  /* 0x0000010a0a027836 */ /* 0x040fe20000000000 */
[----:B------:R-:W-:Y:S01]  /*e1e0*/  @!P0 IADD3 R109, R109, -R237, RZ ;  /* 0x800000ed6d6d8210 */ /* 0x000fe20007ffe0ff */
[----:B------:R-:W-:Y:S01]  /*e1f0*/  VIADD R120, R10, 0x11e ;  /* 0x0000011e0a787836 */ /* 0x000fe20000000000 */
[----:B------:R-:W-:-:S02]  /*e200*/  ISETP.GE.AND P0, PT, R114, RZ, PT ;  /* 0x000000ff7200720c */ /* 0x000fc40003f06270 */
[----:B------:R-:W-:Y:S02]  /*e210*/  IABS R115, R2 ;  /* 0x0000000200737213 */ /* 0x000fe40000000000 */
[-C--:B------:R-:W-:Y:S01]  /*e220*/  @!P6 IADD3 R111, R111, -R237.reuse, RZ ;  /* 0x800000ed6f6fe210 */ /* 0x080fe20007ffe0ff */
[----:B-1----:R-:W-:Y:S01]  /*e230*/  IMAD.MOV.U32 R5, RZ, RZ, R110 ;  /* 0x000000ffff057224 */ /* 0x002fe200078e006e */
[----:B------:R-:W-:Y:S01]  /*e240*/  @!P2 IADD3 R3, R3, -R237, RZ ;  /* 0x800000ed0303a210 */ /* 0x000fe20007ffe0ff */
[----:B------:R-:W-:Y:S01]  /*e250*/  IMAD.HI.U32 R114, R0, R115, RZ ;  /* 0x0000007300727227 */ /* 0x000fe200078e00ff */
[C---:B------:R-:W-:Y:S02]  /*e260*/  ISETP.GT.U32.AND P6, PT, R237.reuse, R111, PT ;  /* 0x0000006fed00720c */ /* 0x040fe40003fc4070 */
[----:B------:R-:W-:Y:S01]  /*e270*/  ISETP.GE.AND P2, PT, R10, RZ, PT ;  /* 0x000000ff0a00720c */ /* 0x000fe20003f46270 */
[----:B------:R-:W-:Y:S01]  /*e280*/  @!P1 IMAD.MOV R5, RZ, RZ, -R5 ;  /* 0x000000ffff059224 */ /* 0x000fe200078e0a05 */
[----:B------:R-:W-:Y:S01]  /*e290*/  MOV R6, R109 ;  /* 0x0000006d00067202 */ /* 0x000fe20000000f00 */
[----:B------:R-:W-:Y:S01]  /*e2a0*/  IMAD.MOV R114, RZ, RZ, -R114 ;  /* 0x000000ffff727224 */ /* 0x000fe200078e0a72 */
[----:B------:R-:W-:Y:S01]  /*e2b0*/  ISETP.GE.AND P4, PT, R116, RZ, PT ;  /* 0x000000ff7400720c */ /* 0x000fe20003f86270 */
[----:B------:R-:W-:Y:S01]  /*e2c0*/  VIADD R109, R10, 0x10d ;  /* 0x0000010d0a6d7836 */ /* 0x000fe20000000000 */
[----:B------:R1:W-:Y:S01]  /*e2d0*/  STL [R1+0x5e4], R5 ;  /* 0x0005e40501007387 */ /* 0x0003e20000100800 */
[C---:B------:R-:W-:Y:S01]  /*e2e0*/  IMAD R115, R237.reuse, R114, R115 ;  /* 0x00000072ed737224 */ /* 0x040fe200078e0273 */
[----:B------:R-:W-:-:S02]  /*e2f0*/  ISETP.GT.U32.AND P1, PT, R237, R3, PT ;  /* 0x00000003ed00720c */ /* 0x000fc40003f24070 */
[----:B------:R-:W-:Y:S02]  /*e300*/  IADD3 R110, R10, 0x10b, RZ ;  /* 0x0000010b0a6e7810 */ /* 0x000fe40007ffe0ff */
[----:B------:R-:W-:Y:S02]  /*e310*/  @!P6 IADD3 R111, R111, -R237, RZ ;  /* 0x800000ed6f6fe210 */ /* 0x000fe40007ffe0ff */
[----:B------:R-:W-:Y:S01]  /*e320*/  @!P2 IADD3 R6, -R6, RZ, RZ ;  /* 0x000000ff0606a210 */ /* 0x000fe20007ffe1ff */
[----:B-1----:R-:W-:Y:S01]  /*e330*/  IMAD.MOV.U32 R5, RZ, RZ, R113 ;  /* 0x000000ffff057224 */ /* 0x002fe200078e0071 */
[C---:B------:R-:W-:Y:S02]  /*e340*/  ISETP.GT.U32.AND P6, PT, R237.reuse, R115, PT ;  /* 0x00000073ed00720c */ /* 0x040fe40003fc4070 */
[----:B------:R-:W-:Y:S01]  /*e350*/  ISETP.GT.U32.AND P2, PT, R237, R112, PT ;  /* 0x00000070ed00720c */ /* 0x000fe20003f44070 */
[----:B------:R-:W-:Y:S01]  /*e360*/  @!P5 IMAD.MOV R5, RZ, RZ, -R5 ;  /* 0x000000ffff05d224 */ /* 0x000fe200078e0a05 */
[----:B------:R-:W-:Y:S01]  /*e370*/  IABS R113, R110 ;  /* 0x0000006e00717213 */ /* 0x000fe20000000000 */
[----:B------:R-:W-:Y:S01]  /*e380*/  @!P1 IMAD.IADD R3, R3, 0x1, -R237 ;  /* 0x0000000103039824 */ /* 0x000fe200078e0aed */
[----:B------:R-:W-:-:S02]  /*e390*/  ISETP.GE.AND P5, PT, R4, RZ, PT ;  /* 0x000000ff0400720c */ /* 0x000fc40003fa6270 */
[----:B------:R1:W-:Y:S01]  /*e3a0*/  STL [R1+0x604], R5 ;  /* 0x0006040501007387 */ /* 0x0003e20000100800 */
[----:B------:R-:W-:Y:S01]  /*e3b0*/  IMAD.HI.U32 R116, R0, R113, RZ ;  /* 0x0000007100747227 */ /* 0x000fe200078e00ff */
[----:B------:R-:W-:Y:S02]  /*e3c0*/  IADD3 R4, R10, 0x10c, RZ ;  /* 0x0000010c0a047810 */ /* 0x000fe40007ffe0ff */
[----:B------:R-:W-:Y:S01]  /*e3d0*/  ISETP.GE.AND P1, PT, R2, RZ, PT ;  /* 0x000000ff0200720c */ /* 0x000fe20003f26270 */
[--C-:B------:R-:W-:Y:S01]  /*e3e0*/  @!P6 IMAD.IADD R115, R115, 0x1, -R237.reuse ;  /* 0x000000017373e824 */ /* 0x100fe200078e0aed */
[----:B------:R-:W-:Y:S01]  /*e3f0*/  IABS R2, R4 ;  /* 0x0000000400027213 */ /* 0x000fe20000000000 */
[----:B------:R2:W-:Y:S01]  /*e400*/  STL [R1+0x4cfc], R6 ;  /* 0x004cfc0601007387 */ /* 0x0005e20000100800 */
[----:B------:R-:W-:Y:S01]  /*e410*/  IADD3 R116, -R116, RZ, RZ ;  /* 0x000000ff74747210 */ /* 0x000fe20007ffe1ff */
[----:B------:R-:W-:Y:S01]  /*e420*/  @!P2 IMAD.IADD R112, R112, 0x1, -R237 ;  /* 0x000000017070a824 */ /* 0x000fe200078e0aed */
[C---:B------:R-:W-:Y:S01]  /*e430*/  ISETP.GT.U32.AND P6, PT, R237.reuse, R115, PT ;  /* 0x00000073ed00720c */ /* 0x040fe20003fc4070 */
[----:B-1----:R-:W-:Y:S01]  /*e440*/  IMAD.MOV.U32 R5, RZ, RZ, R117 ;  /* 0x000000ffff057224 */ /* 0x002fe200078e0075 */
[----:B------:R-:W-:Y:S01]  /*e450*/  IABS R114, R109 ;  /* 0x0000006d00727213 */ /* 0x000fe20000000000 */
[C---:B------:R-:W-:Y:S01]  /*e460*/  IMAD R113, R237.reuse, R116, R113 ;  /* 0x00000074ed717224 */ /* 0x040fe200078e0271 */
[----:B------:R-:W-:-:S02]  /*e470*/  ISETP.GT.U32.AND P2, PT, R237, R112, PT ;  /* 0x00000070ed00720c */ /* 0x000fc40003f44070 */
[----:B------:R-:W-:Y:S02]  /*e480*/  @!P4 IADD3 R5, -R5, RZ, RZ ;  /* 0x000000ff0505c210 */ /* 0x000fe40007ffe1ff */
[----:B------:R-:W-:Y:S01]  /*e490*/  ISETP.GE.AND P4, PT, R110, RZ, PT ;  /* 0x000000ff6e00720c */ /* 0x000fe20003f86270 */
[----:B------:R-:W-:Y:S01]  /*e4a0*/  IMAD.HI.U32 R110, R0, R2, RZ ;  /* 0x00000002006e7227 */ /* 0x000fe200078e00ff */
[----:B--2---:R-:W-:Y:S01]  /*e4b0*/  MOV R6, R3 ;  /* 0x0000000300067202 */ /* 0x004fe20000000f00 */
[----:B------:R1:W-:Y:S01]  /*e4c0*/  STL [R1+0x610], R5 ;  /* 0x0006100501007387 */ /* 0x0003e20000100800 */
[----:B------:R-:W-:Y:S01]  /*e4d0*/  IADD3 R117, R10, 0x111, RZ ;  /* 0x000001110a757810 */ /* 0x000fe20007ffe0ff */
[----:B------:R-:W-:Y:S01]  /*e4e0*/  IMAD.HI.U32 R3, R0, R114, RZ ;  /* 0x0000007200037227 */ /* 0x000fe200078e00ff */
[----:B------:R-:W-:Y:S02]  /*e4f0*/  @!P3 IADD3 R6, -R6, RZ, RZ ;  /* 0x000000ff0606b210 */ /* 0x000fe40007ffe1ff */
[----:B------:R-:W-:Y:S01]  /*e500*/  ISETP.GT.U32.AND P3, PT, R237, R113, PT ;  /* 0x00000071ed00720c */ /* 0x000fe20003f64070 */
[----:B------:R-:W-:Y:S01]  /*e510*/  @!P6 IMAD.IADD R115, R115, 0x1, -R237 ;  /* 0x000000017373e824 */ /* 0x000fe200078e0aed */
[----:B------:R-:W-:Y:S01]  /*e520*/  @!P2 IADD3 R112, R112, -R237, RZ ;  /* 0x800000ed7070a210 */ /* 0x000fe20007ffe0ff */
[----:B------:R-:W-:Y:S01]  /*e530*/  IMAD.MOV R3, RZ, RZ, -R3 ;  /* 0x000000ffff037224 */ /* 0x000fe200078e0a03 */
[----:B------:R2:W-:Y:S01]  /*e540*/  STL [R1+0x614], R6 ;  /* 0x0006140601007387 */ /* 0x0005e20000100800 */
[----:B-1----:R-:W-:Y:S01]  /*e550*/  IMAD.MOV.U32 R5, RZ, RZ, R111 ;  /* 0x000000ffff057224 */ /* 0x002fe200078e006f */
[----:B------:R-:W-:Y:S01]  /*e560*/  ISETP.GE.AND P2, PT, R109, RZ, PT ;  /* 0x000000ff6d00720c */ /* 0x000fe20003f46270 */
[----:B------:R-:W-:Y:S01]  /*e570*/  IMAD R114, R237, R3, R114 ;  /* 0x00000003ed727224 */ /* 0x000fe200078e0272 */
[----:B------:R-:W-:Y:S01]  /*e580*/  IABS R121, R120 ;  /* 0x0000007800797213 */ /* 0x000fe20000000000 */
[----:B------:R-:W-:Y:S01]  /*e590*/  @!P0 IMAD.MOV R5, RZ, RZ, -R5 ;  /* 0x000000ffff058224 */ /* 0x000fe200078e0a05 */
[----:B------:R-:W-:Y:S01]  /*e5a0*/  ISETP.GE.AND P0, PT, R4, RZ, PT ;  /* 0x000000ff0400720c */ /* 0x000fe20003f06270 */
[----:B------:R-:W-:Y:S01]  /*e5b0*/  VIADD R111, R10, 0x10e ;  /* 0x0000010e0a6f7836 */ /* 0x000fe20000000000 */
[----:B------:R-:W-:Y:S01]  /*e5c0*/  IADD3 R4, -R110, RZ, RZ ;  /* 0x000000ff6e047210 */ /* 0x000fe20007ffe1ff */
[----:B------:R-:W-:Y:S01]  /*e5d0*/  IMAD.HI.U32 R124, R0, R121, RZ ;  /* 0x00000079007c7227 */ /* 0x000fe200078e00ff */
[----:B------:R-:W-:Y:S01]  /*e5e0*/  @!P3 IADD3 R113, R113, -R237, RZ ;  /* 0x800000ed7171b210 */ /* 0x000fe20007ffe0ff */
[----:B------:R1:W-:Y:S01]  /*e5f0*/  STL [R1+0x62c], R5 ;  /* 0x00062c0501007387 */ /* 0x0003e20000100800 */
[----:B--2---:R-:W-:Y:S01]  /*e600*/  MOV R6, R112 ;  /* 0x0000007000067202 */ /* 0x004fe20000000f00 */
[C---:B------:R-:W-:Y:S01]  /*e610*/  IMAD R2, R237.reuse, R4, R2 ;  /* 0x00000004ed027224 */ /* 0x040fe200078e0202 */
[C---:B------:R-:W-:Y:S01]  /*e620*/  ISETP.GT.U32.AND P3, PT, R237.reuse, R113, PT ;  /* 0x00000071ed00720c */ /* 0x040fe20003f64070 */
[----:B------:R-:W-:Y:S01]  /*e630*/  VIADD R4, R10, 0x110 ;  /* 0x000001100a047836 */ /* 0x000fe20000000000 */
[----:B------:R-:W-:Y:S01]  /*e640*/  @!P5 IADD3 R6, -R6, RZ, RZ ;  /* 0x000000ff0606d210 */ /* 0x000fe20007ffe1ff */
[----:B------:R-:W-:Y:S01]  /*e650*/  IMAD.MOV R124, RZ, RZ, -R124 ;  /* 0x000000ffff7c7224 */ /* 0x000fe200078e0a7c */
[----:B------:R-:W-:-:S02]  /*e660*/  ISETP.GT.U32.AND P6, PT, R237, R2, PT ;  /* 0x00000002ed00720c */ /* 0x000fc40003fc4070 */
[C---:B------:R-:W-:Y:S01]  /*e670*/  ISETP.GT.U32.AND P5, PT, R237.reuse, R114, PT ;  /* 0x00000072ed00720c */ /* 0x040fe20003fa4070 */
[----:B-1----:R-:W-:Y:S01]  /*e680*/  IMAD.MOV.U32 R5, RZ, RZ, R115 ;  /* 0x000000ffff057224 */ /* 0x002fe200078e0073 */
[----:B------:R-:W-:Y:S01]  /*e690*/  IADD3 R110, R10, 0x10f, RZ ;  /* 0x0000010f0a6e7810 */ /* 0x000fe20007ffe0ff */
[----:B------:R-:W-:Y:S01]  /*e6a0*/  STL [R1+0x628], R6 ;  /* 0x0006280601007387 */ /* 0x000fe20000100800 */
[----:B------:R-:W-:Y:S01]  /*e6b0*/  IABS R3, R111 ;  /* 0x0000006f00037213 */ /* 0x000fe20000000000 */
[----:B------:R-:W-:Y:S01]  /*e6c0*/  @!P1 IMAD.MOV R5, RZ, RZ, -R5 ;  /* 0x000000ffff059224 */ /* 0x000fe200078e0a05 */
[----:B------:R-:W-:Y:S01]  /*e6d0*/  IABS R109, R110 ;  /* 0x0000006e006d7213 */ /* 0x000fe20000000000 */
[----:B------:R-:W-:Y:S01]  /*e6e0*/  IMAD R121, R237, R124, R121 ;  /* 0x0000007ced797224 */ /* 0x000fe200078e0279 */
[----:B------:R-:W-:Y:S01]  /*e6f0*/  @!P3 IADD3 R113, R113, -R237, RZ ;  /* 0x800000ed7171b210 */ /* 0x000fe20007ffe0ff */
[----:B------:R-:W-:Y:S01]  /*e700*/  IMAD.HI.U32 R115, R0, R3, RZ ;  /* 0x0000000300737227 */ /* 0x000fe200078e00ff */
[----:B------:R1:W-:Y:S01]  /*e710*/  STL [R1+0x624], R5 ;  /* 0x0006240501007387 */ /* 0x0003e20000100800 */
[----:B------:R-:W-:-:S02]  /*e720*/  @!P6 IADD3 R2, R2, -R237, RZ ;  /* 0x800000ed0202e210 */ /* 0x000fc40007ffe0ff */
[----:B------:R-:W-:Y:S01]  /*e730*/  @!P5 IMAD.IADD R114, R114, 0x1, -R237 ;  /* 0x000000017272d824 */ /* 0x000fe200078e0aed */
[----:B------:R-:W-:Y:S01]  /*e740*/  ISETP.GE.AND P3, PT, R110, RZ, PT ;  /* 0x000000ff6e00720c */ /* 0x000fe20003f66270 */
[----:B------:R-:W-:Y:S01]  /*e750*/  IMAD.HI.U32 R110, R0, R109, RZ ;  /* 0x0000006d006e7227 */ /* 0x000fe200078e00ff */
[C---:B------:R-:W-:Y:S02]  /*e760*/  ISETP.GT.U32.AND P6, PT, R237.reuse, R2, PT ;  /* 0x00000002ed00720c */ /* 0x040fe40003fc4070 */
[C---:B------:R-:W-:Y:S01]  /*e770*/  ISETP.GT.U32.AND P5, PT, R237.reuse, R114, PT ;  /* 0x00000072ed00720c */ /* 0x040fe20003fa4070 */
[----:B------:R-:W-:Y:S01]  /*e780*/  IMAD.MOV R115, RZ, RZ, -R115 ;  /* 0x000000ffff737224 */ /* 0x000fe200078e0a73 */
[----:B-1----:R-:W-:Y:S01]  /*e790*/  MOV R5, R113 ;  /* 0x0000007100057202 */ /* 0x002fe20000000f00 */
[----:B------:R-:W-:Y:S01]  /*e7a0*/  IMAD.MOV R110, RZ, RZ, -R110 ;  /* 0x000000ffff6e7224 */ /* 0x000fe200078e0a6e */
[----:B------:R-:W-:Y:S01]  /*e7b0*/  IABS R112, R4 ;  /* 0x0000000400707213 */ /* 0x000fe20000000000 */
[----:B------:R-:W-:Y:S01]  /*e7c0*/  IMAD R3, R237, R115, R3 ;  /* 0x00000073ed037224 */ /* 0x000fe200078e0203 */
[----:B------:R-:W-:Y:S01]  /*e7d0*/  ISETP.GE.AND P1, PT, R111, RZ, PT ;  /* 0x000000ff6f00720c */ /* 0x000fe20003f26270 */
[----:B------:R-:W-:Y:S01]  /*e7e0*/  @!P4 IMAD.MOV R5, RZ, RZ, -R5 ;  /* 0x000000ffff05c224 */ /* 0x000fe200078e0a05 */
[----:B------:R-:W-:Y:S01]  /*e7f0*/  ISETP.GE.AND P4, PT, R4, RZ, PT ;  /* 0x000000ff0400720c */ /* 0x000fe20003f86270 */
[----:B------:R-:W-:-:S02]  /*e800*/  IMAD.HI.U32 R111, R0, R112, RZ ;  /* 0x00000070006f7227 */ /* 0x000fc400078e00ff */
[----:B------:R-:W-:Y:S01]  /*e810*/  @!P6 IADD3 R2, R2, -R237, RZ ;  /* 0x800000ed0202e210 */ /* 0x000fe20007ffe0ff */
[----:B------:R1:W-:Y:S01]  /*e820*/  STL [R1+0x61c], R5 ;  /* 0x00061c0501007387 */ /* 0x0003e20000100800 */
[C---:B------:R-:W-:Y:S01]  /*e830*/  IMAD R4, R237.reuse, R110, R109 ;  /* 0x0000006eed047224 */ /* 0x040fe200078e026d */
[----:B------:R-:W-:Y:S01]  /*e840*/  ISETP.GT.U32.AND P6, PT, R237, R3, PT ;  /* 0x00000003ed00720c */ /* 0x000fe20003fc4070 */
[----:B------:R-:W-:Y:S01]  /*e850*/  @!P5 IMAD.IADD R114, R114, 0x1, -R237 ;  /* 0x000000017272d824 */ /* 0x000fe200078e0aed */
[----:B------:R-:W-:Y:S01]  /*e860*/  IADD3 R111, -R111, RZ, RZ ;  /* 0x000000ff6f6f7210 */ /* 0x000fe20007ffe1ff */
[C---:B------:R-:W-:Y:S01]  /*e870*/  VIADD R113, R10.reuse, 0x112 ;  /* 0x000001120a717836 */ /* 0x040fe20000000000 */
[----:B------:R-:W-:Y:S02]  /*e880*/  ISETP.GE.AND P5, PT, R117, RZ, PT ;  /* 0x000000ff7500720c */ /* 0x000fe40003fa6270 */
[----:B------:R-:W-:Y:S01]  /*e890*/  IABS R117, R117 ;  /* 0x0000007500757213 */ /* 0x000fe20000000000 */
[----:B------:R-:W-:Y:S01]  /*e8a0*/  IMAD R112, R237, R111, R112 ;  /* 0x0000006fed707224 */ /* 0x000fe200078e0270 */
[----:B------:R-:W-:Y:S01]  /*e8b0*/  IABS R115, R113 ;  /* 0x0000007100737213 */ /* 0x000fe20000000000 */
[----:B-1----:R-:W-:Y:S01]  /*e8c0*/  IMAD.MOV.U32 R5, RZ, RZ, R2 ;  /* 0x000000ffff057224 */ /* 0x002fe200078e0002 */
[----:B------:R-:W-:Y:S01]  /*e8d0*/  IADD3 R109, R10, 0x113, RZ ;  /* 0x000001130a6d7810 */ /* 0x000fe20007ffe0ff */
[----:B------:R-:W-:Y:S01]  /*e8e0*/  IMAD.HI.U32 R118, R0, R117, RZ ;  /* 0x0000007500767227 */ /* 0x000fe200078e00ff */
[----:B------:R-:W-:-:S02]  /*e8f0*/  IADD3 R111, R10, 0x114, RZ ;  /* 0x000001140a6f7810 */ /* 0x000fc40007ffe0ff */
[----:B------:R-:W-:Y:S01]  /*e900*/  @!P6 IADD3 R3, R3, -R237, RZ ;  /* 0x800000ed0303e210 */ /* 0x000fe20007ffe0ff */
[----:B------:R-:W-:Y:S01]  /*e910*/  @!P0 IMAD.MOV R5, RZ, RZ, -R5 ;  /* 0x000000ffff058224 */ /* 0x000fe200078e0a05 */
[C---:B------:R-:W-:Y:S01]  /*e920*/  ISETP.GT.U32.AND P0, PT, R237.reuse, R4, PT ;  /* 0x00000004ed00720c */ /* 0x040fe20003f04070 */
[----:B------:R-:W-:Y:S01]  /*e930*/  IMAD.HI.U32 R116, R0, R115, RZ ;  /* 0x0000007300747227 */ /* 0x000fe200078e00ff */
[C---:B------:R-:W-:Y:S02]  /*e940*/  ISETP.GT.U32.AND P6, PT, R237.reuse, R3, PT ;  /* 0x00000003ed00720c */ /* 0x040fe40003fc4070 */
[----:B------:R1:W-:Y:S01]  /*e950*/  STL [R1+0x620], R5 ;  /* 0x0006200501007387 */ /* 0x0003e20000100800 */
[----:B------:R-:W-:Y:S01]  /*e960*/  IADD3 R118, -R118, RZ, RZ ;  /* 0x000000ff76767210 */ /* 0x000fe20007ffe1ff */
[----:B------:R-:W-:Y:S01]  /*e970*/  IMAD.MOV R116, RZ, RZ, -R116 ;  /* 0x000000ffff747224 */ /* 0x000fe200078e0a74 */
[----:B------:R-:W-:Y:S02]  /*e980*/  IABS R110, R109 ;  /* 0x0000006d006e7213 */ /* 0x000fe40000000000 */
[----:B------:R-:W-:Y:S01]  /*e990*/  IABS R2, R111 ;  /* 0x0000006f00027213 */ /* 0x000fe20000000000 */
[----:B------:R-:W-:-:S03]  /*e9a0*/  IMAD R115, R237, R116, R115 ;  /* 0x00000074ed737224 */ /* 0x000fc600078e0273 */
[----:B------:R-:W-:Y:S01]  /*e9b0*/  @!P0 IMAD.IADD R4, R4, 0x1, -R237 ;  /* 0x0000000104048824 */ /* 0x000fe200078e0aed */
[----:B-1----:R-:W-:Y:S01]  /*e9c0*/  MOV R5, R114 ;  /* 0x0000007200057202 */ /* 0x002fe20000000f00 */
[C---:B------:R-:W-:Y:S01]  /*e9d0*/  IMAD.HI.U32 R114, R0.reuse, R110, RZ ;  /* 0x0000006e00727227 */ /* 0x040fe200078e00ff */
[----:B------:R-:W-:Y:S02]  /*e9e0*/  @!P6 IADD3 R3, R3, -R237, RZ ;  /* 0x800000ed0303e210 */ /* 0x000fe40007ffe0ff */
[C---:B------:R-:W-:Y:S01]  /*e9f0*/  ISETP.GT.U32.AND P0, PT, R237.reuse, R4, PT ;  /* 0x00000004ed00720c */ /* 0x040fe20003f04070 */
[----:B------:R-:W-:Y:S01]  /*ea00*/  @!P2 IMAD.MOV R5, RZ, RZ, -R5 ;  /* 0x000000ffff05a224 */ /* 0x000fe200078e0a05 */
[----:B------:R-:W-:Y:S01]  /*ea10*/  ISETP.GT.U32.AND P2, PT, R237, R112, PT ;  /* 0x00000070ed00720c */ /* 0x000fe20003f44070 */
[----:B------:R-:W-:Y:S01]  /*ea20*/  IMAD.MOV R116, RZ, RZ, -R114 ;  /* 0x000000ffff747224 */ /* 0x000fe200078e0a72 */
[----:B------:R-:W-:Y:S01]  /*ea30*/  ISETP.GE.AND P6, PT, R113, RZ, PT ;  /* 0x000000ff7100720c */ /* 0x000fe20003fc6270 */
[----:B------:R-:W-:Y:S01]  /*ea40*/  IMAD R113, R237, R118, R117 ;  /* 0x00000076ed717224 */ /* 0x000fe200078e0275 */
[----:B------:R-:W-:Y:S01]  /*ea50*/  MOV R6, R3 ;  /* 0x0000000300067202 */ /* 0x000fe20000000f00 */
[----:B------:R1:W-:Y:S01]  /*ea60*/  STL [R1+0x618], R5 ;  /* 0x0006180501007387 */ /* 0x0003e20000100800 */
[----:B------:R-:W-:Y:S01]  /*ea70*/  IMAD.HI.U32 R117, R0, R2, RZ ;  /* 0x0000000200757227 */ /* 0x000fe200078e00ff */
[----:B------:R-:W-:-:S03]  /*ea80*/  IADD3 R118, R10, 0x11d, RZ ;  /* 0x0000011d0a767810 */ /* 0x000fc60007ffe0ff */
[----:B------:R-:W-:Y:S01]  /*ea90*/  @!P1 IMAD.MOV R6, RZ, RZ, -R6 ;  /* 0x000000ffff069224 */ /* 0x000fe200078e0a06 */
[----:B------:R-:W-:Y:S01]  /*eaa0*/  @!P0 IADD3 R4, R4, -R237, RZ ;  /* 0x800000ed04048210 */ /* 0x000fe20007ffe0ff */
[----:B------:R-:W-:Y:S01]  /*eab0*/  IMAD.MOV R114, RZ, RZ, -R117 ;  /* 0x000000ffff727224 */ /* 0x000fe200078e0a75 */
[C---:B------:R-:W-:Y:S01]  /*eac0*/  ISETP.GT.U32.AND P0, PT, R237.reuse, R113, PT ;  /* 0x00000071ed00720c */ /* 0x040fe20003f04070 */
[----:B------:R-:W-:Y:S01]  /*ead0*/  @!P2 IMAD.IADD R112, R112, 0x1, -R237 ;  /* 0x000000017070a824 */ /* 0x000fe200078e0aed */
[----:B-1----:R-:W-:Y:S01]  /*eae0*/  MOV R5, R4 ;  /* 0x0000000400057202 */ /* 0x002fe20000000f00 */
[----:B------:R-:W-:Y:S01]  /*eaf0*/  STL [R1+0x60c], R6 ;  /* 0x00060c0601007387 */ /* 0x000fe20000100800 */
[C---:B------:R-:W-:Y:S01]  /*eb00*/  IMAD R2, R237.reuse, R114, R2 ;  /* 0x00000072ed027224 */ /* 0x040fe200078e0202 */
[C---:B------:R-:W-:Y:S01]  /*eb10*/  ISETP.GT.U32.AND P1, PT, R237.reuse, R115, PT ;  /* 0x00000073ed00720c */ /* 0x040fe20003f24070 */
[C---:B------:R-:W-:Y:S01]  /*eb20*/  IMAD R3, R237.reuse, R116, R110 ;  /* 0x00000074ed037224 */ /* 0x040fe200078e026e */
[----:B------:R-:W-:Y:S01]  /*eb30*/  ISETP.GT.U32.AND P2, PT, R237, R112, PT ;  /* 0x00000070ed00720c */ /* 0x000fe20003f44070 */
[----:B------:R-:W-:Y:S01]  /*eb40*/  VIADD R4, R10, 0x115 ;  /* 0x000001150a047836 */ /* 0x000fe20000000000 */
[----:B------:R-:W-:-:S02]  /*eb50*/  @!P3 IADD3 R5, -R5, RZ, RZ ;  /* 0x000000ff0505b210 */ /* 0x000fc40007ffe1ff */
[----:B------:R-:W-:Y:S01]  /*eb60*/  ISETP.GE.AND P3, PT, R109, RZ, PT ;  /* 0x000000ff6d00720c */ /* 0x000fe20003f66270 */
[----:B------:R-:W-:Y:S01]  /*eb70*/  VIADD R109, R10, 0x116 ;  /* 0x000001160a6d7836 */ /* 0x000fe20000000000 */
[----:B------:R-:W-:Y:S01]  /*eb80*/  @!P0 IADD3 R113, R113, -R237, RZ ;  /* 0x800000ed71718210 */ /* 0x000fe20007ffe0ff */
[----:B------:R1:W-:Y:S01]  /*eb90*/  STL [R1+0x608], R5 ;  /* 0x0006080501007387 */ /* 0x0003e20000100800 */
[----:B------:R-:W-:Y:S02]  /*eba0*/  IABS R116, R4 ;  /* 0x0000000400747213 */ /* 0x000fe40000000000 */
[----:B------:R-:W-:Y:S02]  /*ebb0*/  ISETP.GT.U32.AND P0, PT, R237, R113, PT ;  /* 0x00000071ed00720c */ /* 0x000fe40003f04070 */
[----:B------:R-:W-:Y:S01]  /*ebc0*/  @!P1 IADD3 R115, R115, -R237, RZ ;  /* 0x800000ed73739210 */ /* 0x000fe20007ffe0ff */
[----:B------:R-:W-:Y:S01]  /*ebd0*/  @!P2 IMAD.IADD R112, R112, 0x1, -R237 ;  /* 0x000000017070a824 */ /* 0x000fe200078e0aed */
[C---:B------:R-:W-:Y:S01]  /*ebe0*/  ISETP.GT.U32.AND P2, PT, R237.reuse, R3, PT ;  /* 0x00000003ed00720c */ /* 0x040fe20003f44070 */
[----:B------:R-:W-:Y:S01]  /*ebf0*/  IMAD.HI.U32 R117, R0, R116, RZ ;  /* 0x0000007400757227 */ /* 0x000fe200078e00ff */
[----:B------:R-:W-:-:S02]  /*ec00*/  ISETP.GT.U32.AND P1, PT, R237, R115, PT ;  /* 0x00000073ed00720c */ /* 0x000fc40003f24070 */
[----:B------:R-:W-:Y:S01]  /*ec10*/  IADD3 R110, R10, 0x117, RZ ;  /* 0x000001170a6e7810 */ /* 0x000fe20007ffe0ff */
[----:B-1----:R-:W-:Y:S01]  /*ec20*/  IMAD.MOV.U32 R5, RZ, RZ, R112 ;  /* 0x000000ffff057224 */ /* 0x002fe200078e0070 */
[----:B------:R-:W-:Y:S01]  /*ec30*/  IABS R112, R109 ;  /* 0x0000006d00707213 */ /* 0x000fe20000000000 */
[----:B------:R-:W-:Y:S01]  /*ec40*/  IMAD.MOV R117, RZ, RZ, -R117 ;  /* 0x000000ffff757224 */ /* 0x000fe200078e0a75 */
[----:B------:R-:W-:Y:S02]  /*ec50*/  IABS R114, R110 ;  /* 0x0000006e00727213 */ /* 0x000fe40000000000 */
[----:B------:R-:W-:Y:S01]  /*ec60*/  @!P4 IADD3 R5, -R5, RZ, RZ ;  /* 0x000000ff0505c210 */ /* 0x000fe20007ffe1ff */
[C---:B------:R-:W-:Y:S01]  /*ec70*/  IMAD R116, R237.reuse, R117, R116 ;  /* 0x00000075ed747224 */ /* 0x040fe200078e0274 */
[----:B------:R-:W-:Y:S01]  /*ec80*/  ISETP.GT.U32.AND P4, PT, R237, R2, PT ;  /* 0x00000002ed00720c */ /* 0x000fe20003f84070 */
[----:B------:R-:W-:Y:S01]  /*ec90*/  @!P2 IMAD.IADD R3, R3, 0x1, -R237 ;  /* 0x000000010303a824 */ /* 0x000fe200078e0aed */
[----:B------:R-:W-:Y:S01]  /*eca0*/  @!P0 IADD3 R113, R113, -R237, RZ ;  /* 0x800000ed71718210 */ /* 0x000fe20007ffe0ff */
[----:B------:R1:W-:Y:S01]  /*ecb0*/  STL [R1+0x5e8], R5 ;  /* 0x0005e80501007387 */ /* 0x0003e20000100800 */
[----:B------:R-:W-:Y:S01]  /*ecc0*/  ISETP.GE.AND P0, PT, R111, RZ, PT ;  /* 0x000000ff6f00720c */ /* 0x000fe20003f06270 */
[----:B------:R-:W-:Y:S01]  /*ecd0*/  IMAD.HI.U32 R111, R0, R112, RZ ;  /* 0x00000070006f7227 */ /* 0x000fe200078e00ff */
[----:B------:R-:W-:-:S02]  /*ece0*/  ISETP.GT.U32.AND P2, PT, R237, R3, PT ;  /* 0x00000003ed00720c */ /* 0x000fc40003f44070 */
[----:B------:R-:W-:Y:S02]  /*ecf0*/  @!P1 IADD3 R115, R115, -R237, RZ ;  /* 0x800000ed73739210 */ /* 0x000fe40007ffe0ff */
[----:B------:R-:W-:Y:S02]  /*ed00*/  IADD3 R111, -R111, RZ, RZ ;  /* 0x000000ff6f6f7210 */ /* 0x000fe40007ffe1ff */
[C---:B------:R-:W-:Y:S01]  /*ed10*/  ISETP.GT.U32.AND P1, PT, R237.reuse, R116, PT ;  /* 0x00000074ed00720c */ /* 0x040fe20003f24070 */
[----:B------:R-:W-:Y:S01]  /*ed20*/  @!P4 IMAD.IADD R2, R2, 0x1, -R237 ;  /* 0x000000010202c824 */ /* 0x000fe200078e0aed */
[----:B------:R-:W-:Y:S01]  /*ed30*/  MOV R6, R113 ;  /* 0x0000007100067202 */ /* 0x000fe20000000f00 */
[C---:B------:R-:W-:Y:S01]  /*ed40*/  IMAD R112, R237.reuse, R111, R112 ;  /* 0x0000006fed707224 */ /* 0x040fe200078e0270 */
[----:B------:R-:W-:Y:S01]  /*ed50*/  IABS R123, R118 ;  /* 0x00000076007b7213 */ /* 0x000fe20000000000 */
[----:B-1----:R-:W-:Y:S01]  /*ed60*/  IMAD.MOV.U32 R5, RZ, RZ, R115 ;  /* 0x000000ffff057224 */ /* 0x002fe200078e0073 */
[----:B------:R-:W-:Y:S01]  /*ed70*/  ISETP.GT.U32.AND P4, PT, R237, R2, PT ;  /* 0x00000002ed00720c */ /* 0x000fe20003f84070 */
[----:B------:R-:W-:Y:S01]  /*ed80*/  IMAD.HI.U32 R113, R0, R114, RZ ;  /* 0x0000007200717227 */ /* 0x000fe200078e00ff */
[----:B------:R-:W-:-:S02]  /*ed90*/  @!P5 IADD3 R6, -R6, RZ, RZ ;  /* 0x000000ff0606d210 */ /* 0x000fc40007ffe1ff */
[----:B------:R-:W-:Y:S01]  /*eda0*/  @!P2 IADD3 R3, R3, -R237, RZ ;  /* 0x800000ed0303a210 */ /* 0x000fe20007ffe0ff */
[----:B------:R-:W-:Y:S01]  /*edb0*/  @!P6 IMAD.MOV R5, RZ, RZ, -R5 ;  /* 0x000000ffff05e224 */ /* 0x000fe200078e0a05 */
[----:B------:R-:W-:Y:S01]  /*edc0*/  ISETP.GE.AND P5, PT, R4, RZ, PT ;  /* 0x000000ff0400720c */ /* 0x000fe20003fa6270 */
[----:B------:R1:W-:Y:S01]  /*edd0*/  STL [R1+0x5ec], R6 ;  /* 0x0005ec0601007387 */ /* 0x0003e20000100800 */
[----:B------:R-:W-:Y:S01]  /*ede0*/  @!P1 IMAD.IADD R116, R116, 0x1, -R237 ;  /* 0x0000000174749824 */ /* 0x000fe200078e0aed */
[----:B------:R-:W-:Y:S01]  /*edf0*/  IADD3 R4, R10, 0x118, RZ ;  /* 0x000001180a047810 */ /* 0x000fe20007ffe0ff */
[----:B------:R-:W-:Y:S01]  /*ee00*/  IMAD.MOV R113, RZ, RZ, -R113 ;  /* 0x000000ffff717224 */ /* 0x000fe200078e0a71 */
[----:B------:R2:W-:Y:S01]  /*ee10*/  STL [R1+0x5f8], R5 ;  /* 0x0005f80501007387 */ /* 0x0005e20000100800 */
[----:B------:R-:W-:Y:S01]  /*ee20*/  ISETP.GE.AND P2, PT, R110, RZ, PT ;  /* 0x000000ff6e00720c */ /* 0x000fe20003f46270 */
[----:B------:R-:W-:Y:S01]  /*ee30*/  @!P4 IMAD.IADD R2, R2, 0x1, -R237 ;  /* 0x000000010202c824 */ /* 0x000fe200078e0aed */
[C---:B------:R-:W-:Y:S01]  /*ee40*/  ISETP.GT.U32.AND P4, PT, R237.reuse, R112, PT ;  /* 0x00000070ed00720c */ /* 0x040fe20003f84070 */
[----:B------:R-:W-:Y:S01]  /*ee50*/  IMAD R114, R237, R113, R114 ;  /* 0x00000071ed727224 */ /* 0x000fe200078e0272 */
[----:B------:R-:W-:Y:S01]  /*ee60*/  IABS R115, R4 ;  /* 0x0000000400737213 */ /* 0x000fe20000000000 */
[----:B------:R-:W-:Y:S01]  /*ee70*/  IMAD.HI.U32 R122, R0, R123, RZ ;  /* 0x0000007b007a7227 */ /* 0x000fe200078e00ff */
[----:B-1----:R-:W-:-:S02]  /*ee80*/  MOV R6, R3 ;  /* 0x0000000300067202 */ /* 0x002fc40000000f00 */
[----:B------:R-:W-:Y:S01]  /*ee90*/  ISETP.GT.U32.AND P1, PT, R237, R116, PT ;  /* 0x00000074ed00720c */ /* 0x000fe20003f24070 */
[----:B------:R-:W-:Y:S01]  /*eea0*/  VIADD R3, R10, 0x119 ;  /* 0x000001190a037836 */ /* 0x000fe20000000000 */
[----:B--2---:R-:W-:Y:S01]  /*eeb0*/  MOV R5, R2 ;  /* 0x0000000200057202 */ /* 0x004fe20000000f00 */
[----:B------:R-:W-:Y:S01]  /*eec0*/  IMAD.HI.U32 R111, R0, R115, RZ ;  /* 0x00000073006f7227 */ /* 0x000fe200078e00ff */
[----:B------:R-:W-:Y:S02]  /*eed0*/  IADD3 R2, R10, 0x11a, RZ ;  /* 0x0000011a0a027810 */ /* 0x000fe40007ffe0ff */
[----:B------:R-:W-:Y:S01]  /*eee0*/  IABS R110, R3 ;  /* 0x00000003006e7213 */ /* 0x000fe20000000000 */
[----:B------:R-:W-:Y:S01]  /*eef0*/  @!P4 IMAD.IADD R112, R112, 0x1, -R237 ;  /* 0x000000017070c824 */ /* 0x000fe200078e0aed */
[----:B------:R-:W-:Y:S01]  /*ef00*/  @!P0 IADD3 R5, -R5, RZ, RZ ;  /* 0x000000ff05058210 */ /* 0x000fe20007ffe1ff */
[----:B------:R-:W-:Y:S01]  /*ef10*/  IMAD.MOV R111, RZ, RZ, -R111 ;  /* 0x000000ffff6f7224 */ /* 0x000fe200078e0a6f */
[----:B------:R-:W-:Y:S01]  /*ef20*/  ISETP.GE.AND P0, PT, R3, RZ, PT ;  /* 0x000000ff0300720c */ /* 0x000fe20003f06270 */
[----:B------:R-:W-:Y:S01]  /*ef30*/  IMAD.HI.U32 R3, R0, R110, RZ ;  /* 0x0000006e00037227 */ /* 0x000fe200078e00ff */
[----:B------:R-:W-:-:S02]  /*ef40*/  ISETP.GT.U32.AND P4, PT, R237, R112, PT ;  /* 0x00000070ed00720c */ /* 0x000fc40003f84070 */
[----:B------:R-:W-:Y:S01]  /*ef50*/  ISETP.GE.AND P6, PT, R109, RZ, PT ;  /* 0x000000ff6d00720c */ /* 0x000fe20003fc6270 */
[----:B------:R-:W-:Y:S01]  /*ef60*/  @!P3 IMAD.MOV R6, RZ, RZ, -R6 ;  /* 0x000000ffff06b224 */ /* 0x000fe200078e0a06 */
[----:B------:R-:W-:Y:S01]  /*ef70*/  IADD3 R3, -R3, RZ, RZ ;  /* 0x000000ff03037210 */ /* 0x000fe20007ffe1ff */
[C---:B------:R-:W-:Y:S01]  /*ef80*/  IMAD R115, R237.reuse, R111, R115 ;  /* 0x0000006fed737224 */ /* 0x040fe200078e0273 */
[----:B------:R-:W-:Y:S01]  /*ef90*/  ISETP.GE.AND P3, PT, R4, RZ, PT ;  /* 0x000000ff0400720c */ /* 0x000fe20003f66270 */
[----:B------:R-:W-:Y:S01]  /*efa0*/  @!P1 IMAD.IADD R116, R116, 0x1, -R237 ;  /* 0x0000000174749824 */ /* 0x000fe200078e0aed */
[----:B------:R1:W-:Y:S01]  /*efb0*/  STL [R1+0x5fc], R6 ;  /* 0x0005fc0601007387 */ /* 0x0003e20000100800 */
[C---:B------:R-:W-:Y:S01]  /*efc0*/  IMAD R110, R237.reuse, R3, R110 ;  /* 0x00000003ed6e7224 */ /* 0x040fe200078e026e */
[----:B------:R-:W-:Y:S02]  /*efd0*/  IABS R4, R2 ;  /* 0x0000000200047213 */ /* 0x000fe40000000000 */
[----:B------:R-:W-:Y:S01]  /*efe0*/  IADD3 R109, R10, 0x11b, RZ ;  /* 0x0000011b0a6d7810 */ /* 0x000fe20007ffe0ff */
[----:B------:R2:W-:Y:S01]  /*eff0*/  STL [R1+0x600], R5 ;  /* 0x0006000501007387 */ /* 0x0005e20000100800 */
[----:B------:R-:W-:Y:S01]  /*f000*/  @!P4 IADD3 R112, R112, -R237, RZ ;  /* 0x800000ed7070c210 */ /* 0x000fe20007ffe0ff */
[----:B------:R-:W-:Y:S01]  /*f010*/  IMAD.HI.U32 R111, R0, R4, RZ ;  /* 0x00000004006f7227 */ /* 0x000fe200078e00ff */
[----:B------:R-:W-:-:S02]  /*f020*/  ISETP.GT.U32.AND P4, PT, R237, R115, PT ;  /* 0x00000073ed00720c */ /* 0x000fc40003f84070 */
[----:B------:R-:W-:Y:S01]  /*f030*/  ISETP.GT.U32.AND P1, PT, R237, R114, PT ;  /* 0x00000072ed00720c */ /* 0x000fe20003f24070 */
[----:B-1----:R-:W-:Y:S01]  /*f040*/  IMAD.MOV.U32 R6, RZ, RZ, R116 ;  /* 0x000000ffff067224 */ /* 0x002fe200078e0074 */
[----:B------:R-:W-:Y:S01]  /*f050*/  IABS R113, R109 ;  /* 0x0000006d00717213 */ /* 0x000fe20000000000 */
[----:B------:R-:W-:Y:S01]  /*f060*/  VIADD R116, R10, 0x120 ;  /* 0x000001200a747836 */ /* 0x000fe20000000000 */
[----:B------:R-:W-:Y:S01]  /*f070*/  IADD3 R111, -R111, RZ, RZ ;  /* 0x000000ff6f6f7210 */ /* 0x000fe20007ffe1ff */
[----:B------:R-:W-:Y:S01]  /*f080*/  @!P5 IMAD.MOV R6, RZ, RZ, -R6 ;  /* 0x000000ffff06d224 */ /* 0x000fe200078e0a06 */
[----:B------:R-:W-:Y:S01]  /*f090*/  ISETP.GT.U32.AND P5, PT, R237, R110, PT ;  /* 0x0000006eed00720c */ /* 0x000fe20003fa4070 */
[----:B--2---:R-:W-:Y:S01]  /*f0a0*/  IMAD.MOV.U32 R5, RZ, RZ, R112 ;  /* 0x000000ffff057224 */ /* 0x004fe200078e0070 */
[----:B------:R-:W-:Y:S01]  /*f0b0*/  IADD3 R122, -R122, RZ, RZ ;  /* 0x000000ff7a7a7210 */ /* 0x000fe20007ffe1ff */
[----:B------:R-:W-:Y:S01]  /*f0c0*/  IMAD.HI.U32 R3, R0, R113, RZ ;  /* 0x0000007100037227 */ /* 0x000fe200078e00ff */
[----:B------:R-:W-:Y:S02]  /*f0d0*/  STL [R1+0x5f0], R6 ;  /* 0x0005f00601007387 */ /* 0x000fe40000100800 */
[----:B------:R-:W-:Y:S01]  /*f0e0*/  @!P6 IADD3 R5, -R5, RZ, RZ ;  /* 0x000000ff0505e210 */ /* 0x000fe20007ffe1ff */
[--C-:B------:R-:W-:Y:S01]  /*f0f0*/  @!P4 IMAD.IADD R115, R115, 0x1, -R237.reuse ;  /* 0x000000017373c824 */ /* 0x100fe200078e0aed */
[----:B------:R-:W-:Y:S01]  /*f100*/  ISETP.GE.AND P6, PT, R2, RZ, PT ;  /* 0x000000ff0200720c */ /* 0x000fe20003fc6270 */
[C---:B------:R-:W-:Y:S01]  /*f110*/  IMAD R2, R237.reuse, R111, R4 ;  /* 0x0000006fed027224 */ /* 0x040fe200078e0204 */
[----:B------:R-:W-:Y:S01]  /*f120*/  IADD3 R111, R10, 0x11c, RZ ;  /* 0x0000011c0a6f7810 */ /* 0x000fe20007ffe0ff */
[----:B------:R-:W-:Y:S01]  /*f130*/  @!P1 IMAD.IADD R114, R114, 0x1, -R237 ;  /* 0x0000000172729824 */ /* 0x000fe200078e0aed */
[C---:B------:R-:W-:Y:S01]  /*f140*/  ISETP.GT.U32.AND P4, PT, R237.reuse, R115, PT ;  /* 0x00000073ed00720c */ /* 0x040fe20003f84070 */
[----:B------:R-:W-:Y:S01]  /*f150*/  IMAD R122, R237, R122, R123 ;  /* 0x0000007aed7a7224 */ /* 0x000fe200078e027b */
[----:B------:R-:W-:Y:S01]  /*f160*/  @!P5 IADD3 R110, R110, -R237, RZ ;  /* 0x800000ed6e6ed210 */ /* 0x000fe20007ffe0ff */
[----:B------:R1:W-:Y:S01]  /*f170*/  STL [R1+0x5f4], R5 ;  /* 0x0005f40501007387 */ /* 0x0003e20000100800 */
[----:B------:R-:W-:-:S02]  /*f180*/  IADD3 R3, -R3, RZ, RZ ;  /* 0x000000ff03037210 */ /* 0x000fc40007ffe1ff */
[C---:B------:R-:W-:Y:S02]  /*f190*/  ISETP.GT.U32.AND P5, PT, R237.reuse, R110, PT ;  /* 0x0000006eed00720c */ /* 0x040fe40003fa4070 */
[----:B------:R-:W-:Y:S01]  /*f1a0*/  IABS R4, R111 ;  /* 0x0000006f00047213 */ /* 0x000fe20000000000 */
[C---:B------:R-:W-:Y:S01]  /*f1b0*/  IMAD R113, R237.reuse, R3, R113 ;  /* 0x00000003ed717224 */ /* 0x040fe200078e0271 */
[----:B------:R-:W-:Y:S02]  /*f1c0*/  ISETP.GT.U32.AND P1, PT, R237, R114, PT ;  /* 0x00000072ed00720c */ /* 0x000fe40003f24070 */
[----:B------:R-:W-:Y:S01]  /*f1d0*/  IADD3 R3, R10, 0x11f, RZ ;  /* 0x0000011f0a037810 */ /* 0x000fe20007ffe0ff */
[----:B------:R-:W-:-:S03]  /*f1e0*/  IMAD.HI.U32 R117, R0, R4, RZ ;  /* 0x0000000400757227 */ /* 0x000fc600078e00ff */
[----:B------:R-:W-:Y:S01]  /*f1f0*/  IABS R112, R3 ;  /* 0x0000000300707213 */ /* 0x000fe20000000000 */
[--C-:B------:R-:W-:Y:S01]  /*f200*/  @!P4 IMAD.IADD R115, R115, 0x1, -R237.reuse ;  /* 0x000000017373c824 */ /* 0x100fe200078e0aed */
[----:B------:R-:W-:Y:S01]  /*f210*/  ISETP.GT.U32.AND P4, PT, R237, R2, PT ;  /* 0x00000002ed00720c */ /* 0x000fe20003f84070 */
[----:B------:R-:W-:Y:S01]  /*f220*/  @!P5 IMAD.IADD R110, R110, 0x1, -R237 ;  /* 0x000000016e6ed824 */ /* 0x000fe200078e0aed */
[----:B------:R-:W-:Y:S01]  /*f230*/  IADD3 R117, -R117, RZ, RZ ;  /* 0x000000ff75757210 */ /* 0x000fe20007ffe1ff */
[----:B------:R-:W-:Y:S01]  /*f240*/  IMAD.HI.U32 R119, R0, R112, RZ ;  /* 0x0000007000777227 */ /* 0x000fe200078e00ff */
[----:B------:R-:W-:-:S03]  /*f250*/  ISETP.GT.U32.AND P5, PT, R237, R113, PT ;  /* 0x00000071ed00720c */ /* 0x000fc60003fa4070 */
[----:B------:R-:W-:Y:S02]  /*f260*/  IMAD R4, R237, R117, R4 ;  /* 0x00000075ed047224 */ /* 0x000fe400078e0204 */
[----:B------:R-:W-:Y:S01]  /*f270*/  @!P1 IMAD.IADD R114, R114, 0x1, -R237 ;  /* 0x0000000172729824 */ /* 0x000fe200078e0aed */
[----:B------:R-:W-:Y:S01]  /*f280*/  ISETP.GE.AND P1, PT, R109, RZ, PT ;  /* 0x000000ff6d00720c */ /* 0x000fe20003f26270 */
[----:B------:R-:W-:Y:S01]  /*f290*/  IMAD.MOV R119, RZ, RZ, -R119 ;  /* 0x000000ffff777224 */ /* 0x000fe200078e0a77 */
[----:B------:R-:W-:Y:S01]  /*f2a0*/  IABS R109, R116 ;  /* 0x00000074006d7213 */ /* 0x000fe20000000000 */
[----:B-1----:R-:W-:Y:S01]  /*f2b0*/  IMAD.MOV.U32 R5, RZ, RZ, R114 ;  /* 0x000000ffff057224 */ /* 0x002fe200078e0072 */
[----:B------:R-:W-:Y:S01]  /*f2c0*/  @!P4 IADD3 R2, R2, -R237, RZ ;  /* 0x800000ed0202c210 */ /* 0x000fe20007ffe0ff */
[C---:B------:R-:W-:Y:S01]  /*f2d0*/  IMAD R112, R237.reuse, R119, R112 ;  /* 0x00000077ed707224 */ /* 0x040fe200078e0270 */
[----:B------:R-:W-:Y:S01]  /*f2e0*/  ISETP.GT.U32.AND P4, PT, R237, R4, PT ;  /* 0x00000004ed00720c */ /* 0x000fe20003f84070 */
[----:B------:R-:W-:Y:S01]  /*f2f0*/  @!P5 IMAD.IADD R113, R113, 0x1, -R237 ;  /* 0x000000017171d824 */ /* 0x000fe200078e0aed */
[----:B------:R-:W-:Y:S01]  /*f300*/  ISETP.GT.U32.AND P5, PT, R237, R122, PT ;  /* 0x0000007aed00720c */ /* 0x000fe20003fa4070 */
[----:B------:R-:W-:Y:S01]  /*f310*/  IMAD.HI.U32 R117, R0, R109, RZ ;  /* 0x0000006d00757227 */ /* 0x000fe200078e00ff */
[----:B------:R-:W-:-:S02]  /*f320*/  @!P2 IADD3 R5, -R5, RZ, RZ ;  /* 0x000000ff0505a210 */ /* 0x000fc40007ffe1ff */
[----:B------:R-:W-:Y:S02]  /*f330*/  ISETP.GT.U32.AND P2, PT, R237, R113, PT ;  /* 0x00000071ed00720c */ /* 0x000fe40003f44070 */
[----:B------:R-:W-:Y:S01]  /*f340*/  IADD3 R117, -R117, RZ, RZ ;  /* 0x000000ff75757210 */ /* 0x000fe20007ffe1ff */
[----:B------:R1:W-:Y:S01]  /*f350*/  STL [R1+0x5e0], R5 ;  /* 0x0005e00501007387 */ /* 0x0003e20000100800 */
[C---:B------:R-:W-:Y:S02]  /*f360*/  IADD3 R119, R10.reuse, 0x121, RZ ;  /* 0x000001210a777810 */ /* 0x040fe40007ffe0ff */
[----:B------:R-:W-:Y:S01]  /*f370*/  IADD3 R114, R10, 0x122, RZ ;  /* 0x000001220a727810 */ /* 0x000fe20007ffe0ff */
[----:B------:R-:W-:Y:S01]  /*f380*/  @!P4 IMAD.IADD R4, R4, 0x1, -R237 ;  /* 0x000000010404c824 */ /* 0x000fe200078e0aed */
[C---:B------:R-:W-:Y:S01]  /*f390*/  ISETP.GT.U32.AND P4, PT, R237.reuse, R2, PT ;  /* 0x00000002ed00720c */ /* 0x040fe20003f84070 */
[----:B------:R-:W-:Y:S01]  /*f3a0*/  IMAD R109, R237, R117, R109 ;  /* 0x00000075ed6d7224 */ /* 0x000fe200078e026d */
[----:B------:R-:W-:-:S02]  /*f3b0*/  @!P5 IADD3 R122, R122, -R237, RZ ;  /* 0x800000ed7a7ad210 */ /* 0x000fc40007ffe0ff */
[----:B------:R-:W-:Y:S01]  /*f3c0*/  ISETP.GT.U32.AND P5, PT, R237, R4, PT ;  /* 0x00000004ed00720c */ /* 0x000fe20003fa4070 */
[----:B-1----:R-:W-:Y:S01]  /*f3d0*/  IMAD.MOV.U32 R5, RZ, RZ, R115 ;  /* 0x000000ffff057224 */ /* 0x002fe200078e0073 */
[----:B------:R-:W-:Y:S01]  /*f3e0*/  IABS R117, R119 ;  /* 0x0000007700757213 */ /* 0x000fe20000000000 */
[----:B------:R-:W-:Y:S01]  /*f3f0*/  @!P2 IMAD.IADD R113, R113, 0x1, -R237 ;  /* 0x000000017171a824 */ /* 0x000fe200078e0aed */
[----:B------:R-:W-:Y:S01]  /*f400*/  ISETP.GE.AND P2, PT, R111, RZ, PT ;  /* 0x000000ff6f00720c */ /* 0x000fe20003f46270 */
[----:B------:R-:W-:Y:S01]  /*f410*/  @!P3 IMAD.MOV R5, RZ, RZ, -R5 ;  /* 0x000000ffff05b224 */ /* 0x000fe200078e0a05 */
[----:B------:R-:W-:Y:S02]  /*f420*/  ISETP.GT.U32.AND P3, PT, R237, R122, PT ;  /* 0x0000007aed00720c */ /* 0x000fe40003f64070 */
[----:B------:R-:W-:Y:S02]  /*f430*/  IABS R115, R114 ;  /* 0x0000007200737213 */ /* 0x000fe40000000000 */
[----:B------:R1:W-:Y:S01]  /*f440*/  STL [R1+0x5dc], R5 ;  /* 0x0005dc0501007387 */ /* 0x0003e20000100800 */
[----:B------:R-:W-:-:S02]  /*f450*/  @!P4 IADD3 R2, R2, -R237, RZ ;  /* 0x800000ed0202c210 */ /* 0x000fc40007ffe0ff */
[C---:B------:R-:W-:Y:S01]  /*f460*/  ISETP.GT.U32.AND P4, PT, R237.reuse, R112, PT ;  /* 0x00000070ed00720c */ /* 0x040fe20003f84070 */
[----:B------:R-:W-:Y:S01]  /*f470*/  IMAD.HI.U32 R111, R0, R115, RZ ;  /* 0x00000073006f7227 */ /* 0x000fe200078e00ff */
[----:B------:R-:W-:Y:S02]  /*f480*/  @!P5 IADD3 R4, R4, -R237, RZ ;  /* 0x800000ed0404d210 */ /* 0x000fe40007ffe0ff */
[----:B------:R-:W-:Y:S01]  /*f490*/  ISETP.GT.U32.AND P5, PT, R237, R109, PT ;  /* 0x0000006ded00720c */ /* 0x000fe20003fa4070 */
[----:B------:R-:W-:Y:S01]  /*f4a0*/  IMAD.MOV R111, RZ, RZ, -R111 ;  /* 0x000000ffff6f7224 */ /* 0x000fe200078e0a6f */
[----:B------:R-:W-:Y:S01]  /*f4b0*/  MOV R6, R2 ;  /* 0x0000000200067202 */ /* 0x000fe20000000f00 */
[----:B------:R-:W-:Y:S01]  /*f4c0*/  @!P3 IMAD.IADD R122, R122, 0x1, -R237 ;  /* 0x000000017a7ab824 */ /* 0x000fe200078e0aed */
[----:B-1----:R-:W-:Y:S01]  /*f4d0*/  MOV R5, R110 ;  /* 0x0000006e00057202 */ /* 0x002fe20000000f00 */
[----:B------:R-:W-:Y:S01]  /*f4e0*/  IMAD.HI.U32 R110, R0, R117, RZ ;  /* 0x00000075006e7227 */ /* 0x000fe200078e00ff */
[----:B------:R-:W-:-:S02]  /*f4f0*/  ISETP.GE.AND P3, PT, R118, RZ, PT ;  /* 0x000000ff7600720c */ /* 0x000fc40003f66270 */
[----:B------:R-:W-:Y:S01]  /*f500*/  @!P6 IADD3 R6, -R6, RZ, RZ ;  /* 0x000000ff0606e210 */ /* 0x000fe20007ffe1ff */
[----:B------:R-:W-:Y:S01]  /*f510*/  @!P0 IMAD.MOV R5, RZ, RZ, -R5 ;  /* 0x000000ffff058224 */ /* 0x000fe200078e0a05 */
[----:B------:R-:W-:Y:S01]  /*f520*/  ISETP.GT.U32.AND P0, PT, R237, R121, PT ;  /* 0x00000079ed00720c */ /* 0x000fe20003f04070 */
[--C-:B------:R-:W-:Y:S01]  /*f530*/  @!P4 IMAD.IADD R112, R112, 0x1, -R237.reuse ;  /* 0x000000017070c824 */ /* 0x100fe200078e0aed */
[----:B------:R-:W-:Y:S01]  /*f540*/  IADD3 R110, -R110, RZ, RZ ;  /* 0x000000ff6e6e7210 */ /* 0x000fe20007ffe1ff */
[----:B------:R-:W-:Y:S01]  /*f550*/  @!P5 IMAD.IADD R109, R109, 0x1, -R237 ;  /* 0x000000016d6dd824 */ /* 0x000fe200078e0aed */
[----:B------:R1:W-:Y:S01]  /*f560*/  STL [R1+0x5d8], R5 ;  /* 0x0005d80501007387 */ /* 0x0003e20000100800 */
[----:B------:R-:W-:Y:S01]  /*f570*/  ISETP.GE.AND P4, PT, R3, RZ, PT ;  /* 0x000000ff0300720c */ /* 0x000fe20003f86270 */
[----:B------:R-:W-:Y:S01]  /*f580*/  VIADD R2, R10, 0x123 ;  /* 0x000001230a027836 */ /* 0x000fe20000000000 */
[C---:B------:R-:W-:Y:S01]  /*f590*/  ISETP.GT.U32.AND P6, PT, R237.reuse, R112, PT ;  /* 0x00000070ed00720c */ /* 0x040fe20003fc4070 */
[----:B------:R2:W-:Y:S01]  /*f5a0*/  STL [R1+0x5d0], R6 ;  /* 0x0005d00601007387 */ /* 0x0005e20000100800 */
[C---:B------:R-:W-:Y:S01]  /*f5b0*/  IMAD R110, R237.reuse, R110, R117 ;  /* 0x0000006eed6e7224 */ /* 0x040fe200078e0275 */
[----:B------:R-:W-:Y:S01]  /*f5c0*/  @!P2 IADD3 R4, -R4, RZ, RZ ;  /* 0x000000ff0404a210 */ /* 0x000fe20007ffe1ff */
[----:B------:R-:W-:Y:S01]  /*f5d0*/  IMAD R111, R237, R111, R115 ;  /* 0x0000006fed6f7224 */ /* 0x000fe200078e0273 */
[----:B------:R-:W-:-:S02]  /*f5e0*/  IABS R115, R2 ;  /* 0x0000000200737213 */ /* 0x000fc40000000000 */
[----:B------:R-:W-:Y:S02]  /*f5f0*/  @!P0 IADD3 R121, R121, -R237, RZ ;  /* 0x800000ed79798210 */ /* 0x000fe40007ffe0ff */
[----:B-1----:R-:W-:Y:S02]  /*f600*/  MOV R5, R113 ;  /* 0x0000007100057202 */ /* 0x002fe40000000f00 */
[C---:B------:R-:W-:Y:S02]  /*f610*/  ISETP.GT.U32.AND P5, PT, R237.reuse, R121, PT ;  /* 0x00000079ed00720c */ /* 0x040fe40003fa4070 */
[----:B------:R-:W-:Y:S01]  /*f620*/  ISETP.GE.AND P0, PT, R120, RZ, PT ;  /* 0x000000ff7800720c */ /* 0x000fe20003f06270 */
[----:B------:R-:W-:Y:S01]  /*f630*/  @!P1 IMAD.MOV R5, RZ, RZ, -R5 ;  /* 0x000000ffff059224 */ /* 0x000fe200078e0a05 */
[C---:B------:R-:W-:Y:S01]  /*f640*/  ISETP.GT.U32.AND P1, PT, R237.reuse, R109, PT ;  /* 0x0000006ded00720c */ /* 0x040fe20003f24070 */
[----:B------:R-:W-:Y:S01]  /*f650*/  @!P6 IMAD.IADD R112, R112, 0x1, -R237 ;  /* 0x000000017070e824 */ /* 0x000fe200078e0aed */
[----:B------:R-:W-:-:S02]  /*f660*/  ISETP.GT.U32.AND P2, PT, R237, R110, PT ;  /* 0x0000006eed00720c */ /* 0x000fc40003f44070 */
[----:B------:R1:W-:Y:S01]  /*f670*/  STL [R1+0x5cc], R5 ;  /* 0x0005cc0501007387 */ /* 0x0003e20000100800 */
[----:B------:R-:W-:Y:S02]  /*f680*/  IADD3 R3, R10, 0x124, RZ ;  /* 0x000001240a037810 */ /* 0x000fe40007ffe0ff */
[----:B------:R-:W-:Y:S01]  /*f690*/  ISETP.GE.AND P6, PT, R119, RZ, PT ;  /* 0x000000ff7700720c */ /* 0x000fe20003fc6270 */
[----:B------:R3:W-:Y:S01]  /*f6a0*/  STL [R1+0x5c8], R4 ;  /* 0x0005c80401007387 */ /* 0x0007e20000100800 */
[----:B------:R-:W-:Y:S02]  /*f6b0*/  @!P5 IADD3 R121, R121, -R237, RZ ;  /* 0x800000ed7979d210 */ /* 0x000fe40007ffe0ff */
[----:B------:R-:W-:Y:S02]  /*f6c0*/  ISETP.GT.U32.AND P5, PT, R237, R111, PT ;  /* 0x0000006fed00720c */ /* 0x000fe40003fa4070 */
[----:B--2---:R-:W-:Y:S01]  /*f6d0*/  MOV R6, R121 ;  /* 0x0000007900067202 */ /* 0x004fe20000000f00 */
[----:B-1----:R-:W-:Y:S01]  /*f6e0*/  IMAD.MOV.U32 R5, RZ, RZ, R122 ;  /* 0x000000ffff057224 */ /* 0x002fe200078e007a */
[----:B------:R-:W-:Y:S01]  /*f6f0*/  @!P1 IADD3 R109, R109, -R237, RZ ;  /* 0x800000ed6d6d9210 */ /* 0x000fe20007ffe0ff */
[----:B------:R-:W-:Y:S01]  /*f700*/  @!P2 IMAD.IADD R110, R110, 0x1, -R237 ;  /* 0x000000016e6ea824 */ /* 0x000fe200078e0aed */
[----:B------:R-:W-:Y:S01]  /*f710*/  @!P0 IADD3 R6, -R6, RZ, RZ ;  /* 0x000000ff06068210 */ /* 0x000fe20007ffe1ff */
[----:B------:R-:W-:Y:S01]  /*f720*/  @!P3 IMAD.MOV R5, RZ, RZ, -R5 ;  /* 0x000000ffff05b224 */ /* 0x000fe200078e0a05 */
[----:B------:R-:W-:Y:S01]  /*f730*/  ISETP.GE.AND P3, PT, R116, RZ, PT ;  /* 0x000000ff7400720c */ /* 0x000fe20003f66270 */
[----:B---3--:R-:W-:Y:S01]  /*f740*/  IMAD.HI.U32 R4, R0, R115, RZ ;  /* 0x0000007300047227 */ /* 0x008fe200078e00ff */
[----:B------:R-:W-:-:S02]  /*f750*/  ISETP.GT.U32.AND P0, PT, R237, R110, PT ;  /* 0x0000006eed00720c */ /* 0x000fc40003f04070 */
[----:B------:R1:W-:Y:S01]  /*f760*/  STL [R1+0x5c4], R5 ;  /* 0x0005c40501007387 */ /* 0x0003e20000100800 */
[----:B------:R-:W-:Y:S01]  /*f770*/  IMAD.MOV R4, RZ, RZ, -R4 ;  /* 0x000000ffff047224 */ /* 0x000fe200078e0a04 */
[----:B------:R-:W-:Y:S02]  /*f780*/  IABS R118, R3 ;  /* 0x0000000300767213 */ /* 0x000fe40000000000 */
[----:B------:R-:W-:Y:S01]  /*f790*/  STL [R1+0x5c0], R6 ;  /* 0x0005c00601007387 */ /* 0x000fe20000100800 */
[----:B------:R-:W-:Y:S01]  /*f7a0*/  IMAD R115, R237, R4, R115 ;  /* 0x00000004ed737224 */ /* 0x000fe200078e0273 */
[----:B------:R-:W-:Y:S01]  /*f7b0*/  @!P5 IADD3 R111, R111, -R237, RZ ;  /* 0x800000ed6f6fd210 */ /* 0x000fe20007ffe0ff */
[----:B------:R-:W-:Y:S01]  /*f7c0*/  VIADD R4, R10, 0x126 ;  /* 0x000001260a047836 */ /* 0x000fe20000000000 */
[----:B------:R-:W-:Y:S01]  /*f7d0*/  ISETP.GE.AND P2, PT, R2, RZ, PT ;  /* 0x000000ff0200720c */ /* 0x000fe20003f46270 */
[----:B------:R-:W-:Y:S01]  /*f7e0*/  IMAD.HI.U32 R2, R0, R118, RZ ;  /* 0x0000007600027227 */ /* 0x000fe200078e00ff */
[----:B------:R-:W-:-:S02]  /*f7f0*/  ISETP.GT.U32.AND P5, PT, R237, R111, PT ;  /* 0x0000006fed00720c */ /* 0x000fc40003fa4070 */
[----:B------:R-:W-:Y:S01]  /*f800*/  IADD3 R116, R10, 0x125, RZ ;  /* 0x000001250a747810 */ /* 0x000fe20007ffe0ff */
[----:B-1----:R-:W-:Y:S01]  /*f810*/  IMAD.MOV.U32 R5, RZ, RZ, R112 ;  /* 0x000000ffff057224 */ /* 0x002fe200078e0070 */
[----:B------:R-:W-:Y:S01]  /*f820*/  @!P0 IADD3 R110, R110, -R237, RZ ;  /* 0x800000ed6e6e8210 */ /* 0x000fe20007ffe0ff */
[----:B------:R-:W-:Y:S01]  /*f830*/  IMAD.MOV R2, RZ, RZ, -R2 ;  /* 0x000000ffff027224 */ /* 0x000fe200078e0a02 */
[----:B------:R-:W-:Y:S02]  /*f840*/  ISETP.GE.AND P0, PT, R116, RZ, PT ;  /* 0x000000ff7400720c */ /* 0x000fe40003f06270 */
[----:B------:R-:W-:Y:S01]  /*f850*/  @!P4 IADD3 R5, -R5, RZ, RZ ;  /* 0x000000ff0505c210 */ /* 0x000fe20007ffe1ff */
[----:B------:R-:W-:Y:S01]  /*f860*/  IMAD R118, R237, R2, R118 ;  /* 0x00000002ed767224 */ /* 0x000fe200078e0276 */
[----:B------:R-:W-:Y:S01]  /*f870*/  IABS R116, R116 ;  /* 0x0000007400747213 */ /* 0x000fe20000000000 */
[----:B------:R-:W-:Y:S01]  /*f880*/  VIADD R2, R10, 0x127 ;  /* 0x000001270a027836 */ /* 0x000fe20000000000 */
[----:B------:R-:W-:Y:S01]  /*f890*/  ISETP.GE.AND P4, PT, R3, RZ, PT ;  /* 0x000000ff0300720c */ /* 0x000fe20003f86270 */
[----:B------:R1:W-:Y:S01]  /*f8a0*/  STL [R1+0x5bc], R5 ;  /* 0x0005bc0501007387 */ /* 0x0003e20000100800 */
[----:B------:R-:W-:Y:S01]  /*f8b0*/  @!P5 IMAD.IADD R111, R111, 0x1, -R237 ;  /* 0x000000016f6fd824 */ /* 0x000fe200078e0aed */
[----:B------:R-:W-:-:S02]  /*f8c0*/  ISETP.GT.U32.AND P5, PT, R237, R118, PT ;  /* 0x00000076ed00720c */ /* 0x000fc40003fa4070 */
[----:B------:R-:W-:Y:S02]  /*f8d0*/  IABS R113, R2 ;  /* 0x0000000200717213 */ /* 0x000fe40000000000 */
[----:B------:R-:W-:Y:S02]  /*f8e0*/  ISETP.GE.AND P1, PT, R114, RZ, PT ;  /* 0x000000ff7200720c */ /* 0x000fe40003f26270 */
[----:B------:R-:W-:Y:S01]  /*f8f0*/  IABS R3, R4 ;  /* 0x0000000400037213 */ /* 0x000fe20000000000 */
[----:B-1----:R-:W-:Y:S01]  /*f900*/  IMAD.MOV.U32 R5, RZ, RZ, R109 ;  /* 0x000000ffff057224 */ /* 0x002fe200078e006d */
[----:B------:R-:W-:-:S03]  /*f910*/  IADD3 R112, R10, 0x12a, RZ ;  /* 0x0000012a0a707810 */ /* 0x000fc60007ffe0ff */
[----:B------:R-:W-:Y:S01]  /*f920*/  IMAD.HI.U32 R109, R0, R3, RZ ;  /* 0x00000003006d7227 */ /* 0x000fe200078e00ff */
[----:B------:R-:W-:Y:S02]  /*f930*/  @!P3 IADD3 R5, -R5, RZ, RZ ;  /* 0x000000ff0505b210 */ /* 0x000fe40007ffe1ff */
[----:B------:R-:W-:Y:S01]  /*f940*/  ISETP.GT.U32.AND P3, PT, R237, R115, PT ;  /* 0x00000073ed00720c */ /* 0x000fe20003f64070 */
[----:B------:R-:W-:Y:S01]  /*f950*/  @!P5 IMAD.IADD R118, R118, 0x1, -R237 ;  /* 0x000000017676d824 */ /* 0x000fe200078e0aed */
[----:B------:R-:W-:Y:S01]  /*f960*/  IADD3 R109, -R109, RZ, RZ ;  /* 0x000000ff6d6d7210 */ /* 0x000fe20007ffe1ff */
[----:B------:R1:W-:Y:S01]  /*f970*/  STL [R1+0x5b8], R5 ;  /* 0x0005b80501007387 */ /* 0x0003e20000100800 */
[----:B------:R-:W-:Y:S02]  /*f980*/  IABS R114, R112 ;  /* 0x0000007000727213 */ /* 0x000fe40000000000 */
[C---:B------:R-:W-:Y:S01]  /*f990*/  ISETP.GT.U32.AND P5, PT, R237.reuse, R118, PT ;  /* 0x00000076ed00720c */ /* 0x040fe20003fa4070 */
[----:B------:R-:W-:-:S06]  /*f9a0*/  IMAD R3, R237, R109, R3 ;  /* 0x0000006ded037224 */ /* 0x000fcc00078e0203 */
[----:B------:R-:W-:Y:S01]  /*f9b0*/  @!P3 IMAD.IADD R115, R115, 0x1, -R237 ;  /* 0x000000017373b824 */ /* 0x000fe200078e0aed */
[----:B-1----:R-:W-:Y:S01]  /*f9c0*/  MOV R5, R110 ;  /* 0x0000006e00057202 */ /* 0x002fe20000000f00 */
[----:B------:R-:W-:-:S03]  /*f9d0*/  IMAD.HI.U32 R110, R0, R116, RZ ;  /* 0x00000074006e7227 */ /* 0x000fc600078e00ff */
[----:B------:R-:W-:Y:S01]  /*f9e0*/  ISETP.GT.U32.AND P3, PT, R237, R115, PT ;  /* 0x00000073ed00720c */ /* 0x000fe20003f64070 */
[----:B------:R-:W-:Y:S01]  /*f9f0*/  IMAD.MOV R110, RZ, RZ, -R110 ;  /* 0x000000ffff6e7224 */ /* 0x000fe200078e0a6e */
[----:B------:R-:W-:Y:S01]  /*fa00*/  @!P6 IADD3 R5, -R5, RZ, RZ ;  /* 0x000000ff0505e210 */ /* 0x000fe20007ffe1ff */
[----:B------:R-:W-:Y:S01]  /*fa10*/  @!P5 IMAD.IADD R118, R118, 0x1, -R237 ;  /* 0x000000017676d824 */ /* 0x000fe200078e0aed */
[----:B------:R-:W-:Y:S01]  /*fa20*/  ISETP.GE.AND P6, PT, R4, RZ, PT ;  /* 0x000000ff0400720c */ /* 0x000fe20003fc6270 */
[C---:B------:R-:W-:Y:S01]  /*fa30*/  IMAD R116, R237.reuse, R110, R116 ;  /* 0x0000006eed747224 */ /* 0x040fe200078e0274 */
[----:B------:R-:W-:Y:S01]  /*fa40*/  ISETP.GT.U32.AND P5, PT, R237, R3, PT ;  /* 0x00000003ed00720c */ /* 0x000fe20003fa4070 */
[----:B------:R-:W-:Y:S01]  /*fa50*/  IMAD.HI.U32 R4, R0, R113, RZ ;  /* 0x0000007100047227 */ /* 0x000fe200078e00ff */
[----:B------:R1:W-:Y:S04]  /*fa60*/  STL [R1+0x568], R5 ;  /* 0x0005680501007387 */ /* 0x0003e80000100800 */
[----:B------:R-:W-:-:S02]  /*fa70*/  IADD3 R4, -R4, RZ, RZ ;  /* 0x000000ff04047210 */ /* 0x000fc40007ffe1ff */
[----:B------:R-:W-:Y:S02]  /*fa80*/  @!P3 IADD3 R115, R115, -R237, RZ ;  /* 0x800000ed7373b210 */ /* 0x000fe40007ffe0ff */
[C---:B------:R-:W-:Y:S01]  /*fa90*/  ISETP.GT.U32.AND P3, PT, R237.reuse, R116, PT ;  /* 0x00000074ed00720c */ /* 0x040fe20003f64070 */
[----:B------:R-:W-:Y:S01]  /*faa0*/  IMAD R113, R237, R4, R113 ;  /* 0x00000004ed717224 */ /* 0x000fe200078e0271 */
[----:B-1----:R-:W-:Y:S01]  /*fab0*/  MOV R5, R111 ;  /* 0x0000006f00057202 */ /* 0x002fe20000000f00 */
[C---:B------:R-:W-:Y:S01]  /*fac0*/  VIADD R111, R10.reuse, 0x129 ;  /* 0x000001290a6f7836 */ /* 0x040fe20000000000 */
[----:B------:R-:W-:Y:S02]  /*fad0*/  @!P5 IADD3 R3, R3, -R237, RZ ;  /* 0x800000ed0303d210 */ /* 0x000fe40007ffe0ff */
[----:B------:R-:W-:Y:S01]  /*fae0*/  IADD3 R4, R10, 0x12b, RZ ;  /* 0x0000012b0a047810 */ /* 0x000fe20007ffe0ff */
[----:B------:R-:W-:Y:S01]  /*faf0*/  @!P1 IMAD.MOV R5, RZ, RZ, -R5 ;  /* 0x000000ffff059224 */ /* 0x000fe200078e0a05 */
[----:B------:R-:W-:Y:S01]  /*fb00*/  ISETP.GE.AND P1, PT, R2, RZ, PT ;  /* 0x000000ff0200720c */ /* 0x000fe20003f26270 */
[----:B------:R-:W-:Y:S01]  /*fb10*/  VIADD R2, R10, 0x128 ;  /* 0x000001280a027836 */ /* 0x000fe20000000000 */
[----:B------:R-:W-:-:S02]  /*fb20*/  IABS R117, R111 ;  /* 0x0000006f00757213 */ /* 0x000fc40000000000 */
[----:B------:R1:W-:Y:S01]  /*fb30*/  STL [R1+0x5b4], R5 ;  /* 0x0005b40501007387 */ /* 0x0003e20000100800 */
[----:B------:R-:W-:Y:S02]  /*fb40*/  @!P3 IADD3 R116, R116, -R237, RZ ;  /* 0x800000ed7474b210 */ /* 0x000fe40007ffe0ff */
[C---:B------:R-:W-:Y:S02]  /*fb50*/  ISETP.GT.U32.AND P3, PT, R237.reuse, R113, PT ;  /* 0x00000071ed00720c */ /* 0x040fe40003f64070 */
[----:B------:R-:W-:Y:S02]  /*fb60*/  IABS R110, R2 ;  /* 0x00000002006e7213 */ /* 0x000fe40000000000 */
[----:B------:R-:W-:Y:S02]  /*fb70*/  ISETP.GT.U32.AND P5, PT, R237, R3, PT ;  /* 0x00000003ed00720c */ /* 0x000fe40003fa4070 */
[----:B------:R-:W-:Y:S01]  /*fb80*/  IABS R109, R4 ;  /* 0x00000004006d7213 */ /* 0x000fe20000000000 */
[----:B-1----:R-:W-:-:S02]  /*fb90*/  IMAD.MOV.U32 R5, RZ, RZ, R115 ;  /* 0x000000ffff057224 */ /* 0x002fc400078e0073 */
[----:B------:R-:W-:-:S04]  /*fba0*/  IMAD.HI.U32 R115, R0, R110, RZ ;  /* 0x0000006e00737227 */ /* 0x000fc800078e00ff */
[----:B------:R-:W-:Y:S01]  /*fbb0*/  @!P2 IMAD.MOV R5, RZ, RZ, -R5 ;  /* 0x000000ffff05a224 */ /* 0x000fe200078e0a05 */
[----:B------:R-:W-:Y:S01]  /*fbc0*/  ISETP.GT.U32.AND P2, PT, R237, R116, PT ;  /* 0x00000074ed00720c */ /* 0x000fe20003f44070 */
[----:B------:R-:W-:Y:S01]  /*fbd0*/  @!P3 IMAD.IADD R113, R113, 0x1, -R237 ;  /* 0x000000017171b824 */ /* 0x000fe200078e0aed */
[----:B------:R-:W-:Y:S02]  /*fbe0*/  IADD3 R115, -R115, RZ, RZ ;  /* 0x000000ff73737210 */ /* 0x000fe40007ffe1ff */
[----:B------:R1:W-:Y:S01]  /*fbf0*/  STL [R1+0x57c], R5 ;  /* 0x00057c0501007387 */ /* 0x0003e20000100800 */
[----:B------:R-:W-:Y:S02]  /*fc00*/  @!P5 IADD3 R3, R3, -R237, RZ ;  /* 0x800000ed0303d210 */ /* 0x000fe40007ffe0ff */
[----:B------:R-:W-:Y:S02]  /*fc10*/  ISETP.GT.U32.AND P3, PT, R237, R113, PT ;  /* 0x00000071ed00720c */ /* 0x000fe40003f64070 */
[----:B------:R-:W-:Y:S01]  /*fc20*/  ISETP.GE.AND P5, PT, R111, RZ, PT ;  /* 0x000000ff6f00720c */ /* 0x000fe20003fa6270 */
[----:B------:R-:W-:-:S03]  /*fc30*/  IMAD.MOV.U32 R6, RZ, RZ, R3 ;  /* 0x000000ffff067224 */ /* 0x000fc600078e0003 */
[----:B------:R-:W-:Y:S01]  /*fc40*/  @!P2 IADD3 R116, R116, -R237, RZ ;  /* 0x800000ed7474a210 */ /* 0x000fe20007ffe0ff */
[----:B-1----:R-:W-:Y:S01]  /*fc50*/  IMAD.MOV.U32 R5, RZ, RZ, R118 ;  /* 0x000000ffff057224 */ /* 0x002fe200078e0076 */
[----:B------:R-:W-:Y:S01]  /*fc60*/  @!P6 IADD3 R6, -R6, RZ, RZ ;  /* 0x000000ff0606e210 */ /* 0x000fe20007ffe1ff */
[----:B------:R-:W-:Y:S01]  /*fc70*/  IMAD.HI.U32 R118, R0, R117, RZ ;  /* 0x0000007500767227 */ /* 0x000fe200078e00ff */
[----:B------:R-:W-:-:S03]  /*fc80*/  ISETP.GE.AND P6, PT, R112, RZ, PT ;  /* 0x000000ff7000720c */ /* 0x000fc60003fc6270 */
[----:B------:R-:W-:Y:S01]  /*fc90*/  @!P4 IMAD.MOV R5, RZ, RZ, -R5 ;  /* 0x000000ffff05c224 */ /* 0x000fe200078e0a05 */
[----:B------:R-:W-:Y:S01]  /*fca0*/  ISETP.GE.AND P4, PT, R2, RZ, PT ;  /* 0x000000ff0200720c */ /* 0x000fe20003f86270 */
[----:B------:R-:W-:Y:S01]  /*fcb0*/  IMAD R2, R237, R115, R110 ;  /* 0x00000073ed027224 */ /* 0x000fe200078e026e */
[----:B------:R-:W-:Y:S01]  /*fcc0*/  @!P3 IADD3 R113, R113, -R237, RZ ;  /* 0x800000ed7171b210 */ /* 0x000fe20007ffe0ff */
[----:B------:R-:W-:Y:S01]  /*fcd0*/  IMAD.HI.U32 R115, R0, R109, RZ ;  /* 0x0000006d00737227 */ /* 0x000fe200078e00ff */
[----:B------:R1:W-:Y:S01]  /*fce0*/  STL [R1+0x5b0], R5 ;  /* 0x0005b00501007387 */ /* 0x0003e20000100800 */
[----:B------:R-:W-:Y:S02]  /*fcf0*/  IADD3 R118, -R118, RZ, RZ ;  /* 0x000000ff76767210 */ /* 0x000fe40007ffe1ff */
[----:B------:R-:W-:Y:S01]  /*fd00*/  ISETP.GT.U32.AND P2, PT, R237, R2, PT ;  /* 0x00000002ed00720c */ /* 0x000fe20003f44070 */
[----:B------:R-:W-:-:S04]  /*fd10*/  IMAD.HI.U32 R110, R0, R114, RZ ;  /* 0x00000072006e7227 */ /* 0x000fc800078e00ff */
[----:B------:R-:W-:Y:S02]  /*fd20*/  IMAD.MOV R115, RZ, RZ, -R115 ;  /* 0x000000ffff737224 */ /* 0x000fe400078e0a73 */
[----:B-1----:R-:W-:Y:S02]  /*fd30*/  IMAD.MOV.U32 R5, RZ, RZ, R116 ;  /* 0x000000ffff057224 */ /* 0x002fe400078e0074 */
[----:B------:R-:W-:Y:S02]  /*fd40*/  IMAD.MOV R110, RZ, RZ, -R110 ;  /* 0x000000ffff6e7224 */ /* 0x000fe400078e0a6e */
[----:B------:R-:W-:Y:S02]  /*fd50*/  @!P0 IMAD.MOV R5, RZ, RZ, -R5 ;  /* 0x000000ffff058224 */ /* 0x000fe400078e0a05 */
[C---:B------:R-:W-:Y:S01]  /*fd60*/  IMAD R109, R237.reuse, R115, R109 ;  /* 0x00000073ed6d7224 */ /* 0x040fe200078e026d */
[----:B------:R-:W-:Y:S01]  /*fd70*/  @!P2 IADD3 R2, R2, -R237, RZ ;  /* 0x800000ed0202a210 */ /* 0x000fe20007ffe0ff */
[C---:B------:R-:W-:Y:S01]  /*fd80*/  IMAD R111, R237.reuse, R118, R117 ;  /* 0x00000076ed6f7224 */ /* 0x040fe200078e0275 */
[----:B------:R1:W-:Y:S01]  /*fd90*/  STL [R1+0x59c], R5 ;  /* 0x00059c0501007387 */ /* 0x0003e20000100800 */
[C---:B------:R-:W-:Y:S01]  /*fda0*/  IMAD R114, R237.reuse, R110, R114 ;  /* 0x0000006eed727224 */ /* 0x040fe200078e0272 */
[C---:B------:R-:W-:Y:S01]  /*fdb0*/  IADD3 R110, R10.reuse, 0x12c, RZ ;  /* 0x0000012c0a6e7810 */ /* 0x040fe20007ffe0ff */
[----:B------:R-:W-:Y:S01]  /*fdc0*/  VIADD R112, R10, 0x12d ;  /* 0x0000012d0a707836 */ /* 0x000fe20000000000 */
[C---:B------:R-:W-:Y:S01]  /*fdd0*/  ISETP.GT.U32.AND P0, PT, R237.reuse, R111, PT ;  /* 0x0000006fed00720c */ /* 0x040fe20003f04070 */
[----:B------:R-:W-:Y:S01]  /*fde0*/  STL [R1+0x5a4], R6 ;  /* 0x0005a40601007387 */ /* 0x000fe20000100800 */
[----:B------:R-:W-:-:S02]  /*fdf0*/  ISETP.GT.U32.AND P2, PT, R237, R2, PT ;  /* 0x00000002ed00720c */ /* 0x000fc40003f44070 */
[----:B------:R-:W-:Y:S01]  /*fe00*/  ISETP.GT.U32.AND P3, PT, R237, R114, PT ;  /* 0x00000072ed00720c */ /* 0x000fe20003f64070 */
[----:B-1----:R-:W-:Y:S01]  /*fe10*/  IMAD.MOV.U32 R5, RZ, RZ, R113 ;  /* 0x000000ffff057224 */ /* 0x002fe200078e0071 */
[----:B------:R-:W-:-:S04]  /*fe20*/  IABS R115, R110 ;  /* 0x0000006e00737213 */ /* 0x000fc80000000000 */
[----:B------:R-:W-:Y:S02]  /*fe30*/  @!P1 IADD3 R5, -R5, RZ, RZ ;  /* 0x000000ff05059210 */ /* 0x000fe40007ffe1ff */
[----:B------:R-:W-:Y:S02]  /*fe40*/  ISETP.GT.U32.AND P1, PT, R237, R109, PT ;  /* 0x0000006ded00720c */ /* 0x000fe40003f24070 */
[----:B------:R-:W-:Y:S01]  /*fe50*/  MOV R3, R115 ;  /* 0x0000007300037202 */ /* 0x000fe20000000f00 */
[----:B------:R-:W-:Y:S01]  /*fe60*/  @!P2 IMAD.IADD R2, R2, 0x1, -R237 ;  /* 0x000000010202a824 */ /* 0x000fe200078e0aed */
[-C--:B------:R-:W-:Y:S01]  /*fe70*/  @!P0 IADD3 R111, R111, -R237.reuse, RZ ;  /* 0x800000ed6f6f8210 */ /* 0x080fe20007ffe0ff */
[----:B------:R1:W-:Y:S01]  /*fe80*/  STL [R1+0x5a8], R5 ;  /* 0x0005a80501007387 */ /* 0x0003e20000100800 */
[----:B------:R-:W-:Y:S01]  /*fe90*/  @!P3 IADD3 R114, R114, -R237, RZ ;  /* 0x800000ed7272b210 */ /* 0x000fe20007ffe0ff */
[----:B------:R-:W-:Y:S01]  /*fea0*/  IMAD.HI.U32 R113, R0, R3, RZ ;  /* 0x0000000300717227 */ /* 0x000fe200078e00ff */
[----:B------:R-:W-:-:S02]  /*feb0*/  IABS R115, R112 ;  /* 0x0000007000737213 */ /* 0x000fc40000000000 */
[----:B------:R-:W-:Y:S01]  /*fec0*/  ISETP.GT.U32.AND P3, PT, R237, R111, PT ;  /* 0x0000006fed00720c */ /* 0x000fe20003f64070 */
[----:B------:R-:W-:Y:S01]  /*fed0*/  IMAD.MOV R113, RZ, RZ, -R113 ;  /* 0x000000ffff717224 */ /* 0x000fe200078e0a71 */
[----:B------:R-:W-:Y:S01]  /*fee0*/  ISETP.GE.AND P0, PT, R110, RZ, PT ;  /* 0x000000ff6e00720c */ /* 0x000fe20003f06270 */
[----:B------:R-:W-:Y:S01]  /*fef0*/  VIADD R110, R10, 0x130 ;  /* 0x000001300a6e7836 */ /* 0x000fe20000000000 */
[----:B------:R-:W-:Y:S01]  /*ff00*/  @!P1 IADD3 R109, R109, -R237, RZ ;  /* 0x800000ed6d6d9210 */ /* 0x000fe20007ffe0ff */
[----:B-1----:R-:W-:Y:S01]  /*ff10*/  IMAD.MOV.U32 R5, RZ, RZ, R2 ;  /* 0x000000ffff057224 */ /* 0x002fe200078e0002 */
[----:B------:R-:W-:Y:S01]  /*ff20*/  ISETP.GE.AND P2, PT, R4, RZ, PT ;  /* 0x000000ff0400720c */ /* 0x000fe20003f46270 */
[C---:B------:R-:W-:Y:S01]  /*ff30*/  IMAD R3, R237.reuse, R113, R3 ;  /* 0x00000071ed037224 */ /* 0x040fe200078e0203 */
[----:B------:R-:W-:Y:S01]  /*ff40*/  ISETP.GT.U32.AND P1, PT, R237, R109, PT ;  /* 0x0000006ded00720c */ /* 0x000fe20003f24070 */
[----:B------:R-:W-:Y:S01]  /*ff50*/  IMAD.HI.U32 R113, R0, R115, RZ ;  /* 0x0000007300717227 */ /* 0x000fe200078e00ff */
[----:B------:R-:W-:-:S02]  /*ff60*/  IADD3 R4, R10, 0x12e, RZ ;  /* 0x0000012e0a047810 */ /* 0x000fc40007ffe0ff */
[----:B------:R-:W-:Y:S01]  /*ff70*/  IABS R117, R110 ;  /* 0x0000006e00757213 */ /* 0x000fe20000000000 */
[----:B------:R-:W-:Y:S01]  /*ff80*/  @!P4 IMAD.MOV R5, RZ, RZ, -R5 ;  /* 0x000000ffff05c224 */ /* 0x000fe200078e0a05 */
[----:B------:R-:W-:Y:S01]  /*ff90*/  ISETP.GT.U32.AND P4, PT, R237, R114, PT ;  /* 0x00000072ed00720c */ /* 0x000fe20003f84070 */
[----:B------:R-:W-:Y:S01]  /*ffa0*/  VIADD R2, R10, 0x12f ;  /* 0x0000012f0a027836 */ /* 0x000fe20000000000 */
[----:B------:R-:W-:Y:S02]  /*ffb0*/  IADD3 R113, -R113, RZ, RZ ;  /* 0x000000ff71717210 */ /* 0x000fe40007ffe1ff */
[----:B------:R-:W-:Y:S01]  /*ffc0*/  IABS R116, R4 ;  /* 0x0000000400747213 */ /* 0x000fe20000000000 */
[----:B------:R1:W-:Y:S01]  /*ffd0*/  STL [R1+0x5ac], R5 ;  /* 0x0005ac0501007387 */ /* 0x0003e20000100800 */
[----:B------:R-:W-:Y:S01]  /*ffe0*/  @!P3 IADD3 R111, R111, -R237, RZ ;  /* 0x800000ed6f6fb210 */ /* 0x000fe20007ffe0ff */
[----:B------:R-:W-:Y:S01]  /*fff0*/  IMAD R115, R237, R113, R115 ;  /* 0x00000071ed737224 */ /* 0x000fe200078e0273 */
[----:B------:R-:W-:-:S02]  /*10000*/  @!P1 IADD3 R109, R109, -R237, RZ ;  /* 0x800000ed6d6d9210 */ /* 0x000fc40007ffe0ff */
[----:B------:R-:W-:Y:S01]  /*10010*/  ISETP.GE.AND P1, PT, R112, RZ, PT ;  /* 0x000000ff7000720c */ /* 0x000fe20003f26270 */
[----:B------:R-:W-:Y:S01]  /*10020*/  IMAD.MOV.U32 R112, RZ, RZ, R117 ;  /* 0x000000ffff707224 */ /* 0x000fe200078e0075 */
[----:B------:R-:W-:Y:S01]  /*10030*/  IABS R113, R2 ;  /* 0x0000000200717213 */ /* 0x000fe20000000000 */
[----:B------:R-:W-:Y:S01]  /*10040*/  IMAD.HI.U32 R117, R0, R116, RZ ;  /* 0x0000007400757227 */ /* 0x000fe200078e00ff */
[----:B------:R-:W-:-:S03]  /*10050*/  ISETP.GT.U32.AND P3, PT, R237, R3, PT ;  /* 0x00000003ed00720c */ /* 0x000fc60003f64070 */
[----:B-1----:R-:W-:Y:S01]  /*10060*/  IMAD.MOV.U32 R5, RZ, RZ, R111 ;  /* 0x000000ffff057224 */ /* 0x002fe200078e006f */
[----:B------:R-:W-:Y:S01]  /*10070*/  IADD3 R117, -R117, RZ, RZ ;  /* 0x000000ff75757210 */ /* 0x000fe20007ffe1ff */
[----:B------:R-:W-:Y:S01]  /*10080*/  @!P4 IMAD.IADD R114, R114, 0x1, -R237 ;  /* 0x000000017272c824 */ /* 0x000fe200078e0aed */
[----:B------:R-:W-:Y:S01]  /*10090*/  ISETP.GT.U32.AND P4, PT, R237, R115, PT ;  /* 0x00000073ed00720c */ /* 0x000fe20003f84070 */
[----:B------:R-:W-:-:S04]  /*100a0*/  IMAD.HI.U32 R118, R0, R113, RZ ;  /* 0x0000007100767227 */ /* 0x000fc800078e00ff */
[----:B------:R-:W-:Y:S02]  /*100b0*/  @!P5 IMAD.MOV R5, RZ, RZ, -R5 ;  /* 0x000000ffff05d224 */ /* 0x000fe400078e0a05 */
[----:B------:R-:W-:Y:S01]  /*100c0*/  IMAD.MOV R111, RZ, RZ, -R118 ;  /* 0x000000ffff6f7224 */ /* 0x000fe200078e0a76 */
[----:B------:R-:W-:Y:S01]  /*100d0*/  @!P3 IADD3 R3, R3, -R237, RZ ;  /* 0x800000ed0303b210 */ /* 0x000fe20007ffe0ff */
[C---:B------:R-:W-:Y:S01]  /*100e0*/  IMAD R116, R237.reuse, R117, R116 ;  /* 0x00000075ed747224 */ /* 0x040fe200078e0274 */
[----:B------:R1:W-:Y:S01]  /*100f0*/  STL [R1+0x5a0], R5 ;  /* 0x0005a00501007387 */ /* 0x0003e20000100800 */
[----:B------:R-:W-:Y:S01]  /*10100*/  IMAD.MOV.U32 R6, RZ, RZ, R114 ;  /* 0x000000ffff067224 */ /* 0x000fe200078e0072 */
[----:B------:R-:W-:Y:S01]  /*10110*/  ISETP.GE.AND P3, PT, R4, RZ, PT ;  /* 0x000000ff0400720c */ /* 0x000fe20003f66270 */
[----:B------:R-:W-:Y:S01]  /*10120*/  IMAD R113, R237, R111, R113 ;  /* 0x0000006fed717224 */ /* 0x000fe200078e0271 */
[----:B------:R-:W-:Y:S01]  /*10130*/  @!P4 IADD3 R115, R115, -R237, RZ ;  /* 0x800000ed7373c210 */ /* 0x000fe20007ffe0ff */
[----:B------:R-:W-:Y:S01]  /*10140*/  @!P6 IMAD.MOV R6, RZ, RZ, -R6 ;  /* 0x000000ffff06e224 */ /* 0x000fe200078e0a06 */
[C---:B------:R-:W-:Y:S01]  /*10150*/  ISETP.GT.U32.AND P6, PT, R237.reuse, R116, PT ;  /* 0x00000074ed00720c */ /* 0x040fe20003fc4070 */
[----:B------:R-:W-:Y:S01]  /*10160*/  IMAD.HI.U32 R4, R0, R112, RZ ;  /* 0x0000007000047227 */ /* 0x000fe200078e00ff */
[----:B------:R-:W-:-:S02]  /*10170*/  ISETP.GT.U32.AND P4, PT, R237, R115, PT ;  /* 0x00000073ed00720c */ /* 0x000fc40003f84070 */
[----:B-1----:R-:W-:Y:S01]  /*10180*/  MOV R5, R109 ;  /* 0x0000006d00057202 */ /* 0x002fe20000000f00 */
[----:B------:R-:W-:Y:S01]  /*10190*/  STL [R1+0x590], R6 ;  /* 0x0005900601007387 */ /* 0x000fe20000100800 */
[----:B------:R-:W-:Y:S01]  /*101a0*/  IADD3 R4, -R4, RZ, RZ ;  /* 0x000000ff04047210 */ /* 0x000fe20007ffe1ff */
[C---:B------:R-:W-:Y:S01]  /*101b0*/  VIADD R114, R10.reuse, 0x135 ;  /* 0x000001350a727836 */ /* 0x040fe20000000000 */
[C---:B------:R-:W-:Y:S01]  /*101c0*/  ISETP.GT.U32.AND P5, PT, R237.reuse, R3, PT ;  /* 0x00000003ed00720c */ /* 0x040fe20003fa4070 */
[----:B------:R-:W-:Y:S01]  /*101d0*/  @!P2 IMAD.MOV R5, RZ, RZ, -R5 ;  /* 0x000000ffff05a224 */ /* 0x000fe200078e0a05 */
[C---:B------:R-:W-:Y:S01]  /*101e0*/  ISETP.GT.U32.AND P2, PT, R237.reuse, R113, PT ;  /* 0x00000071ed00720c */ /* 0x040fe20003f44070 */
[----:B------:R-:W-:Y:S01]  /*101f0*/  IMAD R112, R237, R4, R112 ;  /* 0x00000004ed707224 */ /* 0x000fe200078e0270 */
[----:B------:R-:W-:Y:S01]  /*10200*/  IADD3 R117, R10, 0x131, RZ ;  /* 0x000001310a757810 */ /* 0x000fe20007ffe0ff */
[----:B------:R-:W-:Y:S01]  /*10210*/  @!P6 IMAD.IADD R116, R116, 0x1, -R237 ;  /* 0x000000017474e824 */ /* 0x000fe200078e0aed */
[----:B------:R-:W-:Y:S01]  /*10220*/  ISETP.GE.AND P6, PT, R110, RZ, PT ;  /* 0x000000ff6e00720c */ /* 0x000fe20003fc6270 */
[----:B------:R1:W-:Y:S01]  /*10230*/  STL [R1+0x594], R5 ;  /* 0x0005940501007387 */ /* 0x0003e20000100800 */
[----:B------:R-:W-:-:S02]  /*10240*/  IABS R4, R117 ;  /* 0x0000007500047213 */ /* 0x000fc40000000000 */
[-C--:B------:R-:W-:Y:S02]  /*10250*/  @!P4 IADD3 R115, R115, -R237.reuse, RZ ;  /* 0x800000ed7373c210 */ /* 0x080fe40007ffe0ff */
[----:B------:R-:W-:Y:S01]  /*10260*/  ISETP.GT.U32.AND P4, PT, R237, R112, PT ;  /* 0x00000070ed00720c */ /* 0x000fe20003f84070 */
[----:B------:R-:W-:Y:S01]  /*10270*/  IMAD.HI.U32 R110, R0, R4, RZ ;  /* 0x00000004006e7227 */ /* 0x000fe200078e00ff */
[----:B------:R-:W-:Y:S02]  /*10280*/  @!P5 IADD3 R3, R3, -R237, RZ ;  /* 0x800000ed0303d210 */ /* 0x000fe40007ffe0ff */
[----:B------:R-:W-:Y:S01]  /*10290*/  ISETP.GE.AND P5, PT, R2, RZ, PT ;  /* 0x000000ff0200720c */ /* 0x000fe20003fa6270 */
[----:B------:R-:W-:Y:S01]  /*102a0*/  @!P2 IMAD.IADD R113, R113, 0x1, -R237 ;  /* 0x000000017171a824 */ /* 0x000fe200078e0aed */
[C---:B------:R-:W-:Y:S01]  /*102b0*/  ISETP.GT.U32.AND P2, PT, R237.reuse, R116, PT ;  /* 0x00000074ed00720c */ /* 0x040fe20003f44070 */
[----:B------:R-:W-:Y:S01]  /*102c0*/  IMAD.MOV R110, RZ, RZ, -R110 ;  /* 0x000000ffff6e7224 */ /* 0x000fe200078e0a6e */
[----:B-1----:R-:W-:Y:S01]  /*102d0*/  MOV R5, R3 ;  /* 0x0000000300057202 */ /* 0x002fe20000000f00 */
[C---:B------:R-:W-:Y:S01]  /*102e0*/  VIADD R2, R10.reuse, 0x132 ;  /* 0x000001320a027836 */ /* 0x040fe20000000000 */
[C---:B------:R-:W-:Y:S01]  /*102f0*/  IADD3 R111, R10.reuse, 0x133, RZ ;  /* 0x000001330a6f7810 */ /* 0x040fe20007ffe0ff */
[----:B------:R-:W-:Y:S01]  /*10300*/  IMAD R4, R237, R110, R4 ;  /* 0x0000006eed047224 */ /* 0x000fe200078e0204 */
[----:B------:R-:W-:Y:S01]  /*10310*/  MOV R6, R115 ;  /* 0x0000007300067202 */ /* 0x000fe20000000f00 */
[----:B------:R-:W-:Y:S01]  /*10320*/  @!P0 IMAD.MOV R5, RZ, RZ, -R5 ;  /* 0x000000ffff058224 */ /* 0x000fe200078e0a05 */
[----:B------:R-:W-:Y:S01]  /*10330*/  IABS R109, R2 ;  /* 0x00000002006d7213 */ /* 0x000fe20000000000 */
[----:B------:R-:W-:Y:S01]  /*10340*/  VIADD R110, R10, 0x134 ;  /* 0x000001340a6e7836 */ /* 0x000fe20000000000 */
[----:B------:R-:W-:-:S02]  /*10350*/  @!P4 IADD3 R112, R112, -R237, RZ ;  /* 0x800000ed7070c210 */ /* 0x000fc40007ffe0ff */
[C---:B------:R-:W-:Y:S01]  /*10360*/  ISETP.GT.U32.AND P4, PT, R237.reuse, R113, PT ;  /* 0x00000071ed00720c */ /* 0x040fe20003f84070 */
[----:B------:R-:W-:Y:S01]  /*10370*/  IMAD.HI.U32 R3, R0, R109, RZ ;  /* 0x0000006d00037227 */ /* 0x000fe200078e00ff */
[----:B------:R-:W-:Y:S01]  /*10380*/  @!P2 IADD3 R116, R116, -R237, RZ ;  /* 0x800000ed7474a210 */ /* 0x000fe20007ffe0ff */
[----:B------:R1:W-:Y:S01]  /*10390*/  STL [R1+0x598], R5 ;  /* 0x0005980501007387 */ /* 0x0003e20000100800 */
[----:B------:R-:W-:Y:S02]  /*103a0*/  ISETP.GT.U32.AND P2, PT, R237, R4, PT ;  /* 0x00000004ed00720c */ /* 0x000fe40003f44070 */
[----:B------:R-:W-:Y:S02]  /*103b0*/  IADD3 R3, -R3, RZ, RZ ;  /* 0x000000ff03037210 */ /* 0x000fe40007ffe1ff */
[----:B------:R-:W-:Y:S02]  /*103c0*/  IABS R119, R111 ;  /* 0x0000006f00777213 */ /* 0x000fe40000000000 */
[C---:B------:R-:W-:Y:S01]  /*103d0*/  ISETP.GT.U32.AND P0, PT, R237.reuse, R112, PT ;  /* 0x00000070ed00720c */ /* 0x040fe20003f04070 */
[----:B------:R-:W-:Y:S01]  /*103e0*/  IMAD R109, R237, R3, R109 ;  /* 0x00000003ed6d7224 */ /* 0x000fe200078e026d */
[----:B------:R-:W-:Y:S01]  /*103f0*/  IABS R3, R110 ;  /* 0x0000006e00037213 */ /* 0x000fe20000000000 */
[----:B------:R-:W-:Y:S01]  /*10400*/  IMAD.HI.U32 R120, R0, R119, RZ ;  /* 0x0000007700787227 */ /* 0x000fe200078e00ff */
[----:B------:R-:W-:-:S02]  /*10410*/  @!P4 IADD3 R113, R113, -R237, RZ ;  /* 0x800000ed7171c210 */ /* 0x000fc40007ffe0ff */
[----:B------:R-:W-:Y:S01]  /*10420*/  @!P1 IADD3 R6, -R6, RZ, RZ ;  /* 0x000000ff06069210 */ /* 0x000fe20007ffe1ff */
[--C-:B------:R-:W-:Y:S01]  /*10430*/  @!P2 IMAD.IADD R4, R4, 0x1, -R237.reuse ;  /* 0x000000010404a824 */ /* 0x100fe200078e0aed */
[C---:B------:R-:W-:Y:S01]  /*10440*/  ISETP.GT.U32.AND P4, PT, R237.reuse, R109, PT ;  /* 0x0000006ded00720c */ /* 0x040fe20003f84070 */
[----:B-1----:R-:W-:Y:S01]  /*10450*/  IMAD.MOV.U32 R5, RZ, RZ, R116 ;  /* 0x000000ffff057224 */ /* 0x002fe200078e0074 */
[----:B------:R-:W-:Y:S01]  /*10460*/  IADD3 R120, -R120, RZ, RZ ;  /* 0x000000ff78787210 */ /* 0x000fe20007ffe1ff */
[----:B------:R-:W-:Y:S01]  /*10470*/  IMAD.HI.U32 R118, R0, R3, RZ ;  /* 0x0000000300767227 */ /* 0x000fe200078e00ff */
[----:B------:R-:W-:Y:S01]  /*10480*/  ISETP.GT.U32.AND P1, PT, R237, R4, PT ;  /* 0x00000004ed00720c */ /* 0x000fe20003f24070 */
[----:B------:R1:W-:Y:S01]  /*10490*/  STL [R1+0x58c], R6 ;  /* 0x00058c0601007387 */ /* 0x0003e20000100800 */
[----:B------:R-:W-:Y:S01]  /*104a0*/  @!P3 IADD3 R5, -R5, RZ, RZ ;  /* 0x000000ff0505b210 */ /* 0x000fe20007ffe1ff */
[----:B------:R-:W-:Y:S01]  /*104b0*/  @!P0 IMAD.IADD R112, R112, 0x1, -R237 ;  /* 0x0000000170708824 */ /* 0x000fe200078e0aed */
[----:B------:R-:W-:Y:S01]  /*104c0*/  ISETP.GE.AND P2, PT, R2, RZ, PT ;  /* 0x000000ff0200720c */ /* 0x000fe20003f46270 */
[----:B------:R-:W-:Y:S01]  /*104d0*/  IMAD.MOV R118, RZ, RZ, -R118 ;  /* 0x000000ffff767224 */ /* 0x000fe200078e0a76 */
[----:B------:R-:W-:Y:S01]  /*104e0*/  ISETP.GE.AND P0, PT, R117, RZ, PT ;  /* 0x000000ff7500720c */ /* 0x000fe20003f06270 */
[----:B------:R-:W-:Y:S01]  /*104f0*/  IMAD R2, R237, R120, R119 ;  /* 0x00000078ed027224 */ /* 0x000fe200078e0277 */
[----:B------:R2:W-:Y:S01]  /*10500*/  STL [R1+0x588], R5 ;  /* 0x0005880501007387 */ /* 0x0005e20000100800 */
[----:B------:R-:W-:Y:S01]  /*10510*/  @!P4 IADD3 R109, R109, -R237, RZ ;  /* 0x800000ed6d6dc210 */ /* 0x000fe20007ffe0ff */
[----:B-1----:R-:W-:-:S02]  /*10520*/  IMAD.MOV.U32 R6, RZ, RZ, R113 ;  /* 0x000000ffff067224 */ /* 0x002fc400078e0071 */
[C---:B------:R-:W-:Y:S02]  /*10530*/  ISETP.GT.U32.AND P3, PT, R237.reuse, R2, PT ;  /* 0x00000002ed00720c */ /* 0x040fe40003f64070 */
[----:B------:R-:W-:Y:S02]  /*10540*/  @!P1 IADD3 R4, R4, -R237, RZ ;  /* 0x800000ed04049210 */ /* 0x000fe40007ffe0ff */
[C---:B------:R-:W-:Y:S01]  /*10550*/  ISETP.GT.U32.AND P4, PT, R237.reuse, R109, PT ;  /* 0x0000006ded00720c */ /* 0x040fe20003f84070 */
[----:B--2---:R-:W-:Y:S01]  /*10560*/  IMAD.MOV.U32 R5, RZ, RZ, R112 ;  /* 0x000000ffff057224 */ /* 0x004fe200078e0070 */
[----:B------:R-:W-:Y:S01]  /*10570*/  @!P5 IADD3 R6, -R6, RZ, RZ ;  /* 0x000000ff0606d210 */ /* 0x000fe20007ffe1ff */
[C---:B------:R-:W-:Y:S01]  /*10580*/  IMAD R112, R237.reuse, R118, R3 ;  /* 0x00000076ed707224 */ /* 0x040fe200078e0203 */
[----:B------:R-:W-:Y:S01]  /*10590*/  IADD3 R3, R10, 0x136, RZ ;  /* 0x000001360a037810 */ /* 0x000fe20007ffe0ff */
[----:B------:R-:W-:Y:S01]  /*105a0*/  @!P6 IMAD.MOV R5, RZ, RZ, -R5 ;  /* 0x000000ffff05e224 */ /* 0x000fe200078e0a05 */
[----:B------:R-:W-:Y:S01]  /*105b0*/  IABS R117, R114 ;  /* 0x0000007200757213 */ /* 0x000fe20000000000 */
[----:B------:R-:W-:Y:S01]  /*105c0*/  STL [R1+0x584], R6 ;  /* 0x0005840601007387 */ /* 0x000fe20000100800 */
[----:B------:R-:W-:-:S02]  /*105d0*/  ISETP.GT.U32.AND P1, PT, R237, R112, PT ;  /* 0x00000070ed00720c */ /* 0x000fc40003f24070 */
[----:B------:R-:W-:Y:S01]  /*105e0*/  IABS R119, R3 ;  /* 0x0000000300777213 */ /* 0x000fe20000000000 */
[----:B------:R1:W-:Y:S01]  /*105f0*/  STL [R1+0x580], R5 ;  /* 0x0005800501007387 */ /* 0x0003e20000100800 */
[----:B------:R-:W-:Y:S01]  /*10600*/  @!P3 IADD3 R2, R2, -R237, RZ ;  /* 0x800000ed0202b210 */ /* 0x000fe20007ffe0ff */
[----:B------:R-:W-:Y:S01]  /*10610*/  @!P4 IMAD.IADD R109, R109, 0x1, -R237 ;  /* 0x000000016d6dc824 */ /* 0x000fe200078e0aed */
[----:B------:R-:W-:Y:S01]  /*10620*/  ISETP.GE.AND P5, PT, R111, RZ, PT ;  /* 0x000000ff6f00720c */ /* 0x000fe20003fa6270 */
[----:B------:R-:W-:Y:S01]  /*10630*/  IMAD.HI.U32 R111, R0, R117, RZ ;  /* 0x00000075006f7227 */ /* 0x000fe200078e00ff */
[----:B------:R-:W-:Y:S02]  /*10640*/  ISETP.GE.AND P6, PT, R110, RZ, PT ;  /* 0x000000ff6e00720c */ /* 0x000fe40003fc6270 */
[----:B------:R-:W-:Y:S01]  /*10650*/  ISETP.GE.AND P3, PT, R3, RZ, PT ;  /* 0x000000ff0300720c */ /* 0x000fe20003f66270 */
[----:B------:R-:W-:Y:S01]  /*10660*/  IMAD.MOV R111, RZ, RZ, -R111 ;  /* 0x000000ffff6f7224 */ /* 0x000fe200078e0a6f */
[----:B------:R-:W-:Y:S01]  /*10670*/  IADD3 R110, R10, 0x138, RZ ;  /* 0x000001380a6e7810 */ /* 0x000fe20007ffe0ff */
[----:B------:R-:W-:Y:S01]  /*10680*/  @!P1 IMAD.IADD R112, R112, 0x1, -R237 ;  /* 0x0000000170709824 */ /* 0x000fe200078e0aed */
[----:B-1----:R-:W-:Y:S01]  /*10690*/  MOV R5, R4 ;  /* 0x0000000400057202 */ /* 0x002fe20000000f00 */
[----:B------:R-:W-:Y:S01]  /*106a0*/  IMAD.HI.U32 R4, R0, R119, RZ ;  /* 0x0000007700047227 */ /* 0x000fe200078e00ff */
[----:B------:R-:W-:-:S02]  /*106b0*/  ISETP.GT.U32.AND P1, PT, R237, R2, PT ;  /* 0x00000002ed00720c */ /* 0x000fc40003f24070 */
[----:B------:R-:W-:Y:S01]  /*106c0*/  @!P0 IADD3 R5, -R5, RZ, RZ ;  /* 0x000000ff05058210 */ /* 0x000fe20007ffe1ff */
[C---:B------:R-:W-:Y:S01]  /*106d0*/  IMAD R120, R237.reuse, R111, R117 ;  /* 0x0000006fed787224 */ /* 0x040fe200078e0275 */
[----:B------:R-:W-:Y:S01]  /*106e0*/  IADD3 R4, -R4, RZ, RZ ;  /* 0x000000ff04047210 */ /* 0x000fe20007ffe1ff */
[C---:B------:R-:W-:Y:S01]  /*106f0*/  VIADD R111, R10.reuse, 0x137 ;  /* 0x000001370a6f7836 */ /* 0x040fe20000000000 */
[C---:B------:R-:W-:Y:S01]  /*10700*/  ISETP.GT.U32.AND P0, PT, R237.reuse, R112, PT ;  /* 0x00000070ed00720c */ /* 0x040fe20003f04070 */
[----:B------:R1:W-:Y:S01]  /*10710*/  STL [R1+0x578], R5 ;  /* 0x0005780501007387 */ /* 0x0003e20000100800 */
[----:B------:R-:W-:Y:S01]  /*10720*/  VIADD R3, R10, 0x139 ;  /* 0x000001390a037836 */ /* 0x000fe20000000000 */
[----:B------:R-:W-:Y:S01]  /*10730*/  IABS R118, R110 ;  /* 0x0000006e00767213 */ /* 0x000fe20000000000 */
[----:B------:R-:W-:Y:S01]  /*10740*/  IMAD R119, R237, R4, R119 ;  /* 0x00000004ed777224 */ /* 0x000fe200078e0277 */
[----:B------:R-:W-:Y:S02]  /*10750*/  IABS R115, R111 ;  /* 0x0000006f00737213 */ /* 0x000fe40000000000 */
[----:B------:R-:W-:-:S02]  /*10760*/  @!P1 IADD3 R2, R2, -R237, RZ ;  /* 0x800000ed02029210 */ /* 0x000fc40007ffe0ff */
[----:B------:R-:W-:Y:S01]  /*10770*/  ISETP.GT.U32.AND P1, PT, R237, R119, PT ;  /* 0x00000077ed00720c */ /* 0x000fe20003f24070 */
[----:B------:R-:W-:Y:S01]  /*10780*/  IMAD.HI.U32 R4, R0, R115, RZ ;  /* 0x0000007300047227 */ /* 0x000fe200078e00ff */
[----:B------:R-:W-:Y:S02]  /*10790*/  IABS R117, R3 ;  /* 0x0000000300757213 */ /* 0x000fe40000000000 */
[----:B------:R-:W-:Y:S01]  /*107a0*/  ISETP.GE.AND P4, PT, R114, RZ, PT ;  /* 0x000000ff7200720c */ /* 0x000fe20003f86270 */
[----:B-1----:R-:W-:Y:S01]  /*107b0*/  IMAD.MOV.U32 R5, RZ, RZ, R109 ;  /* 0x000000ffff057224 */ /* 0x002fe200078e006d */
[----:B------:R-:W-:Y:S01]  /*107c0*/  IADD3 R114, R10, 0x13d, RZ ;  /* 0x0000013d0a727810 */ /* 0x000fe20007ffe0ff */
[----:B------:R-:W-:Y:S01]  /*107d0*/  @!P0 IMAD.IADD R112, R112, 0x1, -R237 ;  /* 0x0000000170708824 */ /* 0x000fe200078e0aed */
[----:B------:R-:W-:Y:S01]  /*107e0*/  ISETP.GE.AND P0, PT, R111, RZ, PT ;  /* 0x000000ff6f00720c */ /* 0x000fe20003f06270 */
[----:B------:R-:W-:Y:S01]  /*107f0*/  @!P2 IMAD.MOV R5, RZ, RZ, -R5 ;  /* 0x000000ffff05a224 */ /* 0x000fe200078e0a05 */
[----:B------:R-:W-:Y:S01]  /*10800*/  ISETP.GT.U32.AND P2, PT, R237, R120, PT ;  /* 0x00000078ed00720c */ /* 0x000fe20003f44070 */
[----:B------:R-:W-:Y:S01]  /*10810*/  IMAD.HI.U32 R109, R0, R118, RZ ;  /* 0x00000076006d7227 */ /* 0x000fe200078e00ff */
[----:B------:R-:W-:-:S02]  /*10820*/  IADD3 R111, -R4, RZ, RZ ;  /* 0x000000ff046f7210 */ /* 0x000fc40007ffe1ff */
[----:B------:R1:W-:Y:S01]  /*10830*/  STL [R1+0x574], R5 ;  /* 0x0005740501007387 */ /* 0x0003e20000100800 */
[----:B------:R-:W-:Y:S02]  /*10840*/  @!P1 IMAD.IADD R119, R119, 0x1, -R237 ;  /* 0x0000000177779824 */ /* 0x000fe400078e0aed */
[----:B------:R-:W-:-:S03]  /*10850*/  IMAD.HI.U32 R4, R0, R117, RZ ;  /* 0x0000007500047227 */ /* 0x000fc600078e00ff */
[C---:B------:R-:W-:Y:S01]  /*10860*/  ISETP.GT.U32.AND P1, PT, R237.reuse, R119, PT ;  /* 0x00000077ed00720c */ /* 0x040fe20003f24070 */
[----:B------:R-:W-:Y:S01]  /*10870*/  IMAD.MOV R109, RZ, RZ, -R109 ;  /* 0x000000ffff6d7224 */ /* 0x000fe200078e0a6d */
[----:B------:R-:W-:Y:S01]  /*10880*/  IADD3 R4, -R4, RZ, RZ ;  /* 0x000000ff04047210 */ /* 0x000fe20007ffe1ff */
[C---:B------:R-:W-:Y:S01]  /*10890*/  IMAD R115, R237.reuse, R111, R115 ;  /* 0x0000006fed737224 */ /* 0x040fe200078e0273 */
[----:B------:R-:W-:Y:S01]  /*108a0*/  @!P2 IADD3 R120, R120, -R237, RZ ;  /* 0x800000ed7878a210 */ /* 0x000fe20007ffe0ff */
[----:B-1----:R-:W-:Y:S01]  /*108b0*/  IMAD.MOV.U32 R5, RZ, RZ, R2 ;  /* 0x000000ffff057224 */ /* 0x002fe200078e0002 */
[----:B------:R-:W-:Y:S01]  /*108c0*/  ISETP.GE.AND P2, PT, R110, RZ, PT ;  /* 0x000000ff6e00720c */ /* 0x000fe20003f46270 */
[C---:B------:R-:W-:Y:S02]  /*108d0*/  IMAD R118, R237.reuse, R109, R118 ;  /* 0x0000006ded767224 */ /* 0x040fe400078e0276 */
[----:B------:R-:W-:Y:S01]  /*108e0*/  IMAD R117, R237, R4, R117 ;  /* 0x00000004ed757224 */ /* 0x000fe200078e0275 */
[----:B------:R-:W-:Y:S01]  /*108f0*/  @!P5 IADD3 R5, -R5, RZ, RZ ;  /* 0x000000ff0505d210 */ /* 0x000fe20007ffe1ff */
[C---:B------:R-:W-:Y:S01]  /*10900*/  VIADD R111, R10.reuse, 0x13a ;  /* 0x0000013a0a6f7836 */ /* 0x040fe20000000000 */
[----:B------:R-:W-:Y:S01]  /*10910*/  ISETP.GT.U32.AND P5, PT, R237, R120, PT ;  /* 0x00000078ed00720c */ /* 0x000fe20003fa4070 */
[----:B------:R-:W-:Y:S01]  /*10920*/  VIADD R2, R10, 0x13b ;  /* 0x0000013b0a027836 */ /* 0x000fe20000000000 */
[----:B------:R-:W-:Y:S01]  /*10930*/  @!P1 IADD3 R119, R119, -R237, RZ ;  /* 0x800000ed77779210 */ /* 0x000fe20007ffe0ff */
[----:B------:R1:W-:Y:S01]  /*10940*/  STL [R1+0x570], R5 ;  /* 0x0005700501007387 */ /* 0x0003e20000100800 */
[----:B------:R-:W-:-:S02]  /*10950*/  ISETP.GT.U32.AND P1, PT, R237, R117, PT ;  /* 0x00000075ed00720c */ /* 0x000fc40003f24070 */
[----:B------:R-:W-:Y:S02]  /*10960*/  IABS R113, R111 ;  /* 0x0000006f00717213 */ /* 0x000fe40000000000 */
[----:B------:R-:W-:Y:S02]  /*10970*/  IABS R110, R2 ;  /* 0x00000002006e7213 */ /* 0x000fe40000000000 */
[----:B------:R-:W-:Y:S01]  /*10980*/  IABS R4, R114 ;  /* 0x0000007200047213 */ /* 0x000fe20000000000 */
[----:B------:R-:W-:Y:S01]  /*10990*/  IMAD.HI.U32 R116, R0, R113, RZ ;  /* 0x0000007100747227 */ /* 0x000fe200078e00ff */
[----:B-1----:R-:W-:-:S03]  /*109a0*/  MOV R5, R112 ;  /* 0x0000007000057202 */ /* 0x002fc60000000f00 */
[----:B------:R-:W-:Y:S01]  /*109b0*/  @!P5 IMAD.IADD R120, R120, 0x1, -R237 ;  /* 0x000000017878d824 */ /* 0x000fe200078e0aed */
[C---:B------:R-:W-:Y:S01]  /*109c0*/  ISETP.GT.U32.AND P5, PT, R237.reuse, R118, PT ;  /* 0x00000076ed00720c */ /* 0x040fe20003fa4070 */
[----:B------:R-:W-:Y:S01]  /*109d0*/  @!P6 IMAD.MOV R5, RZ, RZ, -R5 ;  /* 0x000000ffff05e224 */ /* 0x000fe200078e0a05 */
[----:B------:R-:W-:Y:S02]  /*109e0*/  ISETP.GT.U32.AND P6, PT, R237, R115, PT ;  /* 0x00000073ed00720c */ /* 0x000fe40003fc4070 */
[----:B------:R-:W-:Y:S02]  /*109f0*/  @!P1 IADD3 R117, R117, -R237, RZ ;  /* 0x800000ed75759210 */ /* 0x000fe40007ffe0ff */
[----:B------:R-:W-:Y:S01]  /*10a00*/  IADD3 R112, R10, 0x13c, RZ ;  /* 0x0000013c0a707810 */ /* 0x000fe20007ffe0ff */
[----:B------:R1:W-:Y:S01]  /*10a10*/  STL [R1+0x56c], R5 ;  /* 0x00056c0501007387 */ /* 0x0003e20000100800 */
[----:B------:R-:W-:Y:S02]  /*10a20*/  IADD3 R116, -R116, RZ, RZ ;  /* 0x000000ff74747210 */ /* 0x000fe40007ffe1ff */
[----:B------:R-:W-:-:S03]  /*10a30*/  IABS R109, R112 ;  /* 0x00000070006d7213 */ /* 0x000fc60000000000 */
[----:B------:R-:W-:Y:S01]  /*10a40*/  @!P5 IMAD.IADD R118, R118, 0x1, -R237 ;  /* 0x000000017676d824 */ /* 0x000fe200078e0aed */
[----:B------:R-:W-:Y:S01]  /*10a50*/  MOV R6, R120 ;  /* 0x0000007800067202 */ /* 0x000fe20000000f00 */
[----:B------:R-:W-:Y:S02]  /*10a60*/  IMAD R113, R237, R116, R113 ;  /* 0x00000074ed717224 */ /* 0x000fe400078e0271 */
[----:B------:R-:W-:Y:S01]  /*10a70*/  @!P6 IMAD.IADD R115, R115, 0x1, -R237 ;  /* 0x000000017373e824 */ /* 0x000fe200078e0aed */
[----:B------:R-:W-:Y:S01]  /*10a80*/  ISETP.GE.AND P6, PT, R3, RZ, PT ;  /* 0x000000ff0300720c */ /* 0x000fe20003fc6270 */
[----:B------:R-:W-:Y:S01]  /*10a90*/  IMAD.HI.U32 R3, R0, R110, RZ ;  /* 0x0000006e00037227 */ /* 0x000fe200078e00ff */
[C---:B------:R-:W-:Y:S02]  /*10aa0*/  ISETP.GT.U32.AND P1, PT, R237.reuse, R118, PT ;  /* 0x00000076ed00720c */ /* 0x040fe40003f24070 */
[C---:B------:R-:W-:Y:S01]  /*10ab0*/  ISETP.GT.U32.AND P5, PT, R237.reuse, R115, PT ;  /* 0x00000073ed00720c */ /* 0x040fe20003fa4070 */
[----:B------:R-:W-:Y:S01]  /*10ac0*/  IMAD.MOV R3, RZ, RZ, -R3 ;  /* 0x000000ffff037224 */ /* 0x000fe200078e0a03 */
[----:B------:R-:W-:Y:S01]  /*10ad0*/  @!P4 IADD3 R6, -R6, RZ, RZ ;  /* 0x000000ff0606c210 */ /* 0x000fe20007ffe1ff */
[----:B-1----:R-:W-:Y:S01]  /*10ae0*/  IMAD.MOV.U32 R5, RZ, RZ, R119 ;  /* 0x000000ffff057224 */ /* 0x002fe200078e0077 */
[C---:B------:R-:W-:Y:S01]  /*10af0*/  ISETP.GT.U32.AND P4, PT, R237.reuse, R117, PT ;  /* 0x00000075ed00720c */ /* 0x040fe20003f84070 */
[----:B------:R-:W-:Y:S01]  /*10b00*/  IMAD R110, R237, R3, R110 ;  /* 0x00000003ed6e7224 */ /* 0x000fe200078e026e */
[----:B------:R-:W-:Y:S01]  /*10b10*/  IADD3 R119, R10, 0x144, RZ ;  /* 0x000001440a777810 */ /* 0x000fe20007ffe0ff */
[C---:B------:R-:W-:Y:S01]  /*10b20*/  IMAD.HI.U32 R116, R0.reuse, R109, RZ ;  /* 0x0000006d00747227 */ /* 0x040fe200078e00ff */
[----:B------:R1:W-:Y:S03]  /*10b30*/  STL [R1+0x564], R6 ;  /* 0x0005640601007387 */ /* 0x0003e60000100800 */
[----:B------:R-:W-:Y:S01]  /*10b40*/  @!P3 IMAD.MOV R5, RZ, RZ, -R5 ;  /* 0x000000ffff05b224 */ /* 0x000fe200078e0a05 */
[----:B------:R-:W-:Y:S01]  /*10b50*/  ISETP.GE.AND P3, PT, R111, RZ, PT ;  /* 0x000000ff6f00720c */ /* 0x000fe20003f66270 */
[----:B------:R-:W-:Y:S01]  /*10b60*/  IMAD.HI.U32 R111, R0, R4, RZ ;  /* 0x00000004006f7227 */ /* 0x000fe200078e00ff */
[----:B------:R-:W-:-:S02]  /*10b70*/  @!P5 IADD3 R115, R115, -R237, RZ ;  /* 0x800000ed7373d210 */ /* 0x000fc40007ffe0ff */
[C---:B------:R-:W-:Y:S01]  /*10b80*/  ISETP.GT.U32.AND P5, PT, R237.reuse, R113, PT ;  /* 0x00000071ed00720c */ /* 0x040fe20003fa4070 */
[----:B------:R-:W-:Y:S01]  /*10b90*/  IMAD.MOV R111, RZ, RZ, -R111 ;  /* 0x000000ffff6f7224 */ /* 0x000fe200078e0a6f */
[----:B------:R-:W-:Y:S01]  /*10ba0*/  @!P1 IADD3 R118, R118, -R237, RZ ;  /* 0x800000ed76769210 */ /* 0x000fe20007ffe0ff */
[----:B------:R-:W-:Y:S01]  /*10bb0*/  VIADD R3, R10, 0x13e ;  /* 0x0000013e0a037836 */ /* 0x000fe20000000000 */
[C---:B------:R-:W-:Y:S01]  /*10bc0*/  ISETP.GT.U32.AND P1, PT, R237.reuse, R110, PT ;  /* 0x0000006eed00720c */ /* 0x040fe20003f24070 */
[----:B------:R-:W-:Y:S01]  /*10bd0*/  IMAD R4, R237, R111, R4 ;  /* 0x0000006fed047224 */ /* 0x000fe200078e0204 */
[----:B------:R-:W-:Y:S01]  /*10be0*/  IADD3 R116, -R116, RZ, RZ ;  /* 0x000000ff74747210 */ /* 0x000fe20007ffe1ff */
[----:B-1----:R-:W-:Y:S01]  /*10bf0*/  IMAD.MOV.U32 R6, RZ, RZ, R118 ;  /* 0x000000ffff067224 */ /* 0x002fe200078e0076 */
[----:B------:R1:W-:Y:S01]  /*10c00*/  STL [R1+0x560], R5 ;  /* 0x0005600501007387 */ /* 0x0003e20000100800 */
[----:B------:R-:W-:Y:S01]  /*10c10*/  @!P4 IMAD.IADD R117, R117, 0x1, -R237 ;  /* 0x000000017575c824 */ /* 0x000fe200078e0aed */
[----:B------:R-:W-:Y:S01]  /*10c20*/  ISETP.GE.AND P4, PT, R2, RZ, PT ;  /* 0x000000ff0200720c */ /* 0x000fe20003f86270 */
[----:B------:R-:W-:Y:S01]  /*10c30*/  IMAD R109, R237, R116, R109 ;  /* 0x00000074ed6d7224 */ /* 0x000fe200078e026d */
[----:B------:R-:W-:Y:S01]  /*10c40*/  IABS R2, R3 ;  /* 0x0000000300027213 */ /* 0x000fe20000000000 */
[--C-:B------:R-:W-:Y:S01]  /*10c50*/  @!P5 IMAD.IADD R113, R113, 0x1, -R237.reuse ;  /* 0x000000017171d824 */ /* 0x100fe200078e0aed */
[----:B------:R-:W-:Y:S01]  /*10c60*/  @!P2 IADD3 R6, -R6, RZ, RZ ;  /* 0x000000ff0606a210 */ /* 0x000fe20007ffe1ff */
[----:B------:R-:W-:Y:S01]  /*10c70*/  VIADD R120, R10, 0x140 ;  /* 0x000001400a787836 */ /* 0x000fe20000000000 */
[C---:B------:R-:W-:Y:S01]  /*10c80*/  ISETP.GT.U32.AND P5, PT, R237.reuse, R109, PT ;  /* 0x0000006ded00720c */ /* 0x040fe20003fa4070 */
[----:B------:R-:W-:Y:S01]  /*10c90*/  @!P1 IMAD.IADD R110, R110, 0x1, -R237 ;  /* 0x000000016e6e9824 */ /* 0x000fe200078e0aed */
[----:B-1----:R-:W-:Y:S01]  /*10ca0*/  MOV R5, R115 ;  /* 0x0000007300057202 */ /* 0x002fe20000000f00 */
[----:B------:R-:W-:Y:S01]  /*10cb0*/  IMAD.HI.U32 R115, R0, R2, RZ ;  /* 0x0000000200737227 */ /* 0x000fe200078e00ff */
[----:B------:R-:W-:-:S02]  /*10cc0*/  ISETP.GT.U32.AND P2, PT, R237, R4, PT ;  /* 0x00000004ed00720c */ /* 0x000fc40003f44070 */
[----:B------:R-:W-:Y:S02]  /*10cd0*/  ISETP.GT.U32.AND P1, PT, R237, R113, PT ;  /* 0x00000071ed00720c */ /* 0x000fe40003f24070 */
[----:B------:R-:W-:Y:S02]  /*10ce0*/  @!P0 IADD3 R5, -R5, RZ, RZ ;  /* 0x000000ff05058210 */ /* 0x000fe40007ffe1ff */
[----:B------:R-:W-:Y:S02]  /*10cf0*/  IADD3 R111, R10, 0x13f, RZ ;  /* 0x0000013f0a6f7810 */ /* 0x000fe40007ffe0ff */
[----:B------:R-:W-:Y:S01]  /*10d00*/  ISETP.GT.U32.AND P0, PT, R237, R110, PT ;  /* 0x0000006eed00720c */ /* 0x000fe20003f04070 */
[----:B------:R1:W-:Y:S01]  /*10d10*/  STL [R1+0x55c], R5 ;  /* 0x00055c0501007387 */ /* 0x0003e20000100800 */
[----:B------:R-:W-:Y:S01]  /*10d20*/  IABS R116, R111 ;  /* 0x0000006f00747213 */ /* 0x000fe20000000000 */
[--C-:B------:R-:W-:Y:S01]  /*10d30*/  @!P5 IMAD.IADD R109, R109, 0x1, -R237.reuse ;  /* 0x000000016d6dd824 */ /* 0x100fe200078e0aed */
[----:B------:R-:W-:Y:S01]  /*10d40*/  IADD3 R115, -R115, RZ, RZ ;  /* 0x000000ff73737210 */ /* 0x000fe20007ffe1ff */
[----:B------:R-:W-:Y:S01]  /*10d50*/  @!P2 IMAD.IADD R4, R4, 0x1, -R237 ;  /* 0x000000010404a824 */ /* 0x000fe200078e0aed */
[----:B------:R-:W-:Y:S01]  /*10d60*/  ISETP.GE.AND P5, PT, R112, RZ, PT ;  /* 0x000000ff7000720c */ /* 0x000fe20003fa6270 */
[----:B------:R-:W-:Y:S01]  /*10d70*/  IMAD.MOV.U32 R112, RZ, RZ, R116 ;  /* 0x000000ffff707224 */ /* 0x000fe200078e0074 */
[----:B------:R-:W-:Y:S01]  /*10d80*/  @!P1 IADD3 R113, R113, -R237, RZ ;  /* 0x800000ed71719210 */ /* 0x000fe20007ffe0ff */
[C---:B------:R-:W-:Y:S01]  /*10d90*/  IMAD R2, R237.reuse, R115, R2 ;  /* 0x00000073ed027224 */ /* 0x040fe200078e0202 */
[----:B------:R-:W-:Y:S01]  /*10da0*/  ISETP.GE.AND P1, PT, R114, RZ, PT ;  /* 0x000000ff7200720c */ /* 0x000fe20003f26270 */
[----:B-1----:R-:W-:Y:S01]  /*10db0*/  IMAD.MOV.U32 R5, RZ, RZ, R117 ;  /* 0x000000ffff057224 */ /* 0x002fe200078e0075 */
[----:B------:R-:W-:Y:S01]  /*10dc0*/  STL [R1+0x558], R6 ;  /* 0x0005580601007387 */ /* 0x000fe20000100800 */
[----:B------:R-:W-:Y:S01]  /*10dd0*/  IMAD.HI.U32 R114, R0, R112, RZ ;  /* 0x0000007000727227 */ /* 0x000fe200078e00ff */
[----:B------:R-:W-:-:S02]  /*10de0*/  ISETP.GT.U32.AND P2, PT, R237, R4, PT ;  /* 0x00000004ed00720c */ /* 0x000fc40003f44070 */
[----:B------:R-:W-:Y:S01]  /*10df0*/  @!P6 IADD3 R5, -R5, RZ, RZ ;  /* 0x000000ff0505e210 */ /* 0x000fe20007ffe1ff */
[----:B------:R-:W-:Y:S01]  /*10e00*/  @!P0 IMAD.IADD R110, R110, 0x1, -R237 ;  /* 0x000000016e6e8824 */ /* 0x000fe200078e0aed */
[C---:B------:R-:W-:Y:S02]  /*10e10*/  ISETP.GT.U32.AND P0, PT, R237.reuse, R2, PT ;  /* 0x00000002ed00720c */ /* 0x040fe40003f04070 */
[----:B------:R-:W-:Y:S01]  /*10e20*/  IADD3 R114, -R114, RZ, RZ ;  /* 0x000000ff72727210 */ /* 0x000fe20007ffe1ff */
[----:B------:R1:W-:Y:S01]  /*10e30*/  STL [R1+0x554], R5 ;  /* 0x0005540501007387 */ /* 0x0003e20000100800 */
[----:B------:R-:W-:Y:S02]  /*10e40*/  ISETP.GT.U32.AND P6, PT, R237, R109, PT ;  /* 0x0000006ded00720c */ /* 0x000fe40003fc4070 */
[----:B------:R-:W-:-:S03]  /*10e50*/  IADD3 R116, R10, 0x145, RZ ;  /* 0x000001450a747810 */ /* 0x000fc60007ffe0ff */
[----:B------:R-:W-:Y:S02]  /*10e60*/  @!P2 IADD3 R4, R4, -R237, RZ ;  /* 0x800000ed0404a210 */ /* 0x000fe40007ffe0ff */
[----:B------:R-:W-:Y:S02]  /*10e70*/  IABS R118, R116 ;  /* 0x0000007400767213 */ /* 0x000fe40000000000 */
[----:B-1----:R-:W-:Y:S01]  /*10e80*/  MOV R5, R113 ;  /* 0x0000007100057202 */ /* 0x002fe20000000f00 */
[----:B------:R-:W-:Y:S01]  /*10e90*/  @!P0 IMAD.IADD R2, R2, 0x1, -R237 ;  /* 0x0000000102028824 */ /* 0x000fe200078e0aed */
[----:B------:R-:W-:Y:S02]  /*10ea0*/  IADD3 R113, R10, 0x141, RZ ;  /* 0x000001410a717810 */ /* 0x000fe40007ffe0ff */
[----:B------:R-:W-:Y:S01]  /*10eb0*/  @!P6 IADD3 R109, R109, -R237, RZ ;  /* 0x800000ed6d6de210 */ /* 0x000fe20007ffe0ff */
[----:B------:R-:W-:Y:S01]  /*10ec0*/  @!P3 IMAD.MOV R5, RZ, RZ, -R5 ;  /* 0x000000ffff05b224 */ /* 0x000fe200078e0a05 */
[----:B------:R-:W-:Y:S01]  /*10ed0*/  ISETP.GE.AND P3, PT, R3, RZ, PT ;  /* 0x000000ff0300720c */ /* 0x000fe20003f66270 */
[C---:B------:R-:W-:Y:S01]  /*10ee0*/  IMAD R3, R237.reuse, R114, R112 ;  /* 0x00000072ed037224 */ /* 0x040fe200078e0270 */
[----:B------:R-:W-:Y:S01]  /*10ef0*/  ISETP.GT.U32.AND P0, PT, R237, R2, PT ;  /* 0x00000002ed00720c */ /* 0x000fe20003f04070 */
[----:B------:R-:W-:Y:S01]  /*10f00*/  IMAD.MOV.U32 R6, RZ, RZ, R109 ;  /* 0x000000ffff067224 */ /* 0x000fe200078e006d */
[----:B------:R1:W-:Y:S01]  /*10f10*/  STL [R1+0x550], R5 ;  /* 0x0005500501007387 */ /* 0x0003e20000100800 */
[----:B------:R-:W-:-:S02]  /*10f20*/  ISETP.GE.AND P6, PT, R111, RZ, PT ;  /* 0x000000ff6f00720c */ /* 0x000fc40003fc6270 */
[----:B------:R-:W-:Y:S01]  /*10f30*/  ISETP.GT.U32.AND P2, PT, R237, R3, PT ;  /* 0x00000003ed00720c */ /* 0x000fe20003f44070 */
[----:B------:R-:W-:Y:S01]  /*10f40*/  @!P5 IMAD.MOV R6, RZ, RZ, -R6 ;  /* 0x000000ffff06d224 */ /* 0x000fe200078e0a06 */
[C---:B------:R-:W-:Y:S02]  /*10f50*/  IADD3 R111, R10.reuse, 0x142, RZ ;  /* 0x000001420a6f7810 */ /* 0x040fe40007ffe0ff */
[----:B------:R-:W-:Y:S02]  /*10f60*/  ISETP.GE.AND P5, PT, R113, RZ, PT ;  /* 0x000000ff7100720c */ /* 0x000fe40003fa6270 */
[----:B------:R-:W-:Y:S01]  /*10f70*/  IABS R113, R113 ;  /* 0x0000007100717213 */ /* 0x000fe20000000000 */
[----:B-1----:R-:W-:Y:S01]  /*10f80*/  IMAD.MOV.U32 R5, RZ, RZ, R110 ;  /* 0x000000ffff057224 */ /* 0x002fe200078e006e */
[----:B------:R-:W-:Y:S01]  /*10f90*/  IADD3 R110, R10, 0x143, RZ ;  /* 0x000001430a6e7810 */ /* 0x000fe20007ffe0ff */
[----:B------:R-:W-:Y:S02]  /*10fa0*/  @!P0 IMAD.IADD R2, R2, 0x1, -R237 ;  /* 0x0000000102028824 */ /* 0x000fe400078e0aed */
[----:B------:R-:W-:Y:S01]  /*10fb0*/  @!P4 IMAD.MOV R5, RZ, RZ, -R5 ;  /* 0x000000ffff05c224 */ /* 0x000fe200078e0a05 */
[----:B------:R-:W-:Y:S01]  /*10fc0*/  ISETP.GE.AND P4, PT, R120, RZ, PT ;  /* 0x000000ff7800720c */ /* 0x000fe20003f86270 */
[----:B------:R-:W-:Y:S01]  /*10fd0*/  IMAD.HI.U32 R109, R0, R113, RZ ;  /* 0x00000071006d7227 */ /* 0x000fe200078e00ff */
[----:B------:R-:W-:-:S02]  /*10fe0*/  IABS R120, R120 ;  /* 0x0000007800787213 */ /* 0x000fc40000000000 */
[----:B------:R1:W-:Y:S01]  /*10ff0*/  STL [R1+0x54c], R5 ;  /* 0x00054c0501007387 */ /* 0x0003e20000100800 */
[----:B------:R-:W-:Y:S01]  /*11000*/  @!P2 IADD3 R3, R3, -R237, RZ ;  /* 0x800000ed0303a210 */ /* 0x000fe20007ffe0ff */
[----:B------:R-:W-:Y:S01]  /*11010*/  IMAD.MOV R109, RZ, RZ, -R109 ;  /* 0x000000ffff6d7224 */ /* 0x000fe200078e0a6d */
[----:B------:R-:W-:Y:S01]  /*11020*/  ISETP.GE.AND P0, PT, R110, RZ, PT ;  /* 0x000000ff6e00720c */ /* 0x000fe20003f06270 */
[----:B------:R-:W-:Y:S01]  /*11030*/  IMAD.HI.U32 R112, R0, R120, RZ ;  /* 0x0000007800707227 */ /* 0x000fe200078e00ff */
[C---:B------:R-:W-:Y:S01]  /*11040*/  ISETP.GT.U32.AND P2, PT, R237.reuse, R3, PT ;  /* 0x00000003ed00720c */ /* 0x040fe20003f44070 */
[----:B------:R-:W-:Y:S01]  /*11050*/  STL [R1+0x548], R6 ;  /* 0x0005480601007387 */ /* 0x000fe20000100800 */
[----:B------:R-:W-:Y:S01]  /*11060*/  IABS R110, R110 ;  /* 0x0000006e006e7213 */ /* 0x000fe20000000000 */
[----:B------:R-:W-:Y:S01]  /*11070*/  IMAD.MOV R112, RZ, RZ, -R112 ;  /* 0x000000ffff707224 */ /* 0x000fe200078e0a70 */
[----:B-1----:R-:W-:Y:S01]  /*11080*/  MOV R5, R4 ;  /* 0x0000000400057202 */ /* 0x002fe20000000f00 */
[C---:B------:R-:W-:Y:S01]  /*11090*/  IMAD R113, R237.reuse, R109, R113 ;  /* 0x0000006ded717224 */ /* 0x040fe200078e0271 */
[----:B------:R-:W-:Y:S01]  /*110a0*/  IADD3 R109, R10, 0x147, RZ ;  /* 0x000001470a6d7810 */ /* 0x000fe20007ffe0ff */
[----:B------:R-:W-:Y:S01]  /*110b0*/  IMAD R120, R237, R112, R120 ;  /* 0x00000070ed787224 */ /* 0x000fe200078e0278 */
[----:B------:R-:W-:-:S02]  /*110c0*/  @!P1 IADD3 R5, -R5, RZ, RZ ;  /* 0x000000ff05059210 */ /* 0x000fc40007ffe1ff */
[----:B------:R-:W-:Y:S02]  /*110d0*/  ISETP.GE.AND P1, PT, R111, RZ, PT ;  /* 0x000000ff6f00720c */ /* 0x000fe40003f26270 */
[----:B------:R-:W-:Y:S01]  /*110e0*/  IABS R111, R111 ;  /* 0x0000006f006f7213 */ /* 0x000fe20000000000 */
[----:B------:R1:W-:Y:S01]  /*110f0*/  STL [R1+0x544], R5 ;  /* 0x0005440501007387 */ /* 0x0003e20000100800 */
[----:B------:R-:W-:Y:S01]  /*11100*/  @!P2 IMAD.IADD R3, R3, 0x1, -R237 ;  /* 0x000000010303a824 */ /* 0x000fe200078e0aed */
[----:B------:R-:W-:Y:S02]  /*11110*/  ISETP.GT.U32.AND P2, PT, R237, R113, PT ;  /* 0x00000071ed00720c */ /* 0x000fe40003f44070 */
[----:B------:R-:W-:Y:S01]  /*11120*/  IMAD.HI.U32 R4, R0, R111, RZ ;  /* 0x0000006f00047227 */ /* 0x000fe200078e00ff */
[----:B------:R-:W-:-:S04]  /*11130*/  IABS R117, R109 ;  /* 0x0000006d00757213 */ /* 0x000fc80000000000 */
[----:B------:R-:W-:Y:S02]  /*11140*/  IADD3 R4, -R4, RZ, RZ ;  /* 0x000000ff04047210 */ /* 0x000fe40007ffe1ff */
[----:B-1----:R-:W-:Y:S01]  /*11150*/  MOV R5, R2 ;  /* 0x0000000200057202 */ /* 0x002fe20000000f00 */
[----:B------:R-:W-:-:S04]  /*11160*/  IMAD.HI.U32 R2, R0, R110, RZ ;  /* 0x0000006e00027227 */ /* 0x000fc800078e00ff */
[----:B------:R-:W-:Y:S01]  /*11170*/  @!P3 IMAD.MOV R5, RZ, RZ, -R5 ;  /* 0x000000ffff05b224 */ /* 0x000fe200078e0a05 */
[C---:B------:R-:W-:Y:S01]  /*11180*/  ISETP.GT.U32.AND P3, PT, R237.reuse, R120, PT ;  /* 0x00000078ed00720c */ /* 0x040fe20003f64070 */
[----:B------:R-:W-:Y:S01]  /*11190*/  IMAD R111, R237, R4, R111 ;  /* 0x00000004ed6f7224 */ /* 0x000fe200078e026f */
[----:B------:R-:W-:Y:S01]  /*111a0*/  IADD3 R2, -R2, RZ, RZ ;  /* 0x000000ff02027210 */ /* 0x000fe20007ffe1ff */
[----:B------:R-:W-:Y:S01]  /*111b0*/  @!P2 IMAD.IADD R113, R113, 0x1, -R237 ;  /* 0x000000017171a824 */ /* 0x000fe200078e0aed */
[----:B------:R1:W-:Y:S01]  /*111c0*/  STL [R1+0x540], R5 ;  /* 0x0005400501007387 */ /* 0x0003e20000100800 */
[----:B------:R-:W-:Y:S02]  /*111d0*/  VIADD R4, R10, 0x146 ;  /* 0x000001460a047836 */ /* 0x000fe40000000000 */
[C---:B------:R-:W-:Y:S01]  /*111e0*/  IMAD R110, R237.reuse, R2, R110 ;  /* 0x00000002ed6e7224 */ /* 0x040fe200078e026e */
[----:B------:R-:W-:Y:S02]  /*111f0*/  IABS R2, R119 ;  /* 0x0000007700027213 */ /* 0x000fe40000000000 */
[----:B------:R-:W-:-:S02]  /*11200*/  ISETP.GT.U32.AND P2, PT, R237, R113, PT ;  /* 0x00000071ed00720c */ /* 0x000fc40003f44070 */
[----:B------:R-:W-:Y:S01]  /*11210*/  IABS R114, R4 ;  /* 0x0000000400727213 */ /* 0x000fe20000000000 */
[----:B------:R-:W-:Y:S01]  /*11220*/  IMAD.HI.U32 R112, R0, R2, RZ ;  /* 0x0000000200707227 */ /* 0x000fe200078e00ff */
[----:B------:R-:W-:-:S03]  /*11230*/  @!P3 IADD3 R120, R120, -R237, RZ ;  /* 0x800000ed7878b210 */ /* 0x000fc60007ffe0ff */
[----:B-1----:R-:W-:Y:S01]  /*11240*/  IMAD.MOV.U32 R5, RZ, RZ, R3 ;  /* 0x000000ffff057224 */ /* 0x002fe200078e0003 */
[----:B------:R-:W-:Y:S01]  /*11250*/  ISETP.GT.U32.AND P3, PT, R237, R120, PT ;  /* 0x00000078ed00720c */ /* 0x000fe20003f64070 */
[----:B------:R-:W-:-:S04]  /*11260*/  IMAD.HI.U32 R3, R0, R118, RZ ;  /* 0x0000007600037227 */ /* 0x000fc800078e00ff */
[----:B------:R-:W-:Y:S01]  /*11270*/  @!P6 IMAD.MOV R5, RZ, RZ, -R5 ;  /* 0x000000ffff05e224 */ /* 0x000fe200078e0a05 */
[----:B------:R-:W-:Y:S01]  /*11280*/  ISETP.GT.U32.AND P6, PT, R237, R111, PT ;  /* 0x0000006fed00720c */ /* 0x000fe20003fc4070 */
[----:B------:R-:W-:Y:S01]  /*11290*/  IMAD.MOV R112, RZ, RZ, -R112 ;  /* 0x000000ffff707224 */ /* 0x000fe200078e0a70 */
[----:B------:R-:W-:Y:S01]  /*112a0*/  IADD3 R3, -R3, RZ, RZ ;  /* 0x000000ff03037210 */ /* 0x000fe20007ffe1ff */
[--C-:B------:R-:W-:Y:S01]  /*112b0*/  @!P2 IMAD.IADD R113, R113, 0x1, -R237.reuse ;  /* 0x000000017171a824 */ /* 0x100fe200078e0aed */
[----:B------:R1:W-:Y:S01]  /*112c0*/  STL [R1+0x53c], R5 ;  /* 0x00053c0501007387 */ /* 0x0003e20000100800 */
[C---:B------:R-:W-:Y:S02]  /*112d0*/  IMAD R2, R237.reuse, R112, R2 ;  /* 0x00000070ed027224 */ /* 0x040fe400078e0202 */
[----:B------:R-:W-:Y:S01]  /*112e0*/  @!P3 IMAD.IADD R120, R120, 0x1, -R237 ;  /* 0x000000017878b824 */ /* 0x000fe200078e0aed */
[C---:B------:R-:W-:Y:S01]  /*112f0*/  ISETP.GT.U32.AND P3, PT, R237.reuse, R110, PT ;  /* 0x0000006eed00720c */ /* 0x040fe20003f64070 */
[C---:B------:R-:W-:Y:S01]  /*11300*/  IMAD R118, R237.reuse, R3, R118 ;  /* 0x00000003ed767224 */ /* 0x040fe200078e0276 */
[----:B------:R-:W-:Y:S01]  /*11310*/  ISETP.GT.U32.AND P2, PT, R237, R2, PT ;  /* 0x00000002ed00720c */ /* 0x000fe20003f44070 */
[----:B------:R-:W-:Y:S01]  /*11320*/  IMAD.HI.U32 R112, R0, R117, RZ ;  /* 0x0000007500707227 */ /* 0x000fe200078e00ff */
[----:B------:R-:W-:-:S02]  /*11330*/  IADD3 R3, R10, 0x148, RZ ;  /* 0x000001480a037810 */ /* 0x000fc40007ffe0ff */
[----:B------:R-:W-:Y:S01]  /*11340*/  @!P6 IADD3 R111, R111, -R237, RZ ;  /* 0x800000ed6f6fe210 */ /* 0x000fe20007ffe0ff */
[----:B------:R-:W-:Y:S01]  /*11350*/  IMAD.HI.U32 R115, R0, R114, RZ ;  /* 0x0000007200737227 */ /* 0x000fe200078e00ff */
[----:B-1----:R-:W-:Y:S02]  /*11360*/  MOV R5, R120 ;  /* 0x0000007800057202 */ /* 0x002fe40000000f00 */
[----:B------:R-:W-:Y:S01]  /*11370*/  ISETP.GT.U32.AND P6, PT, R237, R111, PT ;  /* 0x0000006fed00720c */ /* 0x000fe20003fc4070 */
[----:B------:R-:W-:Y:S01]  /*11380*/  IMAD.MOV R112, RZ, RZ, -R112 ;  /* 0x000000ffff707224 */ /* 0x000fe200078e0a70 */
[----:B------:R-:W-:Y:S01]  /*11390*/  IADD3 R115, -R115, RZ, RZ ;  /* 0x000000ff73737210 */ /* 0x000fe20007ffe1ff */
[----:B------:R-:W-:Y:S01]  /*113a0*/  @!P4 IMAD.MOV R5, RZ, RZ, -R5 ;  /* 0x000000ffff05c224 */ /* 0x000fe200078e0a05 */
[----:B------:R-:W-:Y:S01]  /*113b0*/  @!P3 IADD3 R110, R110, -R237, RZ ;  /* 0x800000ed6e6eb210 */ /* 0x000fe20007ffe0ff */
[----:B------:R-:W-:Y:S01]  /*113c0*/  IMAD R117, R237, R112, R117 ;  /* 0x00000070ed757224 */ /* 0x000fe200078e0275 */
[----:B------:R-:W-:Y:S01]  /*113d0*/  ISETP.GE.AND P3, PT, R119, RZ, PT ;  /* 0x000000ff7700720c */ /* 0x000fe20003f66270 */
[C---:B------:R-:W-:Y:S01]  /*113e0*/  IMAD R114, R237.reuse, R115, R114 ;  /* 0x00000073ed727224 */ /* 0x040fe200078e0272 */
[----:B------:R-:W-:Y:S01]  /*113f0*/  ISETP.GT.U32.AND P4, PT, R237, R110, PT ;  /* 0x0000006eed00720c */ /* 0x000fe20003f84070 */
[----:B------:R1:W-:Y:S01]  /*11400*/  STL [R1+0x538], R5 ;  /* 0x0005380501007387 */ /* 0x0003e20000100800 */
[----:B------:R-:W-:-:S02]  /*11410*/  IABS R119, R3 ;  /* 0x0000000300777213 */ /* 0x000fc40000000000 */
[----:B------:R-:W-:Y:S01]  /*11420*/  @!P2 IADD3 R2, R2, -R237, RZ ;  /* 0x800000ed0202a210 */ /* 0x000fe20007ffe0ff */
[----:B------:R-:W-:Y:S01]  /*11430*/  @!P6 IMAD.IADD R111, R111, 0x1, -R237 ;  /* 0x000000016f6fe824 */ /* 0x000fe200078e0aed */
[----:B------:R-:W-:Y:S02]  /*11440*/  ISETP.GT.U32.AND P6, PT, R237, R118, PT ;  /* 0x00000076ed00720c */ /* 0x000fe40003fc4070 */
[----:B------:R-:W-:Y:S01]  /*11450*/  ISETP.GE.AND P2, PT, R116, RZ, PT ;  /* 0x000000ff7400720c */ /* 0x000fe20003f46270 */
[----:B------:R-:W-:Y:S01]  /*11460*/  IMAD.MOV.U32 R116, RZ, RZ, R119 ;  /* 0x000000ffff747224 */ /* 0x000fe200078e0077 */
[----:B------:R-:W-:Y:S02]  /*11470*/  MOV R6, R111 ;  /* 0x0000006f00067202 */ /* 0x000fe40000000f00 */
[----:B-1----:R-:W-:Y:S01]  /*11480*/  MOV R5, R113 ;  /* 0x0000007100057202 */ /* 0x002fe20000000f00 */
[----:B------:R-:W-:-:S03]  /*11490*/  IMAD.HI.U32 R112, R0, R116, RZ ;  /* 0x0000007400707227 */ /* 0x000fc600078e00ff */
[----:B------:R-:W-:Y:S01]  /*114a0*/  @!P5 IADD3 R5, -R5, RZ, RZ ;  /* 0x000000ff0505d210 */ /* 0x000fe20007ffe1ff */
[--C-:B------:R-:W-:Y:S01]  /*114b0*/  @!P4 IMAD.IADD R110, R110, 0x1, -R237.reuse ;  /* 0x000000016e6ec824 */ /* 0x100fe200078e0aed */
[C---:B------:R-:W-:Y:S01]  /*114c0*/  ISETP.GT.U32.AND P5, PT, R237.reuse, R2, PT ;  /* 0x00000002ed00720c */ /* 0x040fe20003fa4070 */
[----:B------:R-:W-:Y:S01]  /*114d0*/  @!P6 IMAD.IADD R118, R118, 0x1, -R237 ;  /* 0x000000017676e824 */ /* 0x000fe200078e0aed */
[C---:B------:R-:W-:Y:S01]  /*114e0*/  ISETP.GT.U32.AND P4, PT, R237.reuse, R114, PT ;  /* 0x00000072ed00720c */ /* 0x040fe20003f84070 */
[----:B------:R-:W-:Y:S01]  /*114f0*/  IMAD.MOV R112, RZ, RZ, -R112 ;  /* 0x000000ffff707224 */ /* 0x000fe200078e0a70 */
[----:B------:R1:W-:Y:S01]  /*11500*/  STL [R1+0x534], R5 ;  /* 0x0005340501007387 */ /* 0x0003e20000100800 */
[----:B------:R-:W-:Y:S01]  /*11510*/  @!P1 IMAD.MOV R6, RZ, RZ, -R6 ;  /* 0x000000ffff069224 */ /* 0x000fe200078e0a06 */
[C---:B------:R-:W-:Y:S01]  /*11520*/  ISETP.GT.U32.AND P6, PT, R237.reuse, R118, PT ;  /* 0x00000076ed00720c */ /* 0x040fe20003fc4070 */
[----:B------:R-:W-:Y:S01]  /*11530*/  IMAD R116, R237, R112, R116 ;  /* 0x00000070ed747224 */ /* 0x000fe200078e0274 */
[----:B------:R-:W-:-:S02]  /*11540*/  ISETP.GE.AND P1, PT, R4, RZ, PT ;  /* 0x000000ff0400720c */ /* 0x000fc40003f26270 */
[----:B------:R-:W-:Y:S01]  /*11550*/  IADD3 R4, R10, 0x149, RZ ;  /* 0x000001490a047810 */ /* 0x000fe20007ffe0ff */
[----:B------:R-:W-:Y:S02]  /*11560*/  STL [R1+0x530], R6 ;  /* 0x0005300601007387 */ /* 0x000fe40000100800 */
[----:B------:R-:W-:Y:S02]  /*11570*/  @!P5 IADD3 R2, R2, -R237, RZ ;  /* 0x800000ed0202d210 */ /* 0x000fe40007ffe0ff */
[----:B-1----:R-:W-:Y:S01]  /*11580*/  MOV R5, R110 ;  /* 0x0000006e00057202 */ /* 0x002fe20000000f00 */
[--C-:B------:R-:W-:Y:S01]  /*11590*/  @!P4 IMAD.IADD R114, R114, 0x1, -R237.reuse ;  /* 0x000000017272c824 */ /* 0x100fe200078e0aed */
[----:B------:R-:W-:Y:S02]  /*115a0*/  ISETP.GE.AND P5, PT, R109, RZ, PT ;  /* 0x000000ff6d00720c */ /* 0x000fe40003fa6270 */
[----:B------:R-:W-:Y:S01]  /*115b0*/  @!P6 IMAD.IADD R118, R118, 0x1, -R237 ;  /* 0x000000017676e824 */ /* 0x000fe200078e0aed */
[C---:B------:R-:W-:Y:S01]  /*115c0*/  ISETP.GT.U32.AND P6, PT, R237.reuse, R116, PT ;  /* 0x00000074ed00720c */ /* 0x040fe20003fc4070 */
[----:B------:R-:W-:Y:S01]  /*115d0*/  @!P0 IMAD.MOV R5, RZ, RZ, -R5 ;  /* 0x000000ffff058224 */ /* 0x000fe200078e0a05 */
[----:B------:R-:W-:-:S02]  /*115e0*/  ISETP.GT.U32.AND P0, PT, R237, R117, PT ;  /* 0x00000075ed00720c */ /* 0x000fc40003f04070 */
[----:B------:R-:W-:Y:S02]  /*115f0*/  IADD3 R109, R10, 0x14a, RZ ;  /* 0x0000014a0a6d7810 */ /* 0x000fe40007ffe0ff */
[----:B------:R1:W-:Y:S01]  /*11600*/  STL [R1+0x52c], R5 ;  /* 0x00052c0501007387 */ /* 0x0003e20000100800 */
[----:B------:R-:W-:Y:S02]  /*11610*/  IABS R112, R4 ;  /* 0x0000000400707213 */ /* 0x000fe40000000000 */
[----:B------:R-:W-:Y:S02]  /*11620*/  ISETP.GE.AND P4, PT, R3, RZ, PT ;  /* 0x000000ff0300720c */ /* 0x000fe40003f86270 */
[----:B------:R-:W-:Y:S01]  /*11630*/  IABS R3, R109 ;  /* 0x0000006d00037213 */ /* 0x000fe20000000000 */
[----:B------:R-:W-:Y:S01]  /*11640*/  IMAD.HI.U32 R113, R0, R112, RZ ;  /* 0x0000007000717227 */ /* 0x000fe200078e00ff */
[----:B------:R-:W-:Y:S02]  /*11650*/  @!P6 IADD3 R116, R116, -R237, RZ ;  /* 0x800000ed7474e210 */ /* 0x000fe40007ffe0ff */
[----:B------:R-:W-:Y:S01]  /*11660*/  IADD3 R110, R10, 0x14b, RZ ;  /* 0x0000014b0a6e7810 */ /* 0x000fe20007ffe0ff */
[----:B------:R-:W-:Y:S01]  /*11670*/  @!P0 IMAD.IADD R117, R117, 0x1, -R237 ;  /* 0x0000000175758824 */ /* 0x000fe200078e0aed */
[----:B-1----:R-:W-:Y:S01]  /*11680*/  MOV R5, R2 ;  /* 0x0000000200057202 */ /* 0x002fe20000000f00 */
[----:B------:R-:W-:Y:S01]  /*11690*/  IMAD.HI.U32 R111, R0, R3, RZ ;  /* 0x00000003006f7227 */ /* 0x000fe200078e00ff */
[----:B------:R-:W-:-:S02]  /*116a0*/  ISETP.GT.U32.AND P0, PT, R237, R114, PT ;  /* 0x00000072ed00720c */ /* 0x000fc40003f04070 */
[----:B------:R-:W-:Y:S01]  /*116b0*/  IABS R115, R110 ;  /* 0x0000006e00737213 */ /* 0x000fe20000000000 */
[----:B------:R-:W-:Y:S01]  /*116c0*/  @!P3 IMAD.MOV R5, RZ, RZ, -R5 ;  /* 0x000000ffff05b224 */ /* 0x000fe200078e0a05 */
[C---:B------:R-:W-:Y:S01]  /*116d0*/  ISETP.GT.U32.AND P3, PT, R237.reuse, R116, PT ;  /* 0x00000074ed00720c */ /* 0x040fe20003f64070 */
[----:B------:R-:W-:Y:S01]  /*116e0*/  IMAD.MOV R113, RZ, RZ, -R113 ;  /* 0x000000ffff717224 */ /* 0x000fe200078e0a71 */
[C---:B------:R-:W-:Y:S01]  /*116f0*/  ISETP.GT.U32.AND P6, PT, R237.reuse, R117, PT ;  /* 0x00000075ed00720c */ /* 0x040fe20003fc4070 */
[----:B------:R-:W-:Y:S01]  /*11700*/  IMAD.MOV R111, RZ, RZ, -R111 ;  /* 0x000000ffff6f7224 */ /* 0x000fe200078e0a6f */
[----:B------:R-:W-:Y:S01]  /*11710*/  IADD3 R2, R10, 0x14c, RZ ;  /* 0x0000014c0a027810 */ /* 0x000fe20007ffe0ff */
[C---:B------:R-:W-:Y:S01]  /*11720*/  IMAD R112, R237.reuse, R113, R112 ;  /* 0x00000071ed707224 */ /* 0x040fe200078e0270 */
[----:B------:R-:W-:Y:S01]  /*11730*/  MOV R6, R118 ;  /* 0x0000007600067202 */ /* 0x000fe20000000f00 */
[C---:B------:R-:W-:Y:S01]  /*11740*/  IMAD R3, R237.reuse, R111, R3 ;  /* 0x0000006fed037224 */ /* 0x040fe200078e0203 */
[----:B------:R-:W-:Y:S01]  /*11750*/  IABS R120, R2 ;  /* 0x0000000200787213 */ /* 0x000fe20000000000 */
[----:B------:R-:W-:Y:S01]  /*11760*/  IMAD.HI.U32 R113, R0, R115, RZ ;  /* 0x0000007300717227 */ /* 0x000fe200078e00ff */
[-C--:B------:R-:W-:Y:S01]  /*11770*/  @!P0 IADD3 R114, R114, -R237.reuse, RZ ;  /* 0x800000ed72728210 */ /* 0x080fe20007ffe0ff */
[----:B------:R1:W-:Y:S01]  /*11780*/  STL [R1+0x528], R5 ;  /* 0x0005280501007387 */ /* 0x0003e20000100800 */
[----:B------:R-:W-:Y:S01]  /*11790*/  ISETP.GT.U32.AND P0, PT, R237, R112, PT ;  /* 0x00000070ed00720c */ /* 0x000fe20003f04070 */
[----:B------:R-:W-:Y:S01]  /*117a0*/  IMAD.HI.U32 R111, R0, R120, RZ ;  /* 0x00000078006f7227 */ /* 0x000fe200078e00ff */
[----:B------:R-:W-:-:S02]  /*117b0*/  @!P3 IADD3 R116, R116, -R237, RZ ;  /* 0x800000ed7474b210 */ /* 0x000fc40007ffe0ff */
[----:B------:R-:W-:Y:S01]  /*117c0*/  ISETP.GT.U32.AND P3, PT, R237, R3, PT ;  /* 0x00000003ed00720c */ /* 0x000fe20003f64070 */
[----:B------:R-:W-:Y:S01]  /*117d0*/  @!P6 IMAD.IADD R117, R117, 0x1, -R237 ;  /* 0x000000017575e824 */ /* 0x000fe200078e0aed */
[----:B------:R-:W-:Y:S01]  /*117e0*/  IADD3 R113, -R113, RZ, RZ ;  /* 0x000000ff71717210 */ /* 0x000fe20007ffe1ff */
[----:B------:R-:W-:Y:S01]  /*117f0*/  @!P2 IMAD.MOV R6, RZ, RZ, -R6 ;  /* 0x000000ffff06a224 */ /* 0x000fe200078e0a06 */
[----:B------:R-:W-:Y:S01]  /*11800*/  ISETP.GE.AND P6, PT, R4, RZ, PT ;  /* 0x000000ff0400720c */ /* 0x000fe20003fc6270 */
[----:B------:R-:W-:Y:S01]  /*11810*/  VIADD R4, R10, 0x14d ;  /* 0x0000014d0a047836 */ /* 0x000fe20000000000 */
[----:B-1----:R-:W-:Y:S01]  /*11820*/  MOV R5, R114 ;  /* 0x0000007200057202 */ /* 0x002fe20000000f00 */
[----:B------:R-:W-:Y:S01]  /*11830*/  IMAD R115, R237, R113, R115 ;  /* 0x00000071ed737224 */ /* 0x000fe200078e0273 */
[----:B------:R1:W-:Y:S01]  /*11840*/  STL [R1+0x524], R6 ;  /* 0x0005240601007387 */ /* 0x0003e20000100800 */
[----:B------:R-:W-:Y:S01]  /*11850*/  @!P0 IADD3 R112, R112, -R237, RZ ;  /* 0x800000ed70708210 */ /* 0x000fe20007ffe0ff */
[----:B------:R-:W-:Y:S01]  /*11860*/  IMAD.MOV R111, RZ, RZ, -R111 ;  /* 0x000000ffff6f7224 */ /* 0x000fe200078e0a6f */
[----:B------:R-:W-:Y:S01]  /*11870*/  ISETP.GE.AND P0, PT, R109, RZ, PT ;  /* 0x000000ff6d00720c */ /* 0x000fe20003f06270 */
[----:B------:R-:W-:Y:S01]  /*11880*/  VIADD R109, R10, 0x14e ;  /* 0x0000014e0a6d7836 */ /* 0x000fe20000000000 */
[----:B------:R-:W-:Y:S01]  /*11890*/  ISETP.GT.U32.AND P2, PT, R237, R112, PT ;  /* 0x00000070ed00720c */ /* 0x000fe20003f44070 */
[----:B------:R-:W-:Y:S01]  /*118a0*/  @!P3 IMAD.IADD R3, R3, 0x1, -R237 ;  /* 0x000000010303b824 */ /* 0x000fe200078e0aed */
[C---:B------:R-:W-:Y:S01]  /*118b0*/  ISETP.GT.U32.AND P3, PT, R237.reuse, R115, PT ;  /* 0x00000073ed00720c */ /* 0x040fe20003f64070 */
[----:B------:R-:W-:Y:S01]  /*118c0*/  IMAD R120, R237, R111, R120 ;  /* 0x0000006fed787224 */ /* 0x000fe200078e0278 */
[----:B------:R-:W-:Y:S01]  /*118d0*/  IABS R113, R4 ;  /* 0x0000000400717213 */ /* 0x000fe20000000000 */
[----:B-1----:R-:W-:Y:S01]  /*118e0*/  IMAD.MOV.U32 R6, RZ, RZ, R117 ;  /* 0x000000ffff067224 */ /* 0x002fe200078e0075 */
[----:B------:R-:W-:-:S02]  /*118f0*/  @!P1 IADD3 R5, -R5, RZ, RZ ;  /* 0x000000ff05059210 */ /* 0x000fc40007ffe1ff */
[C---:B------:R-:W-:Y:S01]  /*11900*/  ISETP.GT.U32.AND P1, PT, R237.reuse, R3, PT ;  /* 0x00000003ed00720c */ /* 0x040fe20003f24070 */
[----:B------:R-:W-:Y:S01]  /*11910*/  IMAD.HI.U32 R114, R0, R113, RZ ;  /* 0x0000007100727227 */ /* 0x000fe200078e00ff */
[----:B------:R-:W-:Y:S01]  /*11920*/  IABS R111, R109 ;  /* 0x0000006d006f7213 */ /* 0x000fe20000000000 */
[----:B------:R1:W-:Y:S02]  /*11930*/  STL [R1+0x520], R5 ;  /* 0x0005200501007387 */ /* 0x0003e40000100800 */
[----:B------:R-:W-:Y:S01]  /*11940*/  @!P5 IMAD.MOV R6, RZ, RZ, -R6 ;  /* 0x000000ffff06d224 */ /* 0x000fe200078e0a06 */
[----:B------:R-:W-:Y:S01]  /*11950*/  ISETP.GT.U32.AND P5, PT, R237, R120, PT ;  /* 0x00000078ed00720c */ /* 0x000fe20003fa4070 */
[--C-:B------:R-:W-:Y:S01]  /*11960*/  @!P2 IMAD.IADD R112, R112, 0x1, -R237.reuse ;  /* 0x000000017070a824 */ /* 0x100fe200078e0aed */
[----:B------:R-:W-:Y:S01]  /*11970*/  IADD3 R114, -R114, RZ, RZ ;  /* 0x000000ff72727210 */ /* 0x000fe20007ffe1ff */
[----:B------:R-:W-:Y:S01]  /*11980*/  @!P3 IMAD.IADD R115, R115, 0x1, -R237 ;  /* 0x000000017373b824 */ /* 0x000fe200078e0aed */
[----:B------:R2:W-:Y:S01]  /*11990*/  STL [R1+0x51c], R6 ;  /* 0x00051c0601007387 */ /* 0x0005e20000100800 */
[----:B------:R-:W-:-:S02]  /*119a0*/  ISETP.GE.AND P2, PT, R2, RZ, PT ;  /* 0x000000ff0200720c */ /* 0x000fc40003f46270 */
[----:B-1----:R-:W-:Y:S01]  /*119b0*/  MOV R5, R116 ;  /* 0x0000007400057202 */ /* 0x002fe20000000f00 */
[----:B------:R-:W-:Y:S01]  /*119c0*/  IMAD.HI.U32 R116, R0, R111, RZ ;  /* 0x0000006f00747227 */ /* 0x000fe200078e00ff */
[----:B------:R-:W-:Y:S02]  /*119d0*/  @!P1 IADD3 R3, R3, -R237, RZ ;  /* 0x800000ed03039210 */ /* 0x000fe40007ffe0ff */
[----:B------:R-:W-:Y:S01]  /*119e0*/  @!P4 IADD3 R5, -R5, RZ, RZ ;  /* 0x000000ff0505c210 */ /* 0x000fe20007ffe1ff */
[----:B------:R-:W-:Y:S01]  /*119f0*/  IMAD.MOV R116, RZ, RZ, -R116 ;  /* 0x000000ffff747224 */ /* 0x000fe200078e0a74 */
[C---:B------:R-:W-:Y:S01]  /*11a00*/  ISETP.GT.U32.AND P3, PT, R237.reuse, R115, PT ;  /* 0x00000073ed00720c */ /* 0x040fe20003f64070 */
[C---:B------:R-:W-:Y:S01]  /*11a10*/  IMAD R2, R237.reuse, R114, R113 ;  /* 0x00000072ed027224 */ /* 0x040fe200078e0271 */
[----:B------:R-:W-:Y:S01]  /*11a20*/  ISETP.GE.AND P4, PT, R110, RZ, PT ;  /* 0x000000ff6e00720c */ /* 0x000fe20003f86270 */
[----:B--2---:R-:W-:Y:S01]  /*11a30*/  IMAD.MOV.U32 R6, RZ, RZ, R112 ;  /* 0x000000ffff067224 */ /* 0x004fe200078e0070 */
[----:B------:R1:W-:Y:S01]  /*11a40*/  STL [R1+0x518], R5 ;  /* 0x0005180501007387 */ /* 0x0003e20000100800 */
[C---:B------:R-:W-:Y:S01]  /*11a50*/  IMAD R111, R237.reuse, R116, R111 ;  /* 0x00000074ed6f7224 */ /* 0x040fe200078e026f */
[----:B------:R-:W-:Y:S01]  /*11a60*/  ISETP.GE.AND P1, PT, R4, RZ, PT ;  /* 0x000000ff0400720c */ /* 0x000fe20003f26270 */
[----:B------:R-:W-:Y:S01]  /*11a70*/  @!P6 IMAD.MOV R6, RZ, RZ, -R6 ;  /* 0x000000ffff06e224 */ /* 0x000fe200078e0a06 */
[----:B------:R-:W-:Y:S01]  /*11a80*/  ISETP.GT.U32.AND P6, PT, R237, R2, PT ;  /* 0x00000002ed00720c */ /* 0x000fe20003fc4070 */
[--C-:B------:R-:W-:Y:S01]  /*11a90*/  @!P5 IMAD.IADD R120, R120, 0x1, -R237.reuse ;  /* 0x000000017878d824 */ /* 0x100fe200078e0aed */
[C---:B------:R-:W-:Y:S01]  /*11aa0*/  IADD3 R4, R10.reuse, 0x14f, RZ ;  /* 0x0000014f0a047810 */ /* 0x040fe20007ffe0ff */
[C---:B------:R-:W-:Y:S01]  /*11ab0*/  VIADD R116, R10.reuse, 0x153 ;  /* 0x000001530a747836 */ /* 0x040fe20000000000 */
[----:B------:R-:W-:Y:S01]  /*11ac0*/  IADD3 R110, R10, 0x150, RZ ;  /* 0x000001500a6e7810 */ /* 0x000fe20007ffe0ff */
[----:B------:R-:W-:Y:S01]  /*11ad0*/  @!P3 IMAD.IADD R115, R115, 0x1, -R237 ;  /* 0x000000017373b824 */ /* 0x000fe200078e0aed */
[----:B-1----:R-:W-:Y:S01]  /*11ae0*/  MOV R5, R3 ;  /* 0x0000000300057202 */ /* 0x002fe20000000f00 */
[----:B------:R-:W-:Y:S01]  /*11af0*/  STL [R1+0x514], R6 ;  /* 0x0005140601007387 */ /* 0x000fe20000100800 */
[----:B------:R-:W-:-:S02]  /*11b00*/  ISETP.GT.U32.AND P5, PT, R237, R120, PT ;  /* 0x00000078ed00720c */ /* 0x000fc40003fa4070 */
[----:B------:R-:W-:Y:S02]  /*11b10*/  @!P0 IADD3 R5, -R5, RZ, RZ ;  /* 0x000000ff05058210 */ /* 0x000fe40007ffe1ff */
[C---:B------:R-:W-:Y:S02]  /*11b20*/  ISETP.GT.U32.AND P0, PT, R237.reuse, R111, PT ;  /* 0x0000006fed00720c */ /* 0x040fe40003f04070 */
[----:B------:R-:W-:Y:S01]  /*11b30*/  IABS R114, R4 ;  /* 0x0000000400727213 */ /* 0x000fe20000000000 */
[----:B------:R1:W-:Y:S01]  /*11b40*/  STL [R1+0x510], R5 ;  /* 0x0005100501007387 */ /* 0x0003e20000100800 */
[----:B------:R-:W-:Y:S02]  /*11b50*/  @!P6 IADD3 R2, R2, -R237, RZ ;  /* 0x800000ed0202e210 */ /* 0x000fe40007ffe0ff */
[----:B------:R-:W-:Y:S01]  /*11b60*/  IABS R3, R110 ;  /* 0x0000006e00037213 */ /* 0x000fe20000000000 */
[----:B------:R-:W-:Y:S01]  /*11b70*/  IMAD.HI.U32 R112, R0, R114, RZ ;  /* 0x0000007200707227 */ /* 0x000fe200078e00ff */
[----:B------:R-:W-:-:S02]  /*11b80*/  ISETP.GT.U32.AND P6, PT, R237, R2, PT ;  /* 0x00000002ed00720c */ /* 0x000fc40003fc4070 */
[----:B------:R-:W-:Y:S01]  /*11b90*/  ISETP.GE.AND P3, PT, R109, RZ, PT ;  /* 0x000000ff6d00720c */ /* 0x000fe20003f66270 */
[--C-:B------:R-:W-:Y:S01]  /*11ba0*/  @!P5 IMAD.IADD R120, R120, 0x1, -R237.reuse ;  /* 0x000000017878d824 */ /* 0x100fe200078e0aed */
[----:B------:R-:W-:Y:S01]  /*11bb0*/  ISETP.GE.AND P5, PT, R4, RZ, PT ;  /* 0x000000ff0400720c */ /* 0x000fe20003fa6270 */
[----:B------:R-:W-:Y:S01]  /*11bc0*/  @!P0 IMAD.IADD R111, R111, 0x1, -R237 ;  /* 0x000000016f6f8824 */ /* 0x000fe200078e0aed */
[----:B-1----:R-:W-:Y:S01]  /*11bd0*/  MOV R5, R115 ;  /* 0x0000007300057202 */ /* 0x002fe20000000f00 */
[----:B------:R-:W-:Y:S01]  /*11be0*/  IMAD.HI.U32 R4, R0, R3, RZ ;  /* 0x0000000300047227 */ /* 0x000fe200078e00ff */
[C---:B------:R-:W-:Y:S02]  /*11bf0*/  IADD3 R109, R10.reuse, 0x151, RZ ;  /* 0x000001510a6d7810 */ /* 0x040fe40007ffe0ff */
[----:B------:R-:W-:Y:S01]  /*11c00*/  IADD3 R115, R10, 0x152, RZ ;  /* 0x000001520a737810 */ /* 0x000fe20007ffe0ff */
[----:B------:R-:W-:Y:S01]  /*11c10*/  @!P4 IMAD.MOV R5, RZ, RZ, -R5 ;  /* 0x000000ffff05c224 */ /* 0x000fe200078e0a05 */
[C---:B------:R-:W-:Y:S01]  /*11c20*/  ISETP.GT.U32.AND P4, PT, R237.reuse, R111, PT ;  /* 0x0000006fed00720c */ /* 0x040fe20003f84070 */
[----:B------:R-:W-:Y:S01]  /*11c30*/  IMAD.MOV R112, RZ, RZ, -R112 ;  /* 0x000000ffff707224 */ /* 0x000fe200078e0a70 */
[----:B------:R-:W-:Y:S01]  /*11c40*/  IADD3 R4, -R4, RZ, RZ ;  /* 0x000000ff04047210 */ /* 0x000fe20007ffe1ff */
[----:B------:R-:W-:Y:S01]  /*11c50*/  @!P6 IMAD.IADD R2, R2, 0x1, -R237 ;  /* 0x000000010202e824 */ /* 0x000fe200078e0aed */
[----:B------:R-:W-:Y:S01]  /*11c60*/  IABS R113, R109 ;  /* 0x0000006d00717213 */ /* 0x000fe20000000000 */
[C---:B------:R-:W-:Y:S01]  /*11c70*/  IMAD R114, R237.reuse, R112, R114 ;  /* 0x00000070ed727224 */ /* 0x040fe200078e0272 */
[----:B------:R1:W-:Y:S01]  /*11c80*/  STL [R1+0x50c], R5 ;  /* 0x00050c0501007387 */ /* 0x0003e20000100800 */
[C---:B------:R-:W-:Y:S01]  /*11c90*/  IMAD R3, R237.reuse, R4, R3 ;  /* 0x00000004ed037224 */ /* 0x040fe200078e0203 */
[----:B------:R-:W-:Y:S01]  /*11ca0*/  ISETP.GE.AND P0, PT, R110, RZ, PT ;  /* 0x000000ff6e00720c */ /* 0x000fe20003f06270 */
[----:B------:R-:W-:Y:S01]  /*11cb0*/  IMAD.HI.U32 R110, R0, R113, RZ ;  /* 0x00000071006e7227 */ /* 0x000fe200078e00ff */
[----:B------:R-:W-:-:S02]  /*11cc0*/  ISETP.GT.U32.AND P6, PT, R237, R114, PT ;  /* 0x00000072ed00720c */ /* 0x000fc40003fc4070 */
[----:B------:R-:W-:Y:S01]  /*11cd0*/  IABS R118, R115 ;  /* 0x0000007300767213 */ /* 0x000fe20000000000 */
[----:B------:R-:W-:Y:S01]  /*11ce0*/  @!P4 IMAD.IADD R111, R111, 0x1, -R237 ;  /* 0x000000016f6fc824 */ /* 0x000fe200078e0aed */
[----:B------:R-:W-:Y:S02]  /*11cf0*/  ISETP.GT.U32.AND P4, PT, R237, R3, PT ;  /* 0x00000003ed00720c */ /* 0x000fe40003f84070 */
[----:B-1----:R-:W-:Y:S01]  /*11d00*/  MOV R5, R120 ;  /* 0x0000007800057202 */ /* 0x002fe20000000f00 */
[----:B------:R-:W-:Y:S01]  /*11d10*/  IMAD.HI.U32 R121, R0, R118, RZ ;  /* 0x0000007600797227 */ /* 0x000fe200078e00ff */
[----:B------:R-:W-:Y:S02]  /*11d20*/  IABS R117, R116 ;  /* 0x0000007400757213 */ /* 0x000fe40000000000 */
[----:B------:R-:W-:Y:S01]  /*11d30*/  @!P2 IADD3 R5, -R5, RZ, RZ ;  /* 0x000000ff0505a210 */ /* 0x000fe20007ffe1ff */
[----:B------:R-:W-:Y:S01]  /*11d40*/  IMAD.MOV R121, RZ, RZ, -R121 ;  /* 0x000000ffff797224 */ /* 0x000fe200078e0a79 */
[----:B------:R-:W-:Y:S01]  /*11d50*/  IADD3 R110, -R110, RZ, RZ ;  /* 0x000000ff6e6e7210 */ /* 0x000fe20007ffe1ff */
[----:B------:R-:W-:Y:S01]  /*11d60*/  @!P6 IMAD.IADD R114, R114, 0x1, -R237 ;  /* 0x000000017272e824 */ /* 0x000fe200078e0aed */
[----:B------:R-:W-:Y:S01]  /*11d70*/  IADD3 R4, R10, 0x154, RZ ;  /* 0x000001540a047810 */ /* 0x000fe20007ffe0ff */
[----:B------:R1:W-:Y:S01]  /*11d80*/  STL [R1+0x508], R5 ;  /* 0x0005080501007387 */ /* 0x0003e20000100800 */
[----:B------:R-:W-:Y:S01]  /*11d90*/  IMAD.HI.U32 R119, R0, R117, RZ ;  /* 0x0000007500777227 */ /* 0x000fe200078e00ff */
[----:B------:R-:W-:-:S02]  /*11da0*/  ISETP.GE.AND P2, PT, R109, RZ, PT ;  /* 0x000000ff6d00720c */ /* 0x000fc40003f46270 */
[----:B------:R-:W-:Y:S01]  /*11db0*/  IADD3 R112, R10, 0x155, RZ ;  /* 0x000001550a707810 */ /* 0x000fe20007ffe0ff */
[----:B------:R-:W-:Y:S01]  /*11dc0*/  @!P4 IMAD.IADD R3, R3, 0x1, -R237 ;  /* 0x000000010303c824 */ /* 0x000fe200078e0aed */
[C---:B------:R-:W-:Y:S01]  /*11dd0*/  ISETP.GT.U32.AND P4, PT, R237.reuse, R114, PT ;  /* 0x00000072ed00720c */ /* 0x040fe20003f84070 */
[C---:B------:R-:W-:Y:S01]  /*11de0*/  IMAD R113, R237.reuse, R110, R113 ;  /* 0x0000006eed717224 */ /* 0x040fe200078e0271 */
[----:B------:R-:W-:Y:S01]  /*11df0*/  IABS R110, R4 ;  /* 0x00000004006e7213 */ /* 0x000fe20000000000 */
[----:B------:R-:W-:Y:S01]  /*11e00*/  IMAD R109, R237, R121, R118 ;  /* 0x00000079ed6d7224 */ /* 0x000fe200078e0276 */
[----:B-1----:R-:W-:Y:S02]  /*11e10*/  MOV R5, R2 ;  /* 0x0000000200057202 */ /* 0x002fe40000000f00 */
[----:B------:R-:W-:Y:S01]  /*11e20*/  IADD3 R119, -R119, RZ, RZ ;  /* 0x000000ff77777210 */ /* 0x000fe20007ffe1ff */
[----:B------:R-:W-:Y:S01]  /*11e30*/  IMAD.MOV.U32 R120, RZ, RZ, R110 ;  /* 0x000000ffff787224 */ /* 0x000fe200078e006e */
[----:B------:R-:W-:-:S02]  /*11e40*/  @!P1 IADD3 R5, -R5, RZ, RZ ;  /* 0x000000ff05059210 */ /* 0x000fc40007ffe1ff */
[C---:B------:R-:W-:Y:S01]  /*11e50*/  ISETP.GT.U32.AND P1, PT, R237.reuse, R3, PT ;  /* 0x00000003ed00720c */ /* 0x040fe20003f24070 */
[C---:B------:R-:W-:Y:S01]  /*11e60*/  IMAD R110, R237.reuse, R119, R117 ;  /* 0x00000077ed6e7224 */ /* 0x040fe200078e0275 */
[C---:B------:R-:W-:Y:S01]  /*11e70*/  ISETP.GT.U32.AND P6, PT, R237.reuse, R113, PT ;  /* 0x00000071ed00720c */ /* 0x040fe20003fc4070 */
[----:B------:R-:W-:Y:S01]  /*11e80*/  @!P4 IMAD.IADD R114, R114, 0x1, -R237 ;  /* 0x000000017272c824 */ /* 0x000fe200078e0aed */
[----:B------:R1:W-:Y:S01]  /*11e90*/  STL [R1+0x504], R5 ;  /* 0x0005040501007387 */ /* 0x0003e20000100800 */
[----:B------:R-:W-:Y:S01]  /*11ea0*/  ISETP.GT.U32.AND P4, PT, R237, R109, PT ;  /* 0x0000006ded00720c */ /* 0x000fe20003f84070 */
[----:B------:R-:W-:Y:S01]  /*11eb0*/  IMAD.HI.U32 R2, R0, R120, RZ ;  /* 0x0000007800027227 */ /* 0x000fe200078e00ff */
[----:B------:R-:W-:Y:S02]  /*11ec0*/  MOV R6, R111 ;  /* 0x0000006f00067202 */ /* 0x000fe40000000f00 */
[----:B------:R-:W-:Y:S01]  /*11ed0*/  IABS R118, R112 ;  /* 0x0000007000767213 */ /* 0x000fe20000000000 */
[----:B------:R-:W-:Y:S01]  /*11ee0*/  IMAD.MOV R2, RZ, RZ, -R2 ;  /* 0x000000ffff027224 */ /* 0x000fe200078e0a02 */
[----:B------:R-:W-:-:S02]  /*11ef0*/  @!P3 IADD3 R6, -R6, RZ, RZ ;  /* 0x000000ff0606b210 */ /* 0x000fc40007ffe1ff */
[-C--:B------:R-:W-:Y:S01]  /*11f00*/  @!P1 IADD3 R3, R3, -R237.reuse, RZ ;  /* 0x800000ed03039210 */ /* 0x080fe20007ffe0ff */
[----:B-1----:R-:W-:Y:S01]  /*11f10*/  IMAD.MOV.U32 R5, RZ, RZ, R114 ;  /* 0x000000ffff057224 */ /* 0x002fe200078e0072 */
[----:B------:R-:W-:Y:S01]  /*11f20*/  ISETP.GE.AND P1, PT, R116, RZ, PT ;  /* 0x000000ff7400720c */ /* 0x000fe20003f26270 */
[C---:B------:R-:W-:Y:S01]  /*11f30*/  IMAD R2, R237.reuse, R2, R120 ;  /* 0x00000002ed027224 */ /* 0x040fe200078e0278 */
[----:B------:R-:W-:Y:S01]  /*11f40*/  STL [R1+0x500], R6 ;  /* 0x0005000601007387 */ /* 0x000fe20000100800 */
[----:B------:R-:W-:Y:S01]  /*11f50*/  @!P5 IMAD.MOV R5, RZ, RZ, -R5 ;  /* 0x000000ffff05d224 */ /* 0x000fe200078e0a05 */
[----:B------:R-:W-:Y:S01]  /*11f60*/  ISETP.GT.U32.AND P5, PT, R237, R110, PT ;  /* 0x0000006eed00720c */ /* 0x000fe20003fa4070 */
[----:B------:R-:W-:Y:S01]  /*11f70*/  IMAD.HI.U32 R111, R0, R118, RZ ;  /* 0x00000076006f7227 */ /* 0x000fe200078e00ff */
[----:B------:R-:W-:Y:S02]  /*11f80*/  @!P4 IADD3 R109, R109, -R237, RZ ;  /* 0x800000ed6d6dc210 */ /* 0x000fe40007ffe0ff */
[----:B------:R-:W-:Y:S01]  /*11f90*/  ISETP.GT.U32.AND P4, PT, R237, R2, PT ;  /* 0x00000002ed00720c */ /* 0x000fe20003f84070 */
[----:B------:R-:W-:Y:S01]  /*11fa0*/  @!P6 IMAD.IADD R113, R113, 0x1, -R237 ;  /* 0x000000017171e824 */ /* 0x000fe200078e0aed */
[----:B------:R1:W-:Y:S01]  /*11fb0*/  STL [R1+0x4fc], R5 ;  /* 0x0004fc0501007387 */ /* 0x0003e20000100800 */
[----:B------:R-:W-:Y:S01]  /*11fc0*/  IADD3 R111, -R111, RZ, RZ ;  /* 0x000000ff6f6f7210 */ /* 0x000fe20007ffe1ff */
[----:B------:R-:W-:Y:S01]  /*11fd0*/  VIADD R116, R10, 0x156 ;  /* 0x000001560a747836 */ /* 0x000fe20000000000 */
[----:B------:R-:W-:-:S02]  /*11fe0*/  ISETP.GE.AND P3, PT, R115, RZ, PT ;  /* 0x000000ff7300720c */ /* 0x000fc40003f66270 */
[C---:B------:R-:W-:Y:S01]  /*11ff0*/  ISETP.GT.U32.AND P6, PT, R237.reuse, R113, PT ;  /* 0x00000071ed00720c */ /* 0x040fe20003fc4070 */
[C---:B------:R-:W-:Y:S01]  /*12000*/  IMAD R117, R237.reuse, R111, R118 ;  /* 0x0000006fed757224 */ /* 0x040fe200078e0276 */
[----:B------:R-:W-:Y:S01]  /*12010*/  IABS R119, R116 ;  /* 0x0000007400777213 */ /* 0x000fe20000000000 */
[----:B------:R-:W-:Y:S01]  /*12020*/  @!P5 IMAD.IADD R110, R110, 0x1, -R237 ;  /* 0x000000016e6ed824 */ /* 0x000fe200078e0aed */
[----:B------:R-:W-:Y:S01]  /*12030*/  ISETP.GT.U32.AND P5, PT, R237, R109, PT ;  /* 0x0000006ded00720c */ /* 0x000fe20003fa4070 */
[----:B-1----:R-:W-:Y:S01]  /*12040*/  IMAD.MOV.U32 R5, RZ, RZ, R3 ;  /* 0x000000ffff057224 */ /* 0x002fe200078e0003 */
[----:B------:R-:W-:Y:S01]  /*12050*/  @!P4 IADD3 R2, R2, -R237, RZ ;  /* 0x800000ed0202c210 */ /* 0x000fe20007ffe0ff */
[----:B------:R-:W-:Y:S01]  /*12060*/  IMAD.HI.U32 R120, R0, R119, RZ ;  /* 0x0000007700787227 */ /* 0x000fe200078e00ff */
[----:B------:R-:W-:Y:S02]  /*12070*/  IADD3 R3, R10, 0x158, RZ ;  /* 0x000001580a037810 */ /* 0x000fe40007ffe0ff */
[----:B------:R-:W-:Y:S01]  /*12080*/  @!P0 IADD3 R5, -R5, RZ, RZ ;  /* 0x000000ff05058210 */ /* 0x000fe20007ffe1ff */
[----:B------:R-:W-:Y:S01]  /*12090*/  IMAD.MOV R120, RZ, RZ, -R120 ;  /* 0x000000ffff787224 */ /* 0x000fe200078e0a78 */
[----:B------:R-:W-:Y:S01]  /*120a0*/  ISETP.GT.U32.AND P0, PT, R237, R110, PT ;  /* 0x0000006eed00720c */ /* 0x000fe20003f04070 */
[----:B------:R-:W-:Y:S01]  /*120b0*/  @!P6 IMAD.IADD R113, R113, 0x1, -R237 ;  /* 0x000000017171e824 */ /* 0x000fe200078e0aed */
[----:B------:R-:W-:Y:S01]  /*120c0*/  ISETP.GT.U32.AND P4, PT, R237, R2, PT ;  /* 0x00000002ed00720c */ /* 0x000fe20003f84070 */
[----:B------:R1:W-:Y:S01]  /*120d0*/  STL [R1+0x4f8], R5 ;  /* 0x0004f80501007387 */ /* 0x0003e20000100800 */
[----:B------:R-:W-:Y:S01]  /*120e0*/  ISETP.GE.AND P6, PT, R4, RZ, PT ;  /* 0x000000ff0400720c */ /* 0x000fe20003fc6270 */
[----:B------:R-:W-:Y:S01]  /*120f0*/  VIADD R4, R10, 0x159 ;  /* 0x000001590a047836 */ /* 0x000fe20000000000 */
[----:B------:R-:W-:Y:S01]  /*12100*/  @!P5 IADD3 R109, R109, -R237, RZ ;  /* 0x800000ed6d6dd210 */ /* 0x000fe20007ffe0ff */
[----:B------:R-:W-:Y:S01]  /*12110*/  IMAD.MOV.U32 R6, RZ, RZ, R113 ;  /* 0x000000ffff067224 */ /* 0x000fe200078e0071 */
[----:B------:R-:W-:-:S02]  /*12120*/  ISETP.GT.U32.AND P5, PT, R237, R117, PT ;  /* 0x00000075ed00720c */ /* 0x000fc40003fa4070 */
[----:B------:R-:W-:Y:S02]  /*12130*/  IABS R115, R3 ;  /* 0x0000000300737213 */ /* 0x000fe40000000000 */
[----:B------:R-:W-:Y:S01]  /*12140*/  IABS R114, R4 ;  /* 0x0000000400727213 */ /* 0x000fe20000000000 */
[----:B------:R-:W-:Y:S01]  /*12150*/  @!P0 IMAD.IADD R110, R110, 0x1, -R237 ;  /* 0x000000016e6e8824 */ /* 0x000fe200078e0aed */
[----:B------:R-:W-:Y:S01]  /*12160*/  ISETP.GE.AND P0, PT, R112, RZ, PT ;  /* 0x000000ff7000720c */ /* 0x000fe20003f06270 */
[C---:B------:R-:W-:Y:S01]  /*12170*/  IMAD R112, R237.reuse, R120, R119 ;  /* 0x00000078ed707224 */ /* 0x040fe200078e0277 */
[----:B------:R-:W-:Y:S01]  /*12180*/  @!P4 IADD3 R2, R2, -R237, RZ ;  /* 0x800000ed0202c210 */ /* 0x000fe20007ffe0ff */
[----:B-1----:R-:W-:Y:S01]  /*12190*/  IMAD.MOV.U32 R5, RZ, RZ, R109 ;  /* 0x000000ffff057224 */ /* 0x002fe200078e006d */
[----:B------:R-:W-:Y:S01]  /*121a0*/  IADD3 R111, R10, 0x157, RZ ;  /* 0x000001570a6f7810 */ /* 0x000fe20007ffe0ff */
[----:B------:R-:W-:Y:S01]  /*121b0*/  IMAD.HI.U32 R121, R0, R115, RZ ;  /* 0x0000007300797227 */ /* 0x000fe200078e00ff */
[----:B------:R-:W-:-:S02]  /*121c0*/  ISETP.GT.U32.AND P4, PT, R237, R112, PT ;  /* 0x00000070ed00720c */ /* 0x000fc40003f84070 */
[----:B------:R-:W-:Y:S01]  /*121d0*/  @!P5 IADD3 R117, R117, -R237, RZ ;  /* 0x800000ed7575d210 */ /* 0x000fe20007ffe0ff */
[----:B------:R-:W-:Y:S01]  /*121e0*/  IMAD.HI.U32 R119, R0, R114, RZ ;  /* 0x0000007200777227 */ /* 0x000fe200078e00ff */
[----:B------:R-:W-:Y:S02]  /*121f0*/  @!P2 IADD3 R6, -R6, RZ, RZ ;  /* 0x000000ff0606a210 */ /* 0x000fe40007ffe1ff */
[----:B------:R-:W-:Y:S01]  /*12200*/  @!P3 IADD3 R5, -R5, RZ, RZ ;  /* 0x000000ff0505b210 */ /* 0x000fe20007ffe1ff */
[----:B------:R-:W-:Y:S01]  /*12210*/  IMAD.MOV R119, RZ, RZ, -R119 ;  /* 0x000000ffff777224 */ /* 0x000fe200078e0a77 */
[----:B------:R-:W-:Y:S01]  /*12220*/  IADD3 R121, -R121, RZ, RZ ;  /* 0x000000ff79797210 */ /* 0x000fe20007ffe1ff */
[----:B------:R-:W-:Y:S01]  /*12230*/  STL [R1+0x4f4], R6 ;  /* 0x0004f40601007387 */ /* 0x000fe20000100800 */
[C---:B------:R-:W-:Y:S01]  /*12240*/  ISETP.GT.U32.AND P2, PT, R237.reuse, R117, PT ;  /* 0x00000075ed00720c */ /* 0x040fe20003f44070 */
[C---:B------:R-:W-:Y:S01]  /*12250*/  IMAD R114, R237.reuse, R119, R114 ;  /* 0x00000077ed727224 */ /* 0x040fe200078e0272 */
[----:B------:R-:W-:Y:S01]  /*12260*/  IABS R118, R111 ;  /* 0x0000006f00767213 */ /* 0x000fe20000000000 */
[----:B------:R1:W-:Y:S01]  /*12270*/  STL [R1+0x4f0], R5 ;  /* 0x0004f00501007387 */ /* 0x0003e20000100800 */
[----:B------:R-:W-:Y:S01]  /*12280*/  IMAD R115, R237, R121, R115 ;  /* 0x00000079ed737224 */ /* 0x000fe200078e0273 */
[----:B------:R-:W-:Y:S01]  /*12290*/  ISETP.GE.AND P5, PT, R116, RZ, PT ;  /* 0x000000ff7400720c */ /* 0x000fe20003fa6270 */
[----:B------:R-:W-:Y:S01]  /*122a0*/  VIADD R116, R10, 0x15a ;  /* 0x0000015a0a747836 */ /* 0x000fe20000000000 */
[----:B------:R-:W-:Y:S01]  /*122b0*/  @!P4 IADD3 R112, R112, -R237, RZ ;  /* 0x800000ed7070c210 */ /* 0x000fe20007ffe0ff */
[----:B------:R-:W-:Y:S01]  /*122c0*/  IMAD.HI.U32 R120, R0, R118, RZ ;  /* 0x0000007600787227 */ /* 0x000fe200078e00ff */
[----:B------:R-:W-:-:S02]  /*122d0*/  IADD3 R119, R10, 0x15b, RZ ;  /* 0x0000015b0a777810 */ /* 0x000fc40007ffe0ff */
[----:B------:R-:W-:Y:S01]  /*122e0*/  ISETP.GT.U32.AND P3, PT, R237, R112, PT ;  /* 0x00000070ed00720c */ /* 0x000fe20003f64070 */
[----:B------:R-:W-:Y:S01]  /*122f0*/  IMAD.MOV R120, RZ, RZ, -R120 ;  /* 0x000000ffff787224 */ /* 0x000fe200078e0a78 */
[----:B------:R-:W-:Y:S01]  /*12300*/  @!P2 IADD3 R117, R117, -R237, RZ ;  /* 0x800000ed7575a210 */ /* 0x000fe20007ffe0ff */
[----:B-1----:R-:W-:Y:S01]  /*12310*/  IMAD.MOV.U32 R5, RZ, RZ, R110 ;  /* 0x000000ffff057224 */ /* 0x002fe200078e006e */
[C---:B------:R-:W-:Y:S01]  /*12320*/  ISETP.GT.U32.AND P2, PT, R237.reuse, R114, PT ;  /* 0x00000072ed00720c */ /* 0x040fe20003f44070 */
[----:B------:R-:W-:Y:S01]  /*12330*/  IMAD R118, R237, R120, R118 ;  /* 0x00000078ed767224 */ /* 0x000fe200078e0276 */
[----:B------:R-:W-:Y:S01]  /*12340*/  IABS R120, R116 ;  /* 0x0000007400787213 */ /* 0x000fe20000000000 */
[----:B------:R-:W-:Y:S01]  /*12350*/  @!P6 IMAD.MOV R2, RZ, RZ, -R2 ;  /* 0x000000ffff02e224 */ /* 0x000fe200078e0a02 */
[----:B------:R-:W-:Y:S02]  /*12360*/  @!P1 IADD3 R5, -R5, RZ, RZ ;  /* 0x000000ff05059210 */ /* 0x000fe40007ffe1ff */
[C---:B------:R-:W-:Y:S01]  /*12370*/  ISETP.GT.U32.AND P1, PT, R237.reuse, R115, PT ;  /* 0x00000073ed00720c */ /* 0x040fe20003f24070 */
[----:B------:R-:W-:Y:S01]  /*12380*/  IMAD.MOV.U32 R109, RZ, RZ, R120 ;  /* 0x000000ffff6d7224 */ /* 0x000fe200078e0078 */
[----:B------:R-:W-:Y:S01]  /*12390*/  ISETP.GT.U32.AND P4, PT, R237, R118, PT ;  /* 0x00000076ed00720c */ /* 0x000fe20003f84070 */
[----:B------:R1:W-:Y:S01]  /*123a0*/  STL [R1+0x4ec], R5 ;  /* 0x0004ec0501007387 */ /* 0x0003e20000100800 */
[----:B------:R-:W-:Y:S01]  /*123b0*/  IABS R113, R119 ;  /* 0x0000007700717213 */ /* 0x000fe20000000000 */
[----:B------:R-:W-:Y:S01]  /*123c0*/  IMAD.HI.U32 R110, R0, R109, RZ ;  /* 0x0000006d006e7227 */ /* 0x000fe200078e00ff */
[----:B------:R-:W-:Y:S01]  /*123d0*/  ISETP.GE.AND P6, PT, R111, RZ, PT ;  /* 0x000000ff6f00720c */ /* 0x000fe20003fc6270 */
[----:B------:R2:W-:Y:S01]  /*123e0*/  STL [R1+0x4e8], R2 ;  /* 0x0004e80201007387 */ /* 0x0005e20000100800 */
[----:B------:R-:W-:Y:S01]  /*123f0*/  @!P2 IADD3 R114, R114, -R237, RZ ;  /* 0x800000ed7272a210 */ /* 0x000fe20007ffe0ff */
[--C-:B------:R-:W-:Y:S01]  /*12400*/  @!P3 IMAD.IADD R112, R112, 0x1, -R237.reuse ;  /* 0x000000017070b824 */ /* 0x100fe200078e0aed */
[----:B------:R-:W-:Y:S01]  /*12410*/  ISETP.GE.AND P3, PT, R3, RZ, PT ;  /* 0x000000ff0300720c */ /* 0x000fe20003f66270 */
[----:B------:R-:W-:Y:S01]  /*12420*/  VIADD R111, R10, 0x15e ;  /* 0x0000015e0a6f7836 */ /* 0x000fe20000000000 */
[----:B------:R-:W-:Y:S01]  /*12430*/  IADD3 R110, -R110, RZ, RZ ;  /* 0x000000ff6e6e7210 */ /* 0x000fe20007ffe1ff */
[----:B------:R-:W-:Y:S01]  /*12440*/  @!P1 IMAD.IADD R115, R115, 0x1, -R237 ;  /* 0x0000000173739824 */ /* 0x000fe200078e0aed */
[----:B-1----:R-:W-:-:S02]  /*12450*/  MOV R5, R117 ;  /* 0x0000007500057202 */ /* 0x002fc40000000f00 */
[----:B------:R-:W-:Y:S01]  /*12460*/  @!P4 IADD3 R118, R118, -R237, RZ ;  /* 0x800000ed7676c210 */ /* 0x000fe20007ffe0ff */
[----:B--2---:R-:W-:Y:S01]  /*12470*/  IMAD.MOV.U32 R2, RZ, RZ, R113 ;  /* 0x000000ffff027224 */ /* 0x004fe200078e0071 */
[C---:B------:R-:W-:Y:S01]  /*12480*/  ISETP.GT.U32.AND P2, PT, R237.reuse, R115, PT ;  /* 0x00000073ed00720c */ /* 0x040fe20003f44070 */
[C---:B------:R-:W-:Y:S01]  /*12490*/  IMAD R109, R237.reuse, R110, R109 ;  /* 0x0000006eed6d7224 */ /* 0x040fe200078e026d */
[----:B------:R-:W-:Y:S01]  /*124a0*/  ISETP.GE.AND P4, PT, R4, RZ, PT ;  /* 0x000000ff0400720c */ /* 0x000fe20003f86270 */
[----:B------:R-:W-:Y:S01]  /*124b0*/  IMAD.HI.U32 R3, R0, R2, RZ ;  /* 0x0000000200037227 */ /* 0x000fe200078e00ff */
[C---:B------:R-:W-:Y:S02]  /*124c0*/  ISETP.GT.U32.AND P1, PT, R237.reuse, R118, PT ;  /* 0x00000076ed00720c */ /* 0x040fe40003f24070 */
[C---:B------:R-:W-:Y:S01]  /*124d0*/  IADD3 R113, R10.reuse, 0x15c, RZ ;  /* 0x0000015c0a717810 */ /* 0x040fe20007ffe0ff */
[----:B------:R-:W-:Y:S01]  /*124e0*/  IMAD.MOV R3, RZ, RZ, -R3 ;  /* 0x000000ffff037224 */ /* 0x000fe200078e0a03 */
[----:B------:R-:W-:Y:S01]  /*124f0*/  IADD3 R110, R10, 0x15d, RZ ;  /* 0x0000015d0a6e7810 */ /* 0x000fe20007ffe0ff */
[----:B------:R-:W-:Y:S01]  /*12500*/  IMAD.MOV.U32 R4, RZ, RZ, R112 ;  /* 0x000000ffff047224 */ /* 0x000fe200078e0070 */
[----:B------:R-:W-:Y:S01]  /*12510*/  IABS R112, R111 ;  /* 0x0000006f00707213 */ /* 0x000fe20000000000 */
[C---:B------:R-:W-:Y:S01]  /*12520*/  IMAD R3, R237.reuse, R3, R2 ;  /* 0x00000003ed037224 */ /* 0x040fe200078e0202 */
[----:B------:R-:W-:Y:S01]  /*12530*/  IABS R2, R113 ;  /* 0x0000007100027213 */ /* 0x000fe20000000000 */
[----:B------:R-:W-:Y:S01]  /*12540*/  @!P5 IMAD.MOV R4, RZ, RZ, -R4 ;  /* 0x000000ffff04d224 */ /* 0x000fe200078e0a04 */
[----:B------:R-:W-:Y:S01]  /*12550*/  ISETP.GT.U32.AND P5, PT, R237, R109, PT ;  /* 0x0000006ded00720c */ /* 0x000fe20003fa4070 */
[----:B------:R-:W-:Y:S01]  /*12560*/  @!P2 IMAD.IADD R115, R115, 0x1, -R237 ;  /* 0x000000017373a824 */ /* 0x000fe200078e0aed */
[C---:B------:R-:W-:Y:S01]  /*12570*/  ISETP.GT.U32.AND P2, PT, R237.reuse, R3, PT ;  /* 0x00000003ed00720c */ /* 0x040fe20003f44070 */
[----:B------:R-:W-:Y:S01]  /*12580*/  @!P0 IMAD.MOV R5, RZ, RZ, -R5 ;  /* 0x000000ffff058224 */ /* 0x000fe200078e0a05 */
[----:B------:R-:W-:Y:S01]  /*12590*/  ISETP.GT.U32.AND P0, PT, R237, R114, PT ;  /* 0x00000072ed00720c */ /* 0x000fe20003f04070 */
[----:B------:R-:W-:Y:S01]  /*125a0*/  IMAD.HI.U32 R117, R0, R2, RZ ;  /* 0x0000000200757227 */ /* 0x000fe200078e00ff */
[----:B------:R-:W-:-:S02]  /*125b0*/  @!P1 IADD3 R118, R118, -R237, RZ ;  /* 0x800000ed76769210 */ /* 0x000fc40007ffe0ff */
[----:B------:R1:W-:Y:S01]  /*125c0*/  STL [R1+0x4e4], R5 ;  /* 0x0004e40501007387 */ /* 0x0003e20000100800 */
[----:B------:R-:W-:Y:S02]  /*125d0*/  ISETP.GE.AND P1, PT, R116, RZ, PT ;  /* 0x000000ff7400720c */ /* 0x000fe40003f26270 */
[----:B------:R-:W-:Y:S01]  /*125e0*/  IADD3 R117, -R117, RZ, RZ ;  /* 0x000000ff75757210 */ /* 0x000fe20007ffe1ff */
[----:B------:R2:W-:Y:S01]  /*125f0*/  STL [R1+0x4e0], R4 ;  /* 0x0004e00401007387 */ /* 0x0005e20000100800 */
[-C--:B------:R-:W-:Y:S02]  /*12600*/  @!P5 IADD3 R109, R109, -R237.reuse, RZ ;  /* 0x800000ed6d6dd210 */ /* 0x080fe40007ffe0ff */
[----:B------:R-:W-:Y:S01]  /*12610*/  @!P2 IADD3 R3, R3, -R237, RZ ;  /* 0x800000ed0303a210 */ /* 0x000fe20007ffe0ff */
[C---:B------:R-:W-:Y:S01]  /*12620*/  IMAD R2, R237.reuse, R117, R2 ;  /* 0x00000075ed027224 */ /* 0x040fe200078e0202 */
[----:B------:R-:W-:Y:S01]  /*12630*/  ISETP.GT.U32.AND P2, PT, R237, R109, PT ;  /* 0x0000006ded00720c */ /* 0x000fe20003f44070 */
[----:B-1----:R-:W-:Y:S01]  /*12640*/  IMAD.MOV.U32 R5, RZ, RZ, R118 ;  /* 0x000000ffff057224 */ /* 0x002fe200078e0076 */
[----:B------:R-:W-:Y:S01]  /*12650*/  ISETP.GE.AND P5, PT, R113, RZ, PT ;  /* 0x000000ff7100720c */ /* 0x000fe20003fa6270 */
[----:B------:R-:W-:Y:S01]  /*12660*/  VIADD R117, R10, 0x15f ;  /* 0x0000015f0a757836 */ /* 0x000fe20000000000 */
[----:B------:R-:W-:Y:S01]  /*12670*/  MOV R6, R115 ;  /* 0x0000007300067202 */ /* 0x000fe20000000f00 */
[----:B------:R-:W-:Y:S01]  /*12680*/  @!P6 IMAD.MOV R5, RZ, RZ, -R5 ;  /* 0x000000ffff05e224 */ /* 0x000fe200078e0a05 */
[----:B--2---:R-:W-:-:S02]  /*12690*/  IABS R4, R110 ;  /* 0x0000006e00047213 */ /* 0x004fc40000000000 */
[C---:B------:R-:W-:Y:S02]  /*126a0*/  ISETP.GT.U32.AND P6, PT, R237.reuse, R3, PT ;  /* 0x00000003ed00720c */ /* 0x040fe40003fc4070 */
[----:B------:R-:W-:Y:S01]  /*126b0*/  @!P3 IADD3 R6, -R6, RZ, RZ ;  /* 0x000000ff0606b210 */ /* 0x000fe20007ffe1ff */
[----:B------:R-:W-:Y:S01]  /*126c0*/  IMAD.HI.U32 R116, R0, R4, RZ ;  /* 0x0000000400747227 */ /* 0x000fe200078e00ff */
[----:B------:R-:W-:Y:S01]  /*126d0*/  @!P0 IADD3 R114, R114, -R237, RZ ;  /* 0x800000ed72728210 */ /* 0x000fe20007ffe0ff */
[----:B------:R1:W-:Y:S01]  /*126e0*/  STL [R1+0x4d8], R5 ;  /* 0x0004d80501007387 */ /* 0x0003e20000100800 */
[----:B------:R-:W-:Y:S01]  /*126f0*/  ISETP.GT.U32.AND P3, PT, R237, R2, PT ;  /* 0x00000002ed00720c */ /* 0x000fe20003f64070 */
[----:B------:R-:W-:Y:S01]  /*12700*/  IMAD.MOV R113, RZ, RZ, -R116 ;  /* 0x000000ffff717224 */ /* 0x000fe200078e0a74 */
[----:B------:R-:W-:Y:S01]  /*12710*/  ISETP.GE.AND P0, PT, R119, RZ, PT ;  /* 0x000000ff7700720c */ /* 0x000fe20003f06270 */
[----:B------:R-:W-:Y:S01]  /*12720*/  @!P2 IMAD.IADD R109, R109, 0x1, -R237 ;  /* 0x000000016d6da824 */ /* 0x000fe200078e0aed */
[----:B------:R-:W-:Y:S01]  /*12730*/  STL [R1+0x4d4], R6 ;  /* 0x0004d40601007387 */ /* 0x000fe20000100800 */
[----:B------:R-:W-:Y:S01]  /*12740*/  IMAD R4, R237, R113, R4 ;  /* 0x00000071ed047224 */ /* 0x000fe200078e0204 */
[----:B------:R-:W-:Y:S01]  /*12750*/  IADD3 R116, R10, 0x164, RZ ;  /* 0x000001640a747810 */ /* 0x000fe20007ffe0ff */
[----:B------:R-:W-:Y:S01]  /*12760*/  IMAD.HI.U32 R113, R0, R112, RZ ;  /* 0x0000007000717227 */ /* 0x000fe200078e00ff */
[----:B------:R-:W-:-:S02]  /*12770*/  @!P6 IADD3 R3, R3, -R237, RZ ;  /* 0x800000ed0303e210 */ /* 0x000fc40007ffe0ff */
[----:B------:R-:W-:Y:S01]  /*12780*/  ISETP.GT.U32.AND P2, PT, R237, R4, PT ;  /* 0x00000004ed00720c */ /* 0x000fe20003f44070 */
[----:B-1----:R-:W-:Y:S01]  /*12790*/  IMAD.MOV.U32 R5, RZ, RZ, R114 ;  /* 0x000000ffff057224 */ /* 0x002fe200078e0072 */
[----:B------:R-:W-:Y:S01]  /*127a0*/  IADD3 R113, -R113, RZ, RZ ;  /* 0x000000ff71717210 */ /* 0x000fe20007ffe1ff */
[----:B------:R-:W-:Y:S01]  /*127b0*/  @!P3 IMAD.IADD R2, R2, 0x1, -R237 ;  /* 0x000000010202b824 */ /* 0x000fe200078e0aed */
[----:B------:R-:W-:Y:S01]  /*127c0*/  ISETP.GE.AND P6, PT, R111, RZ, PT ;  /* 0x000000ff6f00720c */ /* 0x000fe20003fc6270 */
[----:B------:R-:W-:Y:S01]  /*127d0*/  @!P4 IMAD.MOV R5, RZ, RZ, -R5 ;  /* 0x000000ffff05c224 */ /* 0x000fe200078e0a05 */
[----:B------:R-:W-:Y:S01]  /*127e0*/  ISETP.GE.AND P4, PT, R110, RZ, PT ;  /* 0x000000ff6e00720c */ /* 0x000fe20003f86270 */
[----:B------:R-:W-:Y:S01]  /*127f0*/  IMAD R110, R237, R113, R112 ;  /* 0x00000071ed6e7224 */ /* 0x000fe200078e0270 */
[----:B------:R-:W-:Y:S01]  /*12800*/  @!P0 IADD3 R3, -R3, RZ, RZ ;  /* 0x000000ff03038210 */ /* 0x000fe20007ffe1ff */
[C---:B------:R-:W-:Y:S01]  /*12810*/  VIADD R112, R10.reuse, 0x160 ;  /* 0x000001600a707836 */ /* 0x040fe20000000000 */
[----:B------:R1:W-:Y:S01]  /*12820*/  STL [R1+0x4d0], R5 ;  /* 0x0004d00501007387 */ /* 0x0003e20000100800 */
[C---:B------:R-:W-:Y:S01]  /*12830*/  ISETP.GT.U32.AND P3, PT, R237.reuse, R2, PT ;  /* 0x00000002ed00720c */ /* 0x040fe20003f64070 */
[----:B------:R-:W-:Y:S01]  /*12840*/  VIADD R114, R10, 0x162 ;  /* 0x000001620a727836 */ /* 0x000fe20000000000 */
[----:B------:R-:W-:Y:S01]  /*12850*/  ISETP.GT.U32.AND P0, PT, R237, R110, PT ;  /* 0x0000006eed00720c */ /* 0x000fe20003f04070 */
[----:B------:R-:W-:Y:S01]  /*12860*/  @!P2 IMAD.IADD R4, R4, 0x1, -R237 ;  /* 0x000000010404a824 */ /* 0x000fe200078e0aed */
[----:B------:R-:W-:-:S02]  /*12870*/  IABS R120, R112 ;  /* 0x0000007000787213 */ /* 0x000fc40000000000 */
[----:B------:R-:W-:Y:S02]  /*12880*/  IADD3 R111, R10, 0x161, RZ ;  /* 0x000001610a6f7810 */ /* 0x000fe40007ffe0ff */
[----:B------:R-:W-:Y:S02]  /*12890*/  ISETP.GT.U32.AND P2, PT, R237, R4, PT ;  /* 0x00000004ed00720c */ /* 0x000fe40003f44070 */
[----:B-1----:R-:W-:Y:S01]  /*128a0*/  MOV R5, R109 ;  /* 0x0000006d00057202 */ /* 0x002fe20000000f00 */
[----:B------:R-:W-:Y:S01]  /*128b0*/  IMAD.HI.U32 R109, R0, R120, RZ ;  /* 0x00000078006d7227 */ /* 0x000fe200078e00ff */
[----:B------:R-:W-:Y:S02]  /*128c0*/  IABS R119, R111 ;  /* 0x0000006f00777213 */ /* 0x000fe40000000000 */
[----:B------:R-:W-:Y:S01]  /*128d0*/  @!P1 IADD3 R5, -R5, RZ, RZ ;  /* 0x000000ff05059210 */ /* 0x000fe20007ffe1ff */
[----:B------:R-:W-:Y:S01]  /*128e0*/  @!P3 IMAD.IADD R2, R2, 0x1, -R237 ;  /* 0x000000010202b824 */ /* 0x000fe200078e0aed */
[----:B------:R-:W-:Y:S01]  /*128f0*/  ISETP.GE.AND P1, PT, R117, RZ, PT ;  /* 0x000000ff7500720c */ /* 0x000fe20003f26270 */
[----:B------:R-:W-:Y:S01]  /*12900*/  IMAD.MOV R109, RZ, RZ, -R109 ;  /* 0x000000ffff6d7224 */ /* 0x000fe200078e0a6d */
[----:B------:R-:W-:Y:S01]  /*12910*/  IABS R117, R117 ;  /* 0x0000007500757213 */ /* 0x000fe20000000000 */
[----:B------:R1:W-:Y:S01]  /*12920*/  STL [R1+0x4cc], R5 ;  /* 0x0004cc0501007387 */ /* 0x0003e20000100800 */
[----:B------:R-:W-:Y:S01]  /*12930*/  @!P0 IADD3 R110, R110, -R237, RZ ;  /* 0x800000ed6e6e8210 */ /* 0x000fe20007ffe0ff */
[----:B------:R-:W-:Y:S01]  /*12940*/  @!P2 IMAD.IADD R4, R4, 0x1, -R237 ;  /* 0x000000010404a824 */ /* 0x000fe200078e0aed */
[----:B------:R-:W-:Y:S01]  /*12950*/  ISETP.GE.AND P3, PT, R112, RZ, PT ;  /* 0x000000ff7000720c */ /* 0x000fe20003f66270 */
[----:B------:R-:W-:Y:S01]  /*12960*/  IMAD.HI.U32 R113, R0, R117, RZ ;  /* 0x0000007500717227 */ /* 0x000fe200078e00ff */
[----:B------:R-:W-:Y:S01]  /*12970*/  ISETP.GT.U32.AND P0, PT, R237, R110, PT ;  /* 0x0000006eed00720c */ /* 0x000fe20003f04070 */
[----:B------:R2:W-:Y:S01]  /*12980*/  STL [R1+0x4c8], R3 ;  /* 0x0004c80301007387 */ /* 0x0005e20000100800 */
[----:B------:R-:W-:Y:S01]  /*12990*/  ISETP.GE.AND P2, PT, R111, RZ, PT ;  /* 0x000000ff6f00720c */ /* 0x000fe20003f46270 */
[----:B------:R-:W-:Y:S01]  /*129a0*/  IMAD R120, R237, R109, R120 ;  /* 0x0000006ded787224 */ /* 0x000fe200078e0278 */
[----:B------:R-:W-:Y:S01]  /*129b0*/  IADD3 R112, -R113, RZ, RZ ;  /* 0x000000ff71707210 */ /* 0x000fe20007ffe1ff */
[----:B------:R-:W-:Y:S01]  /*129c0*/  IMAD.MOV.U32 R6, RZ, RZ, R2 ;  /* 0x000000ffff067224 */ /* 0x000fe200078e0002 */
[----:B-1----:R-:W-:Y:S01]  /*129d0*/  MOV R5, R4 ;  /* 0x0000000400057202 */ /* 0x002fe20000000f00 */
[----:B------:R-:W-:Y:S01]  /*129e0*/  VIADD R2, R10, 0x165 ;  /* 0x000001650a027836 */ /* 0x000fe20000000000 */
[----:B------:R-:W-:Y:S01]  /*129f0*/  IABS R109, R116 ;  /* 0x00000074006d7213 */ /* 0x000fe20000000000 */
[----:B------:R-:W-:Y:S01]  /*12a00*/  IMAD R117, R237, R112, R117 ;  /* 0x00000070ed757224 */ /* 0x000fe200078e0275 */
[----:B------:R-:W-:Y:S01]  /*12a10*/  @!P4 IADD3 R5, -R5, RZ, RZ ;  /* 0x000000ff0505c210 */ /* 0x000fe20007ffe1ff */
[----:B--2---:R-:W-:Y:S01]  /*12a20*/  IMAD.HI.U32 R3, R0, R119, RZ ;  /* 0x0000007700037227 */ /* 0x004fe200078e00ff */
[----:B------:R-:W-:-:S02]  /*12a30*/  IABS R4, R2 ;  /* 0x0000000200047213 */ /* 0x000fc40000000000 */
[C---:B------:R-:W-:Y:S01]  /*12a40*/  ISETP.GT.U32.AND P4, PT, R237.reuse, R117, PT ;  /* 0x00000075ed00720c */ /* 0x040fe20003f84070 */
[----:B------:R-:W-:Y:S01]  /*12a50*/  @!P0 IMAD.IADD R110, R110, 0x1, -R237 ;  /* 0x000000016e6e8824 */ /* 0x000fe200078e0aed */
[----:B------:R-:W-:Y:S01]  /*12a60*/  ISETP.GT.U32.AND P0, PT, R237, R120, PT ;  /* 0x00000078ed00720c */ /* 0x000fe20003f04070 */
[----:B------:R-:W-:Y:S01]  /*12a70*/  @!P5 IMAD.MOV R6, RZ, RZ, -R6 ;  /* 0x000000ffff06d224 */ /* 0x000fe200078e0a06 */
[----:B------:R-:W-:Y:S01]  /*12a80*/  IADD3 R3, -R3, RZ, RZ ;  /* 0x000000ff03037210 */ /* 0x000fe20007ffe1ff */
[----:B------:R-:W-:Y:S01]  /*12a90*/  IMAD.HI.U32 R111, R0, R109, RZ ;  /* 0x0000006d006f7227 */ /* 0x000fe200078e00ff */
[----:B------:R-:W-:Y:S02]  /*12aa0*/  ISETP.GE.AND P5, PT, R114, RZ, PT ;  /* 0x000000ff7200720c */ /* 0x000fe40003fa6270 */
[----:B------:R-:W-:Y:S01]  /*12ab0*/  STL [R1+0x4c4], R6 ;  /* 0x0004c40601007387 */ /* 0x000fe20000100800 */
[----:B------:R-:W-:Y:S01]  /*12ac0*/  IMAD R119, R237, R3, R119 ;  /* 0x00000003ed777224 */ /* 0x000fe200078e0277 */
[----:B------:R-:W-:-:S02]  /*12ad0*/  IADD3 R3, R10, 0x163, RZ ;  /* 0x000001630a037810 */ /* 0x000fc40007ffe0ff */
[----:B------:R-:W-:Y:S01]  /*12ae0*/  IABS R114, R114 ;  /* 0x0000007200727213 */ /* 0x000fe20000000000 */
[--C-:B------:R-:W-:Y:S01]  /*12af0*/  @!P4 IMAD.IADD R117, R117, 0x1, -R237.reuse ;  /* 0x000000017575c824 */ /* 0x100fe200078e0aed */
[C---:B------:R-:W-:Y:S01]  /*12b00*/  ISETP.GT.U32.AND P4, PT, R237.reuse, R119, PT ;  /* 0x00000077ed00720c */ /* 0x040fe20003f84070 */
[----:B------:R-:W-:Y:S01]  /*12b10*/  @!P0 IMAD.IADD R120, R120, 0x1, -R237 ;  /* 0x0000000178788824 */ /* 0x000fe200078e0aed */
[----:B------:R-:W-:Y:S01]  /*12b20*/  IABS R113, R3 ;  /* 0x0000000300717213 */ /* 0x000fe20000000000 */
[----:B------:R1:W-:Y:S01]  /*12b30*/  STL [R1+0x4c0], R5 ;  /* 0x0004c00501007387 */ /* 0x0003e20000100800 */
[----:B------:R-:W-:Y:S01]  /*12b40*/  ISETP.GT.U32.AND P0, PT, R237, R117, PT ;  /* 0x00000075ed00720c */ /* 0x000fe20003f04070 */
[----:B------:R-:W-:Y:S01]  /*12b50*/  IMAD.HI.U32 R118, R0, R114, RZ ;  /* 0x0000007200767227 */ /* 0x000fe200078e00ff */
[----:B------:R-:W-:Y:S02]  /*12b60*/  IADD3 R111, -R111, RZ, RZ ;  /* 0x000000ff6f6f7210 */ /* 0x000fe40007ffe1ff */
[----:B------:R-:W-:Y:S01]  /*12b70*/  IADD3 R115, R10, 0x166, RZ ;  /* 0x000001660a737810 */ /* 0x000fe20007ffe0ff */
[----:B------:R-:W-:Y:S01]  /*12b80*/  IMAD.HI.U32 R112, R0, R113, RZ ;  /* 0x0000007100707227 */ /* 0x000fe200078e00ff */
[----:B------:R-:W-:-:S02]  /*12b90*/  IADD3 R118, -R118, RZ, RZ ;  /* 0x000000ff76767210 */ /* 0x000fc40007ffe1ff */
[----:B-1----:R-:W-:Y:S01]  /*12ba0*/  MOV R5, R110 ;  /* 0x0000006e00057202 */ /* 0x002fe20000000f00 */
[--C-:B------:R-:W-:Y:S02]  /*12bb0*/  @!P4 IMAD.IADD R119, R119, 0x1, -R237.reuse ;  /* 0x000000017777c824 */ /* 0x100fe400078e0aed */
[----:B------:R-:W-:Y:S01]  /*12bc0*/  IMAD.MOV R112, RZ, RZ, -R112 ;  /* 0x000000ffff707224 */ /* 0x000fe200078e0a70 */
[----:B------:R-:W-:Y:S01]  /*12bd0*/  @!P6 IADD3 R5, -R5, RZ, RZ ;  /* 0x000000ff0505e210 */ /* 0x000fe20007ffe1ff */
[----:B------:R-:W-:Y:S01]  /*12be0*/  @!P0 IMAD.IADD R117, R117, 0x1, -R237 ;  /* 0x0000000175758824 */ /* 0x000fe200078e0aed */
[C---:B------:R-:W-:Y:S01]  /*12bf0*/  ISETP.GT.U32.AND P6, PT, R237.reuse, R120, PT ;  /* 0x00000078ed00720c */ /* 0x040fe20003fc4070 */
[C---:B------:R-:W-:Y:S01]  /*12c00*/  IMAD R109, R237.reuse, R111, R109 ;  /* 0x0000006fed6d7224 */ /* 0x040fe200078e026d */
[C---:B------:R-:W-:Y:S01]  /*12c10*/  ISETP.GT.U32.AND P4, PT, R237.reuse, R119, PT ;  /* 0x00000077ed00720c */ /* 0x040fe20003f84070 */
[----:B------:R-:W-:Y:S01]  /*12c20*/  IMAD.HI.U32 R111, R0, R4, RZ ;  /* 0x00000004006f7227 */ /* 0x000fe200078e00ff */
[----:B------:R1:W-:Y:S03]  /*12c30*/  STL [R1+0x4bc], R5 ;  /* 0x0004bc0501007387 */ /* 0x0003e60000100800 */
[----:B------:R-:W-:Y:S01]  /*12c40*/  IMAD R113, R237, R112, R113 ;  /* 0x00000070ed717224 */ /* 0x000fe200078e0271 */
[----:B------:R-:W-:Y:S01]  /*12c50*/  IADD3 R111, -R111, RZ, RZ ;  /* 0x000000ff6f6f7210 */ /* 0x000fe20007ffe1ff */
[----:B------:R-:W-:Y:S01]  /*12c60*/  IMAD R114, R237, R118, R114 ;  /* 0x00000076ed727224 */ /* 0x000fe200078e0272 */
[----:B------:R-:W-:Y:S01]  /*12c70*/  IABS R112, R115 ;  /* 0x0000007300707213 */ /* 0x000fe20000000000 */
[----:B------:R-:W-:-:S02]  /*12c80*/  VIADD R110, R10, 0x167 ;  /* 0x000001670a6e7836 */ /* 0x000fc40000000000 */
[C---:B------:R-:W-:Y:S01]  /*12c90*/  IMAD R4, R237.reuse, R111, R4 ;  /* 0x0000006fed047224 */ /* 0x040fe200078e0204 */
[----:B-1----:R-:W-:Y:S01]  /*12ca0*/  MOV R5, R117 ;  /* 0x0000007500057202 */ /* 0x002fe20000000f00 */
[----:B------:R-:W-:Y:S01]  /*12cb0*/  @!P6 IMAD.IADD R120, R120, 0x1, -R237 ;  /* 0x000000017878e824 */ /* 0x000fe200078e0aed */
[C---:B------:R-:W-:Y:S01]  /*12cc0*/  ISETP.GT.U32.AND P0, PT, R237.reuse, R114, PT ;  /* 0x00000072ed00720c */ /* 0x040fe20003f04070 */
[----:B------:R-:W-:Y:S01]  /*12cd0*/  IMAD.HI.U32 R118, R0, R112, RZ ;  /* 0x0000007000767227 */ /* 0x000fe200078e00ff */
[----:B------:R-:W-:Y:S02]  /*12ce0*/  ISETP.GT.U32.AND P6, PT, R237, R109, PT ;  /* 0x0000006ded00720c */ /* 0x000fe40003fc4070 */
[----:B------:R-:W-:Y:S01]  /*12cf0*/  @!P4 IADD3 R119, R119, -R237, RZ ;  /* 0x800000ed7777c210 */ /* 0x000fe20007ffe0ff */
[----:B------:R-:W-:Y:S01]  /*12d00*/  @!P1 IMAD.MOV R5, RZ, RZ, -R5 ;  /* 0x000000ffff059224 */ /* 0x000fe200078e0a05 */
[C---:B------:R-:W-:Y:S01]  /*12d10*/  ISETP.GT.U32.AND P1, PT, R237.reuse, R113, PT ;  /* 0x00000071ed00720c */ /* 0x040fe20003f24070 */
[----:B------:R-:W-:Y:S01]  /*12d20*/  VIADD R111, R10, 0x168 ;  /* 0x000001680a6f7836 */ /* 0x000fe20000000000 */
[----:B------:R-:W-:-:S02]  /*12d30*/  ISETP.GT.U32.AND P4, PT, R237, R4, PT ;  /* 0x00000004ed00720c */ /* 0x000fc40003f84070 */
[----:B------:R1:W-:Y:S01]  /*12d40*/  STL [R1+0x4b8], R5 ;  /* 0x0004b80501007387 */ /* 0x0003e20000100800 */
[----:B------:R-:W-:Y:S02]  /*12d50*/  IADD3 R118, -R118, RZ, RZ ;  /* 0x000000ff76767210 */ /* 0x000fe40007ffe1ff */
[----:B------:R-:W-:Y:S02]  /*12d60*/  @!P0 IADD3 R114, R114, -R237, RZ ;  /* 0x800000ed72728210 */ /* 0x000fe40007ffe0ff */
[--C-:B------:R-:W-:Y:S01]  /*12d70*/  @!P6 IMAD.IADD R109, R109, 0x1, -R237.reuse ;  /* 0x000000016d6de824 */ /* 0x100fe200078e0aed */
[----:B------:R-:W-:Y:S02]  /*12d80*/  IABS R117, R110 ;  /* 0x0000006e00757213 */ /* 0x000fe40000000000 */
[----:B------:R-:W-:Y:S01]  /*12d90*/  ISETP.GE.AND P0, PT, R3, RZ, PT ;  /* 0x000000ff0300720c */ /* 0x000fe20003f06270 */
[----:B------:R-:W-:Y:S01]  /*12da0*/  @!P1 IMAD.IADD R113, R113, 0x1, -R237 ;  /* 0x0000000171719824 */ /* 0x000fe200078e0aed */
[----:B-1----:R-:W-:Y:S01]  /*12db0*/  MOV R5, R120 ;  /* 0x0000007800057202 */ /* 0x002fe20000000f00 */
[C---:B------:R-:W-:Y:S01]  /*12dc0*/  IMAD R3, R237.reuse, R118, R112 ;  /* 0x00000076ed037224 */ /* 0x040fe200078e0270 */
[C---:B------:R-:W-:Y:S01]  /*12dd0*/  ISETP.GT.U32.AND P1, PT, R237.reuse, R114, PT ;  /* 0x00000072ed00720c */ /* 0x040fe20003f24070 */
[----:B------:R-:W-:Y:S01]  /*12de0*/  IMAD.HI.U32 R118, R0, R117, RZ ;  /* 0x0000007500767227 */ /* 0x000fe200078e00ff */
[----:B------:R-:W-:-:S02]  /*12df0*/  ISETP.GT.U32.AND P6, PT, R237, R113, PT ;  /* 0x00000071ed00720c */ /* 0x000fc40003fc4070 */
[----:B------:R-:W-:Y:S01]  /*12e00*/  @!P4 IADD3 R4, R4, -R237, RZ ;  /* 0x800000ed0404c210 */ /* 0x000fe20007ffe0ff */
[----:B------:R-:W-:Y:S01]  /*12e10*/  @!P3 IMAD.MOV R5, RZ, RZ, -R5 ;  /* 0x000000ffff05b224 */ /* 0x000fe200078e0a05 */
[C---:B------:R-:W-:Y:S01]  /*12e20*/  ISETP.GT.U32.AND P3, PT, R237.reuse, R109, PT ;  /* 0x0000006ded00720c */ /* 0x040fe20003f64070 */
[----:B------:R-:W-:Y:S01]  /*12e30*/  IMAD.MOV R118, RZ, RZ, -R118 ;  /* 0x000000ffff767224 */ /* 0x000fe200078e0a76 */
[----:B------:R-:W-:Y:S02]  /*12e40*/  ISETP.GT.U32.AND P4, PT, R237, R4, PT ;  /* 0x00000004ed00720c */ /* 0x000fe40003f84070 */
[----:B------:R1:W-:Y:S01]  /*12e50*/  STL [R1+0x4b4], R5 ;  /* 0x0004b40501007387 */ /* 0x0003e20000100800 */
[----:B------:R-:W-:Y:S02]  /*12e60*/  IABS R112, R111 ;  /* 0x0000006f00707213 */ /* 0x000fe40000000000 */
[----:B------:R-:W-:Y:S01]  /*12e70*/  @!P1 IMAD.IADD R114, R114, 0x1, -R237 ;  /* 0x0000000172729824 */ /* 0x000fe200078e0aed */
[----:B------:R-:W-:-:S02]  /*12e80*/  ISETP.GE.AND P1, PT, R116, RZ, PT ;  /* 0x000000ff7400720c */ /* 0x000fc40003f26270 */
[----:B------:R-:W-:Y:S01]  /*12e90*/  @!P6 IADD3 R113, R113, -R237, RZ ;  /* 0x800000ed7171e210 */ /* 0x000fe20007ffe0ff */
[----:B------:R-:W-:Y:S01]  /*12ea0*/  IMAD.HI.U32 R116, R0, R112, RZ ;  /* 0x0000007000747227 */ /* 0x000fe200078e00ff */
[----:B------:R-:W-:Y:S02]  /*12eb0*/  ISETP.GE.AND P6, PT, R2, RZ, PT ;  /* 0x000000ff0200720c */ /* 0x000fe40003fc6270 */
[----:B-1----:R-:W-:Y:S01]  /*12ec0*/  MOV R5, R119 ;  /* 0x0000007700057202 */ /* 0x002fe20000000f00 */
[----:B------:R-:W-:Y:S01]  /*12ed0*/  IMAD R2, R237, R118, R117 ;  /* 0x00000076ed027224 */ /* 0x000fe200078e0275 */
[----:B------:R-:W-:Y:S01]  /*12ee0*/  MOV R6, R114 ;  /* 0x0000007200067202 */ /* 0x000fe20000000f00 */
[--C-:B------:R-:W-:Y:S01]  /*12ef0*/  @!P4 IMAD.IADD R4, R4, 0x1, -R237.reuse ;  /* 0x000000010404c824 */ /* 0x100fe200078e0aed */
[----:B------:R-:W-:Y:S01]  /*12f00*/  @!P2 IADD3 R5, -R5, RZ, RZ ;  /* 0x000000ff0505a210 */ /* 0x000fe20007ffe1ff */
[----:B------:R-:W-:Y:S01]  /*12f10*/  @!P3 IMAD.IADD R109, R109, 0x1, -R237 ;  /* 0x000000016d6db824 */ /* 0x000fe200078e0aed */
[C---:B------:R-:W-:Y:S01]  /*12f20*/  ISETP.GT.U32.AND P2, PT, R237.reuse, R3, PT ;  /* 0x00000003ed00720c */ /* 0x040fe20003f44070 */
[----:B------:R-:W-:Y:S01]  /*12f30*/  @!P5 IMAD.MOV R6, RZ, RZ, -R6 ;  /* 0x000000ffff06d224 */ /* 0x000fe200078e0a06 */
[----:B------:R-:W-:Y:S01]  /*12f40*/  ISETP.GT.U32.AND P4, PT, R237, R2, PT ;  /* 0x00000002ed00720c */ /* 0x000fe20003f84070 */
[----:B------:R1:W-:Y:S01]  /*12f50*/  STL [R1+0x4b0], R5 ;  /* 0x0004b00501007387 */ /* 0x0003e20000100800 */
[----:B------:R-:W-:Y:S01]  /*12f60*/  ISETP.GE.AND P3, PT, R115, RZ, PT ;  /* 0x000000ff7300720c */ /* 0x000fe20003f66270 */
[----:B------:R-:W-:Y:S01]  /*12f70*/  @!P6 IMAD.MOV R4, RZ, RZ, -R4 ;  /* 0x000000ffff04e224 */ /* 0x000fe200078e0a04 */
[----:B------:R-:W-:Y:S01]  /*12f80*/  IADD3 R116, -R116, RZ, RZ ;  /* 0x000000ff74747210 */ /* 0x000fe20007ffe1ff */
[----:B------:R-:W-:Y:S01]  /*12f90*/  STL [R1+0x4ac], R6 ;  /* 0x0004ac0601007387 */ /* 0x000fe20000100800 */
[----:B------:R-:W-:Y:S01]  /*12fa0*/  VIADD R117, R10, 0x169 ;  /* 0x000001690a757836 */ /* 0x000fe20000000000 */
[----:B------:R-:W-:Y:S01]  /*12fb0*/  ISETP.GE.AND P6, PT, R230, RZ, PT ;  /* 0x000000ffe600720c */ /* 0x000fe20003fc6270 */
[----:B------:R-:W-:Y:S01]  /*12fc0*/  IMAD.HI.U32 R114, R0, R238, RZ ;  /* 0x000000ee00727227 */ /* 0x000fe200078e00ff */
[----:B------:R-:W-:-:S02]  /*12fd0*/  IABS R230, R230 ;  /* 0x000000e600e67213 */ /* 0x000fc40000000000 */
[-C--:B------:R-:W-:Y:S01]  /*12fe0*/  @!P2 IADD3 R3, R3, -R237.reuse, RZ ;  /* 0x800000ed0303a210 */ /* 0x080fe20007ffe0ff */
[----:B-1----:R-:W-:Y:S01]  /*12ff0*/  IMAD.MOV.U32 R5, RZ, RZ, R113 ;  /* 0x000000ffff057224 */ /* 0x002fe200078e0071 */
[----:B------:R-:W-:Y:S01]  /*13000*/  @!P4 IADD3 R2, R2, -R237, RZ ;  /* 0x800000ed0202c210 */ /* 0x000fe20007ffe0ff */
[C---:B------:R-:W-:Y:S01]  /*13010*/  IMAD R112, R237.reuse, R116, R112 ;  /* 0x00000074ed707224 */ /* 0x040fe200078e0270 */
[----:B------:R-:W-:Y:S01]  /*13020*/  ISETP.GT.U32.AND P5, PT, R237, R3, PT ;  /* 0x00000003ed00720c */ /* 0x000fe20003fa4070 */
[----:B------:R-:W-:Y:S01]  /*13030*/  IMAD.HI.U32 R113, R0, R236, RZ ;  /* 0x000000ec00717227 */ /* 0x000fe200078e00ff */
[----:B------:R-:W-:Y:S02]  /*13040*/  @!P0 IADD3 R5, -R5, RZ, RZ ;  /* 0x000000ff05058210 */ /* 0x000fe40007ffe1ff */
[----:B------:R-:W-:Y:S02]  /*13050*/  ISETP.GE.AND P2, PT, R110, RZ, PT ;  /* 0x000000ff6e00720c */ /* 0x000fe40003f46270 */
[----:B------:R-:W-:Y:S01]  /*13060*/  ISETP.GE.AND P4, PT, R117, RZ, PT ;  /* 0x000000ff7500720c */ /* 0x000fe20003f86270 */
[----:B------:R1:W-:Y:S01]  /*13070*/  STL [R1+0x4a8], R5 ;  /* 0x0004a80501007387 */ /* 0x0003e20000100800 */
[----:B------:R-:W-:-:S02]  /*13080*/  IADD3 R119, R10, 0x16a, RZ ;  /* 0x0000016a0a777810 */ /* 0x000fc40007ffe0ff */
[----:B------:R-:W-:Y:S02]  /*13090*/  IABS R117, R117 ;  /* 0x0000007500757213 */ /* 0x000fe40000000000 */
[----:B------:R-:W-:Y:S01]  /*130a0*/  ISETP.GE.AND P0, PT, R111, RZ, PT ;  /* 0x000000ff6f00720c */ /* 0x000fe20003f06270 */
[----:B------:R-:W-:Y:S01]  /*130b0*/  @!P5 IMAD.IADD R3, R3, 0x1, -R237 ;  /* 0x000000010303d824 */ /* 0x000fe200078e0aed */
[----:B------:R-:W-:Y:S01]  /*130c0*/  ISETP.GE.AND P5, PT, R119, RZ, PT ;  /* 0x000000ff7700720c */ /* 0x000fe20003fa6270 */
[C---:B------:R-:W-:Y:S01]  /*130d0*/  IMAD.HI.U32 R111, R0.reuse, R117, RZ ;  /* 0x00000075006f7227 */ /* 0x040fe200078e00ff */
[----:B------:R-:W-:Y:S02]  /*130e0*/  IABS R119, R119 ;  /* 0x0000007700777213 */ /* 0x000fe40000000000 */
[----:B-1----:R-:W-:Y:S01]  /*130f0*/  MOV R5, R109 ;  /* 0x0000006d00057202 */ /* 0x002fe20000000f00 */
[----:B------:R-:W-:Y:S01]  /*13100*/  IMAD.HI.U32 R109, R0, R230, RZ ;  /* 0x000000e6006d7227 */ /* 0x000fe200078e00ff */
[----:B------:R-:W-:-:S02]  /*13110*/  IADD3 R111, -R111, RZ, RZ ;  /* 0x000000ff6f6f7210 */ /* 0x000fc40007ffe1ff */
[----:B------:R-:W-:Y:S01]  /*13120*/  @!P1 IADD3 R5, -R5, RZ, RZ ;  /* 0x000000ff05059210 */ /* 0x000fe20007ffe1ff */
[----:B------:R-:W-:Y:S01]  /*13130*/  IMAD.HI.U32 R110, R0, R119, RZ ;  /* 0x00000077006e7227 */ /* 0x000fe200078e00ff */
[----:B------:R-:W-:Y:S02]  /*13140*/  ISETP.GT.U32.AND P1, PT, R237, R2, PT ;  /* 0x00000002ed00720c */ /* 0x000fe40003f24070 */
[----:B------:R-:W-:Y:S01]  /*13150*/  IADD3 R109, -R109, RZ, RZ ;  /* 0x000000ff6d6d7210 */ /* 0x000fe20007ffe1ff */
[----:B------:R1:W-:Y:S01]  /*13160*/  STL [R1+0x4a4], R5 ;  /* 0x0004a40501007387 */ /* 0x0003e20000100800 */
[----:B------:R-:W-:Y:S01]  /*13170*/  IMAD.MOV R110, RZ, RZ, -R110 ;  /* 0x000000ffff6e7224 */ /* 0x000fe200078e0a6e */
[----:B------:R-:W-:Y:S01]  /*13180*/  IADD3 R113, -R113, RZ, RZ ;  /* 0x000000ff71717210 */ /* 0x000fe20007ffe1ff */
[C---:B------:R-:W-:Y:S01]  /*13190*/  IMAD R117, R237.reuse, R111, R117 ;  /* 0x0000006fed757224 */ /* 0x040fe200078e0275 */
[----:B------:R2:W-:Y:S01]  /*131a0*/  STL [R1+0x4a0], R4 ;  /* 0x0004a00401007387 */ /* 0x0005e20000100800 */
[C---:B------:R-:W-:Y:S01]  /*131b0*/  IMAD R230, R237.reuse, R109, R230 ;  /* 0x0000006dede67224 */ /* 0x040fe200078e02e6 */
[----:B------:R-:W-:Y:S01]  /*131c0*/  IABS R109, R239 ;  /* 0x000000ef006d7213 */ /* 0x000fe20000000000 */
[C---:B------:R-:W-:Y:S01]  /*131d0*/  IMAD R119, R237.reuse, R110, R119 ;  /* 0x0000006eed777224 */ /* 0x040fe200078e0277 */
[----:B------:R-:W-:Y:S01]  /*131e0*/  IADD3 R6, R10, 0x179, RZ ;  /* 0x000001790a067810 */ /* 0x000fe20007ffe0ff */
[----:B------:R-:W-:Y:S01]  /*131f0*/  IMAD R236, R237, R113, R236 ;  /* 0x00000071edec7224 */ /* 0x000fe200078e02ec */
[----:B-1----:R-:W-:Y:S01]  /*13200*/  MOV R5, R3 ;  /* 0x0000000300057202 */ /* 0x002fe20000000f00 */
[----:B------:R-:W-:Y:S01]  /*13210*/  @!P1 IMAD.IADD R2, R2, 0x1, -R237 ;  /* 0x0000000102029824 */ /* 0x000fe200078e0aed */
[----:B------:R-:W-:-:S02]  /*13220*/  ISETP.GE.AND P1, PT, R234, RZ, PT ;  /* 0x000000ffea00720c */ /* 0x000fc40003f26270 */
[----:B------:R-:W-:Y:S02]  /*13230*/  @!P3 IADD3 R5, -R5, RZ, RZ ;  /* 0x000000ff0505b210 */ /* 0x000fe40007ffe1ff */
[----:B------:R-:W-:Y:S02]  /*13240*/  ISETP.GE.AND P3, PT, R235, RZ, PT ;  /* 0x000000ffeb00720c */ /* 0x000fe40003f66270 */
[----:B------:R-:W-:Y:S01]  /*13250*/  IABS R235, R235 ;  /* 0x000000eb00eb7213 */ /* 0x000fe20000000000 */
[----:B------:R1:W-:Y:S01]  /*13260*/  STL [R1+0x49c], R5 ;  /* 0x00049c0501007387 */ /* 0x0003e20000100800 */
[----:B------:R-:W-:Y:S02]  /*13270*/  IABS R234, R234 ;  /* 0x000000ea00ea7213 */ /* 0x000fe40000000000 */
[----:B------:R-:W-:Y:S01]  /*13280*/  IADD3 R114, -R114, RZ, RZ ;  /* 0x000000ff72727210 */ /* 0x000fe20007ffe1ff */
[----:B--2---:R-:W-:Y:S01]  /*13290*/  IMAD.HI.U32 R4, R0, R235, RZ ;  /* 0x000000eb00047227 */ /* 0x004fe200078e00ff */
[----:B------:R-:W-:-:S02]  /*132a0*/  IABS R110, R240 ;  /* 0x000000f0006e7213 */ /* 0x000fc40000000000 */
[----:B------:R-:W-:Y:S01]  /*132b0*/  IABS R116, R242 ;  /* 0x000000f200747213 */ /* 0x000fe20000000000 */
[----:B------:R-:W-:Y:S01]  /*132c0*/  IMAD.MOV R4, RZ, RZ, -R4 ;  /* 0x000000ffff047224 */ /* 0x000fe200078e0a04 */
[----:B-1----:R-:W-:Y:S01]  /*132d0*/  MOV R5, R2 ;  /* 0x0000000200057202 */ /* 0x002fe20000000f00 */
[----:B------:R-:W-:-:S04]  /*132e0*/  IMAD.HI.U32 R3, R0, R234, RZ ;  /* 0x000000ea00037227 */ /* 0x000fc800078e00ff */
[----:B------:R-:W-:Y:S01]  /*132f0*/  @!P2 IMAD.MOV R5, RZ, RZ, -R5 ;  /* 0x000000ffff05a224 */ /* 0x000fe200078e0a05 */
[C---:B------:R-:W-:Y:S01]  /*13300*/  ISETP.GT.U32.AND P2, PT, R237.reuse, R112, PT ;  /* 0x00000070ed00720c */ /* 0x040fe20003f44070 */
[----:B------:R-:W-:Y:S01]  /*13310*/  IMAD R235, R237, R4, R235 ;  /* 0x00000004edeb7224 */ /* 0x000fe200078e02eb */
[----:B------:R-:W-:Y:S01]  /*13320*/  IADD3 R3, -R3, RZ, RZ ;  /* 0x000000ff03037210 */ /* 0x000fe20007ffe1ff */
[----:B------:R-:W-:Y:S01]  /*13330*/  IMAD.HI.U32 R4, R0, R109, RZ ;  /* 0x0000006d00047227 */ /* 0x000fe200078e00ff */
[----:B------:R1:W-:Y:S03]  /*13340*/  STL [R1+0x498], R5 ;  /* 0x0004980501007387 */ /* 0x0003e60000100800 */
[C---:B------:R-:W-:Y:S01]  /*13350*/  IMAD R234, R237.reuse, R3, R234 ;  /* 0x00000003edea7224 */ /* 0x040fe200078e02ea */
[----:B------:R-:W-:Y:S01]  /*13360*/  IADD3 R4, -R4, RZ, RZ ;  /* 0x000000ff04047210 */ /* 0x000fe20007ffe1ff */
[----:B------:R-:W-:Y:S01]  /*13370*/  IMAD R238, R237, R114, R238 ;  /* 0x00000072edee7224 */ /* 0x000fe200078e02ee */
[----:B------:R-:W-:Y:S01]  /*13380*/  IABS R3, R243 ;  /* 0x000000f300037213 */ /* 0x000fe20000000000 */
[----:B------:R-:W-:Y:S01]  /*13390*/  IMAD.HI.U32 R2, R0, R110, RZ ;  /* 0x0000006e00027227 */ /* 0x000fe200078e00ff */
[----:B-1----:R-:W-:-:S03]  /*133a0*/  IADD3 R5, R10, 0x177, RZ ;  /* 0x000001770a057810 */ /* 0x002fc60007ffe0ff */
[----:B------:R-:W-:Y:S02]  /*133b0*/  @!P2 IMAD.IADD R112, R112, 0x1, -R237 ;  /* 0x000000017070a824 */ /* 0x000fe400078e0aed */
[C---:B------:R-:W-:Y:S01]  /*133c0*/  IMAD R109, R237.reuse, R4, R109 ;  /* 0x00000004ed6d7224 */ /* 0x040fe200078e026d */
[----:B------:R-:W-:Y:S01]  /*133d0*/  IABS R115, R5 ;  /* 0x0000000500737213 */ /* 0x000fe20000000000 */
[----:B------:R1:W-:Y:S01]  /*133e0*/  STL [R1+0xf8], R5 ;  /* 0x0000f80501007387 */ /* 0x0003e20000100800 */
[----:B------:R-:W-:Y:S01]  /*133f0*/  ISETP.GT.U32.AND P2, PT, R237, R112, PT ;  /* 0x00000070ed00720c */ /* 0x000fe20003f44070 */
[----:B------:R-:W-:Y:S01]  /*13400*/  IMAD.HI.U32 R111, R0, R3, RZ ;  /* 0x00000003006f7227 */ /* 0x000fe200078e00ff */
[----:B------:R-:W-:-:S03]  /*13410*/  IADD3 R4, R10, 0x175, RZ ;  /* 0x000001750a047810 */ /* 0x000fc60007ffe0ff */
[----:B------:R-:W-:Y:S01]  /*13420*/  IMAD.MOV R111, RZ, RZ, -R111 ;  /* 0x000000ffff6f7224 */ /* 0x000fe200078e0a6f */
[----:B------:R-:W-:Y:S01]  /*13430*/  IABS R113, R4 ;  /* 0x0000000400717213 */ /* 0x000fe20000000000 */
[----:B------:R-:W-:Y:S02]  /*13440*/  IMAD.MOV R2, RZ, RZ, -R2 ;  /* 0x000000ffff027224 */ /* 0x000fe400078e0a02 */
[----:B------:R-:W-:Y:S01]  /*13450*/  IMAD R3, R237, R111, R3 ;  /* 0x0000006fed037224 */ /* 0x000fe200078e0203 */
[----:B------:R-:W-:Y:S01]  /*13460*/  IABS R111, R241 ;  /* 0x000000f1006f7213 */ /* 0x000fe20000000000 */
[----:B------:R-:W-:-:S04]  /*13470*/  IMAD.HI.U32 R118, R0, R113, RZ ;  /* 0x0000007100767227 */ /* 0x000fc800078e00ff */
[----:B------:R-:W-:Y:S01]  /*13480*/  @!P2 IMAD.IADD R112, R112, 0x1, -R237 ;  /* 0x000000017070a824 */ /* 0x000fe200078e0aed */
[C---:B------:R-:W-:Y:S01]  /*13490*/  ISETP.GT.U32.AND P2, PT, R237.reuse, R117, PT ;  /* 0x00000075ed00720c */ /* 0x040fe20003f44070 */
[C---:B------:R-:W-:Y:S01]  /*134a0*/  IMAD R110, R237.reuse, R2, R110 ;  /* 0x00000002ed6e7224 */ /* 0x040fe200078e026e */
[----:B------:R-:W-:Y:S01]  /*134b0*/  IADD3 R118, -R118, RZ, RZ ;  /* 0x000000ff76767210 */ /* 0x000fe20007ffe1ff */
[----:B------:R-:W-:Y:S01]  /*134c0*/  VIADD R2, R10, 0x176 ;  /* 0x000001760a027836 */ /* 0x000fe20000000000 */
[----:B-1----:R-:W-:Y:S01]  /*134d0*/  MOV R5, R112 ;  /* 0x0000007000057202 */ /* 0x002fe20000000f00 */
[----:B------:R-:W-:Y:S02]  /*134e0*/  IMAD.MOV.U32 R112, RZ, RZ, R116 ;  /* 0x000000ffff707224 */ /* 0x000fe400078e0074 */
[----:B------:R-:W-:Y:S01]  /*134f0*/  IMAD R113, R237, R118, R113 ;  /* 0x00000076ed717224 */ /* 0x000fe200078e0271 */
[----:B------:R-:W-:Y:S01]  /*13500*/  @!P0 IADD3 R5, -R5, RZ, RZ ;  /* 0x000000ff05058210 */ /* 0x000fe20007ffe1ff */
[----:B------:R-:W-:Y:S01]  /*13510*/  IMAD.HI.U32 R118, R0, R115, RZ ;  /* 0x0000007300767227 */ /* 0x000fe200078e00ff */
[----:B------:R-:W-:-:S02]  /*13520*/  ISETP.GT.U32.AND P0, PT, R237, R119, PT ;  /* 0x00000077ed00720c */ /* 0x000fc40003f04070 */
[----:B------:R-:W-:Y:S01]  /*13530*/  IABS R114, R2 ;  /* 0x0000000200727213 */ /* 0x000fe20000000000 */
[----:B------:R-:W-:Y:S01]  /*13540*/  @!P2 IMAD.IADD R117, R117, 0x1, -R237 ;  /* 0x000000017575a824 */ /* 0x000fe200078e0aed */
[----:B------:R1:W-:Y:S01]  /*13550*/  STL [R1+0x494], R5 ;  /* 0x0004940501007387 */ /* 0x0003e20000100800 */
[----:B------:R-:W-:Y:S02]  /*13560*/  IMAD.MOV R118, RZ, RZ, -R118 ;  /* 0x000000ffff767224 */ /* 0x000fe400078e0a76 */
[----:B------:R-:W-:Y:S01]  /*13570*/  IMAD.HI.U32 R116, R0, R111, RZ ;  /* 0x0000006f00747227 */ /* 0x000fe200078e00ff */
[C---:B------:R-:W-:Y:S01]  /*13580*/  ISETP.GT.U32.AND P2, PT, R237.reuse, R117, PT ;  /* 0x00000075ed00720c */ /* 0x040fe20003f44070 */
[----:B------:R-:W-:Y:S02]  /*13590*/  STL [R1+0xf4], R7 ;  /* 0x0000f40701007387 */ /* 0x000fe40000100800 */
[----:B------:R-:W-:Y:S01]  /*135a0*/  IMAD R115, R237, R118, R115 ;  /* 0x00000076ed737224 */ /* 0x000fe200078e0273 */
[----:B------:R-:W-:Y:S01]  /*135b0*/  IADD3 R116, -R116, RZ, RZ ;  /* 0x000000ff74747210 */ /* 0x000fe20007ffe1ff */
[----:B------:R-:W-:Y:S01]  /*135c0*/  @!P0 IMAD.IADD R119, R119, 0x1, -R237 ;  /* 0x0000000177778824 */ /* 0x000fe200078e0aed */
[----:B------:R-:W-:Y:S01]  /*135d0*/  STL [R1+0xf0], R6 ;  /* 0x0000f00601007387 */ /* 0x000fe20000100800 */
[----:B-1----:R-:W-:-:S02]  /*135e0*/  VIADD R5, R10, 0x17a ;  /* 0x0000017a0a057836 */ /* 0x002fc40000000000 */
[C---:B------:R-:W-:Y:S01]  /*135f0*/  IMAD.HI.U32 R120, R0.reuse, R112, RZ ;  /* 0x0000007000787227 */ /* 0x040fe200078e00ff */
[----:B------:R-:W-:Y:S02]  /*13600*/  ISETP.GT.U32.AND P0, PT, R237, R119, PT ;  /* 0x00000077ed00720c */ /* 0x000fe40003f04070 */
[----:B------:R1:W-:Y:S01]  /*13610*/  STL [R1+0xec], R5 ;  /* 0x0000ec0501007387 */ /* 0x0003e20000100800 */
[----:B------:R-:W-:Y:S01]  /*13620*/  @!P2 IADD3 R117, R117, -R237, RZ ;  /* 0x800000ed7575a210 */ /* 0x000fe20007ffe0ff */
[C---:B------:R-:W-:Y:S01]  /*13630*/  IMAD R111, R237.reuse, R116, R111 ;  /* 0x00000074ed6f7224 */ /* 0x040fe200078e026f */
[----:B------:R-:W-:Y:S01]  /*13640*/  ISETP.GT.U32.AND P2, PT, R237, R230, PT ;  /* 0x000000e6ed00720c */ /* 0x000fe20003f44070 */
[----:B------:R-:W-:Y:S01]  /*13650*/  IMAD.MOV R120, RZ, RZ, -R120 ;  /* 0x000000ffff787224 */ /* 0x000fe200078e0a78 */
[----:B------:R-:W-:Y:S01]  /*13660*/  IABS R118, R5 ;  /* 0x0000000500767213 */ /* 0x000fe20000000000 */
[----:B------:R-:W-:-:S04]  /*13670*/  IMAD.HI.U32 R116, R0, R114, RZ ;  /* 0x0000007200747227 */ /* 0x000fc800078e00ff */
[----:B-1----:R-:W-:Y:S01]  /*13680*/  IMAD.MOV.U32 R5, RZ, RZ, R117 ;  /* 0x000000ffff057224 */ /* 0x002fe200078e0075 */
[----:B------:R-:W-:Y:S01]  /*13690*/  @!P0 IADD3 R119, R119, -R237, RZ ;  /* 0x800000ed77778210 */ /* 0x000fe20007ffe0ff */
[C---:B------:R-:W-:Y:S01]  /*136a0*/  IMAD R112, R237.reuse, R120, R112 ;  /* 0x00000078ed707224 */ /* 0x040fe200078e0270 */
[----:B------:R-:W-:Y:S02]  /*136b0*/  ISETP.GT.U32.AND P0, PT, R237, R235, PT ;  /* 0x000000ebed00720c */ /* 0x000fe40003f04070 */
[----:B------:R-:W-:Y:S02]  /*136c0*/  @!P4 IADD3 R5, -R5, RZ, RZ ;  /* 0x000000ff0505c210 */ /* 0x000fe40007ffe1ff */
[----:B------:R-:W-:Y:S02]  /*136d0*/  @!P2 IADD3 R230, R230, -R237, RZ ;  /* 0x800000ede6e6a210 */ /* 0x000fe40007ffe0ff */
[C---:B------:R-:W-:Y:S01]  /*136e0*/  ISETP.GT.U32.AND P2, PT, R237.reuse, R234, PT ;  /* 0x000000eaed00720c */ /* 0x040fe20003f44070 */
[----:B------:R1:W-:Y:S01]  /*136f0*/  STL [R1+0x47c], R5 ;  /* 0x00047c0501007387 */ /* 0x0003e20000100800 */
[----:B------:R-:W-:-:S02]  /*13700*/  ISETP.GT.U32.AND P4, PT, R237, R230, PT ;  /* 0x000000e6ed00720c */ /* 0x000fc40003f84070 */
[----:B------:R-:W-:Y:S02]  /*13710*/  IADD3 R116, -R116, RZ, RZ ;  /* 0x000000ff74747210 */ /* 0x000fe40007ffe1ff */
[----:B------:R-:W-:Y:S01]  /*13720*/  IABS R120, R6 ;  /* 0x0000000600787213 */ /* 0x000fe20000000000 */
[----:B------:R-:W-:Y:S02]  /*13730*/  @!P0 IMAD.IADD R235, R235, 0x1, -R237 ;  /* 0x00000001ebeb8824 */ /* 0x000fe400078e0aed */
[C---:B------:R-:W-:Y:S01]  /*13740*/  IMAD R114, R237.reuse, R116, R114 ;  /* 0x00000074ed727224 */ /* 0x040fe200078e0272 */
[----:B------:R-:W-:Y:S01]  /*13750*/  IABS R116, R7 ;  /* 0x0000000700747213 */ /* 0x000fe20000000000 */
[----:B-1----:R-:W-:Y:S01]  /*13760*/  IMAD.MOV.U32 R5, RZ, RZ, R119 ;  /* 0x000000ffff057224 */ /* 0x002fe200078e0077 */
[----:B------:R-:W-:Y:S01]  /*13770*/  ISETP.GT.U32.AND P0, PT, R237, R235, PT ;  /* 0x000000ebed00720c */ /* 0x000fe20003f04070 */
[----:B------:R-:W-:Y:S01]  /*13780*/  IMAD.HI.U32 R119, R0, R118, RZ ;  /* 0x0000007600777227 */ /* 0x000fe200078e00ff */
[----:B------:R-:W-:-:S02]  /*13790*/  @!P2 IADD3 R234, R234, -R237, RZ ;  /* 0x800000edeaeaa210 */ /* 0x000fc40007ffe0ff */
[----:B------:R-:W-:Y:S01]  /*137a0*/  @!P5 IADD3 R5, -R5, RZ, RZ ;  /* 0x000000ff0505d210 */ /* 0x000fe20007ffe1ff */
[--C-:B------:R-:W-:Y:S01]  /*137b0*/  @!P4 IMAD.IADD R230, R230, 0x1, -R237.reuse ;  /* 0x00000001e6e6c824 */ /* 0x100fe200078e0aed */
[C---:B------:R-:W-:Y:S01]  /*137c0*/  ISETP.GT.U32.AND P5, PT, R237.reuse, R238, PT ;  /* 0x000000eeed00720c */ /* 0x040fe20003fa4070 */
[C---:B------:R-:W-:Y:S01]  /*137d0*/  IMAD.HI.U32 R121, R0.reuse, R116, RZ ;  /* 0x0000007400797227 */ /* 0x040fe200078e00ff */
[C---:B------:R-:W-:Y:S01]  /*137e0*/  ISETP.GT.U32.AND P4, PT, R237.reuse, R236, PT ;  /* 0x000000eced00720c */ /* 0x040fe20003f84070 */
[----:B------:R1:W-:Y:S01]  /*137f0*/  STL [R1+0x478], R5 ;  /* 0x0004780501007387 */ /* 0x0003e20000100800 */
[----:B------:R-:W-:Y:S01]  /*13800*/  ISETP.GT.U32.AND P2, PT, R237, R234, PT ;  /* 0x000000eaed00720c */ /* 0x000fe20003f44070 */
[----:B------:R-:W-:Y:S01]  /*13810*/  IMAD.MOV.U32 R117, RZ, RZ, R120 ;  /* 0x000000ffff757224 */ /* 0x000fe200078e0078 */
[----:B------:R-:W-:Y:S01]  /*13820*/  IADD3 R121, -R121, RZ, RZ ;  /* 0x000000ff79797210 */ /* 0x000fe20007ffe1ff */
[----:B------:R-:W-:Y:S01]  /*13830*/  @!P0 IMAD.IADD R235, R235, 0x1, -R237 ;  /* 0x00000001ebeb8824 */ /* 0x000fe200078e0aed */
[----:B------:R-:W-:Y:S01]  /*13840*/  ISETP.GT.U32.AND P0, PT, R237, R3, PT ;  /* 0x00000003ed00720c */ /* 0x000fe20003f04070 */
[----:B------:R-:W-:Y:S01]  /*13850*/  IMAD.HI.U32 R120, R0, R117, RZ ;  /* 0x0000007500787227 */ /* 0x000fe200078e00ff */
[----:B------:R-:W-:-:S02]  /*13860*/  IADD3 R119, -R119, RZ, RZ ;  /* 0x000000ff77777210 */ /* 0x000fc40007ffe1ff */
[----:B------:R-:W-:Y:S01]  /*13870*/  IADD3 R7, R10, 0x17b, RZ ;  /* 0x0000017b0a077810 */ /* 0x000fe20007ffe0ff */
[--C-:B------:R-:W-:Y:S01]  /*13880*/  @!P5 IMAD.IADD R238, R238, 0x1, -R237.reuse ;  /* 0x00000001eeeed824 */ /* 0x100fe200078e0aed */
[----:B-1----:R-:W-:Y:S01]  /*13890*/  IADD3 R5, R10, 0x17d, RZ ;  /* 0x0000017d0a057810 */ /* 0x002fe20007ffe0ff */
[C---:B------:R-:W-:Y:S01]  /*138a0*/  IMAD R116, R237.reuse, R121, R116 ;  /* 0x00000079ed747224 */ /* 0x040fe200078e0274 */
[----:B------:R-:W-:Y:S01]  /*138b0*/  @!P4 IADD3 R236, R236, -R237, RZ ;  /* 0x800000edececc210 */ /* 0x000fe20007ffe0ff */
[--C-:B------:R-:W-:Y:S01]  /*138c0*/  @!P2 IMAD.IADD R234, R234, 0x1, -R237.reuse ;  /* 0x00000001eaeaa824 */ /* 0x100fe200078e0aed */
[C---:B------:R-:W-:Y:S01]  /*138d0*/  ISETP.GT.U32.AND P5, PT, R237.reuse, R238, PT ;  /* 0x000000eeed00720c */ /* 0x040fe20003fa4070 */
[C---:B------:R-:W-:Y:S01]  /*138e0*/  IMAD R118, R237.reuse, R119, R118 ;  /* 0x00000077ed767224 */ /* 0x040fe200078e0276 */
[----:B------:R-:W-:Y:S01]  /*138f0*/  ISETP.GT.U32.AND P4, PT, R237, R236, PT ;  /* 0x000000eced00720c */ /* 0x000fe20003f84070 */
[----:B------:R-:W-:Y:S01]  /*13900*/  @!P0 IMAD.IADD R3, R3, 0x1, -R237 ;  /* 0x0000000103038824 */ /* 0x000fe200078e0aed */
[C---:B------:R-:W-:Y:S01]  /*13910*/  ISETP.GT.U32.AND P2, PT, R237.reuse, R109, PT ;  /* 0x0000006ded00720c */ /* 0x040fe20003f44070 */
[----:B------:R-:W-:Y:S01]  /*13920*/  IMAD.MOV R120, RZ, RZ, -R120 ;  /* 0x000000ffff787224 */ /* 0x000fe200078e0a78 */
[----:B------:R-:W-:Y:S01]  /*13930*/  IABS R119, R7 ;  /* 0x0000000700777213 */ /* 0x000fe20000000000 */
[----:B------:R-:W-:Y:S01]  /*13940*/  VIADD R6, R10, 0x17c ;  /* 0x0000017c0a067836 */ /* 0x000fe20000000000 */
[C---:B------:R-:W-:Y:S01]  /*13950*/  ISETP.GT.U32.AND P0, PT, R237.reuse, R3, PT ;  /* 0x00000003ed00720c */ /* 0x040fe20003f04070 */
[C---:B------:R-:W-:Y:S01]  /*13960*/  IMAD R117, R237.reuse, R120, R117 ;  /* 0x00000078ed757224 */ /* 0x040fe200078e0275 */
[----:B------:R-:W-:Y:S01]  /*13970*/  IABS R121, R5 ;  /* 0x0000000500797213 */ /* 0x000fe20000000000 */
[----:B------:R-:W-:Y:S01]  /*13980*/  IMAD.HI.U32 R124, R0, R119, RZ ;  /* 0x00000077007c7227 */ /* 0x000fe200078e00ff */
[----:B------:R-:W-:Y:S01]  /*13990*/  IABS R120, R6 ;  /* 0x0000000600787213 */ /* 0x000fe20000000000 */
[----:B------:R-:W-:Y:S01]  /*139a0*/  STL [R1+0xe8], R7 ;  /* 0x0000e80701007387 */ /* 0x000fe20000100800 */
[----:B------:R-:W-:Y:S01]  /*139b0*/  @!P5 IADD3 R238, R238, -R237, RZ ;  /* 0x800000edeeeed210 */ /* 0x000fe20007ffe0ff */
[----:B------:R-:W-:Y:S01]  /*139c0*/  IMAD.HI.U32 R122, R0, R121, RZ ;  /* 0x00000079007a7227 */ /* 0x000fe200078e00ff */
[----:B------:R-:W-:Y:S01]  /*139d0*/  ISETP.GT.U32.AND P5, PT, R237, R110, PT ;  /* 0x0000006eed00720c */ /* 0x000fe20003fa4070 */
[----:B------:R1:W-:Y:S01]  /*139e0*/  STL [R1+0xfc], R6 ;  /* 0x0000fc0601007387 */ /* 0x0003e20000100800 */
[----:B------:R-:W-:Y:S01]  /*139f0*/  @!P4 IADD3 R236, R236, -R237, RZ ;  /* 0x800000edececc210 */ /* 0x000fe20007ffe0ff */
[----:B------:R-:W-:Y:S01]  /*13a00*/  @!P2 IMAD.IADD R109, R109, 0x1, -R237 ;  /* 0x000000016d6da824 */ /* 0x000fe200078e0aed */
[----:B------:R-:W-:Y:S01]  /*13a10*/  ISETP.GT.U32.AND P4, PT, R237, R111, PT ;  /* 0x0000006fed00720c */ /* 0x000fe20003f84070 */
[----:B------:R-:W-:Y:S01]  /*13a20*/  IMAD.HI.U32 R123, R0, R120, RZ ;  /* 0x00000078007b7227 */ /* 0x000fe200078e00ff */
[----:B------:R-:W-:Y:S01]  /*13a30*/  @!P0 IADD3 R3, R3, -R237, RZ ;  /* 0x800000ed03038210 */ /* 0x000fe20007ffe0ff */
[----:B------:R2:W-:Y:S01]  /*13a40*/  STL [R1+0x114], R5 ;  /* 0x0001140501007387 */ /* 0x0005e20000100800 */
[C---:B------:R-:W-:Y:S01]  /*13a50*/  ISETP.GT.U32.AND P0, PT, R237.reuse, R112, PT ;  /* 0x00000070ed00720c */ /* 0x040fe20003f04070 */
[----:B------:R-:W-:Y:S01]  /*13a60*/  IMAD.MOV R123, RZ, RZ, -R123 ;  /* 0x000000ffff7b7224 */ /* 0x000fe200078e0a7b */
[C---:B------:R-:W-:Y:S01]  /*13a70*/  ISETP.GT.U32.AND P2, PT, R237.reuse, R109, PT ;  /* 0x0000006ded00720c */ /* 0x040fe20003f44070 */
[----:B-1----:R-:W-:Y:S01]  /*13a80*/  VIADD R6, R10, 0x17f ;  /* 0x0000017f0a067836 */ /* 0x002fe20000000000 */
[----:B------:R-:W-:Y:S01]  /*13a90*/  IADD3 R124, -R124, RZ, RZ ;  /* 0x000000ff7c7c7210 */ /* 0x000fe20007ffe1ff */
[--C-:B------:R-:W-:Y:S01]  /*13aa0*/  @!P5 IMAD.IADD R110, R110, 0x1, -R237.reuse ;  /* 0x000000016e6ed824 */ /* 0x100fe200078e0aed */
[----:B------:R-:W-:Y:S01]  /*13ab0*/  IADD3 R122, -R122, RZ, RZ ;  /* 0x000000ff7a7a7210 */ /* 0x000fe20007ffe1ff */
[----:B------:R-:W-:Y:S01]  /*13ac0*/  IMAD R120, R237, R123, R120 ;  /* 0x0000007bed787224 */ /* 0x000fe200078e0278 */
[----:B------:R-:W-:Y:S01]  /*13ad0*/  IADD3 R7, R10, 0x17e, RZ ;  /* 0x0000017e0a077810 */ /* 0x000fe20007ffe0ff */
[----:B------:R-:W-:Y:S01]  /*13ae0*/  @!P4 IMAD.IADD R111, R111, 0x1, -R237 ;  /* 0x000000016f6fc824 */ /* 0x000fe200078e0aed */
[C---:B------:R-:W-:Y:S01]  /*13af0*/  ISETP.GT.U32.AND P5, PT, R237.reuse, R110, PT ;  /* 0x0000006eed00720c */ /* 0x040fe20003fa4070 */
[C---:B------:R-:W-:Y:S01]  /*13b00*/  IMAD R119, R237.reuse, R124, R119 ;  /* 0x0000007ced777224 */ /* 0x040fe200078e0277 */
[----:B------:R-:W-:Y:S01]  /*13b10*/  IABS R123, R6 ;  /* 0x00000006007b7213 */ /* 0x000fe20000000000 */
[--C-:B------:R-:W-:Y:S01]  /*13b20*/  @!P0 IMAD.IADD R112, R112, 0x1, -R237.reuse ;  /* 0x0000000170708824 */ /* 0x100fe200078e0aed */
[----:B------:R-:W-:Y:S01]  /*13b30*/  ISETP.GT.U32.AND P4, PT, R237, R111, PT ;  /* 0x0000006fed00720c */ /* 0x000fe20003f84070 */
[----:B------:R-:W-:Y:S01]  /*13b40*/  @!P2 IMAD.IADD R109, R109, 0x1, -R237 ;  /* 0x000000016d6da824 */ /* 0x000fe200078e0aed */
[C---:B------:R-:W-:Y:S01]  /*13b50*/  ISETP.GT.U32.AND P2, PT, R237.reuse, R113, PT ;  /* 0x00000071ed00720c */ /* 0x040fe20003f44070 */
[C---:B------:R-:W-:Y:S01]  /*13b60*/  IMAD R121, R237.reuse, R122, R121 ;  /* 0x0000007aed797224 */ /* 0x040fe200078e0279 */
[----:B------:R-:W-:Y:S01]  /*13b70*/  ISETP.GT.U32.AND P0, PT, R237, R112, PT ;  /* 0x00000070ed00720c */ /* 0x000fe20003f04070 */
[----:B------:R-:W-:Y:S01]  /*13b80*/  IMAD.HI.U32 R126, R0, R123, RZ ;  /* 0x0000007b007e7227 */ /* 0x000fe200078e00ff */
[----:B------:R-:W-:Y:S01]  /*13b90*/  IABS R122, R7 ;  /* 0x00000007007a7213 */ /* 0x000fe20000000000 */
[----:B------:R1:W-:Y:S01]  /*13ba0*/  STL [R1+0x110], R7 ;  /* 0x0001100701007387 */ /* 0x0003e20000100800 */
[----:B--2---:R-:W-:-:S02]  /*13bb0*/  IADD3 R5, R10, 0x180, RZ ;  /* 0x000001800a057810 */ /* 0x004fc40007ffe0ff */
[-C--:B------:R-:W-:Y:S01]  /*13bc0*/  @!P5 IADD3 R110, R110, -R237.reuse, RZ ;  /* 0x800000ed6e6ed210 */ /* 0x080fe20007ffe0ff */
[----:B------:R-:W-:Y:S01]  /*13bd0*/  IMAD.HI.U32 R127, R0, R122, RZ ;  /* 0x0000007a007f7227 */ /* 0x000fe200078e00ff */
[----:B------:R-:W-:Y:S01]  /*13be0*/  ISETP.GT.U32.AND P5, PT, R237, R114, PT ;  /* 0x00000072ed00720c */ /* 0x000fe20003fa4070 */
[----:B------:R2:W-:Y:S01]  /*13bf0*/  STL [R1+0x10c], R6 ;  /* 0x00010c0601007387 */ /* 0x0005e20000100800 */
[----:B------:R-:W-:Y:S01]  /*13c00*/  @!P4 IADD3 R111, R111, -R237, RZ ;  /* 0x800000ed6f6fc210 */ /* 0x000fe20007ffe0ff */
[----:B------:R-:W-:Y:S01]  /*13c10*/  @!P2 IMAD.IADD R113, R113, 0x1, -R237 ;  /* 0x000000017171a824 */ /* 0x000fe200078e0aed */
[C---:B------:R-:W-:Y:S01]  /*13c20*/  ISETP.GT.U32.AND P4, PT, R237.reuse, R115, PT ;  /* 0x00000073ed00720c */ /* 0x040fe20003f84070 */
[----:B------:R-:W-:Y:S01]  /*13c30*/  IMAD.MOV R127, RZ, RZ, -R127 ;  /* 0x000000ffff7f7224 */ /* 0x000fe200078e0a7f */
[----:B------:R-:W-:Y:S01]  /*13c40*/  @!P0 IADD3 R112, R112, -R237, RZ ;  /* 0x800000ed70708210 */ /* 0x000fe20007ffe0ff */
[----:B------:R-:W-:Y:S01]  /*13c50*/  STL [R1+0x4d00], R109 ;  /* 0x004d006d01007387 */ /* 0x000fe20000100800 */
[C---:B------:R-:W-:Y:S01]  /*13c60*/  ISETP.GT.U32.AND P0, PT, R237.reuse, R116, PT ;  /* 0x00000074ed00720c */ /* 0x040fe20003f04070 */
[C---:B------:R-:W-:Y:S01]  /*13c70*/  IMAD R122, R237.reuse, R127, R122 ;  /* 0x0000007fed7a7224 */ /* 0x040fe200078e027a */
[----:B------:R-:W-:Y:S01]  /*13c80*/  ISETP.GT.U32.AND P2, PT, R237, R113, PT ;  /* 0x00000071ed00720c */ /* 0x000fe20003f44070 */
[----:B------:R3:W-:Y:S01]  /*13c90*/  STL [R1+0x108], R5 ;  /* 0x0001080501007387 */ /* 0x0007e20000100800 */
[----:B------:R-:W-:Y:S01]  /*13ca0*/  IABS R124, R5 ;  /* 0x00000005007c7213 */ /* 0x000fe20000000000 */
[----:B-1----:R-:W-:Y:S01]  /*13cb0*/  VIADD R7, R10, 0x181 ;  /* 0x000001810a077836 */ /* 0x002fe20000000000 */
[----:B------:R-:W-:Y:S01]  /*13cc0*/  @!P5 IADD3 R114, R114, -R237, RZ ;  /* 0x800000ed7272d210 */ /* 0x000fe20007ffe0ff */
[----:B------:R-:W-:Y:S01]  /*13cd0*/  STL [R1+0x4d04], R110 ;  /* 0x004d046e01007387 */ /* 0x000fe20000100800 */
[----:B------:R-:W-:Y:S01]  /*13ce0*/  IADD3 R126, -R126, RZ, RZ ;  /* 0x000000ff7e7e7210 */ /* 0x000fe20007ffe1ff */
[--C-:B------:R-:W-:Y:S01]  /*13cf0*/  @!P4 IMAD.IADD R115, R115, 0x1, -R237.reuse ;  /* 0x000000017373c824 */ /* 0x100fe200078e0aed */
[C---:B------:R-:W-:Y:S01]  /*13d00*/  ISETP.GT.U32.AND P5, PT, R237.reuse, R114, PT ;  /* 0x00000072ed00720c */ /* 0x040fe20003fa4070 */
[----:B------:R-:W-:Y:S01]  /*13d10*/  IMAD.HI.U32 R125, R0, R124, RZ ;  /* 0x0000007c007d7227 */ /* 0x000fe200078e00ff */
[----:B--2---:R-:W-:Y:S01]  /*13d20*/  IADD3 R6, R10, 0x182, RZ ;  /* 0x000001820a067810 */ /* 0x004fe20007ffe0ff */
[----:B------:R1:W-:Y:S01]  /*13d30*/  STL [R1+0x104], R7 ;  /* 0x0001040701007387 */ /* 0x0003e20000100800 */
[----:B------:R-:W-:Y:S01]  /*13d40*/  ISETP.GT.U32.AND P4, PT, R237, R115, PT ;  /* 0x00000073ed00720c */ /* 0x000fe20003f84070 */
[----:B------:R-:W-:Y:S01]  /*13d50*/  @!P0 IMAD.IADD R116, R116, 0x1, -R237 ;  /* 0x0000000174748824 */ /* 0x000fe200078e0aed */
[----:B------:R-:W-:Y:S01]  /*13d60*/  @!P2 IADD3 R113, R113, -R237, RZ ;  /* 0x800000ed7171a210 */ /* 0x000fe20007ffe0ff */
[C---:B------:R-:W-:Y:S01]  /*13d70*/  IMAD R123, R237.reuse, R126, R123 ;  /* 0x0000007eed7b7224 */ /* 0x040fe200078e027b */
[C---:B------:R-:W-:Y:S01]  /*13d80*/  ISETP.GT.U32.AND P2, PT, R237.reuse, R117, PT ;  /* 0x00000075ed00720c */ /* 0x040fe20003f44070 */
[----:B------:R-:W-:Y:S01]  /*13d90*/  IMAD.MOV R125, RZ, RZ, -R125 ;  /* 0x000000ffff7d7224 */ /* 0x000fe200078e0a7d */
[C---:B------:R-:W-:Y:S01]  /*13da0*/  ISETP.GT.U32.AND P0, PT, R237.reuse, R116, PT ;  /* 0x00000074ed00720c */ /* 0x040fe20003f04070 */
[----:B---3--:R-:W-:Y:S01]  /*13db0*/  VIADD R5, R10, 0x183 ;  /* 0x000001830a057836 */ /* 0x008fe20000000000 */
[----:B------:R-:W-:Y:S01]  /*13dc0*/  IABS R126, R6 ;  /* 0x00000006007e7213 */ /* 0x000fe20000000000 */
[C---:B------:R-:W-:Y:S01]  /*13dd0*/  IMAD R124, R237.reuse, R125, R124 ;  /* 0x0000007ded7c7224 */ /* 0x040fe200078e027c */
[-C--:B------:R-:W-:Y:S01]  /*13de0*/  @!P5 IADD3 R114, R114, -R237.reuse, RZ ;  /* 0x800000ed7272d210 */ /* 0x080fe20007ffe0ff */
[----:B------:R-:W-:Y:S01]  /*13df0*/  STL [R1+0x100], R6 ;  /* 0x0001000601007387 */ /* 0x000fe20000100800 */
[----:B------:R-:W-:Y:S01]  /*13e00*/  ISETP.GT.U32.AND P5, PT, R237, R118, PT ;  /* 0x00000076ed00720c */ /* 0x000fe20003fa4070 */
[----:B------:R-:W-:Y:S01]  /*13e10*/  IMAD.HI.U32 R129, R0, R126, RZ ;  /* 0x0000007e00817227 */ /* 0x000fe200078e00ff */
[----:B------:R-:W-:Y:S01]  /*13e20*/  @!P4 IADD3 R115, R115, -R237, RZ ;  /* 0x800000ed7373c210 */ /* 0x000fe20007ffe0ff */
[----:B------:R2:W-:Y:S01]  /*13e30*/  STL [R1+0x48e0], R5 ;  /* 0x0048e00501007387 */ /* 0x0005e20000100800 */
[----:B------:R-:W-:Y:S01]  /*13e40*/  ISETP.GT.U32.AND P4, PT, R237, R119, PT ;  /* 0x00000077ed00720c */ /* 0x000fe20003f84070 */
[--C-:B------:R-:W-:Y:S01]  /*13e50*/  @!P2 IMAD.IADD R117, R117, 0x1, -R237.reuse ;  /* 0x000000017575a824 */ /* 0x100fe200078e0aed */
[----:B------:R-:W-:Y:S01]  /*13e60*/  IABS R127, R5 ;  /* 0x00000005007f7213 */ /* 0x000fe20000000000 */
[----:B------:R-:W-:Y:S01]  /*13e70*/  @!P0 IMAD.IADD R116, R116, 0x1, -R237 ;  /* 0x0000000174748824 */ /* 0x000fe200078e0aed */
[----:B------:R-:W-:-:S02]  /*13e80*/  ISETP.GT.U32.AND P0, PT, R237, R120, PT ;  /* 0x00000078ed00720c */ /* 0x000fc40003f04070 */
[----:B------:R-:W-:Y:S01]  /*13e90*/  ISETP.GT.U32.AND P2, PT, R237, R117, PT ;  /* 0x00000075ed00720c */ /* 0x000fe20003f44070 */
[----:B------:R-:W-:Y:S01]  /*13ea0*/  IMAD.HI.U32 R128, R0, R127, RZ ;  /* 0x0000007f00807227 */ /* 0x000fe200078e00ff */
[----:B------:R-:W-:Y:S02]  /*13eb0*/  IABS R125, R7 ;  /* 0x00000007007d7213 */ /* 0x000fe40000000000 */
[----:B------:R-:W-:Y:S01]  /*13ec0*/  @!P5 IADD3 R118, R118, -R237, RZ ;  /* 0x800000ed7676d210 */ /* 0x000fe20007ffe0ff */
[----:B------:R-:W-:Y:S01]  /*13ed0*/  IMAD.MOV R128, RZ, RZ, -R128 ;  /* 0x000000ffff807224 */ /* 0x000fe200078e0a80 */
[----:B------:R-:W-:Y:S01]  /*13ee0*/  IADD3 R129, -R129, RZ, RZ ;  /* 0x000000ff81817210 */ /* 0x000fe20007ffe1ff */
[----:B------:R-:W-:Y:S01]  /*13ef0*/  IMAD.HI.U32 R130, R0, R125, RZ ;  /* 0x0000007d00827227 */ /* 0x000fe200078e00ff */
[----:B------:R-:W-:Y:S02]  /*13f00*/  ISETP.GT.U32.AND P5, PT, R237, R118, PT ;  /* 0x00000076ed00720c */ /* 0x000fe40003fa4070 */
[-C--:B------:R-:W-:Y:S01]  /*13f10*/  @!P4 IADD3 R119, R119, -R237.reuse, RZ ;  /* 0x800000ed7777c210 */ /* 0x080fe20007ffe0ff */
[----:B-1----:R-:W-:Y:S01]  /*13f20*/  VIADD R7, R10, 0x184 ;  /* 0x000001840a077836 */ /* 0x002fe20000000000 */
[----:B------:R-:W-:Y:S01]  /*13f30*/  @!P0 IADD3 R120, R120, -R237, RZ ;  /* 0x800000ed78788210 */ /* 0x000fe20007ffe0ff */
[----:B------:R-:W-:Y:S01]  /*13f40*/  IMAD.MOV R130, RZ, RZ, -R130 ;  /* 0x000000ffff827224 */ /* 0x000fe200078e0a82 */
[C---:B------:R-:W-:Y:S01]  /*13f50*/  ISETP.GT.U32.AND P4, PT, R237.reuse, R119, PT ;  /* 0x00000077ed00720c */ /* 0x040fe20003f84070 */
[----:B------:R-:W-:Y:S01]  /*13f60*/  IMAD R127, R237, R128, R127 ;  /* 0x00000080ed7f7224 */ /* 0x000fe200078e027f */
[----:B------:R-:W-:Y:S01]  /*13f70*/  @!P2 IADD3 R117, R117, -R237, RZ ;  /* 0x800000ed7575a210 */ /* 0x000fe20007ffe0ff */
[C---:B------:R-:W-:Y:S01]  /*13f80*/  IMAD R125, R237.reuse, R130, R125 ;  /* 0x00000082ed7d7224 */ /* 0x040fe200078e027d */
[C---:B------:R-:W-:Y:S01]  /*13f90*/  ISETP.GT.U32.AND P2, PT, R237.reuse, R121, PT ;  /* 0x00000079ed00720c */ /* 0x040fe20003f44070 */
[C---:B------:R-:W-:Y:S01]  /*13fa0*/  IMAD R126, R237.reuse, R129, R126 ;  /* 0x00000081ed7e7224 */ /* 0x040fe200078e027e */
[C---:B------:R-:W-:Y:S01]  /*13fb0*/  ISETP.GT.U32.AND P0, PT, R237.reuse, R120, PT ;  /* 0x00000078ed00720c */ /* 0x040fe20003f04070 */
[----:B------:R-:W-:Y:S01]  /*13fc0*/  @!P5 IMAD.IADD R118, R118, 0x1, -R237 ;  /* 0x000000017676d824 */ /* 0x000fe200078e0aed */
[----:B------:R-:W-:Y:S01]  /*13fd0*/  ISETP.GT.U32.AND P5, PT, R237, R122, PT ;  /* 0x0000007aed00720c */ /* 0x000fe20003fa4070 */
[C---:B--2---:R-:W-:Y:S01]  /*13fe0*/  VIADD R5, R10.reuse, 0x186 ;  /* 0x000001860a057836 */ /* 0x044fe20000000000 */
[----:B------:R-:W-:Y:S01]  /*13ff0*/  IABS R128, R7 ;  /* 0x0000000700807213 */ /* 0x000fe20000000000 */
[----:B------:R1:W-:Y:S01]  /*14000*/  STL [R1+0x3e4c], R7 ;  /* 0x003e4c0701007387 */ /* 0x0003e20000100800 */
[----:B------:R-:W-:-:S02]  /*14010*/  IADD3 R6, R10, 0x185, RZ ;  /* 0x000001850a067810 */ /* 0x000fc40007ffe0ff */
[----:B------:R-:W-:Y:S01]  /*14020*/  @!P4 IADD3 R119, R119, -R237, RZ ;  /* 0x800000ed7777c210 */ /* 0x000fe20007ffe0ff */
[----:B------:R-:W-:Y:S01]  /*14030*/  IMAD.HI.U32 R134, R0, R128, RZ ;  /* 0x0000008000867227 */ /* 0x000fe200078e00ff */
[----:B------:R-:W-:Y:S01]  /*14040*/  ISETP.GT.U32.AND P4, PT, R237, R123, PT ;  /* 0x0000007bed00720c */ /* 0x000fe20003f84070 */
[----:B------:R-:W-:Y:S01]  /*14050*/  STL [R1+0x48e4], R6 ;  /* 0x0048e40601007387 */ /* 0x000fe20000100800 */
[----:B------:R-:W-:Y:S01]  /*14060*/  IABS R129, R6 ;  /* 0x0000000600817213 */ /* 0x000fe20000000000 */
[--C-:B------:R-:W-:Y:S01]  /*14070*/  @!P2 IMAD.IADD R121, R121, 0x1, -R237.reuse ;  /* 0x000000017979a824 */ /* 0x100fe200078e0aed */
[----:B------:R-:W-:Y:S01]  /*14080*/  IADD3 R134, -R134, RZ, RZ ;  /* 0x000000ff86867210 */ /* 0x000fe20007ffe1ff */
[----:B------:R-:W-:Y:S01]  /*14090*/  @!P0 IMAD.IADD R120, R120, 0x1, -R237 ;  /* 0x0000000178788824 */ /* 0x000fe200078e0aed */
[C---:B------:R-:W-:Y:S01]  /*140a0*/  ISETP.GT.U32.AND P0, PT, R237.reuse, R124, PT ;  /* 0x0000007ced00720c */ /* 0x040fe20003f04070 */
[----:B------:R-:W-:Y:S01]  /*140b0*/  IMAD.HI.U32 R133, R0, R129, RZ ;  /* 0x0000008100857227 */ /* 0x000fe200078e00ff */
[C---:B------:R-:W-:Y:S01]  /*140c0*/  ISETP.GT.U32.AND P2, PT, R237.reuse, R121, PT ;  /* 0x00000079ed00720c */ /* 0x040fe20003f44070 */
[----:B------:R2:W-:Y:S01]  /*140d0*/  STL [R1+0x48ec], R5 ;  /* 0x0048ec0501007387 */ /* 0x0005e20000100800 */
[----:B------:R-:W-:Y:S01]  /*140e0*/  @!P5 IADD3 R122, R122, -R237, RZ ;  /* 0x800000ed7a7ad210 */ /* 0x000fe20007ffe0ff */
[C---:B------:R-:W-:Y:S01]  /*140f0*/  IMAD R128, R237.reuse, R134, R128 ;  /* 0x00000086ed807224 */ /* 0x040fe200078e0280 */
[----:B------:R-:W-:Y:S01]  /*14100*/  IABS R130, R5 ;  /* 0x0000000500827213 */ /* 0x000fe20000000000 */
[----:B-1----:R-:W-:Y:S01]  /*14110*/  VIADD R7, R10, 0x187 ;  /* 0x000001870a077836 */ /* 0x002fe20000000000 */
[----:B------:R-:W-:Y:S01]  /*14120*/  ISETP.GT.U32.AND P5, PT, R237, R122, PT ;  /* 0x0000007aed00720c */ /* 0x000fe20003fa4070 */
[----:B------:R-:W-:Y:S01]  /*14130*/  IMAD.MOV R133, RZ, RZ, -R133 ;  /* 0x000000ffff857224 */ /* 0x000fe200078e0a85 */
[----:B------:R-:W-:Y:S01]  /*14140*/  @!P4 IADD3 R123, R123, -R237, RZ ;  /* 0x800000ed7b7bc210 */ /* 0x000fe20007ffe0ff */
[----:B------:R-:W-:Y:S01]  /*14150*/  IMAD.HI.U32 R132, R0, R130, RZ ;  /* 0x0000008200847227 */ /* 0x000fe200078e00ff */
[----:B------:R-:W-:Y:S01]  /*14160*/  IABS R136, R7 ;  /* 0x0000000700887213 */ /* 0x000fe20000000000 */
[----:B------:R1:W-:Y:S01]  /*14170*/  STL [R1+0x48e8], R7 ;  /* 0x0048e80701007387 */ /* 0x0003e20000100800 */
[----:B------:R-:W-:Y:S01]  /*14180*/  ISETP.GT.U32.AND P4, PT, R237, R123, PT ;  /* 0x0000007bed00720c */ /* 0x000fe20003f84070 */
[----:B------:R-:W-:Y:S01]  /*14190*/  @!P2 IMAD.IADD R121, R121, 0x1, -R237 ;  /* 0x000000017979a824 */ /* 0x000fe200078e0aed */
[----:B------:R-:W-:Y:S01]  /*141a0*/  @!P0 IADD3 R124, R124, -R237, RZ ;  /* 0x800000ed7c7c8210 */ /* 0x000fe20007ffe0ff */
[C---:B------:R-:W-:Y:S01]  /*141b0*/  IMAD R129, R237.reuse, R133, R129 ;  /* 0x00000085ed817224 */ /* 0x040fe200078e0281 */
[C---:B------:R-:W-:Y:S01]  /*141c0*/  ISETP.GT.U32.AND P2, PT, R237.reuse, R125, PT ;  /* 0x0000007ded00720c */ /* 0x040fe20003f44070 */
[----:B------:R-:W-:Y:S01]  /*141d0*/  IMAD.HI.U32 R137, R0, R136, RZ ;  /* 0x0000008800897227 */ /* 0x000fe200078e00ff */
[----:B------:R-:W-:-:S02]  /*141e0*/  ISETP.GT.U32.AND P0, PT, R237, R124, PT ;  /* 0x0000007ced00720c */ /* 0x000fc40003f04070 */
[----:B------:R-:W-:Y:S01]  /*141f0*/  IADD3 R132, -R132, RZ, RZ ;  /* 0x000000ff84847210 */ /* 0x000fe20007ffe1ff */
[--C-:B------:R-:W-:Y:S01]  /*14200*/  @!P5 IMAD.IADD R122, R122, 0x1, -R237.reuse ;  /* 0x000000017a7ad824 */ /* 0x100fe200078e0aed */
[----:B------:R-:W-:Y:S01]  /*14210*/  ISETP.GT.U32.AND P5, PT, R237, R126, PT ;  /* 0x0000007eed00720c */ /* 0x000fe20003fa4070 */
[C---:B--2---:R-:W-:Y:S01]  /*14220*/  VIADD R5, R10.reuse, 0x189 ;  /* 0x000001890a057836 */ /* 0x044fe20000000000 */
[----:B------:R-:W-:Y:S01]  /*14230*/  IADD3 R137, -R137, RZ, RZ ;  /* 0x000000ff89897210 */ /* 0x000fe20007ffe1ff */
[--C-:B------:R-:W-:Y:S01]  /*14240*/  @!P4 IMAD.IADD R123, R123, 0x1, -R237.reuse ;  /* 0x000000017b7bc824 */ /* 0x100fe200078e0aed */
[C---:B------:R-:W-:Y:S01]  /*14250*/  ISETP.GT.U32.AND P4, PT, R237.reuse, R127, PT ;  /* 0x0000007fed00720c */ /* 0x040fe20003f84070 */
[----:B------:R-:W-:Y:S01]  /*14260*/  IMAD R130, R237, R132, R130 ;  /* 0x00000084ed827224 */ /* 0x000fe200078e0282 */
[C---:B------:R-:W-:Y:S01]  /*14270*/  IADD3 R6, R10.reuse, 0x188, RZ ;  /* 0x000001880a067810 */ /* 0x040fe20007ffe0ff */
[----:B-1----:R-:W-:Y:S01]  /*14280*/  VIADD R7, R10, 0x18b ;  /* 0x0000018b0a077836 */ /* 0x002fe20000000000 */
[----:B------:R-:W-:Y:S01]  /*14290*/  @!P2 IADD3 R125, R125, -R237, RZ ;  /* 0x800000ed7d7da210 */ /* 0x000fe20007ffe0ff */
[----:B------:R-:W-:Y:S01]  /*142a0*/  @!P0 IMAD.IADD R124, R124, 0x1, -R237 ;  /* 0x000000017c7c8824 */ /* 0x000fe200078e0aed */
[C---:B------:R-:W-:Y:S01]  /*142b0*/  ISETP.GT.U32.AND P0, PT, R237.reuse, R128, PT ;  /* 0x00000080ed00720c */ /* 0x040fe20003f04070 */
[----:B------:R-:W-:Y:S01]  /*142c0*/  STL [R1+0x48f0], R6 ;  /* 0x0048f00601007387 */ /* 0x000fe20000100800 */
[----:B------:R-:W-:-:S02]  /*142d0*/  ISETP.GT.U32.AND P2, PT, R237, R125, PT ;  /* 0x0000007ded00720c */ /* 0x000fc40003f44070 */
[----:B------:R-:W-:Y:S01]  /*142e0*/  @!P5 IADD3 R126, R126, -R237, RZ ;  /* 0x800000ed7e7ed210 */ /* 0x000fe20007ffe0ff */
[----:B------:R1:W-:Y:S01]  /*142f0*/  STL [R1+0x48fc], R5 ;  /* 0x0048fc0501007387 */ /* 0x0003e20000100800 */
[----:B------:R-:W-:Y:S02]  /*14300*/  IABS R133, R5 ;  /* 0x0000000500857213 */ /* 0x000fe40000000000 */
[----:B------:R-:W-:Y:S02]  /*14310*/  ISETP.GT.U32.AND P5, PT, R237, R126, PT ;  /* 0x0000007eed00720c */ /* 0x000fe40003fa4070 */
[----:B------:R-:W-:Y:S01]  /*14320*/  @!P4 IADD3 R127, R127, -R237, RZ ;  /* 0x800000ed7f7fc210 */ /* 0x000fe20007ffe0ff */
[----:B------:R-:W-:Y:S01]  /*14330*/  IMAD.HI.U32 R134, R0, R133, RZ ;  /* 0x0000008500867227 */ /* 0x000fe200078e00ff */
[----:B------:R-:W-:Y:S02]  /*14340*/  IABS R132, R6 ;  /* 0x0000000600847213 */ /* 0x000fe40000000000 */
[----:B------:R-:W-:Y:S01]  /*14350*/  ISETP.GT.U32.AND P4, PT, R237, R127, PT ;  /* 0x0000007fed00720c */ /* 0x000fe20003f84070 */
[--C-:B------:R-:W-:Y:S01]  /*14360*/  @!P0 IMAD.IADD R128, R128, 0x1, -R237.reuse ;  /* 0x0000000180808824 */ /* 0x100fe200078e0aed */
[----:B------:R-:W-:Y:S01]  /*14370*/  IADD3 R134, -R134, RZ, RZ ;  /* 0x000000ff86867210 */ /* 0x000fe20007ffe1ff */
[----:B------:R-:W-:Y:S01]  /*14380*/  @!P2 IMAD.IADD R125, R125, 0x1, -R237 ;  /* 0x000000017d7da824 */ /* 0x000fe200078e0aed */
[C---:B------:R-:W-:Y:S01]  /*14390*/  ISETP.GT.U32.AND P2, PT, R237.reuse, R129, PT ;  /* 0x00000081ed00720c */ /* 0x040fe20003f44070 */
[----:B------:R-:W-:Y:S01]  /*143a0*/  IMAD.HI.U32 R135, R0, R132, RZ ;  /* 0x0000008400877227 */ /* 0x000fe200078e00ff */
[----:B------:R-:W-:-:S02]  /*143b0*/  ISETP.GT.U32.AND P0, PT, R237, R128, PT ;  /* 0x00000080ed00720c */ /* 0x000fc40003f04070 */
[----:B------:R-:W-:Y:S01]  /*143c0*/  @!P5 IADD3 R126, R126, -R237, RZ ;  /* 0x800000ed7e7ed210 */ /* 0x000fe20007ffe0ff */
[----:B------:R-:W-:Y:S01]  /*143d0*/  IMAD.MOV R135, RZ, RZ, -R135 ;  /* 0x000000ffff877224 */ /* 0x000fe200078e0a87 */
[----:B------:R-:W-:Y:S01]  /*143e0*/  ISETP.GT.U32.AND P5, PT, R237, R130, PT ;  /* 0x00000082ed00720c */ /* 0x000fe20003fa4070 */
[C---:B-1----:R-:W-:Y:S01]  /*143f0*/  VIADD R5, R10.reuse, 0x18a ;  /* 0x0000018a0a057836 */ /* 0x042fe20000000000 */
[----:B------:R-:W-:Y:S01]  /*14400*/  IADD3 R6, R10, 0x18c, RZ ;  /* 0x0000018c0a067810 */ /* 0x000fe20007ffe0ff */
[--C-:B------:R-:W-:Y:S01]  /*14410*/  @!P4 IMAD.IADD R127, R127, 0x1, -R237.reuse ;  /* 0x000000017f7fc824 */ /* 0x100fe200078e0aed */
[----:B------:R-:W-:Y:S01]  /*14420*/  ISETP.GE.AND P4, PT, R131, RZ, PT ;  /* 0x000000ff8300720c */ /* 0x000fe20003f86270 */
[C---:B------:R-:W-:Y:S01]  /*14430*/  IMAD R131, R237.reuse, R137, R136 ;  /* 0x00000089ed837224 */ /* 0x040fe200078e0288 */
[----:B------:R-:W-:Y:S01]  /*14440*/  IABS R136, R6 ;  /* 0x0000000600887213 */ /* 0x000fe20000000000 */
[----:B------:R-:W-:Y:S01]  /*14450*/  IMAD R132, R237, R135, R132 ;  /* 0x00000087ed847224 */ /* 0x000fe200078e0284 */
[----:B------:R-:W-:Y:S01]  /*14460*/  @!P2 IADD3 R129, R129, -R237, RZ ;  /* 0x800000ed8181a210 */ /* 0x000fe20007ffe0ff */
[----:B------:R-:W-:Y:S01]  /*14470*/  @!P0 IMAD.IADD R128, R128, 0x1, -R237 ;  /* 0x0000000180808824 */ /* 0x000fe200078e0aed */
[C---:B------:R-:W-:Y:S01]  /*14480*/  ISETP.GT.U32.AND P0, PT, R237.reuse, R131, PT ;  /* 0x00000083ed00720c */ /* 0x040fe20003f04070 */
[C---:B------:R-:W-:Y:S01]  /*14490*/  IMAD R133, R237.reuse, R134, R133 ;  /* 0x00000086ed857224 */ /* 0x040fe200078e0285 */
[C---:B------:R-:W-:Y:S01]  /*144a0*/  ISETP.GT.U32.AND P2, PT, R237.reuse, R129, PT ;  /* 0x00000081ed00720c */ /* 0x040fe20003f44070 */
[----:B------:R-:W-:Y:S01]  /*144b0*/  IMAD.HI.U32 R139, R0, R136, RZ ;  /* 0x00000088008b7227 */ /* 0x000fe200078e00ff */
[----:B------:R-:W-:Y:S01]  /*144c0*/  @!P5 IADD3 R130, R130, -R237, RZ ;  /* 0x800000ed8282d210 */ /* 0x000fe20007ffe0ff */
[----:B------:R-:W-:Y:S01]  /*144d0*/  STL [R1+0x48f4], R5 ;  /* 0x0048f40501007387 */ /* 0x000fe20000100800 */
[----:B------:R-:W-:Y:S01]  /*144e0*/  IABS R134, R5 ;  /* 0x0000000500867213 */ /* 0x000fe20000000000 */
[----:B------:R-:W-:Y:S01]  /*144f0*/  IMAD.MOV R139, RZ, RZ, -R139 ;  /* 0x000000ffff8b7224 */ /* 0x000fe200078e0a8b */
[----:B------:R-:W-:Y:S01]  /*14500*/  ISETP.GT.U32.AND P5, PT, R237, R130, PT ;  /* 0x00000082ed00720c */ /* 0x000fe20003fa4070 */
[----:B------:R-:W-:Y:S01]  /*14510*/  STL [R1+0x48f8], R7 ;  /* 0x0048f80701007387 */ /* 0x000fe20000100800 */
[----:B------:R-:W-:Y:S01]  /*14520*/  IABS R135, R7 ;  /* 0x0000000700877213 */ /* 0x000fe20000000000 */
[----:B------:R-:W-:-:S02]  /*14530*/  IMAD.HI.U32 R141, R0, R134, RZ ;  /* 0x00000086008d7227 */ /* 0x000fc400078e00ff */
[----:B------:R1:W-:Y:S02]  /*14540*/  STL [R1+0x4904], R6 ;  /* 0x0049040601007387 */ /* 0x0003e40000100800 */
[--C-:B------:R-:W-:Y:S01]  /*14550*/  @!P0 IMAD.IADD R131, R131, 0x1, -R237.reuse ;  /* 0x0000000183838824 */ /* 0x100fe200078e0aed */
[----:B------:R-:W-:Y:S01]  /*14560*/  IADD3 R141, -R141, RZ, RZ ;  /* 0x000000ff8d8d7210 */ /* 0x000fe20007ffe1ff */
[----:B------:R-:W-:Y:S01]  /*14570*/  @!P2 IMAD.IADD R129, R129, 0x1, -R237 ;  /* 0x000000018181a824 */ /* 0x000fe200078e0aed */
[C---:B------:R-:W-:Y:S01]  /*14580*/  ISETP.GT.U32.AND P2, PT, R237.reuse, R132, PT ;  /* 0x00000084ed00720c */ /* 0x040fe20003f44070 */
[----:B------:R-:W-:Y:S01]  /*14590*/  IMAD.HI.U32 R140, R0, R135, RZ ;  /* 0x00000087008c7227 */ /* 0x000fe200078e00ff */
[C---:B------:R-:W-:Y:S02]  /*145a0*/  ISETP.GT.U32.AND P0, PT, R237.reuse, R131, PT ;  /* 0x00000083ed00720c */ /* 0x040fe40003f04070 */
[----:B------:R-:W-:Y:S01]  /*145b0*/  @!P5 IADD3 R130, R130, -R237, RZ ;  /* 0x800000ed8282d210 */ /* 0x000fe20007ffe0ff */
[C---:B------:R-:W-:Y:S01]  /*145c0*/  IMAD R134, R237.reuse, R141, R134 ;  /* 0x0000008ded867224 */ /* 0x040fe200078e0286 */
[C---:B------:R-:W-:Y:S01]  /*145d0*/  ISETP.GT.U32.AND P5, PT, R237.reuse, R133, PT ;  /* 0x00000085ed00720c */ /* 0x040fe20003fa4070 */
[----:B------:R-:W-:Y:S01]  /*145e0*/  IMAD R136, R237, R139, R136 ;  /* 0x0000008bed887224 */ /* 0x000fe200078e0288 */
[----:B------:R-:W-:Y:S01]  /*145f0*/  IADD3 R140, -R140, RZ, RZ ;  /* 0x000000ff8c8c7210 */ /* 0x000fe20007ffe1ff */
[C---:B-1----:R-:W-:Y:S01]  /*14600*/  VIADD R6, R10.reuse, 0x190 ;  /* 0x000001900a067836 */ /* 0x042fe20000000000 */
[----:B------:R-:W-:-:S02]  /*14610*/  IADD3 R5, R10, 0x18d, RZ ;  /* 0x0000018d0a057810 */ /* 0x000fc40007ffe0ff */
[----:B------:R-:W-:Y:S01]  /*14620*/  IADD3 R7, R10, 0x18f, RZ ;  /* 0x0000018f0a077810 */ /* 0x000fe20007ffe0ff */
[----:B------:R-:W-:Y:S01]  /*14630*/  @!P2 IMAD.IADD R132, R132, 0x1, -R237 ;  /* 0x000000018484a824 */ /* 0x000fe200078e0aed */
[----:B------:R-:W-:Y:S01]  /*14640*/  IABS R137, R5 ;  /* 0x0000000500897213 */ /* 0x000fe20000000000 */
[----:B------:R-:W-:Y:S01]  /*14650*/  IMAD R135, R237, R140, R135 ;  /* 0x0000008ced877224 */ /* 0x000fe200078e0287 */
[----:B------:R-:W-:Y:S01]  /*14660*/  @!P0 IADD3 R131, R131, -R237, RZ ;  /* 0x800000ed83838210 */ /* 0x000fe20007ffe0ff */
[----:B------:R1:W-:Y:S01]  /*14670*/  STL [R1+0x4908], R5 ;  /* 0x0049080501007387 */ /* 0x0003e20000100800 */
[----:B------:R-:W-:Y:S01]  /*14680*/  ISETP.GT.U32.AND P0, PT, R237, R134, PT ;  /* 0x00000086ed00720c */ /* 0x000fe20003f04070 */
[----:B------:R-:W-:Y:S01]  /*14690*/  IMAD.HI.U32 R138, R0, R137, RZ ;  /* 0x00000089008a7227 */ /* 0x000fe200078e00ff */
[----:B------:R-:W-:Y:S01]  /*146a0*/  @!P5 IADD3 R133, R133, -R237, RZ ;  /* 0x800000ed8585d210 */ /* 0x000fe20007ffe0ff */
[----:B------:R2:W-:Y:S01]  /*146b0*/  STL [R1+0x4900], R8 ;  /* 0x0049000801007387 */ /* 0x0005e20000100800 */
[C---:B------:R-:W-:Y:S01]  /*146c0*/  ISETP.GT.U32.AND P2, PT, R237.reuse, R132, PT ;  /* 0x00000084ed00720c */ /* 0x040fe20003f44070 */
[----:B------:R-:W-:Y:S01]  /*146d0*/  IMAD.MOV R138, RZ, RZ, -R138 ;  /* 0x000000ffff8a7224 */ /* 0x000fe200078e0a8a */
[C---:B------:R-:W-:Y:S01]  /*146e0*/  ISETP.GT.U32.AND P5, PT, R237.reuse, R133, PT ;  /* 0x00000085ed00720c */ /* 0x040fe20003fa4070 */
[----:B------:R-:W-:Y:S01]  /*146f0*/  STL [R1+0x490c], R7 ;  /* 0x00490c0701007387 */ /* 0x000fe20000100800 */
[----:B------:R-:W-:Y:S01]  /*14700*/  IABS R139, R7 ;  /* 0x00000007008b7213 */ /* 0x000fe20000000000 */
[C---:B------:R-:W-:Y:S01]  /*14710*/  IMAD R137, R237.reuse, R138, R137 ;  /* 0x0000008aed897224 */ /* 0x040fe200078e0289 */
[----:B------:R-:W-:Y:S01]  /*14720*/  IABS R138, R8 ;  /* 0x00000008008a7213 */ /* 0x000fe20000000000 */
[----:B-1----:R-:W-:Y:S01]  /*14730*/  VIADD R5, R10, 0x191 ;  /* 0x000001910a057836 */ /* 0x002fe20000000000 */
[----:B------:R-:W-:Y:S01]  /*14740*/  IABS R140, R6 ;  /* 0x00000006008c7213 */ /* 0x000fe20000000000 */
[----:B------:R-:W-:Y:S01]  /*14750*/  @!P0 IMAD.IADD R134, R134, 0x1, -R237 ;  /* 0x0000000186868824 */ /* 0x000fe200078e0aed */
[----:B--2---:R-:W-:Y:S01]  /*14760*/  IADD3 R8, R10, 0x192, RZ ;  /* 0x000001920a087810 */ /* 0x004fe20007ffe0ff */
[----:B------:R-:W-:Y:S01]  /*14770*/  IMAD.HI.U32 R145, R0, R138, RZ ;  /* 0x0000008a00917227 */ /* 0x000fe200078e00ff */
[----:B------:R-:W-:Y:S01]  /*14780*/  IABS R141, R5 ;  /* 0x00000005008d7213 */ /* 0x000fe20000000000 */
[----:B------:R1:W-:Y:S01]  /*14790*/  STL [R1+0x4910], R6 ;  /* 0x0049100601007387 */ /* 0x0003e20000100800 */
[----:B------:R-:W-:Y:S01]  /*147a0*/  @!P2 IADD3 R132, R132, -R237, RZ ;  /* 0x800000ed8484a210 */ /* 0x000fe20007ffe0ff */
[C---:B------:R-:W-:Y:S01]  /*147b0*/  IMAD.HI.U32 R144, R0.reuse, R139, RZ ;  /* 0x0000008b00907227 */ /* 0x040fe200078e00ff */
[----:B------:R-:W-:Y:S01]  /*147c0*/  ISETP.GT.U32.AND P2, PT, R237, R135, PT ;  /* 0x00000087ed00720c */ /* 0x000fe20003f44070 */
[----:B------:R2:W-:Y:S01]  /*147d0*/  STL [R1+0x4918], R5 ;  /* 0x0049180501007387 */ /* 0x0005e20000100800 */
[----:B------:R-:W-:Y:S01]  /*147e0*/  @!P5 IADD3 R133, R133, -R237, RZ ;  /* 0x800000ed8585d210 */ /* 0x000fe20007ffe0ff */
[----:B------:R-:W-:Y:S01]  /*147f0*/  IMAD.MOV R144, RZ, RZ, -R144 ;  /* 0x000000ffff907224 */ /* 0x000fe200078e0a90 */
[C---:B------:R-:W-:Y:S01]  /*14800*/  ISETP.GT.U32.AND P0, PT, R237.reuse, R134, PT ;  /* 0x00000086ed00720c */ /* 0x040fe20003f04070 */
[----:B------:R-:W-:Y:S01]  /*14810*/  IMAD.HI.U32 R143, R0, R140, RZ ;  /* 0x0000008c008f7227 */ /* 0x000fe200078e00ff */
[----:B------:R-:W-:Y:S01]  /*14820*/  ISETP.GT.U32.AND P5, PT, R237, R136, PT ;  /* 0x00000088ed00720c */ /* 0x000fe20003fa4070 */
[----:B------:R3:W-:Y:S01]  /*14830*/  STL [R1+0x4914], R8 ;  /* 0x0049140801007387 */ /* 0x0007e20000100800 */
[----:B------:R-:W-:Y:S01]  /*14840*/  IADD3 R145, -R145, RZ, RZ ;  /* 0x000000ff91917210 */ /* 0x000fe20007ffe1ff */
[----:B------:R-:W-:Y:S01]  /*14850*/  IMAD R139, R237, R144, R139 ;  /* 0x00000090ed8b7224 */ /* 0x000fe200078e028b */
[----:B-1----:R-:W-:Y:S01]  /*14860*/  IADD3 R6, R10, 0x194, RZ ;  /* 0x000001940a067810 */ /* 0x002fe20007ffe0ff */
[----:B------:R-:W-:-:S02]  /*14870*/  IMAD.HI.U32 R142, R0, R141, RZ ;  /* 0x0000008d008e7227 */ /* 0x000fc400078e00ff */
[----:B------:R-:W-:Y:S02]  /*14880*/  @!P2 IADD3 R135, R135, -R237, RZ ;  /* 0x800000ed8787a210 */ /* 0x000fe40007ffe0ff */
[C---:B------:R-:W-:Y:S01]  /*14890*/  IMAD R138, R237.reuse, R145, R138 ;  /* 0x00000091ed8a7224 */ /* 0x040fe200078e028a */
[----:B------:R-:W-:Y:S01]  /*148a0*/  IADD3 R142, -R142, RZ, RZ ;  /* 0x000000ff8e8e7210 */ /* 0x000fe20007ffe1ff */
[----:B------:R-:W-:Y:S01]  /*148b0*/  IMAD.MOV R143, RZ, RZ, -R143 ;  /* 0x000000ffff8f7224 */ /* 0x000fe200078e0a8f */
[----:B------:R-:W-:Y:S01]  /*148c0*/  @!P0 IADD3 R134, R134, -R237, RZ ;  /* 0x800000ed86868210 */ /* 0x000fe20007ffe0ff */
[----:B------:R-:W-:Y:S01]  /*148d0*/  @!P5 IMAD.IADD R136, R136, 0x1, -R237 ;  /* 0x000000018888d824 */ /* 0x000fe200078e0aed */
[C---:B------:R-:W-:Y:S01]  /*148e0*/  ISETP.GT.U32.AND P0, PT, R237.reuse, R137, PT ;  /* 0x00000089ed00720c */ /* 0x040fe20003f04070 */
[C---:B------:R-:W-:Y:S01]  /*148f0*/  IMAD R140, R237.reuse, R143, R140 ;  /* 0x0000008fed8c7224 */ /* 0x040fe200078e028c */
[C---:B------:R-:W-:Y:S01]  /*14900*/  ISETP.GT.U32.AND P2, PT, R237.reuse, R135, PT ;  /* 0x00000087ed00720c */ /* 0x040fe20003f44070 */
[C---:B------:R-:W-:Y:S01]  /*14910*/  IMAD R141, R237.reuse, R142, R141 ;  /* 0x0000008eed8d7224 */ /* 0x040fe200078e028d */
[----:B------:R-:W-:Y:S01]  /*14920*/  ISETP.GT.U32.AND P5, PT, R237, R136, PT ;  /* 0x00000088ed00720c */ /* 0x000fe20003fa4070 */
[C---:B------:R-:W-:Y:S01]  /*14930*/  VIADD R7, R10.reuse, 0x193 ;  /* 0x000001930a077836 */ /* 0x040fe20000000000 */
[----:B------:R-:W-:Y:S01]  /*14940*/  IABS R142, R8 ;  /* 0x00000008008e7213 */ /* 0x000fe20000000000 */
[C---:B--2---:R-:W-:Y:S01]  /*14950*/  VIADD R5, R10.reuse, 0x195 ;  /* 0x000001950a057836 */ /* 0x044fe20000000000 */
[----:B------:R-:W-:Y:S01]  /*14960*/  IABS R144, R6 ;  /* 0x0000000600907213 */ /* 0x000fe20000000000 */
[----:B---3--:R-:W-:Y:S01]  /*14970*/  VIADD R8, R10, 0x1fe ;  /* 0x000001fe0a087836 */ /* 0x008fe20000000000 */
[----:B------:R-:W-:Y:S01]  /*14980*/  IABS R143, R7 ;  /* 0x00000007008f7213 */ /* 0x000fe20000000000 */
[----:B------:R-:W-:Y:S01]  /*14990*/  IMAD.HI.U32 R149, R0, R142, RZ ;  /* 0x0000008e00957227 */ /* 0x000fe200078e00ff */
[----:B------:R-:W-:Y:S01]  /*149a0*/  IABS R145, R5 ;  /* 0x0000000500917213 */ /* 0x000fe20000000000 */
[----:B------:R1:W-:Y:S02]  /*149b0*/  STL [R1+0x491c], R7 ;  /* 0x00491c0701007387 */ /* 0x0003e40000100800 */
[----:B------:R-:W-:-:S02]  /*149c0*/  @!P0 IMAD.IADD R137, R137, 0x1, -R237 ;  /* 0x0000000189898824 */ /* 0x000fc400078e0aed */
[----:B------:R-:W-:Y:S01]  /*149d0*/  @!P2 IMAD.IADD R135, R135, 0x1, -R237 ;  /* 0x000000018787a824 */ /* 0x000fe200078e0aed */
[C---:B------:R-:W-:Y:S01]  /*149e0*/  ISETP.GT.U32.AND P2, PT, R237.reuse, R138, PT ;  /* 0x0000008aed00720c */ /* 0x040fe20003f44070 */
[----:B------:R-:W-:Y:S01]  /*149f0*/  IMAD.MOV R149, RZ, RZ, -R149 ;  /* 0x000000ffff957224 */ /* 0x000fe200078e0a95 */
[----:B------:R-:W-:Y:S01]  /*14a00*/  @!P5 IADD3 R136, R136, -R237, RZ ;  /* 0x800000ed8888d210 */ /* 0x000fe20007ffe0ff */
[----:B------:R-:W-:Y:S01]  /*14a10*/  IMAD.HI.U32 R148, R0, R143, RZ ;  /* 0x0000008f00947227 */ /* 0x000fe200078e00ff */
[C---:B------:R-:W-:Y:S01]  /*14a20*/  ISETP.GT.U32.AND P0, PT, R237.reuse, R137, PT ;  /* 0x00000089ed00720c */ /* 0x040fe20003f04070 */
[----:B------:R-:W-:Y:S01]  /*14a30*/  STL [R1+0x4920], R6 ;  /* 0x0049200601007387 */ /* 0x000fe20000100800 */
[C---:B------:R-:W-:Y:S01]  /*14a40*/  ISETP.GT.U32.AND P5, PT, R237.reuse, R139, PT ;  /* 0x0000008bed00720c */ /* 0x040fe20003fa4070 */
[----:B------:R-:W-:Y:S01]  /*14a50*/  IMAD R142, R237, R149, R142 ;  /* 0x00000095ed8e7224 */ /* 0x000fe200078e028e */
[----:B-1----:R-:W-:Y:S01]  /*14a60*/  IADD3 R7, R10, 0x196, RZ ;  /* 0x000001960a077810 */ /* 0x002fe20007ffe0ff */
[----:B------:R-:W-:Y:S01]  /*14a70*/  IMAD.MOV R148, RZ, RZ, -R148 ;  /* 0x000000ffff947224 */ /* 0x000fe200078e0a94 */
[----:B------:R1:W-:Y:S01]  /*14a80*/  STL [R1+0x492c], R5 ;  /* 0x00492c0501007387 */ /* 0x0003e20000100800 */
[----:B------:R-:W-:Y:S01]  /*14a90*/  IMAD.HI.U32 R147, R0, R144, RZ ;  /* 0x0000009000937227 */ /* 0x000fe200078e00ff */
[----:B------:R-:W-:-:S02]  /*14aa0*/  IABS R149, R251 ;  /* 0x000000fb00957213 */ /* 0x000fc40000000000 */
[----:B------:R-:W-:Y:S01]  /*14ab0*/  @!P2 IADD3 R138, R138, -R237, RZ ;  /* 0x800000ed8a8aa210 */ /* 0x000fe20007ffe0ff */
[----:B------:R-:W-:Y:S01]  /*14ac0*/  IMAD R143, R237, R148, R143 ;  /* 0x00000094ed8f7224 */ /* 0x000fe200078e028f */
[----:B------:R-:W-:Y:S01]  /*14ad0*/  IADD3 R147, -R147, RZ, RZ ;  /* 0x000000ff93937210 */ /* 0x000fe20007ffe1ff */
[----:B------:R-:W-:Y:S01]  /*14ae0*/  IMAD.HI.U32 R146, R0, R145, RZ ;  /* 0x0000009100927227 */ /* 0x000fe200078e00ff */
[----:B------:R-:W-:Y:S01]  /*14af0*/  @!P0 IADD3 R137, R137, -R237, RZ ;  /* 0x800000ed89898210 */ /* 0x000fe20007ffe0ff */
[----:B------:R2:W-:Y:S01]  /*14b00*/  STL [R1+0x4924], R7 ;  /* 0x0049240701007387 */ /* 0x0005e20000100800 */
[----:B------:R-:W-:Y:S01]  /*14b10*/  ISETP.GT.U32.AND P2, PT, R237, R138, PT ;  /* 0x0000008aed00720c */ /* 0x000fe20003f44070 */
[----:B------:R-:W-:Y:S01]  /*14b20*/  @!P5 IMAD.IADD R139, R139, 0x1, -R237 ;  /* 0x000000018b8bd824 */ /* 0x000fe200078e0aed */
[C---:B------:R-:W-:Y:S01]  /*14b30*/  ISETP.GT.U32.AND P0, PT, R237.reuse, R140, PT ;  /* 0x0000008ced00720c */ /* 0x040fe20003f04070 */
[----:B------:R-:W-:Y:S01]  /*14b40*/  IMAD.MOV R146, RZ, RZ, -R146 ;  /* 0x000000ffff927224 */ /* 0x000fe200078e0a92 */
[C---:B-1----:R-:W-:Y:S01]  /*14b50*/  IADD3 R5, R10.reuse, 0x197, RZ ;  /* 0x000001970a057810 */ /* 0x042fe20007ffe0ff */
[C---:B------:R-:W-:Y:S01]  /*14b60*/  IMAD R144, R237.reuse, R147, R144 ;  /* 0x00000093ed907224 */ /* 0x040fe200078e0290 */
[C---:B------:R-:W-:Y:S01]  /*14b70*/  ISETP.GT.U32.AND P5, PT, R237.reuse, R139, PT ;  /* 0x0000008bed00720c */ /* 0x040fe20003fa4070 */
[----:B------:R-:W-:Y:S01]  /*14b80*/  IMAD R145, R237, R146, R145 ;  /* 0x00000092ed917224 */ /* 0x000fe200078e0291 */
[----:B------:R-:W-:Y:S01]  /*14b90*/  IABS R146, R7 ;  /* 0x0000000700927213 */ /* 0x000fe20000000000 */
[----:B------:R-:W-:Y:S01]  /*14ba0*/  VIADD R6, R10, 0x198 ;  /* 0x000001980a067836 */ /* 0x000fe20000000000 */
[----:B------:R-:W-:Y:S01]  /*14bb0*/  IABS R147, R5 ;  /* 0x0000000500937213 */ /* 0x000fe20000000000 */
[----:B------:R-:W-:Y:S01]  /*14bc0*/  IMAD.HI.U32 R150, R0, R149, RZ ;  /* 0x0000009500967227 */ /* 0x000fe200078e00ff */
[----:B------:R1:W-:Y:S01]  /*14bd0*/  STL [R1+0x4928], R5 ;  /* 0x0049280501007387 */ /* 0x0003e20000100800 */
[----:B------:R-:W-:-:S02]  /*14be0*/  @!P2 IADD3 R138, R138, -R237, RZ ;  /* 0x800000ed8a8aa210 */ /* 0x000fc40007ffe0ff */
[--C-:B------:R-:W-:Y:S01]  /*14bf0*/  @!P0 IMAD.IADD R140, R140, 0x1, -R237.reuse ;  /* 0x000000018c8c8824 */ /* 0x100fe200078e0aed */
[----:B------:R-:W-:Y:S01]  /*14c00*/  ISETP.GT.U32.AND P2, PT, R237, R141, PT ;  /* 0x0000008ded00720c */ /* 0x000fe20003f44070 */
[C---:B------:R-:W-:Y:S01]  /*14c10*/  IMAD.HI.U32 R153, R0.reuse, R146, RZ ;  /* 0x0000009200997227 */ /* 0x040fe200078e00ff */
[----:B------:R-:W-:Y:S01]  /*14c20*/  IABS R148, R6 ;  /* 0x0000000600947213 */ /* 0x000fe20000000000 */
[----:B------:R-:W-:Y:S01]  /*14c30*/  STL [R1+0x4930], R6 ;  /* 0x0049300601007387 */ /* 0x000fe20000100800 */
[----:B------:R-:W-:Y:S01]  /*14c40*/  @!P5 IADD3 R139, R139, -R237, RZ ;  /* 0x800000ed8b8bd210 */ /* 0x000fe20007ffe0ff */
[C---:B------:R-:W-:Y:S01]  /*14c50*/  IMAD.HI.U32 R152, R0.reuse, R147, RZ ;  /* 0x0000009300987227 */ /* 0x040fe200078e00ff */
[C---:B------:R-:W-:Y:S01]  /*14c60*/  ISETP.GT.U32.AND P0, PT, R237.reuse, R140, PT ;  /* 0x0000008ced00720c */ /* 0x040fe20003f04070 */
[----:B------:R-:W-:Y:S01]  /*14c70*/  STL [R1+0x4938], R251 ;  /* 0x004938fb01007387 */ /* 0x000fe20000100800 */
[----:B------:R-:W-:Y:S01]  /*14c80*/  ISETP.GT.U32.AND P5, PT, R237, R142, PT ;  /* 0x0000008eed00720c */ /* 0x000fe20003fa4070 */
[----:B------:R-:W-:Y:S01]  /*14c90*/  IMAD.HI.U32 R151, R0, R148, RZ ;  /* 0x0000009400977227 */ /* 0x000fe200078e00ff */
[----:B------:R-:W-:Y:S01]  /*14ca0*/  IADD3 R153, -R153, RZ, RZ ;  /* 0x000000ff99997210 */ /* 0x000fe20007ffe1ff */
[----:B------:R-:W-:Y:S01]  /*14cb0*/  STL [R1+0x4934], R11 ;  /* 0x0049340b01007387 */ /* 0x000fe20000100800 */
[----:B------:R-:W-:Y:S01]  /*14cc0*/  IADD3 R150, -R150, RZ, RZ ;  /* 0x000000ff96967210 */ /* 0x000fe20007ffe1ff */
[--C-:B------:R-:W-:Y:S01]  /*14cd0*/  @!P2 IMAD.IADD R141, R141, 0x1, -R237.reuse ;  /* 0x000000018d8da824 */ /* 0x100fe200078e0aed */
[----:B------:R-:W-:Y:S01]  /*14ce0*/  IADD3 R151, -R151, RZ, RZ ;  /* 0x000000ff97977210 */ /* 0x000fe20007ffe1ff */
[C---:B------:R-:W-:Y:S01]  /*14cf0*/  IMAD R146, R237.reuse, R153, R146 ;  /* 0x00000099ed927224 */ /* 0x040fe200078e0292 */
[----:B------:R-:W-:Y:S01]  /*14d00*/  IABS R153, R17 ;  /* 0x0000001100997213 */ /* 0x000fe20000000000 */
[----:B------:R-:W-:Y:S01]  /*14d10*/  IMAD.MOV R152, RZ, RZ, -R152 ;  /* 0x000000ffff987224 */ /* 0x000fe200078e0a98 */
[C---:B------:R-:W-:Y:S01]  /*14d20*/  ISETP.GT.U32.AND P2, PT, R237.reuse, R141, PT ;  /* 0x0000008ded00720c */ /* 0x040fe20003f44070 */
[C---:B------:R-:W-:Y:S01]  /*14d30*/  IMAD R148, R237.reuse, R151, R148 ;  /* 0x00000097ed947224 */ /* 0x040fe200078e0294 */
[----:B------:R-:W-:Y:S01]  /*14d40*/  @!P0 IADD3 R140, R140, -R237, RZ ;  /* 0x800000ed8c8c8210 */ /* 0x000fe20007ffe0ff */
[----:B------:R-:W-:Y:S01]  /*14d50*/  @!P5 IMAD.IADD R142, R142, 0x1, -R237 ;  /* 0x000000018e8ed824 */ /* 0x000fe200078e0aed */
[C---:B------:R-:W-:Y:S01]  /*14d60*/  ISETP.GT.U32.AND P0, PT, R237.reuse, R143, PT ;  /* 0x0000008fed00720c */ /* 0x040fe20003f04070 */
[C---:B------:R-:W-:Y:S01]  /*14d70*/  IMAD R147, R237.reuse, R152, R147 ;  /* 0x00000098ed937224 */ /* 0x040fe200078e0293 */
[----:B------:R-:W-:Y:S01]  /*14d80*/  IABS R151, R13 ;  /* 0x0000000d00977213 */ /* 0x000fe20000000000 */
[C---:B------:R-:W-:Y:S01]  /*14d90*/  IMAD R149, R237.reuse, R150, R149 ;  /* 0x00000096ed957224 */ /* 0x040fe200078e0295 */
[----:B------:R-:W-:Y:S01]  /*14da0*/  ISETP.GT.U32.AND P5, PT, R237, R142, PT ;  /* 0x0000008eed00720c */ /* 0x000fe20003fa4070 */
[C---:B------:R-:W-:Y:S01]  /*14db0*/  IMAD.HI.U32 R155, R0.reuse, R153, RZ ;  /* 0x00000099009b7227 */ /* 0x040fe200078e00ff */
[----:B------:R-:W-:Y:S01]  /*14dc0*/  IABS R150, R11 ;  /* 0x0000000b00967213 */ /* 0x000fe20000000000 */
[----:B------:R-:W-:Y:S01]  /*14dd0*/  STL [R1+0x493c], R13 ;  /* 0x00493c0d01007387 */ /* 0x000fe20000100800 */
[----:B------:R-:W-:Y:S01]  /*14de0*/  IABS R152, R15 ;  /* 0x0000000f00987213 */ /* 0x000fe20000000000 */
[----:B------:R-:W-:Y:S01]  /*14df0*/  @!P2 IMAD.IADD R141, R141, 0x1, -R237 ;  /* 0x000000018d8da824 */ /* 0x000fe200078e0aed */
[----:B------:R-:W-:Y:S01]  /*14e00*/  ISETP.GT.U32.AND P2, PT, R237, R144, PT ;  /* 0x00000090ed00720c */ /* 0x000fe20003f44070 */
[----:B------:R-:W-:Y:S01]  /*14e10*/  IMAD.HI.U32 R157, R0, R150, RZ ;  /* 0x00000096009d7227 */ /* 0x000fe200078e00ff */
[----:B------:R-:W-:Y:S01]  /*14e20*/  STL [R1+0x4940], R15 ;  /* 0x0049400f01007387 */ /* 0x000fe20000100800 */
[----:B------:R-:W-:-:S02]  /*14e30*/  @!P0 IADD3 R143, R143, -R237, RZ ;  /* 0x800000ed8f8f8210 */ /* 0x000fc40007ffe0ff */
[----:B------:R-:W-:Y:S01]  /*14e40*/  IMAD.HI.U32 R156, R0, R151, RZ ;  /* 0x00000097009c7227 */ /* 0x000fe200078e00ff */
[----:B------:R-:W-:Y:S01]  /*14e50*/  IADD3 R157, -R157, RZ, RZ ;  /* 0x000000ff9d9d7210 */ /* 0x000fe20007ffe1ff */
[----:B------:R-:W-:Y:S01]  /*14e60*/  STL [R1+0x4948], R17 ;  /* 0x0049481101007387 */ /* 0x000fe20000100800 */
[C---:B------:R-:W-:Y:S01]  /*14e70*/  ISETP.GT.U32.AND P0, PT, R237.reuse, R143, PT ;  /* 0x0000008fed00720c */ /* 0x040fe20003f04070 */
[--C-:B------:R-:W-:Y:S01]  /*14e80*/  @!P5 IMAD.IADD R142, R142, 0x1, -R237.reuse ;  /* 0x000000018e8ed824 */ /* 0x100fe200078e0aed */
[C---:B------:R-:W-:Y:S01]  /*14e90*/  ISETP.GT.U32.AND P5, PT, R237.reuse, R145, PT ;  /* 0x00000091ed00720c */ /* 0x040fe20003fa4070 */
[----:B------:R-:W-:Y:S01]  /*14ea0*/  IMAD R150, R237, R157, R150 ;  /* 0x0000009ded967224 */ /* 0x000fe200078e0296 */
[----:B------:R-:W-:Y:S01]  /*14eb0*/  IADD3 R156, -R156, RZ, RZ ;  /* 0x000000ff9c9c7210 */ /* 0x000fe20007ffe1ff */
[----:B------:R-:W-:Y:S01]  /*14ec0*/  @!P2 IMAD.IADD R144, R144, 0x1, -R237 ;  /* 0x000000019090a824 */ /* 0x000fe200078e0aed */
[----:B------:R-:W-:Y:S01]  /*14ed0*/  IABS R157, R105 ;  /* 0x00000069009d7213 */ /* 0x000fe20000000000 */
[----:B------:R-:W-:Y:S01]  /*14ee0*/  IMAD.HI.U32 R154, R0, R152, RZ ;  /* 0x00000098009a7227 */ /* 0x000fe200078e00ff */
[----:B------:R-:W-:Y:S01]  /*14ef0*/  STL [R1+0x4944], R108 ;  /* 0x0049446c01007387 */ /* 0x000fe20000100800 */
[----:B--2---:R-:W-:-:S02]  /*14f00*/  IADD3 R7, R10, 0x1ff, RZ ;  /* 0x000001ff0a077810 */ /* 0x004fc40007ffe0ff */
[C---:B------:R-:W-:Y:S01]  /*14f10*/  ISETP.GT.U32.AND P2, PT, R237.reuse, R144, PT ;  /* 0x00000090ed00720c */ /* 0x040fe20003f44070 */
[----:B------:R-:W-:Y:S01]  /*14f20*/  IMAD R151, R237, R156, R151 ;  /* 0x0000009ced977224 */ /* 0x000fe200078e0297 */
[----:B------:R-:W-:Y:S01]  /*14f30*/  @!P0 IADD3 R143, R143, -R237, RZ ;  /* 0x800000ed8f8f8210 */ /* 0x000fe20007ffe0ff */
[----:B------:R-:W-:Y:S01]  /*14f40*/  IMAD.MOV R155, RZ, RZ, -R155 ;  /* 0x000000ffff9b7224 */ /* 0x000fe200078e0a9b */
[----:B------:R-:W-:Y:S01]  /*14f50*/  ISETP.GT.U32.AND P0, PT, R237, R146, PT ;  /* 0x00000092ed00720c */ /* 0x000fe20003f04070 */
[----:B------:R-:W-:Y:S01]  /*14f60*/  IMAD.HI.U32 R158, R0, R157, RZ ;  /* 0x0000009d009e7227 */ /* 0x000fe200078e00ff */
[----:B------:R-:W-:Y:S01]  /*14f70*/  @!P5 IADD3 R145, R145, -R237, RZ ;  /* 0x800000ed9191d210 */ /* 0x000fe20007ffe0ff */
[----:B------:R-:W-:Y:S01]  /*14f80*/  STL [R1+0x494c], R107 ;  /* 0x00494c6b01007387 */ /* 0x000fe20000100800 */
[----:B------:R-:W-:Y:S01]  /*14f90*/  IADD3 R154, -R154, RZ, RZ ;  /* 0x000000ff9a9a7210 */ /* 0x000fe20007ffe1ff */
[C---:B------:R-:W-:Y:S01]  /*14fa0*/  IMAD R153, R237.reuse, R155, R153 ;  /* 0x0000009bed997224 */ /* 0x040fe200078e0299 */
[C---:B------:R-:W-:Y:S01]  /*14fb0*/  ISETP.GT.U32.AND P5, PT, R237.reuse, R145, PT ;  /* 0x00000091ed00720c */ /* 0x040fe20003fa4070 */
[----:B------:R-:W-:Y:S01]  /*14fc0*/  STL [R1+0x495c], R106 ;  /* 0x00495c6a01007387 */ /* 0x000fe20000100800 */
[----:B------:R-:W-:Y:S01]  /*14fd0*/  IABS R155, R107 ;  /* 0x0000006b009b7213 */ /* 0x000fe20000000000 */
[--C-:B------:R-:W-:Y:S01]  /*14fe0*/  @!P2 IMAD.IADD R144, R144, 0x1, -R237.reuse ;  /* 0x000000019090a824 */ /* 0x100fe200078e0aed */
[C---:B------:R-:W-:Y:S01]  /*14ff0*/  ISETP.GT.U32.AND P2, PT, R237.reuse, R147, PT ;  /* 0x00000093ed00720c */ /* 0x040fe20003f44070 */
[C---:B------:R-:W-:Y:S01]  /*15000*/  IMAD R152, R237.reuse, R154, R152 ;  /* 0x0000009aed987224 */ /* 0x040fe200078e0298 */
[----:B------:R-:W-:Y:S01]  /*15010*/  IABS R154, R108 ;  /* 0x0000006c009a7213 */ /* 0x000fe20000000000 */
[--C-:B------:R-:W-:Y:S01]  /*15020*/  @!P0 IMAD.IADD R146, R146, 0x1, -R237.reuse ;  /* 0x0000000192928824 */ /* 0x100fe200078e0aed */
[----:B------:R-:W-:Y:S01]  /*15030*/  IABS R156, R106 ;  /* 0x0000006a009c7213 */ /* 0x000fe20000000000 */
[----:B------:R-:W-:Y:S01]  /*15040*/  IMAD.HI.U32 R160, R0, R155, RZ ;  /* 0x0000009b00a07227 */ /* 0x000fe200078e00ff */
[----:B------:R-:W-:Y:S01]  /*15050*/  IADD3 R158, -R158, RZ, RZ ;  /* 0x000000ff9e9e7210 */ /* 0x000fe20007ffe1ff */
[----:B------:R-:W-:Y:S01]  /*15060*/  STL [R1+0x496c], R105 ;  /* 0x00496c6901007387 */ /* 0x000fe20000100800 */
[----:B------:R-:W-:Y:S01]  /*15070*/  ISETP.GT.U32.AND P0, PT, R237, R146, PT ;  /* 0x00000092ed00720c */ /* 0x000fe20003f04070 */
[C---:B------:R-:W-:Y:S01]  /*15080*/  IMAD.HI.U32 R161, R0.reuse, R154, RZ ;  /* 0x0000009a00a17227 */ /* 0x040fe200078e00ff */
[----:B------:R-:W-:Y:S01]  /*15090*/  @!P5 IADD3 R145, R145, -R237, RZ ;  /* 0x800000ed9191d210 */ /* 0x000fe20007ffe0ff */
[----:B------:R-:W-:Y:S01]  /*150a0*/  STL [R1+0x4958], R104 ;  /* 0x0049586801007387 */ /* 0x000fe20000100800 */
[----:B------:R-:W-:Y:S01]  /*150b0*/  ISETP.GT.U32.AND P5, PT, R237, R148, PT ;  /* 0x00000094ed00720c */ /* 0x000fe20003fa4070 */
[----:B------:R-:W-:Y:S01]  /*150c0*/  @!P2 IMAD.IADD R147, R147, 0x1, -R237 ;  /* 0x000000019393a824 */ /* 0x000fe200078e0aed */
[----:B------:R-:W-:Y:S01]  /*150d0*/  IADD3 R161, -R161, RZ, RZ ;  /* 0x000000ffa1a17210 */ /* 0x000fe20007ffe1ff */
[----:B------:R-:W-:Y:S01]  /*150e0*/  IMAD.HI.U32 R159, R0, R156, RZ ;  /* 0x0000009c009f7227 */ /* 0x000fe200078e00ff */
[----:B------:R-:W-:Y:S01]  /*150f0*/  IADD3 R160, -R160, RZ, RZ ;  /* 0x000000ffa0a07210 */ /* 0x000fe20007ffe1ff */
[----:B------:R-:W-:Y:S01]  /*15100*/  STL [R1+0x4968], R103 ;  /* 0x0049686701007387 */ /* 0x000fe20000100800 */
[C---:B------:R-:W-:Y:S01]  /*15110*/  ISETP.GT.U32.AND P2, PT, R237.reuse, R147, PT ;  /* 0x00000093ed00720c */ /* 0x040fe20003f44070 */
[C---:B------:R-:W-:Y:S01]  /*15120*/  IMAD R154, R237.reuse, R161, R154 ;  /* 0x000000a1ed9a7224 */ /* 0x040fe200078e029a */
[----:B------:R-:W-:Y:S01]  /*15130*/  IABS R161, R101 ;  /* 0x0000006500a17213 */ /* 0x000fe20000000000 */
[C---:B------:R-:W-:Y:S01]  /*15140*/  IMAD R155, R237.reuse, R160, R155 ;  /* 0x000000a0ed9b7224 */ /* 0x040fe200078e029b */
[----:B------:R-:W-:Y:S01]  /*15150*/  @!P0 IADD3 R146, R146, -R237, RZ ;  /* 0x800000ed92928210 */ /* 0x000fe20007ffe0ff */
[----:B------:R-:W-:Y:S01]  /*15160*/  IMAD.MOV R159, RZ, RZ, -R159 ;  /* 0x000000ffff9f7224 */ /* 0x000fe200078e0a9f */
[C---:B------:R-:W-:Y:S01]  /*15170*/  ISETP.GT.U32.AND P0, PT, R237.reuse, R149, PT ;  /* 0x00000095ed00720c */ /* 0x040fe20003f04070 */
[----:B------:R-:W-:Y:S01]  /*15180*/  @!P5 IMAD.IADD R148, R148, 0x1, -R237 ;  /* 0x000000019494d824 */ /* 0x000fe200078e0aed */
[----:B------:R-:W-:Y:S01]  /*15190*/  IABS R160, R102 ;  /* 0x0000006600a07213 */ /* 0x000fe20000000000 */
[C---:B------:R-:W-:Y:S01]  /*151a0*/  IMAD R156, R237.reuse, R159, R156 ;  /* 0x0000009fed9c7224 */ /* 0x040fe200078e029c */
[----:B------:R-:W-:Y:S01]  /*151b0*/  IABS R159, R103 ;  /* 0x00000067009f7213 */ /* 0x000fe20000000000 */
[C---:B------:R-:W-:Y:S01]  /*151c0*/  IMAD R157, R237.reuse, R158, R157 ;  /* 0x0000009eed9d7224 */ /* 0x040fe200078e029d */
[----:B------:R-:W-:Y:S01]  /*151d0*/  ISETP.GT.U32.AND P5, PT, R237, R148, PT ;  /* 0x00000094ed00720c */ /* 0x000fe20003fa4070 */
[--C-:B------:R-:W-:Y:S01]  /*151e0*/  @!P2 IMAD.IADD R147, R147, 0x1, -R237.reuse ;  /* 0x000000019393a824 */ /* 0x100fe200078e0aed */
[----:B------:R-:W-:Y:S01]  /*151f0*/  ISETP.GT.U32.AND P2, PT, R237, R150, PT ;  /* 0x00000096ed00720c */ /* 0x000fe20003f44070 */
[----:B------:R-:W-:Y:S01]  /*15200*/  IMAD.HI.U32 R164, R0, R159, RZ ;  /* 0x0000009f00a47227 */ /* 0x000fe200078e00ff */
[----:B------:R-:W-:Y:S01]  /*15210*/  IABS R158, R104 ;  /* 0x00000068009e7213 */ /* 0x000fe20000000000 */
[----:B------:R-:W-:Y:S02]  /*15220*/  STL [R1+0x4978], R102 ;  /* 0x0049786601007387 */ /* 0x000fe40000100800 */
[----:B------:R-:W-:-:S02]  /*15230*/  @!P0 IMAD.IADD R149, R149, 0x1, -R237 ;  /* 0x0000000195958824 */ /* 0x000fc400078e0aed */
[C---:B------:R-:W-:Y:S01]  /*15240*/  IMAD.HI.U32 R165, R0.reuse, R158, RZ ;  /* 0x0000009e00a57227 */ /* 0x040fe200078e00ff */
[----:B------:R-:W-:Y:S02]  /*15250*/  STL [R1+0x497c], R101 ;  /* 0x00497c6501007387 */ /* 0x000fe40000100800 */
[C---:B------:R-:W-:Y:S01]  /*15260*/  ISETP.GT.U32.AND P0, PT, R237.reuse, R149, PT ;  /* 0x00000095ed00720c */ /* 0x040fe20003f04070 */
[----:B------:R-:W-:Y:S01]  /*15270*/  IMAD.HI.U32 R163, R0, R160, RZ ;  /* 0x000000a000a37227 */ /* 0x000fe200078e00ff */
[----:B------:R-:W-:Y:S01]  /*15280*/  @!P5 IADD3 R148, R148, -R237, RZ ;  /* 0x800000ed9494d210 */ /* 0x000fe20007ffe0ff */
[----:B------:R-:W-:Y:S01]  /*15290*/  STL [R1+0x4974], R100 ;  /* 0x0049746401007387 */ /* 0x000fe20000100800 */
[----:B------:R-:W-:Y:S01]  /*152a0*/  ISETP.GT.U32.AND P5, PT, R237, R151, PT ;  /* 0x00000097ed00720c */ /* 0x000fe20003fa4070 */
[----:B------:R-:W-:Y:S01]  /*152b0*/  IMAD.MOV R164, RZ, RZ, -R164 ;  /* 0x000000ffffa47224 */ /* 0x000fe200078e0aa4 */
[----:B------:R-:W-:Y:S01]  /*152c0*/  @!P2 IADD3 R150, R150, -R237, RZ ;  /* 0x800000ed9696a210 */ /* 0x000fe20007ffe0ff */
[----:B------:R-:W-:Y:S01]  /*152d0*/  IMAD.HI.U32 R162, R0, R161, RZ ;  /* 0x000000a100a27227 */ /* 0x000fe200078e00ff */
[----:B------:R-:W-:Y:S01]  /*152e0*/  IADD3 R165, -R165, RZ, RZ ;  /* 0x000000ffa5a57210 */ /* 0x000fe20007ffe1ff */
[----:B------:R-:W-:Y:S01]  /*152f0*/  STL [R1+0x4980], R99 ;  /* 0x0049806301007387 */ /* 0x000fe20000100800 */
[C---:B------:R-:W-:Y:S01]  /*15300*/  ISETP.GT.U32.AND P2, PT, R237.reuse, R150, PT ;  /* 0x00000096ed00720c */ /* 0x040fe20003f44070 */
[----:B------:R-:W-:Y:S01]  /*15310*/  IMAD R159, R237, R164, R159 ;  /* 0x000000a4ed9f7224 */ /* 0x000fe200078e029f */
[----:B------:R-:W-:Y:S01]  /*15320*/  IADD3 R163, -R163, RZ, RZ ;  /* 0x000000ffa3a37210 */ /* 0x000fe20007ffe1ff */
[--C-:B------:R-:W-:Y:S01]  /*15330*/  @!P0 IMAD.IADD R149, R149, 0x1, -R237.reuse ;  /* 0x0000000195958824 */ /* 0x100fe200078e0aed */
[C---:B------:R-:W-:Y:S01]  /*15340*/  ISETP.GT.U32.AND P0, PT, R237.reuse, R152, PT ;  /* 0x00000098ed00720c */ /* 0x040fe20003f04070 */
[----:B------:R-:W-:Y:S01]  /*15350*/  IMAD R158, R237, R165, R158 ;  /* 0x000000a5ed9e7224 */ /* 0x000fe200078e029e */
[----:B------:R-:W-:Y:S01]  /*15360*/  IABS R164, R98 ;  /* 0x0000006200a47213 */ /* 0x000fe20000000000 */
[--C-:B------:R-:W-:Y:S01]  /*15370*/  @!P5 IMAD.IADD R151, R151, 0x1, -R237.reuse ;  /* 0x000000019797d824 */ /* 0x100fe200078e0aed */
[----:B------:R-:W-:Y:S01]  /*15380*/  IABS R165, R97 ;  /* 0x0000006100a57213 */ /* 0x000fe20000000000 */
[C---:B------:R-:W-:Y:S01]  /*15390*/  IMAD R160, R237.reuse, R163, R160 ;  /* 0x000000a3eda07224 */ /* 0x040fe200078e02a0 */
[----:B------:R-:W-:Y:S01]  /*153a0*/  IABS R163, R99 ;  /* 0x0000006300a37213 */ /* 0x000fe20000000000 */
[----:B------:R-:W-:Y:S01]  /*153b0*/  IMAD.MOV R162, RZ, RZ, -R162 ;  /* 0x000000ffffa27224 */ /* 0x000fe200078e0aa2 */
[C---:B------:R-:W-:Y:S01]  /*153c0*/  ISETP.GT.U32.AND P5, PT, R237.reuse, R151, PT ;  /* 0x00000097ed00720c */ /* 0x040fe20003fa4070 */
[----:B------:R-:W-:Y:S01]  /*153d0*/  @!P2 IMAD.IADD R150, R150, 0x1, -R237 ;  /* 0x000000019696a824 */ /* 0x000fe200078e0aed */
[C---:B------:R-:W-:Y:S01]  /*153e0*/  ISETP.GT.U32.AND P2, PT, R237.reuse, R153, PT ;  /* 0x00000099ed00720c */ /* 0x040fe20003f44070 */
[C---:B------:R-:W-:Y:S01]  /*153f0*/  IMAD R161, R237.reuse, R162, R161 ;  /* 0x000000a2eda17224 */ /* 0x040fe200078e02a1 */
[----:B------:R-:W-:Y:S01]  /*15400*/  IABS R162, R100 ;  /* 0x0000006400a27213 */ /* 0x000fe20000000000 */
[----:B------:R-:W-:Y:S01]  /*15410*/  IMAD.HI.U32 R168, R0, R163, RZ ;  /* 0x000000a300a87227 */ /* 0x000fe200078e00ff */
[-C--:B------:R-:W-:Y:S01]  /*15420*/  @!P0 IADD3 R152, R152, -R237.reuse, RZ ;  /* 0x800000ed98988210 */ /* 0x080fe20007ffe0ff */
[----:B------:R-:W-:Y:S02]  /*15430*/  STL [R1+0x4984], R98 ;  /* 0x0049846201007387 */ /* 0x000fe40000100800 */
[C---:B------:R-:W-:Y:S01]  /*15440*/  IMAD.HI.U32 R169, R0.reuse, R162, RZ ;  /* 0x000000a200a97227 */ /* 0x040fe200078e00ff */
[----:B------:R-:W-:Y:S01]  /*15450*/  ISETP.GT.U32.AND P0, PT, R237, R152, PT ;  /* 0x00000098ed00720c */ /* 0x000fe20003f04070 */
[----:B------:R-:W-:Y:S02]  /*15460*/  STL [R1+0x49a4], R97 ;  /* 0x0049a46101007387 */ /* 0x000fe40000100800 */
[----:B------:R-:W-:Y:S01]  /*15470*/  @!P5 IMAD.IADD R151, R151, 0x1, -R237 ;  /* 0x000000019797d824 */ /* 0x000fe200078e0aed */
[----:B------:R-:W-:Y:S01]  /*15480*/  ISETP.GT.U32.AND P5, PT, R237, R154, PT ;  /* 0x0000009aed00720c */ /* 0x000fe20003fa4070 */
[----:B------:R-:W-:Y:S01]  /*15490*/  IMAD.MOV R168, RZ, RZ, -R168 ;  /* 0x000000ffffa87224 */ /* 0x000fe200078e0aa8 */
[----:B------:R-:W-:Y:S01]  /*154a0*/  @!P2 IADD3 R153, R153, -R237, RZ ;  /* 0x800000ed9999a210 */ /* 0x000fe20007ffe0ff */
        /* <DEDUP_REMOVED lines=10> */
[--C-:B------:R-:W-:Y:S01]  /*15550*/  @!P5 IMAD.IADD R154, R154, 0x1, -R237.reuse ;  /* 0x000000019a9ad824 */ /* 0x100fe200078e0aed */
[----:B------:R-:W-:Y:S01]  /*15560*/  IABS R169, R93 ;  /* 0x0000005d00a97213 */ /* 0x000fe20000000000 */
[C---:B------:R-:W-:Y:S01]  /*15570*/  IMAD R164, R237.reuse, R166, R164 ;  /* 0x000000a6eda47224 */ /* 0x040fe200078e02a4 */
[----:B------:R-:W-:Y:S01]  /*15580*/  IABS R166, R96 ;  /* 0x0000006000a67213 */ /* 0x000fe20000000000 */
[C---:B------:R-:W-:Y:S01]  /*15590*/  IMAD.HI.U32 R167, R0.reuse, R165, RZ ;  /* 0x000000a500a77227 */ /* 0x040fe200078e00ff */
[----:B------:R-:W-:Y:S01]  /*155a0*/  ISETP.GT.U32.AND P5, PT, R237, R154, PT ;  /* 0x0000009aed00720c */ /* 0x000fe20003fa4070 */
[----:B------:R-:W-:Y:S02]  /*155b0*/  STL [R1+0x49a0], R95 ;  /* 0x0049a05f01007387 */ /* 0x000fe40000100800 */
[--C-:B------:R-:W-:Y:S01]  /*155c0*/  @!P2 IMAD.IADD R153, R153, 0x1, -R237.reuse ;  /* 0x000000019999a824 */ /* 0x100fe200078e0aed */
[----:B------:R-:W-:Y:S01]  /*155d0*/  ISETP.GT.U32.AND P2, PT, R237, R156, PT ;  /* 0x0000009ced00720c */ /* 0x000fe20003f44070 */
[C---:B------:R-:W-:Y:S01]  /*155e0*/  IMAD.HI.U32 R173, R0.reuse, R166, RZ ;  /* 0x000000a600ad7227 */ /* 0x040fe200078e00ff */
[----:B------:R-:W-:Y:S01]  /*155f0*/  IADD3 R167, -R167, RZ, RZ ;  /* 0x000000ffa7a77210 */ /* 0x000fe20007ffe1ff */
[----:B------:R-:W-:Y:S02]  /*15600*/  STL [R1+0x49a8], R94 ;  /* 0x0049a85e01007387 */ /* 0x000fe40000100800 */
[----:B------:R-:W-:Y:S01]  /*15610*/  @!P0 IMAD.IADD R155, R155, 0x1, -R237 ;  /* 0x000000019b9b8824 */ /* 0x000fe200078e0aed */
[----:B------:R-:W-:Y:S01]  /*15620*/  IADD3 R173, -R173, RZ, RZ ;  /* 0x000000ffadad7210 */ /* 0x000fe20007ffe1ff */
[C---:B------:R-:W-:Y:S01]  /*15630*/  IMAD R165, R237.reuse, R167, R165 ;  /* 0x000000a7eda57224 */ /* 0x040fe200078e02a5 */
[----:B------:R-:W-:Y:S01]  /*15640*/  IABS R167, R95 ;  /* 0x0000005f00a77213 */ /* 0x000fe20000000000 */
[----:B------:R-:W-:Y:S01]  /*15650*/  IMAD.HI.U32 R171, R0, R168, RZ ;  /* 0x000000a800ab7227 */ /* 0x000fe200078e00ff */
[C---:B------:R-:W-:Y:S01]  /*15660*/  ISETP.GT.U32.AND P0, PT, R237.reuse, R155, PT ;  /* 0x0000009bed00720c */ /* 0x040fe20003f04070 */
[----:B------:R-:W-:Y:S01]  /*15670*/  STL [R1+0x49b8], R93 ;  /* 0x0049b85d01007387 */ /* 0x000fe20000100800 */
[----:B------:R-:W-:Y:S01]  /*15680*/  @!P5 IADD3 R154, R154, -R237, RZ ;  /* 0x800000ed9a9ad210 */ /* 0x000fe20007ffe0ff */
[C---:B------:R-:W-:Y:S01]  /*15690*/  IMAD R166, R237.reuse, R173, R166 ;  /* 0x000000adeda67224 */ /* 0x040fe200078e02a6 */
[----:B------:R-:W-:Y:S01]  /*156a0*/  ISETP.GT.U32.AND P5, PT, R237, R157, PT ;  /* 0x0000009ded00720c */ /* 0x000fe20003fa4070 */
[----:B------:R-:W-:Y:S01]  /*156b0*/  IMAD.HI.U32 R172, R0, R167, RZ ;  /* 0x000000a700ac7227 */ /* 0x000fe200078e00ff */
[----:B------:R-:W-:Y:S01]  /*156c0*/  @!P2 IADD3 R156, R156, -R237, RZ ;  /* 0x800000ed9c9ca210 */ /* 0x000fe20007ffe0ff */
[----:B------:R-:W-:Y:S01]  /*156d0*/  STL [R1+0x49ac], R92 ;  /* 0x0049ac5c01007387 */ /* 0x000fe20000100800 */
[----:B------:R-:W-:Y:S01]  /*156e0*/  IADD3 R171, -R171, RZ, RZ ;  /* 0x000000ffabab7210 */ /* 0x000fe20007ffe1ff */
[----:B------:R-:W-:Y:S01]  /*156f0*/  IMAD.MOV R172, RZ, RZ, -R172 ;  /* 0x000000ffffac7224 */ /* 0x000fe200078e0aac */
[----:B------:R-:W-:Y:S01]  /*15700*/  ISETP.GT.U32.AND P2, PT, R237, R156, PT ;  /* 0x0000009ced00720c */ /* 0x000fe20003f44070 */
[C---:B------:R-:W-:Y:S01]  /*15710*/  IMAD.HI.U32 R170, R0.reuse, R169, RZ ;  /* 0x000000a900aa7227 */ /* 0x040fe200078e00ff */
[----:B------:R-:W-:Y:S01]  /*15720*/  IABS R173, R89 ;  /* 0x0000005900ad7213 */ /* 0x000fe20000000000 */
[----:B------:R-:W-:Y:S01]  /*15730*/  STL [R1+0x49b0], R91 ;  /* 0x0049b05b01007387 */ /* 0x000fe20000100800 */
[----:B------:R-:W-:Y:S01]  /*15740*/  @!P0 IADD3 R155, R155, -R237, RZ ;  /* 0x800000ed9b9b8210 */ /* 0x000fe20007ffe0ff */
[C---:B------:R-:W-:Y:S01]  /*15750*/  IMAD R167, R237.reuse, R172, R167 ;  /* 0x000000aceda77224 */ /* 0x040fe200078e02a7 */
[C---:B------:R-:W-:Y:S01]  /*15760*/  ISETP.GT.U32.AND P0, PT, R237.reuse, R158, PT ;  /* 0x0000009eed00720c */ /* 0x040fe20003f04070 */
[----:B------:R-:W-:Y:S01]  /*15770*/  IMAD R168, R237, R171, R168 ;  /* 0x000000abeda87224 */ /* 0x000fe200078e02a8 */
[----:B------:R-:W-:Y:S01]  /*15780*/  @!P5 IADD3 R157, R157, -R237, RZ ;  /* 0x800000ed9d9dd210 */ /* 0x000fe20007ffe0ff */
[----:B------:R-:W-:Y:S01]  /*15790*/  IMAD.MOV R170, RZ, RZ, -R170 ;  /* 0x000000ffffaa7224 */ /* 0x000fe200078e0aaa */
[----:B------:R-:W-:Y:S01]  /*157a0*/  IABS R171, R91 ;  /* 0x0000005b00ab7213 */ /* 0x000fe20000000000 */
[----:B------:R-:W-:Y:S01]  /*157b0*/  IMAD.HI.U32 R174, R0, R173, RZ ;  /* 0x000000ad00ae7227 */ /* 0x000fe200078e00ff */
[C---:B------:R-:W-:Y:S01]  /*157c0*/  ISETP.GT.U32.AND P5, PT, R237.reuse, R157, PT ;  /* 0x0000009ded00720c */ /* 0x040fe20003fa4070 */
[----:B------:R-:W-:Y:S01]  /*157d0*/  STL [R1+0x49c0], R90 ;  /* 0x0049c05a01007387 */ /* 0x000fe20000100800 */
[----:B------:R-:W-:Y:S01]  /*157e0*/  IABS R172, R90 ;  /* 0x0000005a00ac7213 */ /* 0x000fe20000000000 */
[----:B------:R-:W-:Y:S01]  /*157f0*/  @!P2 IMAD.IADD R156, R156, 0x1, -R237 ;  /* 0x000000019c9ca824 */ /* 0x000fe200078e0aed */
[C---:B------:R-:W-:Y:S01]  /*15800*/  ISETP.GT.U32.AND P2, PT, R237.reuse, R159, PT ;  /* 0x0000009fed00720c */ /* 0x040fe20003f44070 */
[C---:B------:R-:W-:Y:S01]  /*15810*/  IMAD R169, R237.reuse, R170, R169 ;  /* 0x000000aaeda97224 */ /* 0x040fe200078e02a9 */
[----:B------:R-:W-:Y:S01]  /*15820*/  IABS R170, R92 ;  /* 0x0000005c00aa7213 */ /* 0x000fe20000000000 */
[----:B------:R-:W-:Y:S01]  /*15830*/  IMAD.HI.U32 R176, R0, R171, RZ ;  /* 0x000000ab00b07227 */ /* 0x000fe200078e00ff */
[-C--:B------:R-:W-:Y:S01]  /*15840*/  @!P0 IADD3 R158, R158, -R237.reuse, RZ ;  /* 0x800000ed9e9e8210 */ /* 0x080fe20007ffe0ff */
[----:B------:R-:W-:Y:S01]  /*15850*/  STL [R1+0x49c4], R89 ;  /* 0x0049c45901007387 */ /* 0x000fe20000100800 */
[----:B------:R-:W-:Y:S01]  /*15860*/  IADD3 R174, -R174, RZ, RZ ;  /* 0x000000ffaeae7210 */ /* 0x000fe20007ffe1ff */
[----:B------:R-:W-:Y:S01]  /*15870*/  IMAD.HI.U32 R177, R0, R170, RZ ;  /* 0x000000aa00b17227 */ /* 0x000fe200078e00ff */
[----:B------:R-:W-:Y:S01]  /*15880*/  ISETP.GT.U32.AND P0, PT, R237, R158, PT ;  /* 0x0000009eed00720c */ /* 0x000fe20003f04070 */
[----:B------:R-:W-:Y:S01]  /*15890*/  STL [R1+0x49bc], R88 ;  /* 0x0049bc5801007387 */ /* 0x000fe20000100800 */
[----:B------:R-:W-:Y:S01]  /*158a0*/  IADD3 R176, -R176, RZ, RZ ;  /* 0x000000ffb0b07210 */ /* 0x000fe20007ffe1ff */
[----:B------:R-:W-:Y:S01]  /*158b0*/  @!P5 IMAD.IADD R157, R157, 0x1, -R237 ;  /* 0x000000019d9dd824 */ /* 0x000fe200078e0aed */
[----:B------:R-:W-:Y:S01]  /*158c0*/  ISETP.GT.U32.AND P5, PT, R237, R160, PT ;  /* 0x000000a0ed00720c */ /* 0x000fe20003fa4070 */
[----:B------:R-:W-:Y:S01]  /*158d0*/  IMAD.MOV R177, RZ, RZ, -R177 ;  /* 0x000000ffffb17224 */ /* 0x000fe200078e0ab1 */
[----:B------:R-:W-:Y:S01]  /*158e0*/  @!P2 IADD3 R159, R159, -R237, RZ ;  /* 0x800000ed9f9fa210 */ /* 0x000fe20007ffe0ff */
[----:B------:R-:W-:Y:S01]  /*158f0*/  IMAD.HI.U32 R175, R0, R172, RZ ;  /* 0x000000ac00af7227 */ /* 0x000fe200078e00ff */
[----:B------:R-:W-:Y:S02]  /*15900*/  STL [R1+0x49d4], R87 ;  /* 0x0049d45701007387 */ /* 0x000fe40000100800 */
[C---:B------:R-:W-:Y:S01]  /*15910*/  ISETP.GT.U32.AND P2, PT, R237.reuse, R159, PT ;  /* 0x0000009fed00720c */ /* 0x040fe20003f44070 */
[C---:B------:R-:W-:Y:S01]  /*15920*/  IMAD R170, R237.reuse, R177, R170 ;  /* 0x000000b1edaa7224 */ /* 0x040fe200078e02aa */
[----:B------:R-:W-:Y:S01]  /*15930*/  IABS R177, R85 ;  /* 0x0000005500b17213 */ /* 0x000fe20000000000 */
[----:B------:R-:W-:Y:S01]  /*15940*/  @!P0 IMAD.IADD R158, R158, 0x1, -R237 ;  /* 0x000000019e9e8824 */ /* 0x000fe200078e0aed */
[C---:B------:R-:W-:Y:S01]  /*15950*/  ISETP.GT.U32.AND P0, PT, R237.reuse, R161, PT ;  /* 0x000000a1ed00720c */ /* 0x040fe20003f04070 */
[C---:B------:R-:W-:Y:S01]  /*15960*/  IMAD R171, R237.reuse, R176, R171 ;  /* 0x000000b0edab7224 */ /* 0x040fe200078e02ab */
[----:B------:R-:W-:Y:S01]  /*15970*/  IABS R176, R86 ;  /* 0x0000005600b07213 */ /* 0x000fe20000000000 */
[----:B------:R-:W-:Y:S01]  /*15980*/  IMAD.MOV R175, RZ, RZ, -R175 ;  /* 0x000000ffffaf7224 */ /* 0x000fe200078e0aaf */
[----:B------:R-:W-:Y:S01]  /*15990*/  @!P5 IADD3 R160, R160, -R237, RZ ;  /* 0x800000eda0a0d210 */ /* 0x000fe20007ffe0ff */
[C---:B------:R-:W-:Y:S01]  /*159a0*/  IMAD R173, R237.reuse, R174, R173 ;  /* 0x000000aeedad7224 */ /* 0x040fe200078e02ad */
[----:B------:R-:W-:Y:S01]  /*159b0*/  IABS R174, R88 ;  /* 0x0000005800ae7213 */ /* 0x000fe20000000000 */
[C---:B------:R-:W-:Y:S01]  /*159c0*/  IMAD R172, R237.reuse, R175, R172 ;  /* 0x000000afedac7224 */ /* 0x040fe200078e02ac */
[----:B------:R-:W-:Y:S01]  /*159d0*/  ISETP.GT.U32.AND P5, PT, R237, R160, PT ;  /* 0x000000a0ed00720c */ /* 0x000fe20003fa4070 */
[--C-:B------:R-:W-:Y:S01]  /*159e0*/  @!P2 IMAD.IADD R159, R159, 0x1, -R237.reuse ;  /* 0x000000019f9fa824 */ /* 0x100fe200078e0aed */
[----:B------:R-:W-:Y:S01]  /*159f0*/  ISETP.GT.U32.AND P2, PT, R237, R162, PT ;  /* 0x000000a2ed00720c */ /* 0x000fe20003f44070 */
[C---:B------:R-:W-:Y:S01]  /*15a00*/  IMAD.HI.U32 R181, R0.reuse, R174, RZ ;  /* 0x000000ae00b57227 */ /* 0x040fe200078e00ff */
[----:B------:R-:W-:Y:S01]  /*15a10*/  IABS R175, R87 ;  /* 0x0000005700af7213 */ /* 0x000fe20000000000 */
[----:B------:R-:W-:Y:S02]  /*15a20*/  STL [R1+0x49d8], R86 ;  /* 0x0049d85601007387 */ /* 0x000fe40000100800 */
[--C-:B------:R-:W-:Y:S01]  /*15a30*/  @!P0 IMAD.IADD R161, R161, 0x1, -R237.reuse ;  /* 0x00000001a1a18824 */ /* 0x100fe200078e0aed */
[----:B------:R-:W-:Y:S01]  /*15a40*/  IADD3 R181, -R181, RZ, RZ ;  /* 0x000000ffb5b57210 */ /* 0x000fe20007ffe1ff */
[----:B------:R-:W-:Y:S01]  /*15a50*/  IMAD.HI.U32 R180, R0, R175, RZ ;  /* 0x000000af00b47227 */ /* 0x000fe200078e00ff */
[----:B------:R-:W-:Y:S02]  /*15a60*/  STL [R1+0x49e8], R85 ;  /* 0x0049e85501007387 */ /* 0x000fe40000100800 */
[C---:B------:R-:W-:Y:S01]  /*15a70*/  ISETP.GT.U32.AND P0, PT, R237.reuse, R161, PT ;  /* 0x000000a1ed00720c */ /* 0x040fe20003f04070 */
[C---:B------:R-:W-:Y:S01]  /*15a80*/  IMAD R174, R237.reuse, R181, R174 ;  /* 0x000000b5edae7224 */ /* 0x040fe200078e02ae */
[----:B------:R-:W-:Y:S01]  /*15a90*/  @!P5 IADD3 R160, R160, -R237, RZ ;  /* 0x800000eda0a0d210 */ /* 0x000fe20007ffe0ff */
[----:B------:R-:W-:Y:S01]  /*15aa0*/  @!P2 IMAD.IADD R162, R162, 0x1, -R237 ;  /* 0x00000001a2a2a824 */ /* 0x000fe200078e0aed */
[C---:B------:R-:W-:Y:S01]  /*15ab0*/  ISETP.GT.U32.AND P5, PT, R237.reuse, R163, PT ;  /* 0x000000a3ed00720c */ /* 0x040fe20003fa4070 */
[----:B------:R-:W-:Y:S01]  /*15ac0*/  IMAD.MOV R180, RZ, RZ, -R180 ;  /* 0x000000ffffb47224 */ /* 0x000fe200078e0ab4 */
[----:B------:R-:W-:Y:S01]  /*15ad0*/  IABS R181, R81 ;  /* 0x0000005100b57213 */ /* 0x000fe20000000000 */
[C---:B------:R-:W-:Y:S01]  /*15ae0*/  IMAD.HI.U32 R179, R0.reuse, R176, RZ ;  /* 0x000000b000b37227 */ /* 0x040fe200078e00ff */
[C---:B------:R-:W-:Y:S01]  /*15af0*/  ISETP.GT.U32.AND P2, PT, R237.reuse, R162, PT ;  /* 0x000000a2ed00720c */ /* 0x040fe20003f44070 */
[----:B------:R-:W-:Y:S02]  /*15b00*/  STL [R1+0x49dc], R84 ;  /* 0x0049dc5401007387 */ /* 0x000fe40000100800 */
[----:B------:R-:W-:Y:S01]  /*15b10*/  IMAD R175, R237, R180, R175 ;  /* 0x000000b4edaf7224 */ /* 0x000fe200078e02af */
[----:B------:R-:W-:Y:S01]  /*15b20*/  IADD3 R179, -R179, RZ, RZ ;  /* 0x000000ffb3b37210 */ /* 0x000fe20007ffe1ff */
[C---:B------:R-:W-:Y:S01]  /*15b30*/  IMAD.HI.U32 R178, R0.reuse, R177, RZ ;  /* 0x000000b100b27227 */ /* 0x040fe200078e00ff */
[-C--:B------:R-:W-:Y:S01]  /*15b40*/  @!P0 IADD3 R161, R161, -R237.reuse, RZ ;  /* 0x800000eda1a18210 */ /* 0x080fe20007ffe0ff */
[----:B------:R-:W-:Y:S01]  /*15b50*/  STL [R1+0x49ec], R83 ;  /* 0x0049ec5301007387 */ /* 0x000fe20000100800 */
[----:B------:R-:W-:Y:S01]  /*15b60*/  ISETP.GT.U32.AND P0, PT, R237, R164, PT ;  /* 0x000000a4ed00720c */ /* 0x000fe20003f04070 */
[----:B------:R-:W-:Y:S01]  /*15b70*/  IMAD.MOV R178, RZ, RZ, -R178 ;  /* 0x000000ffffb27224 */ /* 0x000fe200078e0ab2 */
[----:B------:R-:W-:Y:S01]  /*15b80*/  @!P5 IADD3 R163, R163, -R237, RZ ;  /* 0x800000eda3a3d210 */ /* 0x000fe20007ffe0ff */
[C---:B------:R-:W-:Y:S01]  /*15b90*/  IMAD R176, R237.reuse, R179, R176 ;  /* 0x000000b3edb07224 */ /* 0x040fe200078e02b0 */
[----:B------:R-:W-:Y:S01]  /*15ba0*/  IABS R179, R83 ;  /* 0x0000005300b37213 */ /* 0x000fe20000000000 */
[C---:B------:R-:W-:Y:S01]  /*15bb0*/  IMAD R177, R237.reuse, R178, R177 ;  /* 0x000000b2edb17224 */ /* 0x040fe200078e02b1 */
[C---:B------:R-:W-:Y:S01]  /*15bc0*/  ISETP.GT.U32.AND P5, PT, R237.reuse, R163, PT ;  /* 0x000000a3ed00720c */ /* 0x040fe20003fa4070 */
[----:B------:R-:W-:Y:S01]  /*15bd0*/  IMAD.HI.U32 R182, R0, R181, RZ ;  /* 0x000000b500b67227 */ /* 0x000fe200078e00ff */
[----:B------:R-:W-:Y:S01]  /*15be0*/  @!P2 IADD3 R162, R162, -R237, RZ ;  /* 0x800000eda2a2a210 */ /* 0x000fe20007ffe0ff */
[----:B------:R-:W-:Y:S01]  /*15bf0*/  STL [R1+0x49f0], R82 ;  /* 0x0049f05201007387 */ /* 0x000fe20000100800 */
[----:B------:R-:W-:Y:S01]  /*15c00*/  ISETP.GT.U32.AND P2, PT, R237, R165, PT ;  /* 0x000000a5ed00720c */ /* 0x000fe20003f44070 */
[----:B------:R-:W-:Y:S01]  /*15c10*/  IMAD.HI.U32 R184, R0, R179, RZ ;  /* 0x000000b300b87227 */ /* 0x000fe200078e00ff */
[----:B------:R-:W-:Y:S01]  /*15c20*/  IABS R178, R84 ;  /* 0x0000005400b27213 */ /* 0x000fe20000000000 */
[----:B------:R-:W-:Y:S01]  /*15c30*/  STL [R1+0x4a04], R81 ;  /* 0x004a045101007387 */ /* 0x000fe20000100800 */
[----:B------:R-:W-:Y:S01]  /*15c40*/  IABS R180, R82 ;  /* 0x0000005200b47213 */ /* 0x000fe20000000000 */
[----:B------:R-:W-:Y:S01]  /*15c50*/  @!P0 IMAD.IADD R164, R164, 0x1, -R237 ;  /* 0x00000001a4a48824 */ /* 0x000fe200078e0aed */
[----:B------:R-:W-:Y:S01]  /*15c60*/  IADD3 R182, -R182, RZ, RZ ;  /* 0x000000ffb6b67210 */ /* 0x000fe20007ffe1ff */
[----:B------:R-:W-:Y:S01]  /*15c70*/  IMAD.HI.U32 R185, R0, R178, RZ ;  /* 0x000000b200b97227 */ /* 0x000fe200078e00ff */
[----:B------:R-:W-:Y:S01]  /*15c80*/  STL [R1+0x49f4], R80 ;  /* 0x0049f45001007387 */ /* 0x000fe20000100800 */
[----:B------:R-:W-:-:S02]  /*15c90*/  @!P5 IADD3 R163, R163, -R237, RZ ;  /* 0x800000eda3a3d210 */ /* 0x000fc40007ffe0ff */
[C---:B------:R-:W-:Y:S01]  /*15ca0*/  ISETP.GT.U32.AND P5, PT, R237.reuse, R166, PT ;  /* 0x000000a6ed00720c */ /* 0x040fe20003fa4070 */
        /* <DEDUP_REMOVED lines=8> */
[----:B------:R-:W-:Y:S01]  /*15d30*/  IMAD.MOV R183, RZ, RZ, -R183 ;  /* 0x000000ffffb77224 */ /* 0x000fe200078e0ab7 */
[----:B------:R-:W-:Y:S01]  /*15d40*/  IABS R184, R78 ;  /* 0x0000004e00b87213 */ /* 0x000fe20000000000 */
[C---:B------:R-:W-:Y:S01]  /*15d50*/  IMAD R178, R237.reuse, R185, R178 ;  /* 0x000000b9edb27224 */ /* 0x040fe200078e02b2 */
[----:B------:R-:W-:Y:S01]  /*15d60*/  IABS R185, R77 ;  /* 0x0000004d00b97213 */ /* 0x000fe20000000000 */
[----:B------:R-:W-:Y:S01]  /*15d70*/  @!P5 IMAD.IADD R166, R166, 0x1, -R237 ;  /* 0x00000001a6a6d824 */ /* 0x000fe200078e0aed */
[----:B------:R-:W-:Y:S01]  /*15d80*/  STL [R1+0x4a0c], R78 ;  /* 0x004a0c4e01007387 */ /* 0x000fe20000100800 */
[----:B------:R-:W-:Y:S01]  /*15d90*/  @!P0 IADD3 R164, R164, -R237, RZ ;  /* 0x800000eda4a48210 */ /* 0x000fe20007ffe0ff */
[C---:B------:R-:W-:Y:S01]  /*15da0*/  IMAD R180, R237.reuse, R183, R180 ;  /* 0x000000b7edb47224 */ /* 0x040fe200078e02b4 */
[C---:B------:R-:W-:Y:S01]  /*15db0*/  ISETP.GT.U32.AND P0, PT, R237.reuse, R167, PT ;  /* 0x000000a7ed00720c */ /* 0x040fe20003f04070 */
[C---:B------:R-:W-:Y:S01]  /*15dc0*/  IMAD R181, R237.reuse, R182, R181 ;  /* 0x000000b6edb57224 */ /* 0x040fe200078e02b5 */
[----:B------:R-:W-:Y:S01]  /*15dd0*/  ISETP.GT.U32.AND P5, PT, R237, R166, PT ;  /* 0x000000a6ed00720c */ /* 0x000fe20003fa4070 */
[C---:B------:R-:W-:Y:S01]  /*15de0*/  IMAD.HI.U32 R187, R0.reuse, R184, RZ ;  /* 0x000000b800bb7227 */ /* 0x040fe200078e00ff */
[----:B------:R-:W-:Y:S01]  /*15df0*/  IABS R182, R80 ;  /* 0x0000005000b67213 */ /* 0x000fe20000000000 */
[----:B------:R-:W-:Y:S01]  /*15e00*/  STL [R1+0x4a10], R77 ;  /* 0x004a104d01007387 */ /* 0x000fe20000100800 */
[----:B------:R-:W-:Y:S01]  /*15e10*/  IABS R183, R79 ;  /* 0x0000004f00b77213 */ /* 0x000fe20000000000 */
[--C-:B------:R-:W-:Y:S01]  /*15e20*/  @!P2 IMAD.IADD R165, R165, 0x1, -R237.reuse ;  /* 0x00000001a5a5a824 */ /* 0x100fe200078e0aed */
[----:B------:R-:W-:Y:S01]  /*15e30*/  ISETP.GT.U32.AND P2, PT, R237, R168, PT ;  /* 0x000000a8ed00720c */ /* 0x000fe20003f44070 */
[----:B------:R-:W-:Y:S01]  /*15e40*/  IMAD.HI.U32 R189, R0, R182, RZ ;  /* 0x000000b600bd7227 */ /* 0x000fe200078e00ff */
[----:B------:R-:W-:Y:S01]  /*15e50*/  IADD3 R187, -R187, RZ, RZ ;  /* 0x000000ffbbbb7210 */ /* 0x000fe20007ffe1ff */
[----:B------:R-:W-:Y:S02]  /*15e60*/  STL [R1+0x4a08], R76 ;  /* 0x004a084c01007387 */ /* 0x000fe40000100800 */
[----:B------:R-:W-:-:S02]  /*15e70*/  @!P0 IMAD.IADD R167, R167, 0x1, -R237 ;  /* 0x00000001a7a78824 */ /* 0x000fc400078e0aed */
[----:B------:R-:W-:Y:S01]  /*15e80*/  @!P5 IADD3 R166, R166, -R237, RZ ;  /* 0x800000eda6a6d210 */ /* 0x000fe20007ffe0ff */
[----:B------:R-:W-:Y:S01]  /*15e90*/  IMAD.MOV R189, RZ, RZ, -R189 ;  /* 0x000000ffffbd7224 */ /* 0x000fe200078e0abd */
[C---:B------:R-:W-:Y:S01]  /*15ea0*/  ISETP.GT.U32.AND P5, PT, R237.reuse, R169, PT ;  /* 0x000000a9ed00720c */ /* 0x040fe20003fa4070 */
[----:B------:R-:W-:Y:S01]  /*15eb0*/  IMAD.HI.U32 R188, R0, R183, RZ ;  /* 0x000000b700bc7227 */ /* 0x000fe200078e00ff */
[C---:B------:R-:W-:Y:S01]  /*15ec0*/  ISETP.GT.U32.AND P0, PT, R237.reuse, R167, PT ;  /* 0x000000a7ed00720c */ /* 0x040fe20003f04070 */
[----:B------:R-:W-:Y:S01]  /*15ed0*/  STL [R1+0x4a18], R75 ;  /* 0x004a184b01007387 */ /* 0x000fe20000100800 */
[----:B------:R-:W-:Y:S01]  /*15ee0*/  @!P2 IADD3 R168, R168, -R237, RZ ;  /* 0x800000eda8a8a210 */ /* 0x000fe20007ffe0ff */
[C---:B------:R-:W-:Y:S01]  /*15ef0*/  IMAD R182, R237.reuse, R189, R182 ;  /* 0x000000bdedb67224 */ /* 0x040fe200078e02b6 */
[----:B------:R-:W-:Y:S01]  /*15f00*/  IABS R189, R73 ;  /* 0x0000004900bd7213 */ /* 0x000fe20000000000 */
[----:B------:R-:W-:Y:S01]  /*15f10*/  IMAD.MOV R188, RZ, RZ, -R188 ;  /* 0x000000ffffbc7224 */ /* 0x000fe200078e0abc */
[C---:B------:R-:W-:Y:S01]  /*15f20*/  ISETP.GT.U32.AND P2, PT, R237.reuse, R168, PT ;  /* 0x000000a8ed00720c */ /* 0x040fe20003f44070 */
[C---:B------:R-:W-:Y:S01]  /*15f30*/  IMAD R184, R237.reuse, R187, R184 ;  /* 0x000000bbedb87224 */ /* 0x040fe200078e02b8 */
[----:B------:R-:W-:Y:S01]  /*15f40*/  IABS R187, R75 ;  /* 0x0000004b00bb7213 */ /* 0x000fe20000000000 */
[----:B------:R-:W-:Y:S01]  /*15f50*/  IMAD R183, R237, R188, R183 ;  /* 0x000000bcedb77224 */ /* 0x000fe200078e02b7 */
[----:B------:R-:W-:Y:S01]  /*15f60*/  IABS R188, R74 ;  /* 0x0000004a00bc7213 */ /* 0x000fe20000000000 */
[----:B------:R-:W-:Y:S01]  /*15f70*/  @!P5 IMAD.IADD R169, R169, 0x1, -R237 ;  /* 0x00000001a9a9d824 */ /* 0x000fe200078e0aed */
[----:B------:R-:W-:Y:S01]  /*15f80*/  STL [R1+0x4a1c], R74 ;  /* 0x004a1c4a01007387 */ /* 0x000fe20000100800 */
[----:B------:R-:W-:Y:S01]  /*15f90*/  @!P0 IADD3 R167, R167, -R237, RZ ;  /* 0x800000eda7a78210 */ /* 0x000fe20007ffe0ff */
[----:B------:R-:W-:Y:S01]  /*15fa0*/  IMAD.HI.U32 R186, R0, R185, RZ ;  /* 0x000000b900ba7227 */ /* 0x000fe200078e00ff */
[C---:B------:R-:W-:Y:S01]  /*15fb0*/  ISETP.GT.U32.AND P0, PT, R237.reuse, R170, PT ;  /* 0x000000aaed00720c */ /* 0x040fe20003f04070 */
[----:B------:R-:W-:Y:S01]  /*15fc0*/  STL [R1+0x4a2c], R73 ;  /* 0x004a2c4901007387 */ /* 0x000fe20000100800 */
[----:B------:R-:W-:Y:S01]  /*15fd0*/  ISETP.GT.U32.AND P5, PT, R237, R169, PT ;  /* 0x000000a9ed00720c */ /* 0x000fe20003fa4070 */
[----:B------:R-:W-:-:S02]  /*15fe0*/  IMAD.MOV R186, RZ, RZ, -R186 ;  /* 0x000000ffffba7224 */ /* 0x000fc400078e0aba */
[----:B------:R-:W-:Y:S01]  /*15ff0*/  @!P2 IMAD.IADD R168, R168, 0x1, -R237 ;  /* 0x00000001a8a8a824 */ /* 0x000fe200078e0aed */
[C---:B------:R-:W-:Y:S01]  /*16000*/  ISETP.GT.U32.AND P2, PT, R237.reuse, R171, PT ;  /* 0x000000abed00720c */ /* 0x040fe20003f44070 */
[C---:B------:R-:W-:Y:S01]  /*16010*/  IMAD R185, R237.reuse, R186, R185 ;  /* 0x000000baedb97224 */ /* 0x040fe200078e02b9 */
[----:B------:R-:W-:Y:S01]  /*16020*/  IABS R186, R76 ;  /* 0x0000004c00ba7213 */ /* 0x000fe20000000000 */
[----:B------:R-:W-:Y:S01]  /*16030*/  IMAD.HI.U32 R192, R0, R187, RZ ;  /* 0x000000bb00c07227 */ /* 0x000fe200078e00ff */
[----:B------:R-:W-:Y:S03]  /*16040*/  STL [R1+0x4a28], R72 ;  /* 0x004a284801007387 */ /* 0x000fe60000100800 */
[-C--:B------:R-:W-:Y:S01]  /*16050*/  @!P0 IADD3 R170, R170, -R237.reuse, RZ ;  /* 0x800000edaaaa8210 */ /* 0x080fe20007ffe0ff */
[----:B------:R-:W-:Y:S01]  /*16060*/  IMAD.HI.U32 R193, R0, R186, RZ ;  /* 0x000000ba00c17227 */ /* 0x000fe200078e00ff */
[----:B------:R-:W-:Y:S01]  /*16070*/  IADD3 R192, -R192, RZ, RZ ;  /* 0x000000ffc0c07210 */ /* 0x000fe20007ffe1ff */
[----:B------:R-:W-:Y:S01]  /*16080*/  STL [R1+0x4a30], R71 ;  /* 0x004a304701007387 */ /* 0x000fe20000100800 */
[----:B------:R-:W-:Y:S01]  /*16090*/  ISETP.GT.U32.AND P0, PT, R237, R170, PT ;  /* 0x000000aaed00720c */ /* 0x000fe20003f04070 */
[----:B------:R-:W-:Y:S01]  /*160a0*/  @!P5 IMAD.IADD R169, R169, 0x1, -R237 ;  /* 0x00000001a9a9d824 */ /* 0x000fe200078e0aed */
        /* <DEDUP_REMOVED lines=8> */
[----:B------:R-:W-:Y:S01]  /*16130*/  IABS R193, R69 ;  /* 0x0000004500c17213 */ /* 0x000fe20000000000 */
[----:B------:R-:W-:Y:S02]  /*16140*/  STL [R1+0x4a3c], R70 ;  /* 0x004a3c4601007387 */ /* 0x000fe40000100800 */
[----:B------:R-:W-:Y:S01]  /*16150*/  @!P0 IADD3 R170, R170, -R237, RZ ;  /* 0x800000edaaaa8210 */ /* 0x000fe20007ffe0ff */
[----:B------:R-:W-:Y:S01]  /*16160*/  IMAD.HI.U32 R190, R0, R189, RZ ;  /* 0x000000bd00be7227 */ /* 0x000fe200078e00ff */
[----:B------:R-:W-:Y:S01]  /*16170*/  @!P5 IADD3 R172, R172, -R237, RZ ;  /* 0x800000edacacd210 */ /* 0x000fe20007ffe0ff */
[----:B------:R-:W-:Y:S01]  /*16180*/  STL [R1+0x4a4c], R69 ;  /* 0x004a4c4501007387 */ /* 0x000fe20000100800 */
[C---:B------:R-:W-:Y:S01]  /*16190*/  ISETP.GT.U32.AND P0, PT, R237.reuse, R173, PT ;  /* 0x000000aded00720c */ /* 0x040fe20003f04070 */
[----:B------:R-:W-:Y:S01]  /*161a0*/  IMAD.MOV R191, RZ, RZ, -R191 ;  /* 0x000000ffffbf7224 */ /* 0x000fe200078e0abf */
[----:B------:R-:W-:Y:S01]  /*161b0*/  ISETP.GT.U32.AND P5, PT, R237, R172, PT ;  /* 0x000000aced00720c */ /* 0x000fe20003fa4070 */
[----:B------:R-:W-:Y:S01]  /*161c0*/  IMAD.MOV R190, RZ, RZ, -R190 ;  /* 0x000000ffffbe7224 */ /* 0x000fe200078e0abe */
[----:B------:R-:W-:Y:S01]  /*161d0*/  STL [R1+0x4a38], R68 ;  /* 0x004a384401007387 */ /* 0x000fe20000100800 */
[----:B------:R-:W-:Y:S01]  /*161e0*/  @!P2 IMAD.IADD R171, R171, 0x1, -R237 ;  /* 0x00000001ababa824 */ /* 0x000fe200078e0aed */
[C---:B------:R-:W-:Y:S01]  /*161f0*/  ISETP.GT.U32.AND P2, PT, R237.reuse, R174, PT ;  /* 0x000000aeed00720c */ /* 0x040fe20003f44070 */
[C---:B------:R-:W-:Y:S01]  /*16200*/  IMAD R188, R237.reuse, R191, R188 ;  /* 0x000000bfedbc7224 */ /* 0x040fe200078e02bc */
[----:B------:R-:W-:Y:S01]  /*16210*/  IABS R191, R71 ;  /* 0x0000004700bf7213 */ /* 0x000fe20000000000 */
[----:B------:R-:W-:Y:S01]  /*16220*/  IMAD R189, R237, R190, R189 ;  /* 0x000000beedbd7224 */ /* 0x000fe200078e02bd */
[----:B------:R-:W-:Y:S01]  /*16230*/  IABS R190, R72 ;  /* 0x0000004800be7213 */ /* 0x000fe20000000000 */
[----:B------:R-:W-:Y:S01]  /*16240*/  IMAD.HI.U32 R195, R0, R192, RZ ;  /* 0x000000c000c37227 */ /* 0x000fe200078e00ff */
[----:B------:R-:W-:Y:S03]  /*16250*/  STL [R1+0x4a48], R67 ;  /* 0x004a484301007387 */ /* 0x000fe60000100800 */
[--C-:B------:R-:W-:Y:S01]  /*16260*/  @!P0 IMAD.IADD R173, R173, 0x1, -R237.reuse ;  /* 0x00000001adad8824 */ /* 0x100fe200078e0aed */
[----:B------:R-:W-:Y:S01]  /*16270*/  @!P5 IADD3 R172, R172, -R237, RZ ;  /* 0x800000edacacd210 */ /* 0x000fe20007ffe0ff */
[C---:B------:R-:W-:Y:S01]  /*16280*/  IMAD.HI.U32 R197, R0.reuse, R190, RZ ;  /* 0x000000be00c57227 */ /* 0x040fe200078e00ff */
[C---:B------:R-:W-:Y:S01]  /*16290*/  ISETP.GT.U32.AND P5, PT, R237.reuse, R175, PT ;  /* 0x000000afed00720c */ /* 0x040fe20003fa4070 */
[----:B------:R-:W-:Y:S01]  /*162a0*/  STL [R1+0x4a5c], R66 ;  /* 0x004a5c4201007387 */ /* 0x000fe20000100800 */
[----:B------:R-:W-:Y:S01]  /*162b0*/  ISETP.GT.U32.AND P0, PT, R237, R173, PT ;  /* 0x000000aded00720c */ /* 0x000fe20003f04070 */
[----:B------:R-:W-:Y:S01]  /*162c0*/  IMAD.HI.U32 R196, R0, R191, RZ ;  /* 0x000000bf00c47227 */ /* 0x000fe200078e00ff */
[----:B------:R-:W-:Y:S01]  /*162d0*/  @!P2 IADD3 R174, R174, -R237, RZ ;  /* 0x800000edaeaea210 */ /* 0x000fe20007ffe0ff */
[----:B------:R-:W-:Y:S01]  /*162e0*/  STL [R1+0x4a60], R65 ;  /* 0x004a604101007387 */ /* 0x000fe20000100800 */
[----:B------:R-:W-:Y:S01]  /*162f0*/  IADD3 R197, -R197, RZ, RZ ;  /* 0x000000ffc5c57210 */ /* 0x000fe20007ffe1ff */
[----:B------:R-:W-:Y:S01]  /*16300*/  IMAD.MOV R196, RZ, RZ, -R196 ;  /* 0x000000ffffc47224 */ /* 0x000fe200078e0ac4 */
[----:B------:R-:W-:Y:S01]  /*16310*/  ISETP.GT.U32.AND P2, PT, R237, R174, PT ;  /* 0x000000aeed00720c */ /* 0x000fe20003f44070 */
[----:B------:R-:W-:Y:S01]  /*16320*/  IMAD.HI.U32 R194, R0, R193, RZ ;  /* 0x000000c100c27227 */ /* 0x000fe200078e00ff */
[----:B------:R-:W-:Y:S01]  /*16330*/  IADD3 R195, -R195, RZ, RZ ;  /* 0x000000ffc3c37210 */ /* 0x000fe20007ffe1ff */
[----:B------:R-:W-:Y:S02]  /*16340*/  STL [R1+0x4a58], R64 ;  /* 0x004a584001007387 */ /* 0x000fe40000100800 */
[----:B------:R-:W-:-:S02]  /*16350*/  @!P5 IMAD.IADD R175, R175, 0x1, -R237 ;  /* 0x00000001afafd824 */ /* 0x000fc400078e0aed */
[----:B------:R-:W-:Y:S01]  /*16360*/  @!P0 IMAD.IADD R173, R173, 0x1, -R237 ;  /* 0x00000001adad8824 */ /* 0x000fe200078e0aed */
[C---:B------:R-:W-:Y:S01]  /*16370*/  ISETP.GT.U32.AND P0, PT, R237.reuse, R176, PT ;  /* 0x000000b0ed00720c */ /* 0x040fe20003f04070 */
[C---:B------:R-:W-:Y:S01]  /*16380*/  IMAD R190, R237.reuse, R197, R190 ;  /* 0x000000c5edbe7224 */ /* 0x040fe200078e02be */
[C---:B------:R-:W-:Y:S01]  /*16390*/  ISETP.GT.U32.AND P5, PT, R237.reuse, R175, PT ;  /* 0x000000afed00720c */ /* 0x040fe20003fa4070 */
[C---:B------:R-:W-:Y:S01]  /*163a0*/  IMAD R191, R237.reuse, R196, R191 ;  /* 0x000000c4edbf7224 */ /* 0x040fe200078e02bf */
[----:B------:R-:W-:Y:S01]  /*163b0*/  IABS R196, R66 ;  /* 0x0000004200c47213 */ /* 0x000fe20000000000 */
[--C-:B------:R-:W-:Y:S01]  /*163c0*/  @!P2 IMAD.IADD R174, R174, 0x1, -R237.reuse ;  /* 0x00000001aeaea824 */ /* 0x100fe200078e0aed */
[C---:B------:R-:W-:Y:S01]  /*163d0*/  ISETP.GT.U32.AND P2, PT, R237.reuse, R177, PT ;  /* 0x000000b1ed00720c */ /* 0x040fe20003f44070 */
[----:B------:R-:W-:Y:S01]  /*163e0*/  IMAD R192, R237, R195, R192 ;  /* 0x000000c3edc07224 */ /* 0x000fe200078e02c0 */
[----:B------:R-:W-:Y:S01]  /*163f0*/  IABS R195, R67 ;  /* 0x0000004300c37213 */ /* 0x000fe20000000000 */
[----:B------:R-:W-:Y:S01]  /*16400*/  IMAD.MOV R194, RZ, RZ, -R194 ;  /* 0x000000ffffc27224 */ /* 0x000fe200078e0ac2 */
[----:B------:R-:W-:Y:S01]  /*16410*/  IABS R197, R65 ;  /* 0x0000004100c57213 */ /* 0x000fe20000000000 */
[----:B------:R-:W-:Y:S01]  /*16420*/  IMAD.HI.U32 R199, R0, R196, RZ ;  /* 0x000000c400c77227 */ /* 0x000fe200078e00ff */
[----:B------:R-:W-:Y:S03]  /*16430*/  STL [R1+0x4a64], R63 ;  /* 0x004a643f01007387 */ /* 0x000fe60000100800 */
[----:B------:R-:W-:Y:S01]  /*16440*/  @!P0 IMAD.IADD R176, R176, 0x1, -R237 ;  /* 0x00000001b0b08824 */ /* 0x000fe200078e0aed */
[----:B------:R-:W-:Y:S01]  /*16450*/  @!P5 IADD3 R175, R175, -R237, RZ ;  /* 0x800000edafafd210 */ /* 0x000fe20007ffe0ff */
[C---:B------:R-:W-:Y:S01]  /*16460*/  IMAD R193, R237.reuse, R194, R193 ;  /* 0x000000c2edc17224 */ /* 0x040fe200078e02c1 */
[C---:B------:R-:W-:Y:S01]  /*16470*/  ISETP.GT.U32.AND P5, PT, R237.reuse, R178, PT ;  /* 0x000000b2ed00720c */ /* 0x040fe20003fa4070 */
[C---:B------:R-:W-:Y:S01]  /*16480*/  IMAD.HI.U32 R200, R0.reuse, R195, RZ ;  /* 0x000000c300c87227 */ /* 0x040fe200078e00ff */
[----:B------:R-:W-:Y:S01]  /*16490*/  ISETP.GT.U32.AND P0, PT, R237, R176, PT ;  /* 0x000000b0ed00720c */ /* 0x000fe20003f04070 */
[----:B------:R-:W-:Y:S01]  /*164a0*/  STL [R1+0x4a68], R62 ;  /* 0x004a683e01007387 */ /* 0x000fe20000100800 */
[----:B------:R-:W-:Y:S01]  /*164b0*/  @!P2 IADD3 R177, R177, -R237, RZ ;  /* 0x800000edb1b1a210 */ /* 0x000fe20007ffe0ff */
[----:B------:R-:W-:Y:S01]  /*164c0*/  IMAD.HI.U32 R198, R0, R197, RZ ;  /* 0x000000c500c67227 */ /* 0x000fe200078e00ff */
[----:B------:R-:W-:Y:S01]  /*164d0*/  IABS R194, R68 ;  /* 0x0000004400c27213 */ /* 0x000fe20000000000 */
[----:B------:R-:W-:Y:S01]  /*164e0*/  STL [R1+0x4a74], R61 ;  /* 0x004a743d01007387 */ /* 0x000fe20000100800 */
[C---:B------:R-:W-:Y:S01]  /*164f0*/  ISETP.GT.U32.AND P2, PT, R237.reuse, R177, PT ;  /* 0x000000b1ed00720c */ /* 0x040fe20003f44070 */
[----:B------:R-:W-:Y:S01]  /*16500*/  IMAD.MOV R199, RZ, RZ, -R199 ;  /* 0x000000ffffc77224 */ /* 0x000fe200078e0ac7 */
[----:B------:R-:W-:Y:S01]  /*16510*/  IADD3 R200, -R200, RZ, RZ ;  /* 0x000000ffc8c87210 */ /* 0x000fe20007ffe1ff */
[----:B------:R-:W-:Y:S01]  /*16520*/  IMAD.HI.U32 R201, R0, R194, RZ ;  /* 0x000000c200c97227 */ /* 0x000fe200078e00ff */
[----:B------:R-:W-:Y:S01]  /*16530*/  IADD3 R198, -R198, RZ, RZ ;  /* 0x000000ffc6c67210 */ /* 0x000fe20007ffe1ff */
[----:B------:R-:W-:Y:S01]  /*16540*/  STL [R1+0x4a70], R60 ;  /* 0x004a703c01007387 */ /* 0x000fe20000100800 */
[-C--:B------:R-:W-:Y:S01]  /*16550*/  @!P5 IADD3 R178, R178, -R237.reuse, RZ ;  /* 0x800000edb2b2d210 */ /* 0x080fe20007ffe0ff */
[C---:B------:R-:W-:Y:S01]  /*16560*/  IMAD R195, R237.reuse, R200, R195 ;  /* 0x000000c8edc37224 */ /* 0x040fe200078e02c3 */
[----:B------:R-:W-:Y:S01]  /*16570*/  @!P0 IADD3 R176, R176, -R237, RZ ;  /* 0x800000edb0b08210 */ /* 0x000fe20007ffe0ff */
[C---:B------:R-:W-:Y:S01]  /*16580*/  IMAD R196, R237.reuse, R199, R196 ;  /* 0x000000c7edc47224 */ /* 0x040fe200078e02c4 */
[C---:B------:R-:W-:Y:S01]  /*16590*/  ISETP.GT.U32.AND P0, PT, R237.reuse, R179, PT ;  /* 0x000000b3ed00720c */ /* 0x040fe20003f04070 */
[C---:B------:R-:W-:Y:S01]  /*165a0*/  IMAD R197, R237.reuse, R198, R197 ;  /* 0x000000c6edc57224 */ /* 0x040fe200078e02c5 */
[----:B------:R-:W-:Y:S01]  /*165b0*/  ISETP.GT.U32.AND P5, PT, R237, R178, PT ;  /* 0x000000b2ed00720c */ /* 0x000fe20003fa4070 */
[--C-:B------:R-:W-:Y:S01]  /*165c0*/  @!P2 IMAD.IADD R177, R177, 0x1, -R237.reuse ;  /* 0x00000001b1b1a824 */ /* 0x100fe200078e0aed */
[----:B------:R-:W-:Y:S01]  /*165d0*/  ISETP.GT.U32.AND P2, PT, R237, R180, PT ;  /* 0x000000b4ed00720c */ /* 0x000fe20003f44070 */
[----:B------:R-:W-:Y:S01]  /*165e0*/  STL [R1+0x4a78], R59 ;  /* 0x004a783b01007387 */ /* 0x000fe20000100800 */
[----:B------:R-:W-:Y:S01]  /*165f0*/  IADD3 R201, -R201, RZ, RZ ;  /* 0x000000ffc9c97210 */ /* 0x000fe20007ffe1ff */
[----:B-1----:R-:W-:Y:S01]  /*16600*/  IMAD.MOV.U32 R5, RZ, RZ, R230 ;  /* 0x000000ffff057224 */ /* 0x002fe200078e00e6 */
[----:B------:R-:W-:Y:S01]  /*16610*/  IABS R198, R64 ;  /* 0x0000004000c67213 */ /* 0x000fe20000000000 */
[----:B------:R-:W-:Y:S01]  /*16620*/  STL [R1+0x4a88], R58 ;  /* 0x004a883a01007387 */ /* 0x000fe20000100800 */
[----:B------:R-:W-:Y:S01]  /*16630*/  IABS R199, R63 ;  /* 0x0000003f00c77213 */ /* 0x000fe20000000000 */
[----:B------:R-:W-:Y:S01]  /*16640*/  IMAD R194, R237, R201, R194 ;  /* 0x000000c9edc27224 */ /* 0x000fe200078e02c2 */
[----:B------:R-:W-:Y:S01]  /*16650*/  IABS R200, R62 ;  /* 0x0000003e00c87213 */ /* 0x000fe20000000000 */
[--C-:B------:R-:W-:Y:S01]  /*16660*/  @!P0 IMAD.IADD R179, R179, 0x1, -R237.reuse ;  /* 0x00000001b3b38824 */ /* 0x100fe200078e0aed */
[----:B------:R-:W-:Y:S01]  /*16670*/  IABS R201, R61 ;  /* 0x0000003d00c97213 */ /* 0x000fe20000000000 */
[----:B------:R-:W-:Y:S01]  /*16680*/  IMAD.HI.U32 R205, R0, R198, RZ ;  /* 0x000000c600cd7227 */ /* 0x000fe200078e00ff */
[----:B------:R-:W-:Y:S01]  /*16690*/  @!P5 IADD3 R178, R178, -R237, RZ ;  /* 0x800000edb2b2d210 */ /* 0x000fe20007ffe0ff */
[----:B------:R-:W-:Y:S01]  /*166a0*/  STL [R1+0x4a98], R57 ;  /* 0x004a983901007387 */ /* 0x000fe20000100800 */
[C---:B------:R-:W-:Y:S01]  /*166b0*/  ISETP.GT.U32.AND P5, PT, R237.reuse, R181, PT ;  /* 0x000000b5ed00720c */ /* 0x040fe20003fa4070 */
[----:B------:R-:W-:Y:S01]  /*166c0*/  IMAD.HI.U32 R204, R0, R199, RZ ;  /* 0x000000c700cc7227 */ /* 0x000fe200078e00ff */
[----:B------:R-:W-:Y:S01]  /*166d0*/  ISETP.GT.U32.AND P0, PT, R237, R179, PT ;  /* 0x000000b3ed00720c */ /* 0x000fe20003f04070 */
[----:B------:R-:W-:Y:S01]  /*166e0*/  STL [R1+0x4a8c], R56 ;  /* 0x004a8c3801007387 */ /* 0x000fe20000100800 */
[----:B------:R-:W-:Y:S01]  /*166f0*/  @!P2 IADD3 R180, R180, -R237, RZ ;  /* 0x800000edb4b4a210 */ /* 0x000fe20007ffe0ff */
[----:B------:R-:W-:Y:S01]  /*16700*/  IMAD.MOV R204, RZ, RZ, -R204 ;  /* 0x000000ffffcc7224 */ /* 0x000fe200078e0acc */
[----:B------:R-:W-:Y:S01]  /*16710*/  IADD3 R205, -R205, RZ, RZ ;  /* 0x000000ffcdcd7210 */ /* 0x000fe20007ffe1ff */
[C---:B------:R-:W-:Y:S01]  /*16720*/  IMAD.HI.U32 R203, R0.reuse, R200, RZ ;  /* 0x000000c800cb7227 */ /* 0x040fe200078e00ff */
[----:B------:R-:W-:Y:S01]  /*16730*/  ISETP.GT.U32.AND P2, PT, R237, R180, PT ;  /* 0x000000b4ed00720c */ /* 0x000fe20003f44070 */
[----:B------:R-:W-:Y:S01]  /*16740*/  STL [R1+0x4a90], R55 ;  /* 0x004a903701007387 */ /* 0x000fe20000100800 */
[----:B------:R-:W-:Y:S01]  /*16750*/  @!P6 IADD3 R5, -R5, RZ, RZ ;  /* 0x000000ff0505e210 */ /* 0x000fe20007ffe1ff */
[----:B------:R-:W-:Y:S01]  /*16760*/  IMAD R198, R237, R205, R198 ;  /* 0x000000cdedc67224 */ /* 0x000fe200078e02c6 */
[----:B------:R-:W-:Y:S01]  /*16770*/  IADD3 R203, -R203, RZ, RZ ;  /* 0x000000ffcbcb7210 */ /* 0x000fe20007ffe1ff */
[----:B------:R-:W-:Y:S01]  /*16780*/  @!P5 IMAD.IADD R181, R181, 0x1, -R237 ;  /* 0x00000001b5b5d824 */ /* 0x000fe200078e0aed */
[----:B------:R-:W-:Y:S01]  /*16790*/  IABS R205, R57 ;  /* 0x0000003900cd7213 */ /* 0x000fe20000000000 */
[----:B------:R-:W-:Y:S01]  /*167a0*/  IMAD R199, R237, R204, R199 ;  /* 0x000000ccedc77224 */ /* 0x000fe200078e02c7 */
[----:B------:R-:W-:Y:S01]  /*167b0*/  @!P0 IADD3 R179, R179, -R237, RZ ;  /* 0x800000edb3b38210 */ /* 0x000fe20007ffe0ff */
[----:B------:R-:W-:Y:S01]  /*167c0*/  IMAD.HI.U32 R202, R0, R201, RZ ;  /* 0x000000c900ca7227 */ /* 0x000fe200078e00ff */
[C---:B------:R-:W-:Y:S01]  /*167d0*/  ISETP.GT.U32.AND P0, PT, R237.reuse, R182, PT ;  /* 0x000000b6ed00720c */ /* 0x040fe20003f04070 */
[----:B------:R-:W-:Y:S01]  /*167e0*/  STL [R1+0x4aac], R54 ;  /* 0x004aac3601007387 */ /* 0x000fe20000100800 */
[C---:B------:R-:W-:Y:S01]  /*167f0*/  ISETP.GT.U32.AND P5, PT, R237.reuse, R181, PT ;  /* 0x000000b5ed00720c */ /* 0x040fe20003fa4070 */
[C---:B------:R-:W-:Y:S01]  /*16800*/  IMAD R200, R237.reuse, R203, R200 ;  /* 0x000000cbedc87224 */ /* 0x040fe200078e02c8 */
[----:B------:R-:W-:Y:S01]  /*16810*/  @!P2 IADD3 R180, R180, -R237, RZ ;  /* 0x800000edb4b4a210 */ /* 0x000fe20007ffe0ff */
[----:B------:R-:W-:Y:S01]  /*16820*/  IMAD.HI.U32 R207, R0, R205, RZ ;  /* 0x000000cd00cf7227 */ /* 0x000fe200078e00ff */
[----:B------:R-:W-:Y:S01]  /*16830*/  ISETP.GT.U32.AND P2, PT, R237, R183, PT ;  /* 0x000000b7ed00720c */ /* 0x000fe20003f44070 */
[----:B------:R-:W-:Y:S01]  /*16840*/  STL [R1+0x4ab0], R53 ;  /* 0x004ab03501007387 */ /* 0x000fe20000100800 */
[----:B------:R-:W-:Y:S01]  /*16850*/  IADD3 R202, -R202, RZ, RZ ;  /* 0x000000ffcaca7210 */ /* 0x000fe20007ffe1ff */
[----:B------:R-:W-:Y:S01]  /*16860*/  IMAD.MOV R207, RZ, RZ, -R207 ;  /* 0x000000ffffcf7224 */ /* 0x000fe200078e0acf */
[----:B------:R-:W-:Y:S01]  /*16870*/  IABS R203, R59 ;  /* 0x0000003b00cb7213 */ /* 0x000fe20000000000 */
[----:B------:R-:W-:Y:S01]  /*16880*/  STL [R1+0x4aa8], R52 ;  /* 0x004aa83401007387 */ /* 0x000fe20000100800 */
[----:B------:R-:W-:Y:S01]  /*16890*/  IABS R204, R58 ;  /* 0x0000003a00cc7213 */ /* 0x000fe20000000000 */
[----:B------:R-:W-:-:S02]  /*168a0*/  @!P0 IMAD.IADD R182, R182, 0x1, -R237 ;  /* 0x00000001b6b68824 */ /* 0x000fc400078e0aed */
[----:B------:R-:W-:Y:S01]  /*168b0*/  @!P5 IADD3 R181, R181, -R237, RZ ;  /* 0x800000edb5b5d210 */ /* 0x000fe20007ffe0ff */
[C---:B------:R-:W-:Y:S01]  /*168c0*/  IMAD R201, R237.reuse, R202, R201 ;  /* 0x000000caedc97224 */ /* 0x040fe200078e02c9 */
[C---:B------:R-:W-:Y:S01]  /*168d0*/  ISETP.GT.U32.AND P5, PT, R237.reuse, R184, PT ;  /* 0x000000b8ed00720c */ /* 0x040fe20003fa4070 */
[----:B------:R-:W-:Y:S01]  /*168e0*/  IMAD.HI.U32 R208, R0, R203, RZ ;  /* 0x000000cb00d07227 */ /* 0x000fe200078e00ff */
[----:B------:R-:W-:Y:S01]  /*168f0*/  ISETP.GT.U32.AND P0, PT, R237, R182, PT ;  /* 0x000000b6ed00720c */ /* 0x000fe20003f04070 */
[----:B------:R-:W-:Y:S01]  /*16900*/  STL [R1+0x4ab4], R51 ;  /* 0x004ab43301007387 */ /* 0x000fe20000100800 */
[----:B------:R-:W-:Y:S01]  /*16910*/  IABS R202, R60 ;  /* 0x0000003c00ca7213 */ /* 0x000fe20000000000 */
[--C-:B------:R-:W-:Y:S01]  /*16920*/  @!P2 IMAD.IADD R183, R183, 0x1, -R237.reuse ;  /* 0x00000001b7b7a824 */ /* 0x100fe200078e0aed */
[----:B------:R-:W-:Y:S01]  /*16930*/  IADD3 R208, -R208, RZ, RZ ;  /* 0x000000ffd0d07210 */ /* 0x000fe20007ffe1ff */
[C---:B------:R-:W-:Y:S01]  /*16940*/  IMAD.HI.U32 R206, R0.reuse, R204, RZ ;  /* 0x000000cc00ce7227 */ /* 0x040fe200078e00ff */
[----:B------:R-:W-:Y:S02]  /*16950*/  STL [R1+0x4ab8], R50 ;  /* 0x004ab83201007387 */ /* 0x000fe40000100800 */
[C---:B------:R-:W-:Y:S01]  /*16960*/  ISETP.GT.U32.AND P2, PT, R237.reuse, R183, PT ;  /* 0x000000b7ed00720c */ /* 0x040fe20003f44070 */
[----:B------:R-:W-:Y:S01]  /*16970*/  IMAD.HI.U32 R209, R0, R202, RZ ;  /* 0x000000ca00d17227 */ /* 0x000fe200078e00ff */
[----:B------:R-:W-:Y:S01]  /*16980*/  IADD3 R206, -R206, RZ, RZ ;  /* 0x000000ffcece7210 */ /* 0x000fe20007ffe1ff */
[----:B------:R-:W-:Y:S02]  /*16990*/  STL [R1+0x4ac8], R49 ;  /* 0x004ac83101007387 */ /* 0x000fe40000100800 */
[----:B------:R-:W-:Y:S01]  /*169a0*/  @!P5 IMAD.IADD R184, R184, 0x1, -R237 ;  /* 0x00000001b8b8d824 */ /* 0x000fe200078e0aed */
[----:B------:R-:W-:Y:S01]  /*169b0*/  @!P0 IADD3 R182, R182, -R237, RZ ;  /* 0x800000edb6b68210 */ /* 0x000fe20007ffe0ff */
[----:B------:R-:W-:Y:S01]  /*169c0*/  IMAD.MOV R209, RZ, RZ, -R209 ;  /* 0x000000ffffd17224 */ /* 0x000fe200078e0ad1 */
[C---:B------:R-:W-:Y:S01]  /*169d0*/  ISETP.GT.U32.AND P0, PT, R237.reuse, R185, PT ;  /* 0x000000b9ed00720c */ /* 0x040fe20003f04070 */
[C---:B------:R-:W-:Y:S01]  /*169e0*/  IMAD R203, R237.reuse, R208, R203 ;  /* 0x000000d0edcb7224 */ /* 0x040fe200078e02cb */
[C---:B------:R-:W-:Y:S01]  /*169f0*/  ISETP.GT.U32.AND P5, PT, R237.reuse, R184, PT ;  /* 0x000000b8ed00720c */ /* 0x040fe20003fa4070 */
[----:B------:R-:W-:Y:S01]  /*16a00*/  IMAD R202, R237, R209, R202 ;  /* 0x000000d1edca7224 */ /* 0x000fe200078e02ca */
[----:B------:R-:W-:Y:S01]  /*16a10*/  IABS R208, R54 ;  /* 0x0000003600d07213 */ /* 0x000fe20000000000 */
[----:B------:R-:W-:Y:S01]  /*16a20*/  @!P2 IMAD.IADD R183, R183, 0x1, -R237 ;  /* 0x00000001b7b7a824 */ /* 0x000fe200078e0aed */
[C---:B------:R-:W-:Y:S01]  /*16a30*/  ISETP.GT.U32.AND P2, PT, R237.reuse, R186, PT ;  /* 0x000000baed00720c */ /* 0x040fe20003f44070 */
[C---:B------:R-:W-:Y:S01]  /*16a40*/  IMAD R204, R237.reuse, R206, R204 ;  /* 0x000000ceedcc7224 */ /* 0x040fe200078e02cc */
[----:B------:R-:W-:Y:S01]  /*16a50*/  IABS R206, R56 ;  /* 0x0000003800ce7213 */ /* 0x000fe20000000000 */
[----:B------:R-:W-:Y:S01]  /*16a60*/  IMAD R205, R237, R207, R205 ;  /* 0x000000cfedcd7224 */ /* 0x000fe200078e02cd */
[----:B------:R-:W-:Y:S01]  /*16a70*/  IABS R207, R55 ;  /* 0x0000003700cf7213 */ /* 0x000fe20000000000 */
[----:B------:R-:W-:Y:S01]  /*16a80*/  IMAD.HI.U32 R211, R0, R208, RZ ;  /* 0x000000d000d37227 */ /* 0x000fe200078e00ff */
[----:B------:R-:W-:Y:S01]  /*16a90*/  IABS R209, R53 ;  /* 0x0000003500d17213 */ /* 0x000fe20000000000 */
[----:B------:R-:W-:Y:S02]  /*16aa0*/  STL [R1+0x4ac0], R48 ;  /* 0x004ac03001007387 */ /* 0x000fe40000100800 */
        /* <DEDUP_REMOVED lines=16> */
[----:B------:R-:W-:Y:S01]  /*16bb0*/  @!P0 IADD3 R185, R185, -R237, RZ ;  /* 0x800000edb9b98210 */ /* 0x000fe20007ffe0ff */
[C---:B------:R-:W-:Y:S01]  /*16bc0*/  IMAD R206, R237.reuse, R213, R206 ;  /* 0x000000d5edce7224 */ /* 0x040fe200078e02ce */
[C---:B------:R-:W-:Y:S01]  /*16bd0*/  ISETP.GT.U32.AND P0, PT, R237.reuse, R188, PT ;  /* 0x000000bced00720c */ /* 0x040fe20003f04070 */
[C---:B------:R-:W-:Y:S01]  /*16be0*/  IMAD R207, R237.reuse, R212, R207 ;  /* 0x000000d4edcf7224 */ /* 0x040fe200078e02cf */
[C---:B------:R-:W-:Y:S01]  /*16bf0*/  ISETP.GT.U32.AND P5, PT, R237.reuse, R187, PT ;  /* 0x000000bbed00720c */ /* 0x040fe20003fa4070 */
[----:B------:R-:W-:Y:S01]  /*16c00*/  IMAD.MOV R210, RZ, RZ, -R210 ;  /* 0x000000ffffd27224 */ /* 0x000fe200078e0ad2 */
        /* <DEDUP_REMOVED lines=16> */
[--C-:B------:R-:W-:Y:S01]  /*16d10*/  @!P2 IMAD.IADD R189, R189, 0x1, -R237.reuse ;  /* 0x00000001bdbda824 */ /* 0x100fe200078e0aed */
[----:B------:R-:W-:Y:S01]  /*16d20*/  IADD3 R217, -R217, RZ, RZ ;  /* 0x000000ffd9d97210 */ /* 0x000fe20007ffe1ff */
[----:B------:R-:W-:Y:S01]  /*16d30*/  IMAD.HI.U32 R216, R0, R211, RZ ;  /* 0x000000d300d87227 */ /* 0x000fe200078e00ff */
[----:B------:R-:W-:Y:S02]  /*16d40*/  STL [R1+0x4a9c], R42 ;  /* 0x004a9c2a01007387 */ /* 0x000fe40000100800 */
[C---:B------:R-:W-:Y:S01]  /*16d50*/  ISETP.GT.U32.AND P2, PT, R237.reuse, R189, PT ;  /* 0x000000bded00720c */ /* 0x040fe20003f44070 */
[C---:B------:R-:W-:Y:S01]  /*16d60*/  IMAD R210, R237.reuse, R217, R210 ;  /* 0x000000d9edd27224 */ /* 0x040fe200078e02d2 */
[----:B------:R-:W-:Y:S01]  /*16d70*/  IADD3 R216, -R216, RZ, RZ ;  /* 0x000000ffd8d87210 */ /* 0x000fe20007ffe1ff */
[----:B------:R-:W-:Y:S01]  /*16d80*/  IMAD.HI.U32 R214, R0, R213, RZ ;  /* 0x000000d500d67227 */ /* 0x000fe200078e00ff */
[----:B------:R-:W-:Y:S01]  /*16d90*/  IABS R217, R45 ;  /* 0x0000002d00d97213 */ /* 0x000fe20000000000 */
[----:B------:R-:W-:Y:S02]  /*16da0*/  STL [R1+0x4a94], R41 ;  /* 0x004a942901007387 */ /* 0x000fe40000100800 */
[----:B------:R-:W-:Y:S01]  /*16db0*/  @!P5 IMAD.IADD R190, R190, 0x1, -R237 ;  /* 0x00000001bebed824 */ /* 0x000fe200078e0aed */
[----:B------:R-:W-:Y:S01]  /*16dc0*/  @!P0 IADD3 R188, R188, -R237, RZ ;  /* 0x800000edbcbc8210 */ /* 0x000fe20007ffe0ff */
[C---:B------:R-:W-:Y:S01]  /*16dd0*/  IMAD R211, R237.reuse, R216, R211 ;  /* 0x000000d8edd37224 */ /* 0x040fe200078e02d3 */
[C---:B------:R-:W-:Y:S01]  /*16de0*/  ISETP.GT.U32.AND P0, PT, R237.reuse, R191, PT ;  /* 0x000000bfed00720c */ /* 0x040fe20003f04070 */
[----:B------:R-:W-:Y:S01]  /*16df0*/  IMAD.MOV R215, RZ, RZ, -R215 ;  /* 0x000000ffffd77224 */ /* 0x000fe200078e0ad7 */
[----:B------:R-:W-:Y:S01]  /*16e00*/  ISETP.GT.U32.AND P5, PT, R237, R190, PT ;  /* 0x000000beed00720c */ /* 0x000fe20003fa4070 */
[----:B------:R-:W-:Y:S01]  /*16e10*/  @!P2 IMAD.IADD R189, R189, 0x1, -R237 ;  /* 0x00000001bdbda824 */ /* 0x000fe200078e0aed */
[C---:B------:R-:W-:Y:S01]  /*16e20*/  ISETP.GT.U32.AND P2, PT, R237.reuse, R192, PT ;  /* 0x000000c0ed00720c */ /* 0x040fe20003f44070 */
[----:B------:R-:W-:Y:S01]  /*16e30*/  IMAD.MOV R214, RZ, RZ, -R214 ;  /* 0x000000ffffd67224 */ /* 0x000fe200078e0ad6 */
[----:B------:R-:W-:Y:S01]  /*16e40*/  IABS R216, R46 ;  /* 0x0000002e00d87213 */ /* 0x000fe20000000000 */
[C---:B------:R-:W-:Y:S01]  /*16e50*/  IMAD R212, R237.reuse, R215, R212 ;  /* 0x000000d7edd47224 */ /* 0x040fe200078e02d4 */
[----:B------:R-:W-:Y:S01]  /*16e60*/  IABS R215, R47 ;  /* 0x0000002f00d77213 */ /* 0x000fe20000000000 */
[----:B------:R-:W-:Y:S01]  /*16e70*/  IMAD R213, R237, R214, R213 ;  /* 0x000000d6edd57224 */ /* 0x000fe200078e02d5 */
[----:B------:R-:W-:Y:S01]  /*16e80*/  IABS R214, R48 ;  /* 0x0000003000d67213 */ /* 0x000fe20000000000 */
[----:B------:R-:W-:Y:S01]  /*16e90*/  IMAD.HI.U32 R219, R0, R216, RZ ;  /* 0x000000d800db7227 */ /* 0x000fe200078e00ff */
[----:B------:R-:W-:Y:S03]  /*16ea0*/  STL [R1+0x4a84], R40 ;  /* 0x004a842801007387 */ /* 0x000fe60000100800 */
[----:B------:R-:W-:Y:S01]  /*16eb0*/  @!P0 IMAD.IADD R191, R191, 0x1, -R237 ;  /* 0x00000001bfbf8824 */ /* 0x000fe200078e0aed */
        /* <DEDUP_REMOVED lines=10> */
[C---:B------:R-:W-:Y:S01]  /*16f60*/  ISETP.GT.U32.AND P2, PT, R237.reuse, R192, PT ;  /* 0x000000c0ed00720c */ /* 0x040fe20003f44070 */
[----:B------:R-:W-:Y:S01]  /*16f70*/  IMAD.MOV R219, RZ, RZ, -R219 ;  /* 0x000000ffffdb7224 */ /* 0x000fe200078e0adb */
[----:B------:R-:W-:Y:S01]  /*16f80*/  STL [R1+0x4a6c], R37 ;  /* 0x004a6c2501007387 */ /* 0x000fe20000100800 */
[----:B------:R-:W-:Y:S01]  /*16f90*/  IMAD R214, R237, R221, R214 ;  /* 0x000000ddedd67224 */ /* 0x000fe200078e02d6 */
[----:B------:R-:W-:Y:S01]  /*16fa0*/  IABS R221, R41 ;  /* 0x0000002900dd7213 */ /* 0x000fe20000000000 */
[--C-:B------:R-:W-:Y:S01]  /*16fb0*/  @!P5 IMAD.IADD R193, R193, 0x1, -R237.reuse ;  /* 0x00000001c1c1d824 */ /* 0x100fe200078e0aed */
[----:B------:R-:W-:Y:S01]  /*16fc0*/  STL [R1+0x4a54], R36 ;  /* 0x004a542401007387 */ /* 0x000fe20000100800 */
[----:B------:R-:W-:Y:S01]  /*16fd0*/  @!P0 IMAD.IADD R191, R191, 0x1, -R237 ;  /* 0x00000001bfbf8824 */ /* 0x000fe200078e0aed */
[C---:B------:R-:W-:Y:S01]  /*16fe0*/  ISETP.GT.U32.AND P0, PT, R237.reuse, R194, PT ;  /* 0x000000c2ed00720c */ /* 0x040fe20003f04070 */
[C---:B------:R-:W-:Y:S01]  /*16ff0*/  IMAD R215, R237.reuse, R220, R215 ;  /* 0x000000dcedd77224 */ /* 0x040fe200078e02d7 */
[C---:B------:R-:W-:Y:S01]  /*17000*/  ISETP.GT.U32.AND P5, PT, R237.reuse, R193, PT ;  /* 0x000000c1ed00720c */ /* 0x040fe20003fa4070 */
[C---:B------:R-:W-:Y:S01]  /*17010*/  IMAD R216, R237.reuse, R219, R216 ;  /* 0x000000dbedd87224 */ /* 0x040fe200078e02d8 */
[----:B------:R-:W-:Y:S01]  /*17020*/  IABS R219, R43 ;  /* 0x0000002b00db7213 */ /* 0x000fe20000000000 */
[--C-:B------:R-:W-:Y:S01]  /*17030*/  @!P2 IMAD.IADD R192, R192, 0x1, -R237.reuse ;  /* 0x00000001c0c0a824 */ /* 0x100fe200078e0aed */
[----:B------:R-:W-:Y:S01]  /*17040*/  ISETP.GT.U32.AND P2, PT, R237, R195, PT ;  /* 0x000000c3ed00720c */ /* 0x000fe20003f44070 */
[C---:B------:R-:W-:Y:S01]  /*17050*/  IMAD.HI.U32 R218, R0.reuse, R217, RZ ;  /* 0x000000d900da7227 */ /* 0x040fe200078e00ff */
[----:B------:R-:W-:Y:S01]  /*17060*/  IABS R220, R42 ;  /* 0x0000002a00dc7213 */ /* 0x000fe20000000000 */
[----:B------:R-:W-:Y:S02]  /*17070*/  STL [R1+0x4a50], R35 ;  /* 0x004a502301007387 */ /* 0x000fe40000100800 */
[----:B------:R-:W-:Y:S01]  /*17080*/  IMAD.HI.U32 R224, R0, R219, RZ ;  /* 0x000000db00e07227 */ /* 0x000fe200078e00ff */
[----:B------:R-:W-:Y:S01]  /*17090*/  IADD3 R218, -R218, RZ, RZ ;  /* 0x000000ffdada7210 */ /* 0x000fe20007ffe1ff */
[----:B------:R-:W-:Y:S01]  /*170a0*/  STL [R1+0x4a44], R34 ;  /* 0x004a442201007387 */ /* 0x000fe20000100800 */
[-C--:B------:R-:W-:Y:S01]  /*170b0*/  @!P0 IADD3 R194, R194, -R237.reuse, RZ ;  /* 0x800000edc2c28210 */ /* 0x080fe20007ffe0ff */
[----:B------:R-:W-:Y:S01]  /*170c0*/  @!P5 IMAD.IADD R193, R193, 0x1, -R237 ;  /* 0x00000001c1c1d824 */ /* 0x000fe200078e0aed */
[C---:B------:R-:W-:Y:S01]  /*170d0*/  ISETP.GT.U32.AND P5, PT, R237.reuse, R196, PT ;  /* 0x000000c4ed00720c */ /* 0x040fe20003fa4070 */
[C---:B------:R-:W-:Y:S01]  /*170e0*/  IMAD R217, R237.reuse, R218, R217 ;  /* 0x000000daedd97224 */ /* 0x040fe200078e02d9 */
[----:B------:R-:W-:Y:S01]  /*170f0*/  ISETP.GT.U32.AND P0, PT, R237, R194, PT ;  /* 0x000000c2ed00720c */ /* 0x000fe20003f04070 */
[----:B------:R-:W-:Y:S01]  /*17100*/  IMAD.MOV R224, RZ, RZ, -R224 ;  /* 0x000000ffffe07224 */ /* 0x000fe200078e0ae0 */
[----:B------:R-:W-:Y:S01]  /*17110*/  @!P2 IADD3 R195, R195, -R237, RZ ;  /* 0x800000edc3c3a210 */ /* 0x000fe20007ffe0ff */
[C---:B------:R-:W-:Y:S01]  /*17120*/  IMAD.HI.U32 R223, R0.reuse, R220, RZ ;  /* 0x000000dc00df7227 */ /* 0x040fe200078e00ff */
[----:B------:R-:W-:Y:S01]  /*17130*/  IABS R218, R44 ;  /* 0x0000002c00da7213 */ /* 0x000fe20000000000 */
[----:B------:R-:W-:Y:S01]  /*17140*/  STL [R1+0x4a40], R33 ;  /* 0x004a402101007387 */ /* 0x000fe20000100800 */
[C---:B------:R-:W-:Y:S01]  /*17150*/  ISETP.GT.U32.AND P2, PT, R237.reuse, R195, PT ;  /* 0x000000c3ed00720c */ /* 0x040fe20003f44070 */
[----:B------:R-:W-:Y:S01]  /*17160*/  IMAD R219, R237, R224, R219 ;  /* 0x000000e0eddb7224 */ /* 0x000fe200078e02db */
[----:B------:R-:W-:Y:S01]  /*17170*/  IADD3 R223, -R223, RZ, RZ ;  /* 0x000000ffdfdf7210 */ /* 0x000fe20007ffe1ff */
[----:B------:R-:W-:Y:S01]  /*17180*/  IMAD.HI.U32 R225, R0, R218, RZ ;  /* 0x000000da00e17227 */ /* 0x000fe200078e00ff */
[----:B------:R-:W-:Y:S01]  /*17190*/  IABS R224, R38 ;  /* 0x0000002600e07213 */ /* 0x000fe20000000000 */
[----:B------:R-:W-:Y:S02]  /*171a0*/  STL [R1+0x4a34], R32 ;  /* 0x004a342001007387 */ /* 0x000fe40000100800 */
[----:B------:R-:W-:Y:S01]  /*171b0*/  @!P5 IMAD.IADD R196, R196, 0x1, -R237 ;  /* 0x00000001c4c4d824 */ /* 0x000fe200078e0aed */
[----:B------:R-:W-:Y:S01]  /*171c0*/  @!P0 IADD3 R194, R194, -R237, RZ ;  /* 0x800000edc2c28210 */ /* 0x000fe20007ffe0ff */
[----:B------:R-:W-:Y:S01]  /*171d0*/  IMAD.MOV R225, RZ, RZ, -R225 ;  /* 0x000000ffffe17224 */ /* 0x000fe200078e0ae1 */
[C---:B------:R-:W-:Y:S01]  /*171e0*/  ISETP.GT.U32.AND P0, PT, R237.reuse, R197, PT ;  /* 0x000000c5ed00720c */ /* 0x040fe20003f04070 */
[----:B------:R-:W-:Y:S01]  /*171f0*/  IMAD.HI.U32 R222, R0, R221, RZ ;  /* 0x000000dd00de7227 */ /* 0x000fe200078e00ff */
[----:B------:R-:W-:Y:S01]  /*17200*/  ISETP.GT.U32.AND P5, PT, R237, R196, PT ;  /* 0x000000c4ed00720c */ /* 0x000fe20003fa4070 */
[----:B------:R-:W-:Y:S02]  /*17210*/  STL [R1+0x4a24], R31 ;  /* 0x004a241f01007387 */ /* 0x000fe40000100800 */
[--C-:B------:R-:W-:Y:S01]  /*17220*/  @!P2 IMAD.IADD R195, R195, 0x1, -R237.reuse ;  /* 0x00000001c3c3a824 */ /* 0x100fe200078e0aed */
[C---:B------:R-:W-:Y:S01]  /*17230*/  ISETP.GT.U32.AND P2, PT, R237.reuse, R198, PT ;  /* 0x000000c6ed00720c */ /* 0x040fe20003f44070 */
[C---:B------:R-:W-:Y:S01]  /*17240*/  IMAD R218, R237.reuse, R225, R218 ;  /* 0x000000e1edda7224 */ /* 0x040fe200078e02da */
[----:B------:R-:W-:Y:S01]  /*17250*/  IABS R225, R37 ;  /* 0x0000002500e17213 */ /* 0x000fe20000000000 */
[----:B------:R-:W-:Y:S01]  /*17260*/  IMAD.MOV R222, RZ, RZ, -R222 ;  /* 0x000000ffffde7224 */ /* 0x000fe200078e0ade */
[----:B------:R-:W-:Y:S01]  /*17270*/  STL [R1+0x4a20], R30 ;  /* 0x004a201e01007387 */ /* 0x000fe20000100800 */
[----:B------:R-:W-:Y:S01]  /*17280*/  IMAD R220, R237, R223, R220 ;  /* 0x000000dfeddc7224 */ /* 0x000fe200078e02dc */
[----:B------:R-:W-:Y:S01]  /*17290*/  IABS R223, R39 ;  /* 0x0000002700df7213 */ /* 0x000fe20000000000 */
[----:B------:R-:W-:Y:S01]  /*172a0*/  @!P0 IMAD.IADD R197, R197, 0x1, -R237 ;  /* 0x00000001c5c58824 */ /* 0x000fe200078e0aed */
[----:B------:R-:W-:Y:S01]  /*172b0*/  STL [R1+0x4a14], R29 ;  /* 0x004a141d01007387 */ /* 0x000fe20000100800 */
[----:B------:R-:W-:Y:S01]  /*172c0*/  @!P5 IADD3 R196, R196, -R237, RZ ;  /* 0x800000edc4c4d210 */ /* 0x000fe20007ffe0ff */
[C---:B------:R-:W-:Y:S01]  /*172d0*/  IMAD R221, R237.reuse, R222, R221 ;  /* 0x000000deeddd7224 */ /* 0x040fe200078e02dd */
[C---:B------:R-:W-:Y:S01]  /*172e0*/  ISETP.GT.U32.AND P5, PT, R237.reuse, R199, PT ;  /* 0x000000c7ed00720c */ /* 0x040fe20003fa4070 */
[----:B------:R-:W-:Y:S01]  /*172f0*/  IMAD.HI.U32 R228, R0, R223, RZ ;  /* 0x000000df00e47227 */ /* 0x000fe200078e00ff */
[C---:B------:R-:W-:Y:S01]  /*17300*/  ISETP.GT.U32.AND P0, PT, R237.reuse, R197, PT ;  /* 0x000000c5ed00720c */ /* 0x040fe20003f04070 */
[----:B------:R1:W-:Y:S01]  /*17310*/  STL [R1+0x154], R5 ;  /* 0x0001540501007387 */ /* 0x0003e20000100800 */
[----:B------:R-:W-:Y:S01]  /*17320*/  @!P2 IADD3 R198, R198, -R237, RZ ;  /* 0x800000edc6c6a210 */ /* 0x000fe20007ffe0ff */
[----:B------:R-:W-:Y:S01]  /*17330*/  IMAD.MOV R228, RZ, RZ, -R228 ;  /* 0x000000ffffe47224 */ /* 0x000fe200078e0ae4 */
[----:B------:R-:W-:Y:S01]  /*17340*/  IABS R222, R40 ;  /* 0x0000002800de7213 */ /* 0x000fe20000000000 */
[C---:B------:R-:W-:Y:S01]  /*17350*/  IMAD.HI.U32 R226, R0.reuse, R225, RZ ;  /* 0x000000e100e27227 */ /* 0x040fe200078e00ff */
[----:B------:R-:W-:Y:S01]  /*17360*/  ISETP.GT.U32.AND P2, PT, R237, R198, PT ;  /* 0x000000c6ed00720c */ /* 0x000fe20003f44070 */
[----:B------:R-:W-:Y:S02]  /*17370*/  STL [R1+0x49fc], R28 ;  /* 0x0049fc1c01007387 */ /* 0x000fe40000100800 */
[----:B------:R-:W-:Y:S01]  /*17380*/  IMAD.HI.U32 R229, R0, R222, RZ ;  /* 0x000000de00e57227 */ /* 0x000fe200078e00ff */
[----:B------:R-:W-:Y:S01]  /*17390*/  IADD3 R226, -R226, RZ, RZ ;  /* 0x000000ffe2e27210 */ /* 0x000fe20007ffe1ff */
[----:B------:R-:W-:Y:S01]  /*173a0*/  STL [R1+0x49f8], R27 ;  /* 0x0049f81b01007387 */ /* 0x000fe20000100800 */
[----:B-1----:R-:W-:Y:S01]  /*173b0*/  MOV R5, R235 ;  /* 0x000000eb00057202 */ /* 0x002fe20000000f00 */
[----:B------:R-:W-:Y:S01]  /*173c0*/  @!P5 IMAD.IADD R199, R199, 0x1, -R237 ;  /* 0x00000001c7c7d824 */ /* 0x000fe200078e0aed */
[----:B------:R-:W-:Y:S01]  /*173d0*/  @!P0 IADD3 R197, R197, -R237, RZ ;  /* 0x800000edc5c58210 */ /* 0x000fe20007ffe0ff */
[C---:B------:R-:W-:Y:S01]  /*173e0*/  IMAD R223, R237.reuse, R228, R223 ;  /* 0x000000e4eddf7224 */ /* 0x040fe200078e02df */
[C---:B------:R-:W-:Y:S01]  /*173f0*/  ISETP.GT.U32.AND P0, PT, R237.reuse, R200, PT ;  /* 0x000000c8ed00720c */ /* 0x040fe20003f04070 */
[C---:B------:R-:W-:Y:S01]  /*17400*/  IMAD R225, R237.reuse, R226, R225 ;  /* 0x000000e2ede17224 */ /* 0x040fe200078e02e1 */
[C---:B------:R-:W-:Y:S01]  /*17410*/  ISETP.GT.U32.AND P5, PT, R237.reuse, R199, PT ;  /* 0x000000c7ed00720c */ /* 0x040fe20003fa4070 */
[----:B------:R-:W-:Y:S01]  /*17420*/  @!P2 IMAD.IADD R198, R198, 0x1, -R237 ;  /* 0x00000001c6c6a824 */ /* 0x000fe200078e0aed */
[----:B------:R-:W-:Y:S01]  /*17430*/  ISETP.GT.U32.AND P2, PT, R237, R201, PT ;  /* 0x000000c9ed00720c */ /* 0x000fe20003f44070 */
[----:B------:R-:W-:Y:S01]  /*17440*/  IMAD.HI.U32 R227, R0, R224, RZ ;  /* 0x000000e000e37227 */ /* 0x000fe200078e00ff */
[----:B------:R-:W-:-:S02]  /*17450*/  IADD3 R229, -R229, RZ, RZ ;  /* 0x000000ffe5e57210 */ /* 0x000fc40007ffe1ff */
[----:B------:R-:W-:Y:S01]  /*17460*/  IABS R226, R36 ;  /* 0x0000002400e27213 */ /* 0x000fe20000000000 */
[----:B------:R-:W-:Y:S01]  /*17470*/  @!P3 IMAD.MOV R5, RZ, RZ, -R5 ;  /* 0x000000ffff05b224 */ /* 0x000fe200078e0a05 */
[----:B------:R-:W-:Y:S01]  /*17480*/  IADD3 R227, -R227, RZ, RZ ;  /* 0x000000ffe3e37210 */ /* 0x000fe20007ffe1ff */
[----:B------:R-:W-:Y:S01]  /*17490*/  IMAD R222, R237, R229, R222 ;  /* 0x000000e5edde7224 */ /* 0x000fe200078e02de */
[----:B------:R-:W-:Y:S01]  /*174a0*/  IABS R229, R33 ;  /* 0x0000002100e57213 */ /* 0x000fe20000000000 */
[----:B------:R-:W-:Y:S01]  /*174b0*/  IMAD.HI.U32 R232, R0, R226, RZ ;  /* 0x000000e200e87227 */ /* 0x000fe200078e00ff */
[----:B------:R-:W-:Y:S01]  /*174c0*/  @!P0 IADD3 R200, R200, -R237, RZ ;  /* 0x800000edc8c88210 */ /* 0x000fe20007ffe0ff */
[----:B------:R1:W-:Y:S01]  /*174d0*/  STL [R1+0x144], R5 ;  /* 0x0001440501007387 */ /* 0x0003e20000100800 */
[----:B------:R-:W-:Y:S01]  /*174e0*/  IABS R228, R34 ;  /* 0x0000002200e47213 */ /* 0x000fe20000000000 */
[----:B------:R-:W-:Y:S01]  /*174f0*/  @!P5 IMAD.IADD R199, R199, 0x1, -R237 ;  /* 0x00000001c7c7d824 */ /* 0x000fe200078e0aed */
[C---:B------:R-:W-:Y:S01]  /*17500*/  ISETP.GT.U32.AND P0, PT, R237.reuse, R200, PT ;  /* 0x000000c8ed00720c */ /* 0x040fe20003f04070 */
[----:B------:R-:W-:Y:S01]  /*17510*/  IMAD.HI.U32 R233, R0, R229, RZ ;  /* 0x000000e500e97227 */ /* 0x000fe200078e00ff */
[----:B------:R-:W-:-:S02]  /*17520*/  ISETP.GT.U32.AND P5, PT, R237, R202, PT ;  /* 0x000000caed00720c */ /* 0x000fc40003fa4070 */
[----:B------:R-:W-:Y:S01]  /*17530*/  @!P2 IADD3 R201, R201, -R237, RZ ;  /* 0x800000edc9c9a210 */ /* 0x000fe20007ffe0ff */
[C---:B------:R-:W-:Y:S01]  /*17540*/  IMAD R224, R237.reuse, R227, R224 ;  /* 0x000000e3ede07224 */ /* 0x040fe200078e02e0 */
[----:B------:R-:W-:Y:S01]  /*17550*/  IADD3 R232, -R232, RZ, RZ ;  /* 0x000000ffe8e87210 */ /* 0x000fe20007ffe1ff */
[----:B------:R-:W-:Y:S01]  /*17560*/  IMAD.HI.U32 R245, R0, R228, RZ ;  /* 0x000000e400f57227 */ /* 0x000fe200078e00ff */
[C---:B------:R-:W-:Y:S02]  /*17570*/  ISETP.GT.U32.AND P2, PT, R237.reuse, R201, PT ;  /* 0x000000c9ed00720c */ /* 0x040fe40003f44070 */
[----:B------:R-:W-:Y:S01]  /*17580*/  IABS R227, R35 ;  /* 0x0000002300e37213 */ /* 0x000fe20000000000 */
[C---:B------:R-:W-:Y:S01]  /*17590*/  IMAD R226, R237.reuse, R232, R226 ;  /* 0x000000e8ede27224 */ /* 0x040fe200078e02e2 */
[----:B-1----:R-:W-:Y:S01]  /*175a0*/  MOV R5, R234 ;  /* 0x000000ea00057202 */ /* 0x002fe20000000f00 */
[----:B------:R-:W-:Y:S01]  /*175b0*/  @!P0 IMAD.IADD R200, R200, 0x1, -R237 ;  /* 0x00000001c8c88824 */ /* 0x000fe200078e0aed */
[----:B------:R-:W-:Y:S01]  /*175c0*/  ISETP.GT.U32.AND P0, PT, R237, R203, PT ;  /* 0x000000cbed00720c */ /* 0x000fe20003f04070 */
[----:B------:R-:W-:Y:S01]  /*175d0*/  IMAD.MOV R232, RZ, RZ, -R233 ;  /* 0x000000ffffe87224 */ /* 0x000fe200078e0ae9 */
[----:B------:R-:W-:Y:S01]  /*175e0*/  @!P5 IADD3 R202, R202, -R237, RZ ;  /* 0x800000edcacad210 */ /* 0x000fe20007ffe0ff */
[----:B------:R-:W-:Y:S01]  /*175f0*/  IMAD.HI.U32 R231, R0, R227, RZ ;  /* 0x000000e300e77227 */ /* 0x000fe200078e00ff */
[----:B------:R-:W-:-:S02]  /*17600*/  @!P1 IADD3 R5, -R5, RZ, RZ ;  /* 0x000000ff05059210 */ /* 0x000fc40007ffe1ff */
[----:B------:R-:W-:Y:S01]  /*17610*/  ISETP.GT.U32.AND P5, PT, R237, R202, PT ;  /* 0x000000caed00720c */ /* 0x000fe20003fa4070 */
[----:B------:R-:W-:Y:S01]  /*17620*/  @!P2 IMAD.IADD R201, R201, 0x1, -R237 ;  /* 0x00000001c9c9a824 */ /* 0x000fe200078e0aed */
[C---:B------:R-:W-:Y:S01]  /*17630*/  ISETP.GT.U32.AND P2, PT, R237.reuse, R204, PT ;  /* 0x000000cced00720c */ /* 0x040fe20003f44070 */
[----:B------:R-:W-:Y:S01]  /*17640*/  IMAD R229, R237, R232, R229 ;  /* 0x000000e8ede57224 */ /* 0x000fe200078e02e5 */
[----:B------:R-:W-:Y:S01]  /*17650*/  IADD3 R231, -R231, RZ, RZ ;  /* 0x000000ffe7e77210 */ /* 0x000fe20007ffe1ff */
[----:B------:R1:W-:Y:S01]  /*17660*/  STL [R1+0x138], R5 ;  /* 0x0001380501007387 */ /* 0x0003e20000100800 */
[----:B------:R-:W-:Y:S01]  /*17670*/  IABS R232, R30 ;  /* 0x0000001e00e87213 */ /* 0x000fe20000000000 */
[----:B------:R-:W-:Y:S01]  /*17680*/  @!P0 IMAD.IADD R203, R203, 0x1, -R237 ;  /* 0x00000001cbcb8824 */ /* 0x000fe200078e0aed */
[----:B------:R-:W-:Y:S01]  /*17690*/  IABS R233, R29 ;  /* 0x0000001d00e97213 */ /* 0x000fe20000000000 */
[----:B------:R-:W-:Y:S01]  /*176a0*/  IMAD R227, R237, R231, R227 ;  /* 0x000000e7ede37224 */ /* 0x000fe200078e02e3 */
[----:B------:R-:W-:Y:S01]  /*176b0*/  IADD3 R231, -R245, RZ, RZ ;  /* 0x000000fff5e77210 */ /* 0x000fe20007ffe1ff */
[----:B------:R-:W-:Y:S01]  /*176c0*/  STL [R1+0x49e4], R26 ;  /* 0x0049e41a01007387 */ /* 0x000fe20000100800 */
[----:B------:R-:W-:-:S02]  /*176d0*/  ISETP.GT.U32.AND P0, PT, R237, R203, PT ;  /* 0x000000cbed00720c */ /* 0x000fc40003f04070 */
[----:B------:R-:W-:Y:S01]  /*176e0*/  @!P5 IADD3 R202, R202, -R237, RZ ;  /* 0x800000edcacad210 */ /* 0x000fe20007ffe0ff */
[----:B------:R-:W-:Y:S01]  /*176f0*/  @!P2 IMAD.IADD R204, R204, 0x1, -R237 ;  /* 0x00000001cccca824 */ /* 0x000fe200078e0aed */
[C---:B------:R-:W-:Y:S01]  /*17700*/  ISETP.GT.U32.AND P5, PT, R237.reuse, R205, PT ;  /* 0x000000cded00720c */ /* 0x040fe20003fa4070 */
[----:B------:R-:W-:Y:S01]  /*17710*/  STL [R1+0x49e0], R25 ;  /* 0x0049e01901007387 */ /* 0x000fe20000100800 */
[----:B------:R-:W-:Y:S01]  /*17720*/  IABS R245, R32 ;  /* 0x0000002000f57213 */ /* 0x000fe20000000000 */
[C---:B------:R-:W-:Y:S01]  /*17730*/  IMAD R228, R237.reuse, R231, R228 ;  /* 0x000000e7ede47224 */ /* 0x040fe200078e02e4 */
[----:B------:R-:W-:Y:S02]  /*17740*/  ISETP.GT.U32.AND P2, PT, R237, R204, PT ;  /* 0x000000cced00720c */ /* 0x000fe40003f44070 */
[----:B-1----:R-:W-:Y:S01]  /*17750*/  MOV R5, R238 ;  /* 0x000000ee00057202 */ /* 0x002fe20000000f00 */
[----:B------:R-:W-:Y:S01]  /*17760*/  IMAD.HI.U32 R246, R0, R245, RZ ;  /* 0x000000f500f67227 */ /* 0x000fe200078e00ff */
[----:B------:R-:W-:-:S02]  /*17770*/  IABS R231, R31 ;  /* 0x0000001f00e77213 */ /* 0x000fc40000000000 */
[-C--:B------:R-:W-:Y:S01]  /*17780*/  @!P0 IADD3 R203, R203, -R237.reuse, RZ ;  /* 0x800000edcbcb8210 */ /* 0x080fe20007ffe0ff */
[----:B------:R-:W-:Y:S01]  /*17790*/  IMAD.MOV R230, RZ, RZ, -R246 ;  /* 0x000000ffffe67224 */ /* 0x000fe200078e0af6 */
[----:B------:R-:W-:Y:S01]  /*177a0*/  ISETP.GT.U32.AND P0, PT, R237, R206, PT ;  /* 0x000000ceed00720c */ /* 0x000fe20003f04070 */
[C---:B------:R-:W-:Y:S01]  /*177b0*/  IMAD.HI.U32 R246, R0.reuse, R232, RZ ;  /* 0x000000e800f67227 */ /* 0x040fe200078e00ff */
[----:B------:R-:W-:Y:S02]  /*177c0*/  @!P5 IADD3 R205, R205, -R237, RZ ;  /* 0x800000edcdcdd210 */ /* 0x000fe40007ffe0ff */
[----:B------:R-:W-:Y:S01]  /*177d0*/  @!P4 IADD3 R5, -R5, RZ, RZ ;  /* 0x000000ff0505c210 */ /* 0x000fe20007ffe1ff */
[C---:B------:R-:W-:Y:S01]  /*177e0*/  IMAD R230, R237.reuse, R230, R245 ;  /* 0x000000e6ede67224 */ /* 0x040fe200078e02f5 */
[C---:B------:R-:W-:Y:S01]  /*177f0*/  ISETP.GT.U32.AND P5, PT, R237.reuse, R205, PT ;  /* 0x000000cded00720c */ /* 0x040fe20003fa4070 */
[----:B------:R-:W-:Y:S01]  /*17800*/  IMAD.HI.U32 R245, R0, R233, RZ ;  /* 0x000000e900f57227 */ /* 0x000fe200078e00ff */
[----:B------:R-:W-:Y:S01]  /*17810*/  @!P2 IADD3 R204, R204, -R237, RZ ;  /* 0x800000edcccca210 */ /* 0x000fe20007ffe0ff */
[----:B------:R1:W-:Y:S01]  /*17820*/  STL [R1+0x130], R5 ;  /* 0x0001300501007387 */ /* 0x0003e20000100800 */
[----:B------:R-:W-:Y:S01]  /*17830*/  ISETP.GT.U32.AND P2, PT, R237, R207, PT ;  /* 0x000000cfed00720c */ /* 0x000fe20003f44070 */
[----:B------:R-:W-:Y:S01]  /*17840*/  IMAD.MOV R246, RZ, RZ, -R246 ;  /* 0x000000fffff67224 */ /* 0x000fe200078e0af6 */
[----:B------:R-:W-:Y:S01]  /*17850*/  IABS R235, R27 ;  /* 0x0000001b00eb7213 */ /* 0x000fe20000000000 */
[----:B------:R-:W-:Y:S01]  /*17860*/  @!P0 IMAD.IADD R206, R206, 0x1, -R237 ;  /* 0x00000001cece8824 */ /* 0x000fe200078e0aed */
[----:B------:R-:W-:Y:S01]  /*17870*/  ISETP.GE.AND P4, PT, R241, RZ, PT ;  /* 0x000000fff100720c */ /* 0x000fe20003f86270 */
[----:B------:R-:W-:Y:S01]  /*17880*/  IMAD.HI.U32 R247, R0, R231, RZ ;  /* 0x000000e700f77227 */ /* 0x000fe200078e00ff */
[----:B------:R-:W-:-:S02]  /*17890*/  IABS R241, R23 ;  /* 0x0000001700f17213 */ /* 0x000fc40000000000 */
[----:B------:R-:W-:Y:S01]  /*178a0*/  ISETP.GT.U32.AND P0, PT, R237, R206, PT ;  /* 0x000000ceed00720c */ /* 0x000fe20003f04070 */
[----:B-1----:R-:W-:Y:S01]  /*178b0*/  IMAD.MOV.U32 R5, RZ, RZ, R236 ;  /* 0x000000ffff057224 */ /* 0x002fe200078e00ec */
[-C--:B------:R-:W-:Y:S01]  /*178c0*/  @!P5 IADD3 R205, R205, -R237.reuse, RZ ;  /* 0x800000edcdcdd210 */ /* 0x080fe20007ffe0ff */
[----:B------:R-:W-:Y:S01]  /*178d0*/  IMAD.MOV R245, RZ, RZ, -R245 ;  /* 0x000000fffff57224 */ /* 0x000fe200078e0af5 */
[C---:B------:R-:W-:Y:S01]  /*178e0*/  ISETP.GT.U32.AND P5, PT, R237.reuse, R208, PT ;  /* 0x000000d0ed00720c */ /* 0x040fe20003fa4070 */
[----:B------:R-:W-:Y:S01]  /*178f0*/  IMAD R232, R237, R246, R232 ;  /* 0x000000f6ede87224 */ /* 0x000fe200078e02e8 */
[----:B------:R-:W-:Y:S01]  /*17900*/  @!P2 IADD3 R207, R207, -R237, RZ ;  /* 0x800000edcfcfa210 */ /* 0x000fe20007ffe0ff */
[----:B------:R-:W-:Y:S02]  /*17910*/  IMAD.MOV R247, RZ, RZ, -R247 ;  /* 0x000000fffff77224 */ /* 0x000fe400078e0af7 */
[C---:B------:R-:W-:Y:S01]  /*17920*/  IMAD R233, R237.reuse, R245, R233 ;  /* 0x000000f5ede97224 */ /* 0x040fe200078e02e9 */
[C---:B------:R-:W-:Y:S01]  /*17930*/  ISETP.GT.U32.AND P2, PT, R237.reuse, R207, PT ;  /* 0x000000cfed00720c */ /* 0x040fe20003f44070 */
[----:B------:R-:W-:Y:S01]  /*17940*/  IMAD R231, R237, R247, R231 ;  /* 0x000000f7ede77224 */ /* 0x000fe200078e02e7 */
[----:B------:R-:W-:-:S02]  /*17950*/  IABS R245, R28 ;  /* 0x0000001c00f57213 */ /* 0x000fc40000000000 */
[----:B------:R-:W-:Y:S02]  /*17960*/  @!P0 IADD3 R206, R206, -R237, RZ ;  /* 0x800000edcece8210 */ /* 0x000fe40007ffe0ff */
[----:B------:R-:W-:Y:S01]  /*17970*/  ISETP.GT.U32.AND P0, PT, R237, R209, PT ;  /* 0x000000d1ed00720c */ /* 0x000fe20003f04070 */
[----:B------:R-:W-:Y:S01]  /*17980*/  @!P5 IMAD.IADD R208, R208, 0x1, -R237 ;  /* 0x00000001d0d0d824 */ /* 0x000fe200078e0aed */
[----:B------:R-:W-:Y:S01]  /*17990*/  IABS R247, R16 ;  /* 0x0000001000f77213 */ /* 0x000fe20000000000 */
[----:B------:R-:W-:-:S03]  /*179a0*/  IMAD.HI.U32 R246, R0, R245, RZ ;  /* 0x000000f500f67227 */ /* 0x000fc600078e00ff */
[----:B------:R-:W-:Y:S01]  /*179b0*/  ISETP.GT.U32.AND P5, PT, R237, R208, PT ;  /* 0x000000d0ed00720c */ /* 0x000fe20003fa4070 */
[----:B------:R-:W-:Y:S01]  /*179c0*/  @!P2 IMAD.IADD R207, R207, 0x1, -R237 ;  /* 0x00000001cfcfa824 */ /* 0x000fe200078e0aed */
[----:B------:R-:W-:Y:S01]  /*179d0*/  ISETP.GT.U32.AND P2, PT, R237, R210, PT ;  /* 0x000000d2ed00720c */ /* 0x000fe20003f44070 */
[----:B------:R-:W-:-:S04]  /*179e0*/  IMAD.HI.U32 R249, R0, R247, RZ ;  /* 0x000000f700f97227 */ /* 0x000fc800078e00ff */
[----:B------:R-:W-:-:S05]  /*179f0*/  @!P0 IMAD.IADD R209, R209, 0x1, -R237 ;  /* 0x00000001d1d18824 */ /* 0x000fca00078e0aed */
[C---:B------:R-:W-:Y:S02]  /*17a00*/  ISETP.GT.U32.AND P0, PT, R237.reuse, R209, PT ;  /* 0x000000d1ed00720c */ /* 0x040fe40003f04070 */
[----:B------:R-:W-:Y:S02]  /*17a10*/  @!P5 IADD3 R208, R208, -R237, RZ ;  /* 0x800000edd0d0d210 */ /* 0x000fe40007ffe0ff */
[----:B------:R-:W-:Y:S02]  /*17a20*/  ISETP.GT.U32.AND P5, PT, R237, R211, PT ;  /* 0x000000d3ed00720c */ /* 0x000fe40003fa4070 */
[----:B------:R-:W-:-:S04]  /*17a30*/  @!P2 IADD3 R210, R210, -R237, RZ ;  /* 0x800000edd2d2a210 */ /* 0x000fc80007ffe0ff */
[----:B------:R-:W-:-:S03]  /*17a40*/  ISETP.GT.U32.AND P2, PT, R237, R210, PT ;  /* 0x000000d2ed00720c */ /* 0x000fc60003f44070 */
[----:B------:R-:W-:Y:S02]  /*17a50*/  @!P0 IADD3 R209, R209, -R237, RZ ;  /* 0x800000edd1d18210 */ /* 0x000fe40007ffe0ff */
[----:B------:R-:W-:Y:S02]  /*17a60*/  ISETP.GT.U32.AND P0, PT, R237, R212, PT ;  /* 0x000000d4ed00720c */ /* 0x000fe40003f04070 */
[----:B------:R-:W-:-:S05]  /*17a70*/  @!P5 IMAD.IADD R211, R211, 0x1, -R237 ;  /* 0x00000001d3d3d824 */ /* 0x000fca00078e0aed */
[C---:B------:R-:W-:Y:S02]  /*17a80*/  ISETP.GT.U32.AND P5, PT, R237.reuse, R211, PT ;  /* 0x000000d3ed00720c */ /* 0x040fe40003fa4070 */
[----:B------:R-:W-:Y:S02]  /*17a90*/  @!P2 IADD3 R210, R210, -R237, RZ ;  /* 0x800000edd2d2a210 */ /* 0x000fe40007ffe0ff */
[----:B------:R-:W-:Y:S02]  /*17aa0*/  ISETP.GT.U32.AND P2, PT, R237, R213, PT ;  /* 0x000000d5ed00720c */ /* 0x000fe40003f44070 */
[----:B------:R-:W-:-:S05]  /*17ab0*/  @!P0 IMAD.IADD R212, R212, 0x1, -R237 ;  /* 0x00000001d4d48824 */ /* 0x000fca00078e0aed */
[----:B------:R-:W-:Y:S02]  /*17ac0*/  ISETP.GT.U32.AND P0, PT, R237, R212, PT ;  /* 0x000000d4ed00720c */ /* 0x000fe40003f04070 */
        /* <DEDUP_REMOVED lines=8> */
[----:B------:R-:W-:Y:S01]  /*17b50*/  @!P2 IMAD.IADD R213, R213, 0x1, -R237 ;  /* 0x00000001d5d5a824 */ /* 0x000fe200078e0aed */
[----:B------:R-:W-:-:S03]  /*17b60*/  ISETP.GT.U32.AND P2, PT, R237, R216, PT ;  /* 0x000000d8ed00720c */ /* 0x000fc60003f44070 */
[----:B------:R-:W-:-:S04]  /*17b70*/  @!P0 IADD3 R215, R215, -R237, RZ ;  /* 0x800000edd7d78210 */ /* 0x000fc80007ffe0ff */
[----:B------:R-:W-:-:S03]  /*17b80*/  ISETP.GT.U32.AND P0, PT, R237, R215, PT ;  /* 0x000000d7ed00720c */ /* 0x000fc60003f04070 */
[--C-:B------:R-:W-:Y:S01]  /*17b90*/  @!P5 IMAD.IADD R214, R214, 0x1, -R237.reuse ;  /* 0x00000001d6d6d824 */ /* 0x100fe200078e0aed */
[----:B------:R-:W-:Y:S02]  /*17ba0*/  ISETP.GT.U32.AND P5, PT, R237, R217, PT ;  /* 0x000000d9ed00720c */ /* 0x000fe40003fa4070 */
[----:B------:R-:W-:-:S05]  /*17bb0*/  @!P2 IMAD.IADD R216, R216, 0x1, -R237 ;  /* 0x00000001d8d8a824 */ /* 0x000fca00078e0aed */
[----:B------:R-:W-:Y:S02]  /*17bc0*/  ISETP.GT.U32.AND P2, PT, R237, R216, PT ;  /* 0x000000d8ed00720c */ /* 0x000fe40003f44070 */
[-C--:B------:R-:W-:Y:S02]  /*17bd0*/  @!P0 IADD3 R215, R215, -R237.reuse, RZ ;  /* 0x800000edd7d78210 */ /* 0x080fe40007ffe0ff */
[----:B------:R-:W-:Y:S02]  /*17be0*/  ISETP.GT.U32.AND P0, PT, R237, R218, PT ;  /* 0x000000daed00720c */ /* 0x000fe40003f04070 */
[----:B------:R-:W-:-:S04]  /*17bf0*/  @!P5 IADD3 R217, R217, -R237, RZ ;  /* 0x800000edd9d9d210 */ /* 0x000fc80007ffe0ff */
[----:B------:R-:W-:-:S03]  /*17c00*/  ISETP.GT.U32.AND P5, PT, R237, R217, PT ;  /* 0x000000d9ed00720c */ /* 0x000fc60003fa4070 */
[----:B------:R-:W-:Y:S01]  /*17c10*/  @!P2 IMAD.IADD R216, R216, 0x1, -R237 ;  /* 0x00000001d8d8a824 */ /* 0x000fe200078e0aed */
[----:B------:R-:W-:-:S03]  /*17c20*/  ISETP.GT.U32.AND P2, PT, R237, R219, PT ;  /* 0x000000dbed00720c */ /* 0x000fc60003f44070 */
[----:B------:R-:W-:-:S05]  /*17c30*/  @!P0 IMAD.IADD R218, R218, 0x1, -R237 ;  /* 0x00000001dada8824 */ /* 0x000fca00078e0aed */
[----:B------:R-:W-:Y:S02]  /*17c40*/  ISETP.GT.U32.AND P0, PT, R237, R218, PT ;  /* 0x000000daed00720c */ /* 0x000fe40003f04070 */
[----:B------:R-:W-:Y:S02]  /*17c50*/  @!P5 IADD3 R217, R217, -R237, RZ ;  /* 0x800000edd9d9d210 */ /* 0x000fe40007ffe0ff */
[----:B------:R-:W-:Y:S01]  /*17c60*/  ISETP.GT.U32.AND P5, PT, R237, R220, PT ;  /* 0x000000dced00720c */ /* 0x000fe20003fa4070 */
[----:B------:R-:W-:-:S05]  /*17c70*/  @!P2 IMAD.IADD R219, R219, 0x1, -R237 ;  /* 0x00000001dbdba824 */ /* 0x000fca00078e0aed */
[----:B------:R-:W-:-:S03]  /*17c80*/  ISETP.GT.U32.AND P2, PT, R237, R219, PT ;  /* 0x000000dbed00720c */ /* 0x000fc60003f44070 */
[----:B------:R-:W-:Y:S02]  /*17c90*/  @!P0 IADD3 R218, R218, -R237, RZ ;  /* 0x800000eddada8210 */ /* 0x000fe40007ffe0ff */
[----:B------:R-:W-:Y:S02]  /*17ca0*/  ISETP.GT.U32.AND P0, PT, R237, R221, PT ;  /* 0x000000dded00720c */ /* 0x000fe40003f04070 */
[----:B------:R-:W-:-:S05]  /*17cb0*/  @!P5 IMAD.IADD R220, R220, 0x1, -R237 ;  /* 0x00000001dcdcd824 */ /* 0x000fca00078e0aed */
[----:B------:R-:W-:Y:S01]  /*17cc0*/  ISETP.GT.U32.AND P5, PT, R237, R220, PT ;  /* 0x000000dced00720c */ /* 0x000fe20003fa4070 */
[----:B------:R-:W-:Y:S01]  /*17cd0*/  @!P2 IMAD.IADD R219, R219, 0x1, -R237 ;  /* 0x00000001dbdba824 */ /* 0x000fe200078e0aed */
[----:B------:R-:W-:-:S04]  /*17ce0*/  ISETP.GT.U32.AND P2, PT, R237, R222, PT ;  /* 0x000000deed00720c */ /* 0x000fc80003f44070 */
[----:B------:R-:W-:Y:S01]  /*17cf0*/  @!P0 IMAD.IADD R221, R221, 0x1, -R237 ;  /* 0x00000001dddd8824 */ /* 0x000fe200078e0aed */
[----:B------:R-:W-:-:S06]  /*17d00*/  ISETP.GT.U32.AND P0, PT, R237, R224, PT ;  /* 0x000000e0ed00720c */ /* 0x000fcc0003f04070 */
[----:B------:R-:W-:Y:S02]  /*17d10*/  @!P5 IADD3 R220, R220, -R237, RZ ;  /* 0x800000eddcdcd210 */ /* 0x000fe40007ffe0ff */
[C---:B------:R-:W-:Y:S02]  /*17d20*/  ISETP.GT.U32.AND P5, PT, R237.reuse, R223, PT ;  /* 0x000000dfed00720c */ /* 0x040fe40003fa4070 */
[----:B------:R-:W-:Y:S02]  /*17d30*/  @!P2 IADD3 R222, R222, -R237, RZ ;  /* 0x800000eddedea210 */ /* 0x000fe40007ffe0ff */
[----:B------:R-:W-:Y:S01]  /*17d40*/  ISETP.GT.U32.AND P2, PT, R237, R221, PT ;  /* 0x000000dded00720c */ /* 0x000fe20003f44070 */
[----:B------:R-:W-:-:S05]  /*17d50*/  @!P0 IMAD.IADD R224, R224, 0x1, -R237 ;  /* 0x00000001e0e08824 */ /* 0x000fca00078e0aed */
[----:B------:R-:W-:-:S03]  /*17d60*/  ISETP.GT.U32.AND P6, PT, R237, R224, PT ;  /* 0x000000e0ed00720c */ /* 0x000fc60003fc4070 */
[-C--:B------:R-:W-:Y:S02]  /*17d70*/  @!P5 IADD3 R223, R223, -R237.reuse, RZ ;  /* 0x800000eddfdfd210 */ /* 0x080fe40007ffe0ff */
[----:B------:R-:W-:Y:S02]  /*17d80*/  ISETP.GT.U32.AND P5, PT, R237, R222, PT ;  /* 0x000000deed00720c */ /* 0x000fe40003fa4070 */
[----:B------:R-:W-:Y:S02]  /*17d90*/  @!P2 IADD3 R221, R221, -R237, RZ ;  /* 0x800000eddddda210 */ /* 0x000fe40007ffe0ff */
[C---:B------:R-:W-:Y:S02]  /*17da0*/  ISETP.GT.U32.AND P2, PT, R237.reuse, R225, PT ;  /* 0x000000e1ed00720c */ /* 0x040fe40003f44070 */
[----:B------:R-:W-:Y:S02]  /*17db0*/  ISETP.GT.U32.AND P0, PT, R237, R223, PT ;  /* 0x000000dfed00720c */ /* 0x000fe40003f04070 */
[----:B------:R-:W-:-:S02]  /*17dc0*/  @!P6 IADD3 R224, R224, -R237, RZ ;  /* 0x800000ede0e0e210 */ /* 0x000fc40007ffe0ff */
[----:B------:R-:W-:-:S03]  /*17dd0*/  ISETP.GT.U32.AND P6, PT, R237, R228, PT ;  /* 0x000000e4ed00720c */ /* 0x000fc60003fc4070 */
[----:B------:R-:W-:Y:S02]  /*17de0*/  @!P5 IADD3 R222, R222, -R237, RZ ;  /* 0x800000eddeded210 */ /* 0x000fe40007ffe0ff */
[----:B------:R-:W-:Y:S02]  /*17df0*/  ISETP.GT.U32.AND P5, PT, R237, R226, PT ;  /* 0x000000e2ed00720c */ /* 0x000fe40003fa4070 */
[--C-:B------:R-:W-:Y:S01]  /*17e00*/  @!P2 IMAD.IADD R225, R225, 0x1, -R237.reuse ;  /* 0x00000001e1e1a824 */ /* 0x100fe200078e0aed */
[----:B------:R-:W-:Y:S02]  /*17e10*/  ISETP.GT.U32.AND P2, PT, R237, R229, PT ;  /* 0x000000e5ed00720c */ /* 0x000fe40003f44070 */
[----:B------:R-:W-:Y:S02]  /*17e20*/  @!P0 IADD3 R223, R223, -R237, RZ ;  /* 0x800000eddfdf8210 */ /* 0x000fe40007ffe0ff */
[----:B------:R-:W-:Y:S01]  /*17e30*/  ISETP.GT.U32.AND P0, PT, R237, R227, PT ;  /* 0x000000e3ed00720c */ /* 0x000fe20003f04070 */
[----:B------:R-:W-:-:S05]  /*17e40*/  @!P6 IMAD.IADD R228, R228, 0x1, -R237 ;  /* 0x00000001e4e4e824 */ /* 0x000fca00078e0aed */
[--C-:B------:R-:W-:Y:S01]  /*17e50*/  @!P5 IMAD.IADD R226, R226, 0x1, -R237.reuse ;  /* 0x00000001e2e2d824 */ /* 0x100fe200078e0aed */
[----:B------:R-:W-:Y:S02]  /*17e60*/  ISETP.GT.U32.AND P5, PT, R237, R225, PT ;  /* 0x000000e1ed00720c */ /* 0x000fe40003fa4070 */
[----:B------:R-:W-:Y:S02]  /*17e70*/  @!P2 IADD3 R229, R229, -R237, RZ ;  /* 0x800000ede5e5a210 */ /* 0x000fe40007ffe0ff */
[C---:B------:R-:W-:Y:S02]  /*17e80*/  ISETP.GT.U32.AND P2, PT, R237.reuse, R228, PT ;  /* 0x000000e4ed00720c */ /* 0x040fe40003f44070 */
[----:B------:R-:W-:Y:S01]  /*17e90*/  ISETP.GT.U32.AND P3, PT, R237, R229, PT ;  /* 0x000000e5ed00720c */ /* 0x000fe20003f64070 */
[----:B------:R-:W-:Y:S01]  /*17ea0*/  @!P0 IMAD.IADD R227, R227, 0x1, -R237 ;  /* 0x00000001e3e38824 */ /* 0x000fe200078e0aed */
[----:B------:R-:W-:-:S04]  /*17eb0*/  ISETP.GT.U32.AND P0, PT, R237, R226, PT ;  /* 0x000000e2ed00720c */ /* 0x000fc80003f04070 */
[----:B------:R-:W-:Y:S02]  /*17ec0*/  ISETP.GT.U32.AND P6, PT, R237, R227, PT ;  /* 0x000000e3ed00720c */ /* 0x000fe40003fc4070 */
[----:B------:R-:W-:Y:S02]  /*17ed0*/  @!P5 IADD3 R225, R225, -R237, RZ ;  /* 0x800000ede1e1d210 */ /* 0x000fe40007ffe0ff */
[C---:B------:R-:W-:Y:S01]  /*17ee0*/  ISETP.GT.U32.AND P5, PT, R237.reuse, R230, PT ;  /* 0x000000e6ed00720c */ /* 0x040fe20003fa4070 */
[--C-:B------:R-:W-:Y:S01]  /*17ef0*/  @!P2 IMAD.IADD R228, R228, 0x1, -R237.reuse ;  /* 0x00000001e4e4a824 */ /* 0x100fe200078e0aed */
[----:B------:R-:W-:Y:S02]  /*17f00*/  ISETP.GT.U32.AND P2, PT, R237, R233, PT ;  /* 0x000000e9ed00720c */ /* 0x000fe40003f44070 */
[----:B------:R-:W-:Y:S01]  /*17f10*/  @!P3 IADD3 R229, R229, -R237, RZ ;  /* 0x800000ede5e5b210 */ /* 0x000fe20007ffe0ff */
[----:B------:R-:W-:Y:S01]  /*17f20*/  @!P0 IMAD.IADD R226, R226, 0x1, -R237 ;  /* 0x00000001e2e28824 */ /* 0x000fe200078e0aed */
[----:B------:R-:W-:Y:S01]  /*17f30*/  ISETP.GE.AND P3, PT, R244, RZ, PT ;  /* 0x000000fff400720c */ /* 0x000fe20003f66270 */
[----:B------:R-:W-:Y:S01]  /*17f40*/  IMAD.HI.U32 R244, R0, R235, RZ ;  /* 0x000000eb00f47227 */ /* 0x000fe200078e00ff */
[----:B------:R-:W-:-:S02]  /*17f50*/  ISETP.GT.U32.AND P0, PT, R237, R231, PT ;  /* 0x000000e7ed00720c */ /* 0x000fc40003f04070 */
[----:B------:R-:W-:Y:S02]  /*17f60*/  @!P6 IADD3 R227, R227, -R237, RZ ;  /* 0x800000ede3e3e210 */ /* 0x000fe40007ffe0ff */
[----:B------:R-:W-:Y:S01]  /*17f70*/  ISETP.GT.U32.AND P6, PT, R237, R232, PT ;  /* 0x000000e8ed00720c */ /* 0x000fe20003fc4070 */
[--C-:B------:R-:W-:Y:S01]  /*17f80*/  @!P5 IMAD.IADD R230, R230, 0x1, -R237.reuse ;  /* 0x00000001e6e6d824 */ /* 0x100fe200078e0aed */
[----:B------:R-:W-:Y:S01]  /*17f90*/  ISETP.GE.AND P5, PT, R243, RZ, PT ;  /* 0x000000fff300720c */ /* 0x000fe20003fa6270 */
[----:B------:R-:W-:Y:S01]  /*17fa0*/  @!P2 IMAD.IADD R233, R233, 0x1, -R237 ;  /* 0x00000001e9e9a824 */ /* 0x000fe200078e0aed */
[----:B------:R-:W-:Y:S02]  /*17fb0*/  IADD3 R244, -R244, RZ, RZ ;  /* 0x000000fff4f47210 */ /* 0x000fe40007ffe1ff */
[----:B------:R-:W-:Y:S01]  /*17fc0*/  IADD3 R243, -R246, RZ, RZ ;  /* 0x000000fff6f37210 */ /* 0x000fe20007ffe1ff */
[----:B------:R-:W-:Y:S01]  /*17fd0*/  @!P3 IMAD.MOV R5, RZ, RZ, -R5 ;  /* 0x000000ffff05b224 */ /* 0x000fe200078e0a05 */
[----:B------:R-:W-:Y:S01]  /*17fe0*/  ISETP.GT.U32.AND P1, PT, R237, R233, PT ;  /* 0x000000e9ed00720c */ /* 0x000fe20003f24070 */
[----:B------:R-:W-:Y:S01]  /*17ff0*/  @!P0 IMAD.IADD R231, R231, 0x1, -R237 ;  /* 0x00000001e7e78824 */ /* 0x000fe200078e0aed */
[C---:B------:R-:W-:Y:S01]  /*18000*/  ISETP.GT.U32.AND P0, PT, R237.reuse, R230, PT ;  /* 0x000000e6ed00720c */ /* 0x040fe20003f04070 */
[C---:B------:R-:W-:Y:S01]  /*18010*/  IMAD R235, R237.reuse, R244, R235 ;  /* 0x000000f4edeb7224 */ /* 0x040fe200078e02eb */
[----:B------:R1:W-:Y:S01]  /*18020*/  STL [R1+0x12c], R5 ;  /* 0x00012c0501007387 */ /* 0x0003e20000100800 */
[----:B------:R-:W-:Y:S01]  /*18030*/  @!P6 IMAD.IADD R232, R232, 0x1, -R237 ;  /* 0x00000001e8e8e824 */ /* 0x000fe200078e0aed */
[C---:B------:R-:W-:Y:S01]  /*18040*/  ISETP.GT.U32.AND P6, PT, R237.reuse, R231, PT ;  /* 0x000000e7ed00720c */ /* 0x040fe20003fc4070 */
[----:B------:R-:W-:Y:S01]  /*18050*/  IMAD R234, R237, R243, R245 ;  /* 0x000000f3edea7224 */ /* 0x000fe200078e02f5 */
[----:B------:R-:W-:Y:S01]  /*18060*/  STL [R1+0x49d0], R24 ;  /* 0x0049d01801007387 */ /* 0x000fe20000100800 */
[----:B------:R-:W-:-:S02]  /*18070*/  IABS R244, R25 ;  /* 0x0000001900f47213 */ /* 0x000fc40000000000 */
[----:B------:R-:W-:Y:S01]  /*18080*/  ISETP.GT.U32.AND P2, PT, R237, R232, PT ;  /* 0x000000e8ed00720c */ /* 0x000fe20003f44070 */
[----:B------:R-:W-:Y:S01]  /*18090*/  STL [R1+0x49cc], R23 ;  /* 0x0049cc1701007387 */ /* 0x000fe20000100800 */
[----:B------:R-:W-:Y:S01]  /*180a0*/  IABS R243, R26 ;  /* 0x0000001a00f37213 */ /* 0x000fe20000000000 */
[--C-:B------:R-:W-:Y:S01]  /*180b0*/  @!P1 IMAD.IADD R233, R233, 0x1, -R237.reuse ;  /* 0x00000001e9e99824 */ /* 0x100fe200078e0aed */
[----:B-1----:R-:W-:Y:S01]  /*180c0*/  MOV R5, R3 ;  /* 0x0000000300057202 */ /* 0x002fe20000000f00 */
[----:B------:R-:W-:Y:S01]  /*180d0*/  STL [R1+0x49c8], R22 ;  /* 0x0049c81601007387 */ /* 0x000fe20000100800 */
[----:B------:R-:W-:Y:S01]  /*180e0*/  @!P0 IMAD.IADD R230, R230, 0x1, -R237 ;  /* 0x00000001e6e68824 */ /* 0x000fe200078e0aed */
[----:B------:R-:W-:Y:S01]  /*180f0*/  ISETP.GT.U32.AND P0, PT, R237, R234, PT ;  /* 0x000000eaed00720c */ /* 0x000fe20003f04070 */
[----:B------:R-:W-:Y:S01]  /*18100*/  IMAD.HI.U32 R238, R0, R243, RZ ;  /* 0x000000f300ee7227 */ /* 0x000fe200078e00ff */
[----:B------:R-:W-:Y:S01]  /*18110*/  @!P5 IADD3 R5, -R5, RZ, RZ ;  /* 0x000000ff0505d210 */ /* 0x000fe20007ffe1ff */
[----:B------:R-:W-:Y:S01]  /*18120*/  STL [R1+0x49b4], R21 ;  /* 0x0049b41501007387 */ /* 0x000fe20000100800 */
[----:B------:R-:W-:-:S02]  /*18130*/  @!P6 IADD3 R231, R231, -R237, RZ ;  /* 0x800000ede7e7e210 */ /* 0x000fc40007ffe0ff */
[----:B------:R-:W-:Y:S01]  /*18140*/  @!P2 IADD3 R232, R232, -R237, RZ ;  /* 0x800000ede8e8a210 */ /* 0x000fe20007ffe0ff */
[----:B------:R1:W-:Y:S01]  /*18150*/  STL [R1+0xdc], R5 ;  /* 0x0000dc0501007387 */ /* 0x0003e20000100800 */
[----:B------:R-:W-:Y:S02]  /*18160*/  ISETP.GT.U32.AND P2, PT, R237, R235, PT ;  /* 0x000000ebed00720c */ /* 0x000fe40003f44070 */
[----:B------:R-:W-:Y:S01]  /*18170*/  ISETP.GE.AND P6, PT, R239, RZ, PT ;  /* 0x000000ffef00720c */ /* 0x000fe20003fc6270 */
[----:B------:R-:W-:Y:S01]  /*18180*/  STL [R1+0x4998], R20 ;  /* 0x0049981401007387 */ /* 0x000fe20000100800 */
[----:B------:R-:W-:Y:S01]  /*18190*/  IMAD.MOV.U32 R239, RZ, RZ, R244 ;  /* 0x000000ffffef7224 */ /* 0x000fe200078e00f4 */
[----:B------:R-:W-:Y:S01]  /*181a0*/  ISETP.GE.AND P1, PT, R240, RZ, PT ;  /* 0x000000fff000720c */ /* 0x000fe20003f26270 */
[----:B------:R-:W-:Y:S01]  /*181b0*/  @!P0 IMAD.IADD R234, R234, 0x1, -R237 ;  /* 0x00000001eaea8824 */ /* 0x000fe200078e0aed */
[----:B------:R-:W-:Y:S01]  /*181c0*/  STL [R1+0x4994], R19 ;  /* 0x0049941301007387 */ /* 0x000fe20000100800 */
[----:B------:R-:W-:Y:S01]  /*181d0*/  IMAD.HI.U32 R240, R0, R239, RZ ;  /* 0x000000ef00f07227 */ /* 0x000fe200078e00ff */
[----:B-1----:R-:W-:-:S02]  /*181e0*/  IADD3 R5, R10, 0x1fa, RZ ;  /* 0x000001fa0a057810 */ /* 0x002fc40007ffe0ff */
[----:B------:R-:W-:Y:S01]  /*181f0*/  STL [R1+0x4990], R18 ;  /* 0x0049901201007387 */ /* 0x000fe20000100800 */
[----:B------:R-:W-:Y:S01]  /*18200*/  ISETP.GT.U32.AND P0, PT, R237, R234, PT ;  /* 0x000000eaed00720c */ /* 0x000fe20003f04070 */
[----:B------:R-:W-:Y:S01]  /*18210*/  IMAD.MOV R236, RZ, RZ, -R240 ;  /* 0x000000ffffec7224 */ /* 0x000fe200078e0af0 */
[----:B------:R-:W-:Y:S01]  /*18220*/  @!P2 IADD3 R235, R235, -R237, RZ ;  /* 0x800000edebeba210 */ /* 0x000fe20007ffe0ff */
[----:B------:R-:W-:Y:S01]  /*18230*/  STL [R1+0x498c], R16 ;  /* 0x00498c1001007387 */ /* 0x000fe20000100800 */
[----:B------:R-:W-:Y:S01]  /*18240*/  IADD3 R238, -R238, RZ, RZ ;  /* 0x000000ffeeee7210 */ /* 0x000fe20007ffe1ff */
[C---:B------:R-:W-:Y:S01]  /*18250*/  IMAD R239, R237.reuse, R236, R239 ;  /* 0x000000ecedef7224 */ /* 0x040fe200078e02ef */
[C---:B------:R-:W-:Y:S01]  /*18260*/  ISETP.GT.U32.AND P3, PT, R237.reuse, R235, PT ;  /* 0x000000ebed00720c */ /* 0x040fe20003f64070 */
[----:B------:R-:W-:Y:S01]  /*18270*/  STL [R1+0x4988], R5 ;  /* 0x0049880501007387 */ /* 0x000fe20000100800 */
[----:B------:R-:W-:Y:S01]  /*18280*/  ISETP.GE.AND P2, PT, R242, RZ, PT ;  /* 0x000000fff200720c */ /* 0x000fe20003f46270 */
[C---:B------:R-:W-:Y:S01]  /*18290*/  IMAD R238, R237.reuse, R238, R243 ;  /* 0x000000eeedee7224 */ /* 0x040fe200078e02f3 */
[----:B------:R-:W-:Y:S01]  /*182a0*/  IABS R240, R24 ;  /* 0x0000001800f07213 */ /* 0x000fe20000000000 */
[----:B------:R-:W-:Y:S01]  /*182b0*/  STL [R1+0x4970], R14 ;  /* 0x0049700e01007387 */ /* 0x000fe20000100800 */
[----:B------:R-:W-:Y:S01]  /*182c0*/  IABS R242, R22 ;  /* 0x0000001600f27213 */ /* 0x000fe20000000000 */
[--C-:B------:R-:W-:Y:S01]  /*182d0*/  @!P0 IMAD.IADD R234, R234, 0x1, -R237.reuse ;  /* 0x00000001eaea8824 */ /* 0x100fe200078e0aed */
[----:B------:R-:W-:Y:S01]  /*182e0*/  ISETP.GT.U32.AND P0, PT, R237, R238, PT ;  /* 0x000000eeed00720c */ /* 0x000fe20003f04070 */
[----:B------:R-:W-:Y:S01]  /*182f0*/  STL [R1+0x4964], R12 ;  /* 0x0049640c01007387 */ /* 0x000fe20000100800 */
[----:B------:R-:W-:Y:S01]  /*18300*/  IABS R243, R21 ;  /* 0x0000001500f37213 */ /* 0x000fe20000000000 */
[C---:B------:R-:W-:Y:S01]  /*18310*/  IMAD.HI.U32 R244, R0.reuse, R240, RZ ;  /* 0x000000f000f47227 */ /* 0x040fe200078e00ff */
[----:B------:R-:W-:Y:S01]  /*18320*/  IABS R246, R18 ;  /* 0x0000001200f67213 */ /* 0x000fe20000000000 */
[----:B------:R1:W-:Y:S01]  /*18330*/  STL [R1+0x4ae4], R10 ;  /* 0x004ae40a01007387 */ /* 0x0003e20000100800 */
[----:B------:R-:W-:Y:S01]  /*18340*/  IABS R248, R5 ;  /* 0x0000000500f87213 */ /* 0x000fe20000000000 */
[----:B------:R-:W-:Y:S01]  /*18350*/  @!P3 IMAD.IADD R235, R235, 0x1, -R237 ;  /* 0x00000001ebebb824 */ /* 0x000fe200078e0aed */
[----:B------:R-:W-:Y:S01]  /*18360*/  ISETP.GT.U32.AND P3, PT, R237, R239, PT ;  /* 0x000000efed00720c */ /* 0x000fe20003f64070 */
[----:B------:R-:W-:-:S04]  /*18370*/  IMAD.HI.U32 R236, R0, R242, RZ ;  /* 0x000000f200ec7227 */ /* 0x000fc800078e00ff */
[----:B------:R-:W-:Y:S01]  /*18380*/  @!P0 IADD3 R238, R238, -R237, RZ ;  /* 0x800000edeeee8210 */ /* 0x000fe20007ffe0ff */
[----:B------:R-:W-:Y:S01]  /*18390*/  IMAD.HI.U32 R245, R0, R243, RZ ;  /* 0x000000f300f57227 */ /* 0x000fe200078e00ff */
[----:B-1----:R-:W2:Y:S01]  /*183a0*/  LDL.LU R10, [R1+0x118] ;  /* 0x00011800010a7983 */ /* 0x002ea20000300800 */
[----:B------:R-:W-:Y:S02]  /*183b0*/  ISETP.GE.AND P0, PT, R4, RZ, PT ;  /* 0x000000ff0400720c */ /* 0x000fe40003f06270 */
[----:B------:R-:W-:Y:S01]  /*183c0*/  IMAD.HI.U32 R4, R0, R241, RZ ;  /* 0x000000f100047227 */ /* 0x000fe200078e00ff */
[----:B------:R-:W-:Y:S02]  /*183d0*/  IABS R252, R12 ;  /* 0x0000000c00fc7213 */ /* 0x000fe40000000000 */
[----:B------:R-:W-:Y:S01]  /*183e0*/  @!P4 IADD3 R111, -R111, RZ, RZ ;  /* 0x000000ff6f6fc210 */ /* 0x000fe20007ffe1ff */
[----:B------:R-:W-:Y:S01]  /*183f0*/  @!P3 IMAD.IADD R239, R239, 0x1, -R237 ;  /* 0x00000001efefb824 */ /* 0x000fe200078e0aed */
[C---:B------:R-:W-:Y:S01]  /*18400*/  ISETP.GT.U32.AND P5, PT, R237.reuse, R238, PT ;  /* 0x000000eeed00720c */ /* 0x040fe20003fa4070 */
[----:B------:R-:W-:Y:S01]  /*18410*/  IMAD.MOV R3, RZ, RZ, -R4 ;  /* 0x000000ffff037224 */ /* 0x000fe200078e0a04 */
[----:B------:R-:W-:Y:S01]  /*18420*/  IADD3 R4, -R236, RZ, RZ ;  /* 0x000000ffec047210 */ /* 0x000fe20007ffe1ff */
[----:B------:R-:W-:Y:S01]  /*18430*/  IMAD.MOV R244, RZ, RZ, -R244 ;  /* 0x000000fffff47224 */ /* 0x000fe200078e0af4 */
[C---:B------:R-:W-:Y:S01]  /*18440*/  ISETP.GT.U32.AND P3, PT, R237.reuse, R239, PT ;  /* 0x000000efed00720c */ /* 0x040fe20003f64070 */
[----:B------:R-:W-:-:S02]  /*18450*/  IMAD R241, R237, R3, R241 ;  /* 0x00000003edf17224 */ /* 0x000fc400078e02f1 */
[----:B------:R-:W-:Y:S01]  /*18460*/  IMAD.MOV R236, RZ, RZ, -R245 ;  /* 0x000000ffffec7224 */ /* 0x000fe200078e0af5 */
[----:B------:R-:W-:Y:S01]  /*18470*/  IABS R245, R19 ;  /* 0x0000001300f57213 */ /* 0x000fe20000000000 */
[C---:B------:R-:W-:Y:S01]  /*18480*/  IMAD R240, R237.reuse, R244, R240 ;  /* 0x000000f4edf07224 */ /* 0x040fe200078e02f0 */
[----:B------:R-:W-:Y:S01]  /*18490*/  IABS R244, R20 ;  /* 0x0000001400f47213 */ /* 0x000fe20000000000 */
[C---:B------:R-:W-:Y:S02]  /*184a0*/  IMAD R243, R237.reuse, R236, R243 ;  /* 0x000000ecedf37224 */ /* 0x040fe400078e02f3 */
[----:B------:R-:W-:Y:S02]  /*184b0*/  IMAD R242, R237, R4, R242 ;  /* 0x00000004edf27224 */ /* 0x000fe400078e02f2 */
[----:B------:R-:W-:Y:S02]  /*184c0*/  IMAD.HI.U32 R3, R0, R244, RZ ;  /* 0x000000f400037227 */ /* 0x000fe400078e00ff */
[----:B------:R-:W-:-:S02]  /*184d0*/  @!P3 IADD3 R239, R239, -R237, RZ ;  /* 0x800000edefefb210 */ /* 0x000fc40007ffe0ff */
[----:B------:R-:W-:Y:S01]  /*184e0*/  ISETP.GT.U32.AND P3, PT, R237, R241, PT ;  /* 0x000000f1ed00720c */ /* 0x000fe20003f64070 */
[----:B------:R-:W-:Y:S02]  /*184f0*/  IMAD.MOV R3, RZ, RZ, -R3 ;  /* 0x000000ffff037224 */ /* 0x000fe400078e0a03 */
[----:B------:R-:W-:-:S04]  /*18500*/  IMAD.HI.U32 R4, R0, R245, RZ ;  /* 0x000000f500047227 */ /* 0x000fc800078e00ff */
[----:B------:R-:W-:-:S04]  /*18510*/  IMAD.HI.U32 R236, R0, R246, RZ ;  /* 0x000000f600ec7227 */ /* 0x000fc800078e00ff */
[----:B------:R-:W-:Y:S02]  /*18520*/  IMAD.HI.U32 R250, R0, R248, RZ ;  /* 0x000000f800fa7227 */ /* 0x000fe400078e00ff */
[----:B------:R-:W-:Y:S02]  /*18530*/  @!P3 IADD3 R241, R241, -R237, RZ ;  /* 0x800000edf1f1b210 */ /* 0x000fe40007ffe0ff */
[C---:B------:R-:W-:Y:S01]  /*18540*/  ISETP.GT.U32.AND P3, PT, R237.reuse, R243, PT ;  /* 0x000000f3ed00720c */ /* 0x040fe20003f64070 */
[----:B------:R-:W-:Y:S01]  /*18550*/  IMAD R244, R237, R3, R244 ;  /* 0x00000003edf47224 */ /* 0x000fe200078e02f4 */
[----:B------:R-:W-:Y:S01]  /*18560*/  IADD3 R3, -R4, RZ, RZ ;  /* 0x000000ff04037210 */ /* 0x000fe20007ffe1ff */
[----:B------:R-:W-:Y:S01]  /*18570*/  IMAD.MOV R4, RZ, RZ, -R236 ;  /* 0x000000ffff047224 */ /* 0x000fe200078e0aec */
[----:B------:R-:W-:Y:S01]  /*18580*/  IADD3 R236, -R249, RZ, RZ ;  /* 0x000000fff9ec7210 */ /* 0x000fe20007ffe1ff */
[----:B------:R-:W-:Y:S01]  /*18590*/  IMAD.MOV R249, RZ, RZ, -R250 ;  /* 0x000000fffff97224 */ /* 0x000fe200078e0afa */
[----:B------:R-:W-:Y:S01]  /*185a0*/  IABS R250, R14 ;  /* 0x0000000e00fa7213 */ /* 0x000fe20000000000 */
[C---:B------:R-:W-:Y:S01]  /*185b0*/  IMAD R245, R237.reuse, R3, R245 ;  /* 0x00000003edf57224 */ /* 0x040fe200078e02f5 */
[----:B------:R-:W-:Y:S01]  /*185c0*/  IABS R3, R8 ;  /* 0x0000000800037213 */ /* 0x000fe20000000000 */
[----:B------:R-:W-:-:S02]  /*185d0*/  IMAD R247, R237, R236, R247 ;  /* 0x000000ecedf77224 */ /* 0x000fc400078e02f7 */
[----:B------:R-:W-:-:S04]  /*185e0*/  IMAD.HI.U32 R109, R0, R252, RZ ;  /* 0x000000fc006d7227 */ /* 0x000fc800078e00ff */
[----:B------:R-:W-:Y:S01]  /*185f0*/  @!P3 IMAD.IADD R243, R243, 0x1, -R237 ;  /* 0x00000001f3f3b824 */ /* 0x000fe200078e0aed */
[----:B------:R-:W-:Y:S01]  /*18600*/  ISETP.GE.AND P3, PT, R2, RZ, PT ;  /* 0x000000ff0200720c */ /* 0x000fe20003f66270 */
[----:B------:R-:W-:Y:S01]  /*18610*/  IMAD R248, R237, R249, R248 ;  /* 0x000000f9edf87224 */ /* 0x000fe200078e02f8 */
[----:B------:R-:W-:Y:S01]  /*18620*/  IABS R2, R9 ;  /* 0x0000000900027213 */ /* 0x000fe20000000000 */
[----:B------:R-:W-:-:S04]  /*18630*/  IMAD.HI.U32 R236, R0, R250, RZ ;  /* 0x000000fa00ec7227 */ /* 0x000fc800078e00ff */
[----:B------:R-:W-:Y:S01]  /*18640*/  IMAD.HI.U32 R249, R0, R2, RZ ;  /* 0x0000000200f97227 */ /* 0x000fe200078e00ff */
[----:B------:R-:W-:Y:S02]  /*18650*/  MOV R0, R109 ;  /* 0x0000006d00007202 */ /* 0x000fe40000000f00 */
[----:B------:R-:W-:Y:S01]  /*18660*/  IADD3 R109, -R236, RZ, RZ ;  /* 0x000000ffec6d7210 */ /* 0x000fe20007ffe1ff */
[----:B------:R-:W-:Y:S01]  /*18670*/  STL [R1+0x4960], R9 ;  /* 0x0049600901007387 */ /* 0x000fe20000100800 */
[----:B------:R-:W-:Y:S01]  /*18680*/  IADD3 R236, -R249, RZ, RZ ;  /* 0x000000fff9ec7210 */ /* 0x000fe20007ffe1ff */
[C---:B------:R-:W-:Y:S02]  /*18690*/  IMAD R246, R237.reuse, R4, R246 ;  /* 0x00000004edf67224 */ /* 0x040fe400078e02f6 */
[----:B------:R-:W-:Y:S01]  /*186a0*/  STL [R1+0x4954], R8 ;  /* 0x0049540801007387 */ /* 0x000fe20000100800 */
[----:B------:R-:W-:Y:S02]  /*186b0*/  IMAD R250, R237, R109, R250 ;  /* 0x0000006dedfa7224 */ /* 0x000fe400078e02fa */
[----:B------:R-:W-:Y:S01]  /*186c0*/  @!P5 IMAD.IADD R238, R238, 0x1, -R237 ;  /* 0x00000001eeeed824 */ /* 0x000fe200078e0aed */
[----:B------:R-:W-:Y:S01]  /*186d0*/  STL [R1+0x4950], R7 ;  /* 0x0049500701007387 */ /* 0x000fe20000100800 */
[----:B--2---:R-:W-:Y:S01]  /*186e0*/  IMAD.HI.U32 R110, R10, R3, RZ ;  /* 0x000000030a6e7227 */ /* 0x004fe200078e00ff */
[----:B------:R-:W-:-:S02]  /*186f0*/  IABS R4, R7 ;  /* 0x0000000700047213 */ /* 0x000fc40000000000 */
[----:B------:R-:W-:Y:S01]  /*18700*/  ISETP.GT.U32.AND P5, PT, R237, R240, PT ;  /* 0x000000f0ed00720c */ /* 0x000fe20003fa4070 */
[----:B------:R-:W-:Y:S02]  /*18710*/  IMAD.MOV R249, RZ, RZ, -R110 ;  /* 0x000000fffff97224 */ /* 0x000fe400078e0a6e */
[----:B------:R-:W2:Y:S04]  /*18720*/  LDL.LU R110, [R1+0x4d04] ;  /* 0x004d0400016e7983 */ /* 0x000ea80000300800 */
[----:B------:R-:W3:Y:S01]  /*18730*/  LDL.LU R109, [R1+0x4d00] ;  /* 0x004d0000016d7983 */ /* 0x000ee20000300800 */
[----:B------:R-:W-:Y:S02]  /*18740*/  IMAD.MOV R0, RZ, RZ, -R0 ;  /* 0x000000ffff007224 */ /* 0x000fe400078e0a00 */
[----:B------:R-:W-:-:S04]  /*18750*/  IMAD.HI.U32 R10, R10, R4, RZ ;  /* 0x000000040a0a7227 */ /* 0x000fc800078e00ff */
[C---:B------:R-:W-:Y:S02]  /*18760*/  IMAD R3, R237.reuse, R249, R3 ;  /* 0x000000f9ed037224 */ /* 0x040fe400078e0203 */
[C---:B------:R-:W-:Y:S01]  /*18770*/  IMAD R252, R237.reuse, R0, R252 ;  /* 0x00000000edfc7224 */ /* 0x040fe200078e02fc */
[----:B------:R-:W4:Y:S01]  /*18780*/  LDL.LU R249, [R1+0xec] ;  /* 0x0000ec0001f97983 */ /* 0x000f220000300800 */
[C---:B------:R-:W-:Y:S01]  /*18790*/  IMAD R2, R237.reuse, R236, R2 ;  /* 0x000000eced027224 */ /* 0x040fe200078e0202 */
[----:B------:R-:W-:Y:S01]  /*187a0*/  IADD3 R0, -R10, RZ, RZ ;  /* 0x000000ff0a007210 */ /* 0x000fe20007ffe1ff */
[----:B------:R-:W-:Y:S01]  /*187b0*/  @!P5 IMAD.IADD R240, R240, 0x1, -R237 ;  /* 0x00000001f0f0d824 */ /* 0x000fe200078e0aed */
[----:B------:R-:W4:Y:S01]  /*187c0*/  LDL.LU R236, [R1+0xe8] ;  /* 0x0000e80001ec7983 */ /* 0x000f220000300800 */
[----:B------:R-:W-:-:S03]  /*187d0*/  ISETP.GT.U32.AND P5, PT, R237, R242, PT ;  /* 0x000000f2ed00720c */ /* 0x000fc60003fa4070 */
[----:B------:R-:W4:Y:S10]  /*187e0*/  LDL.LU R10, [R1+0xfc] ;  /* 0x0000fc00010a7983 */ /* 0x000f340000300800 */
[----:B------:R-:W-:-:S02]  /*187f0*/  @!P5 IADD3 R242, R242, -R237, RZ ;  /* 0x800000edf2f2d210 */ /* 0x000fc40007ffe0ff */
[----:B------:R-:W-:-:S13]  /*18800*/  ISETP.GT.U32.AND P5, PT, R237, R244, PT ;  /* 0x000000f4ed00720c */ /* 0x000fda0003fa4070 */
[----:B------:R-:W-:Y:S01]  /*18810*/  @!P5 IMAD.IADD R244, R244, 0x1, -R237 ;  /* 0x00000001f4f4d824 */ /* 0x000fe200078e0aed */
[----:B------:R-:W-:Y:S01]  /*18820*/  ISETP.GT.U32.AND P5, PT, R237, R245, PT ;  /* 0x000000f5ed00720c */ /* 0x000fe20003fa4070 */
[----:B--2---:R-:W-:Y:S01]  /*18830*/  @!P1 IMAD.MOV R110, RZ, RZ, -R110 ;  /* 0x000000ffff6e9224 */ /* 0x004fe200078e0a6e */
[----:B---3--:R-:W-:-:S05]  /*18840*/  @!P6 IADD3 R109, -R109, RZ, RZ ;  /* 0x000000ff6d6de210 */ /* 0x008fca0007ffe1ff */
[----:B------:R1:W-:Y:S04]  /*18850*/  STL [R1+0x4ae8], R109 ;  /* 0x004ae86d01007387 */ /* 0x0003e80000100800 */
[----:B-1----:R-:W2:Y:S04]  /*18860*/  LDL.LU R109, [R1+0xf0] ;  /* 0x0000f000016d7983 */ /* 0x002ea80000300800 */
[----:B------:R1:W-:Y:S04]  /*18870*/  STL [R1+0x4aec], R110 ;  /* 0x004aec6e01007387 */ /* 0x0003e80000100800 */
[----:B-1----:R-:W3:Y:S04]  /*18880*/  LDL.LU R110, [R1+0xf4] ;  /* 0x0000f400016e7983 */ /* 0x002ee80000300800 */
[----:B------:R1:W-:Y:S04]  /*18890*/  STL [R1+0x4af0], R111 ;  /* 0x004af06f01007387 */ /* 0x0003e80000100800 */
[----:B-1----:R-:W3:Y:S01]  /*188a0*/  LDL.LU R111, [R1+0xf8] ;  /* 0x0000f800016f7983 */ /* 0x002ee20000300800 */
[----:B------:R-:W-:Y:S01]  /*188b0*/  @!P5 IMAD.IADD R245, R245, 0x1, -R237 ;  /* 0x00000001f5f5d824 */ /* 0x000fe200078e0aed */
[----:B------:R-:W-:-:S02]  /*188c0*/  ISETP.GT.U32.AND P5, PT, R237, R246, PT ;  /* 0x000000f6ed00720c */ /* 0x000fc40003fa4070 */
[----:B------:R-:W-:-:S11]  /*188d0*/  ISETP.GT.U32.AND P1, PT, R237, R241, PT ;  /* 0x000000f1ed00720c */ /* 0x000fd60003f24070 */
[--C-:B------:R-:W-:Y:S01]  /*188e0*/  @!P5 IMAD.IADD R246, R246, 0x1, -R237.reuse ;  /* 0x00000001f6f6d824 */ /* 0x100fe200078e0aed */
[C---:B------:R-:W-:Y:S02]  /*188f0*/  ISETP.GT.U32.AND P5, PT, R237.reuse, R240, PT ;  /* 0x000000f0ed00720c */ /* 0x040fe40003fa4070 */
[----:B------:R-:W-:Y:S01]  /*18900*/  ISETP.GT.U32.AND P4, PT, R237, R242, PT ;  /* 0x000000f2ed00720c */ /* 0x000fe20003f84070 */
[----:B------:R-:W-:Y:S01]  /*18910*/  @!P3 IMAD.MOV R114, RZ, RZ, -R114 ;  /* 0x000000ffff72b224 */ /* 0x000fe200078e0a72 */
[----:B------:R-:W-:Y:S02]  /*18920*/  @!P0 IADD3 R113, -R113, RZ, RZ ;  /* 0x000000ff71718210 */ /* 0x000fe40007ffe1ff */
[C---:B------:R-:W-:Y:S02]  /*18930*/  ISETP.GT.U32.AND P0, PT, R237.reuse, R244, PT ;  /* 0x000000f4ed00720c */ /* 0x040fe40003f04070 */
[----:B------:R-:W-:Y:S01]  /*18940*/  ISETP.GT.U32.AND P3, PT, R237, R245, PT ;  /* 0x000000f5ed00720c */ /* 0x000fe20003f64070 */
[----:B------:R-:W-:-:S04]  /*18950*/  @!P1 IMAD.IADD R241, R241, 0x1, -R237 ;  /* 0x00000001f1f19824 */ /* 0x000fc800078e0aed */
[----:B------:R-:W-:Y:S02]  /*18960*/  @!P5 IADD3 R240, R240, -R237, RZ ;  /* 0x800000edf0f0d210 */ /* 0x000fe40007ffe0ff */
[C---:B------:R-:W-:Y:S02]  /*18970*/  ISETP.GT.U32.AND P5, PT, R237.reuse, R247, PT ;  /* 0x000000f7ed00720c */ /* 0x040fe40003fa4070 */
[C---:B------:R-:W-:Y:S01]  /*18980*/  ISETP.GT.U32.AND P1, PT, R237.reuse, R248, PT ;  /* 0x000000f8ed00720c */ /* 0x040fe20003f24070 */
[----:B------:R-:W-:Y:S01]  /*18990*/  @!P2 IMAD.MOV R112, RZ, RZ, -R112 ;  /* 0x000000ffff70a224 */ /* 0x000fe200078e0a70 */
[-C--:B------:R-:W-:Y:S02]  /*189a0*/  @!P4 IADD3 R242, R242, -R237.reuse, RZ ;  /* 0x800000edf2f2c210 */ /* 0x080fe40007ffe0ff */
[----:B------:R-:W-:Y:S02]  /*189b0*/  ISETP.GT.U32.AND P4, PT, R237, R250, PT ;  /* 0x000000faed00720c */ /* 0x000fe40003f84070 */
[----:B------:R1:W-:Y:S01]  /*189c0*/  STL [R1+0x4af4], R112 ;  /* 0x004af47001007387 */ /* 0x0003e20000100800 */
[----:B------:R-:W-:Y:S01]  /*189d0*/  @!P0 IADD3 R244, R244, -R237, RZ ;  /* 0x800000edf4f48210 */ /* 0x000fe20007ffe0ff */
[--C-:B------:R-:W-:Y:S01]  /*189e0*/  @!P3 IMAD.IADD R245, R245, 0x1, -R237.reuse ;  /* 0x00000001f5f5b824 */ /* 0x100fe200078e0aed */
[----:B------:R-:W-:Y:S01]  /*189f0*/  ISETP.GT.U32.AND P0, PT, R237, R2, PT ;  /* 0x00000002ed00720c */ /* 0x000fe20003f04070 */
[----:B------:R-:W-:Y:S01]  /*18a00*/  STL [R1+0x4af8], R113 ;  /* 0x004af87101007387 */ /* 0x000fe20000100800 */
[----:B------:R-:W-:Y:S01]  /*18a10*/  @!P5 IMAD.IADD R247, R247, 0x1, -R237 ;  /* 0x00000001f7f7d824 */ /* 0x000fe200078e0aed */
[----:B------:R-:W-:-:S02]  /*18a20*/  ISETP.GT.U32.AND P3, PT, R237, R3, PT ;  /* 0x00000003ed00720c */ /* 0x000fc40003f64070 */
[----:B------:R3:W-:Y:S01]  /*18a30*/  STL [R1+0x4afc], R114 ;  /* 0x004afc7201007387 */ /* 0x0007e20000100800 */
[----:B------:R-:W-:-:S03]  /*18a40*/  @!P1 IADD3 R248, R248, -R237, RZ ;  /* 0x800000edf8f89210 */ /* 0x000fc60007ffe0ff */
[----:B-1----:R-:W3:Y:S01]  /*18a50*/  LDL.LU R112, [R1+0x114] ;  /* 0x0001140001707983 */ /* 0x002ee20000300800 */
[----:B------:R-:W-:-:S03]  /*18a60*/  @!P4 IMAD.IADD R250, R250, 0x1, -R237 ;  /* 0x00000001fafac824 */ /* 0x000fc600078e0aed */
[----:B------:R-:W-:Y:S01]  /*18a70*/  @!P0 IMAD.IADD R2, R2, 0x1, -R237 ;  /* 0x0000000102028824 */ /* 0x000fe200078e0aed */
[----:B----4-:R-:W-:Y:S02]  /*18a80*/  ISETP.GE.AND P0, PT, R236, RZ, PT ;  /* 0x000000ffec00720c */ /* 0x010fe40003f06270 */
[----:B------:R-:W-:Y:S02]  /*18a90*/  @!P3 IADD3 R3, R3, -R237, RZ ;  /* 0x800000ed0303b210 */ /* 0x000fe40007ffe0ff */
[----:B------:R-:W-:Y:S02]  /*18aa0*/  ISETP.GE.AND P3, PT, R10, RZ, PT ;  /* 0x000000ff0a00720c */ /* 0x000fe40003f66270 */
[----:B--2---:R-:W-:Y:S02]  /*18ab0*/  ISETP.GE.AND P4, PT, R109, RZ, PT ;  /* 0x000000ff6d00720c */ /* 0x004fe40003f86270 */
[----:B---3--:R-:W-:Y:S02]  /*18ac0*/  ISETP.GE.AND P1, PT, R110, RZ, PT ;  /* 0x000000ff6e00720c */ /* 0x008fe40003f26270 */
[----:B------:R-:W-:-:S02]  /*18ad0*/  ISETP.GE.AND P5, PT, R111, RZ, PT ;  /* 0x000000ff6f00720c */ /* 0x000fc40003fa6270 */
[----:B------:R-:W2:Y:S04]  /*18ae0*/  LDL.LU R111, [R1+0x110] ;  /* 0x00011000016f7983 */ /* 0x000ea80000300800 */
[----:B------:R-:W3:Y:S04]  /*18af0*/  LDL.LU R110, [R1+0x10c] ;  /* 0x00010c00016e7983 */ /* 0x000ee80000300800 */
[----:B------:R-:W4:Y:S04]  /*18b00*/  LDL.LU R109, [R1+0x108] ;  /* 0x00010800016d7983 */ /* 0x000f280000300800 */
[----:B------:R-:W4:Y:S04]  /*18b10*/  LDL.LU R236, [R1+0x104] ;  /* 0x0001040001ec7983 */ /* 0x000f280000300800 */
[----:B------:R-:W4:Y:S01]  /*18b20*/  LDL.LU R10, [R1+0x100] ;  /* 0x00010000010a7983 */ /* 0x000f220000300800 */
[----:B------:R-:W-:-:S02]  /*18b30*/  ISETP.GT.U32.AND P2, PT, R237, R243, PT ;  /* 0x000000f3ed00720c */ /* 0x000fc40003f44070 */
[----:B------:R-:W-:-:S11]  /*18b40*/  ISETP.GT.U32.AND P6, PT, R237, R246, PT ;  /* 0x000000f6ed00720c */ /* 0x000fd60003fc4070 */
[----:B------:R-:W-:Y:S01]  /*18b50*/  @!P2 IMAD.IADD R243, R243, 0x1, -R237 ;  /* 0x00000001f3f3a824 */ /* 0x000fe200078e0aed */
[C---:B------:R-:W-:Y:S01]  /*18b60*/  ISETP.GT.U32.AND P2, PT, R237.reuse, R252, PT ;  /* 0x000000fced00720c */ /* 0x040fe20003f44070 */
[C---:B------:R-:W-:Y:S01]  /*18b70*/  IMAD R4, R237.reuse, R0, R4 ;  /* 0x00000000ed047224 */ /* 0x040fe200078e0204 */
[----:B------:R-:W-:Y:S01]  /*18b80*/  @!P6 IADD3 R246, R246, -R237, RZ ;  /* 0x800000edf6f6e210 */ /* 0x000fe20007ffe0ff */
[----:B------:R-:W-:Y:S01]  /*18b90*/  @!P1 IMAD.MOV R116, RZ, RZ, -R116 ;  /* 0x000000ffff749224 */ /* 0x000fe200078e0a74 */
[C---:B------:R-:W-:Y:S02]  /*18ba0*/  ISETP.GT.U32.AND P1, PT, R237.reuse, R248, PT ;  /* 0x000000f8ed00720c */ /* 0x040fe40003f24070 */
[----:B------:R-:W-:-:S07]  /*18bb0*/  ISETP.GT.U32.AND P6, PT, R237, R4, PT ;  /* 0x00000004ed00720c */ /* 0x000fce0003fc4070 */
[----:B------:R-:W-:Y:S02]  /*18bc0*/  @!P2 IADD3 R252, R252, -R237, RZ ;  /* 0x800000edfcfca210 */ /* 0x000fe40007ffe0ff */
[----:B------:R-:W-:Y:S02]  /*18bd0*/  ISETP.GE.AND P2, PT, R249, RZ, PT ;  /* 0x000000fff900720c */ /* 0x000fe40003f46270 */
[----:B------:R-:W-:Y:S02]  /*18be0*/  @!P4 IADD3 R117, -R117, RZ, RZ ;  /* 0x000000ff7575c210 */ /* 0x000fe40007ffe1ff */
[----:B------:R-:W-:Y:S01]  /*18bf0*/  @!P5 IADD3 R115, -R115, RZ, RZ ;  /* 0x000000ff7373d210 */ /* 0x000fe20007ffe1ff */
[----:B------:R-:W-:Y:S01]  /*18c00*/  @!P3 IMAD.MOV R120, RZ, RZ, -R120 ;  /* 0x000000ffff78b224 */ /* 0x000fe200078e0a78 */
[----:B------:R-:W-:Y:S02]  /*18c10*/  ISETP.GT.U32.AND P4, PT, R237, R250, PT ;  /* 0x000000faed00720c */ /* 0x000fe40003f84070 */
[----:B------:R-:W-:Y:S01]  /*18c20*/  @!P0 IADD3 R119, -R119, RZ, RZ ;  /* 0x000000ff77778210 */ /* 0x000fe20007ffe1ff */
[----:B------:R-:W-:Y:S01]  /*18c30*/  STL [R1+0x4b00], R115 ;  /* 0x004b007301007387 */ /* 0x000fe20000100800 */
[--C-:B------:R-:W-:Y:S01]  /*18c40*/  @!P6 IMAD.IADD R4, R4, 0x1, -R237.reuse ;  /* 0x000000010404e824 */ /* 0x100fe200078e0aed */
[----:B------:R-:W1:Y:S02]  /*18c50*/  LDC R249, c[0x0][0x22c] ;  /* 0x00008b00fff97b82 */ /* 0x000e640000000800 */
[----:B------:R-:W-:Y:S01]  /*18c60*/  @!P2 IMAD.MOV R118, RZ, RZ, -R118 ;  /* 0x000000ffff76a224 */ /* 0x000fe200078e0a76 */
[----:B------:R-:W-:Y:S01]  /*18c70*/  STL [R1+0x4b04], R116 ;  /* 0x004b047401007387 */ /* 0x000fe20000100800 */
[----:B------:R-:W-:Y:S01]  /*18c80*/  ISETP.GT.U32.AND P2, PT, R237, R252, PT ;  /* 0x000000fced00720c */ /* 0x000fe20003f44070 */
[----:B------:R-:W-:-:S02]  /*18c90*/  @!P1 IMAD.IADD R248, R248, 0x1, -R237 ;  /* 0x00000001f8f89824 */ /* 0x000fc400078e0aed */
[----:B------:R-:W-:Y:S01]  /*18ca0*/  STL [R1+0x4b08], R117 ;  /* 0x004b087501007387 */ /* 0x000fe20000100800 */
[----:B------:R-:W-:-:S03]  /*18cb0*/  ISETP.GT.U32.AND P6, PT, R237, R3, PT ;  /* 0x00000003ed00720c */ /* 0x000fc60003fc4070 */
[----:B------:R-:W-:Y:S01]  /*18cc0*/  STL [R1+0x4b0c], R118 ;  /* 0x004b0c7601007387 */ /* 0x000fe20000100800 */
[----:B------:R-:W-:-:S03]  /*18cd0*/  @!P4 IADD3 R250, R250, -R237, RZ ;  /* 0x800000edfafac210 */ /* 0x000fc60007ffe0ff */
[----:B------:R-:W-:Y:S04]  /*18ce0*/  STL [R1+0x4b10], R119 ;  /* 0x004b107701007387 */ /* 0x000fe80000100800 */
[----:B------:R-:W-:Y:S01]  /*18cf0*/  STL [R1+0x4b14], R120 ;  /* 0x004b147801007387 */ /* 0x000fe20000100800 */
[--C-:B------:R-:W-:Y:S02]  /*18d00*/  @!P2 IMAD.IADD R252, R252, 0x1, -R237.reuse ;  /* 0x00000001fcfca824 */ /* 0x100fe400078e0aed */
[----:B------:R-:W-:Y:S01]  /*18d10*/  @!P6 IMAD.IADD R3, R3, 0x1, -R237 ;  /* 0x000000010303e824 */ /* 0x000fe200078e0aed */
[----:B------:R-:W-:Y:S01]  /*18d20*/  ISETP.GT.U32.AND P5, PT, R237, R247, PT ;  /* 0x000000f7ed00720c */ /* 0x000fe20003fa4070 */
[----:B------:R-:W4:Y:S01]  /*18d30*/  LDL R114, [R1+0x3e4c] ;  /* 0x003e4c0001727983 */ /* 0x000f220000100800 */
[----:B--2---:R-:W-:-:S03]  /*18d40*/  ISETP.GE.AND P1, PT, R111, RZ, PT ;  /* 0x000000ff6f00720c */ /* 0x004fc60003f26270 */
[----:B------:R-:W2:Y:S01]  /*18d50*/  LDL R111, [R1+0x48e0] ;  /* 0x0048e000016f7983 */ /* 0x000ea20000100800 */
[----:B---3--:R-:W-:-:S03]  /*18d60*/  ISETP.GE.AND P4, PT, R110, RZ, PT ;  /* 0x000000ff6e00720c */ /* 0x008fc60003f86270 */
[----:B------:R-:W3:Y:S01]  /*18d70*/  LDL R110, [R1+0x48e4] ;  /* 0x0048e400016e7983 */ /* 0x000ee20000100800 */
[----:B----4-:R-:W-:-:S03]  /*18d80*/  ISETP.GE.AND P2, PT, R109, RZ, PT ;  /* 0x000000ff6d00720c */ /* 0x010fc60003f46270 */
[----:B------:R-:W4:Y:S01]  /*18d90*/  LDL R109, [R1+0x48ec] ;  /* 0x0048ec00016d7983 */ /* 0x000f220000100800 */
[----:B------:R-:W-:-:S03]  /*18da0*/  ISETP.GE.AND P6, PT, R10, RZ, PT ;  /* 0x000000ff0a00720c */ /* 0x000fc60003fc6270 */
[----:B------:R-:W4:Y:S01]  /*18db0*/  LDL R10, [R1+0x48e8] ;  /* 0x0048e800010a7983 */ /* 0x000f220000100800 */
[C---:B------:R-:W-:Y:S02]  /*18dc0*/  ISETP.GT.U32.AND P0, PT, R237.reuse, R2, PT ;  /* 0x00000002ed00720c */ /* 0x040fe40003f04070 */
[----:B------:R-:W-:Y:S02]  /*18dd0*/  ISETP.GT.U32.AND P3, PT, R237, R4, PT ;  /* 0x00000004ed00720c */ /* 0x000fe40003f64070 */
[-C--:B------:R-:W-:Y:S02]  /*18de0*/  @!P5 IADD3 R247, R247, -R237.reuse, RZ ;  /* 0x800000edf7f7d210 */ /* 0x080fe40007ffe0ff */
[----:B------:R-:W-:Y:S02]  /*18df0*/  ISETP.GE.AND P5, PT, R112, RZ, PT ;  /* 0x000000ff7000720c */ /* 0x000fe40003fa6270 */
[----:B------:R-:W1:Y:S05]  /*18e00*/  LDC.64 R112, c[0x0][0x218] ;  /* 0x00008600ff707b82 */ /* 0x000e6a0000000a00 */
[----:B------:R-:W-:-:S02]  /*18e10*/  @!P0 IADD3 R2, R2, -R237, RZ ;  /* 0x800000ed02028210 */ /* 0x000fc40007ffe0ff */
[----:B------:R-:W-:Y:S02]  /*18e20*/  ISETP.GE.AND P0, PT, R236, RZ, PT ;  /* 0x000000ffec00720c */ /* 0x000fe40003f06270 */
[----:B------:R-:W-:Y:S02]  /*18e30*/  @!P3 IADD3 R4, R4, -R237, RZ ;  /* 0x800000ed0404b210 */ /* 0x000fe40007ffe0ff */
[----:B------:R-:W1:Y:S01]  /*18e40*/  LDC.64 R236, c[0x0][0x210] ;  /* 0x00008400ffec7b82 */ /* 0x000e620000000a00 */
[----:B------:R-:W-:Y:S01]  /*18e50*/  @!P5 IADD3 R121, -R121, RZ, RZ ;  /* 0x000000ff7979d210 */ /* 0x000fe20007ffe1ff */
[----:B------:R-:W-:Y:S01]  /*18e60*/  @!P1 IMAD.MOV R122, RZ, RZ, -R122 ;  /* 0x000000ffff7a9224 */ /* 0x000fe200078e0a7a */
[----:B------:R-:W-:Y:S01]  /*18e70*/  @!P4 IADD3 R123, -R123, RZ, RZ ;  /* 0x000000ff7b7bc210 */ /* 0x000fe20007ffe1ff */
[----:B------:R-:W-:Y:S02]  /*18e80*/  @!P2 IMAD.MOV R124, RZ, RZ, -R124 ;  /* 0x000000ffff7ca224 */ /* 0x000fe400078e0a7c */
[----:B-1----:R-:W-:Y:S01]  /*18e90*/  IMAD.MOV.U32 R0, RZ, RZ, R113 ;  /* 0x000000ffff007224 */ /* 0x002fe200078e0071 */
[----:B------:R-:W-:Y:S04]  /*18ea0*/  STL [R1+0x4b1c], R236 ;  /* 0x004b1cec01007387 */ /* 0x000fe80000100800 */
[----:B------:R-:W-:Y:S04]  /*18eb0*/  STL [R1+0x4b18], R237 ;  /* 0x004b18ed01007387 */ /* 0x000fe80000100800 */
[----:B------:R1:W-:Y:S04]  /*18ec0*/  STL [R1+0x200], R112 ;  /* 0x0002007001007387 */ /* 0x0003e80000100800 */
[----:B------:R-:W4:Y:S04]  /*18ed0*/  LDL R113, [R1+0x48f0] ;  /* 0x0048f00001717983 */ /* 0x000f280000100800 */
[----:B-1----:R-:W4:Y:S04]  /*18ee0*/  LDL R112, [R1+0x48fc] ;  /* 0x0048fc0001707983 */ /* 0x002f280000100800 */
[----:B------:R1:W-:Y:S04]  /*18ef0*/  STL [R1+0x4b20], R0 ;  /* 0x004b200001007387 */ /* 0x0003e80000100800 */
[----:B------:R-:W-:Y:S04]  /*18f00*/  STL [R1+0x4b24], R121 ;  /* 0x004b247901007387 */ /* 0x000fe80000100800 */
[----:B------:R-:W-:Y:S01]  /*18f10*/  STL [R1+0x4b28], R122 ;  /* 0x004b287a01007387 */ /* 0x000fe20000100800 */
[----:B------:R-:W-:Y:S01]  /*18f20*/  @!P0 IADD3 R125, -R125, RZ, RZ ;  /* 0x000000ff7d7d8210 */ /* 0x000fe20007ffe1ff */
[----:B------:R-:W-:Y:S01]  /*18f30*/  @!P6 IMAD.MOV R126, RZ, RZ, -R126 ;  /* 0x000000ffff7ee224 */ /* 0x000fe200078e0a7e */
[----:B--2---:R-:W-:-:S02]  /*18f40*/  ISETP.GE.AND P1, PT, R111, RZ, PT ;  /* 0x000000ff6f00720c */ /* 0x004fc40003f26270 */
[----:B------:R-:W2:Y:S01]  /*18f50*/  LDL R111, [R1+0x48f4] ;  /* 0x0048f400016f7983 */ /* 0x000ea20000100800 */
[----:B---3--:R-:W-:-:S03]  /*18f60*/  ISETP.GE.AND P2, PT, R110, RZ, PT ;  /* 0x000000ff6e00720c */ /* 0x008fc60003f46270 */
[----:B------:R-:W-:Y:S04]  /*18f70*/  STL [R1+0x4b2c], R123 ;  /* 0x004b2c7b01007387 */ /* 0x000fe80000100800 */
[----:B------:R-:W-:Y:S04]  /*18f80*/  STL [R1+0x4b30], R124 ;  /* 0x004b307c01007387 */ /* 0x000fe80000100800 */
[----:B------:R-:W3:Y:S01]  /*18f90*/  LDL R110, [R1+0x48f8] ;  /* 0x0048f800016e7983 */ /* 0x000ee20000100800 */
[----:B----4-:R-:W-:-:S03]  /*18fa0*/  ISETP.GE.AND P0, PT, R109, RZ, PT ;  /* 0x000000ff6d00720c */ /* 0x010fc60003f06270 */
[----:B------:R-:W-:Y:S01]  /*18fb0*/  STL [R1+0x4b34], R125 ;  /* 0x004b347d01007387 */ /* 0x000fe20000100800 */
[----:B------:R-:W-:-:S03]  /*18fc0*/  ISETP.GE.AND P5, PT, R10, RZ, PT ;  /* 0x000000ff0a00720c */ /* 0x000fc60003fa6270 */
[----:B------:R-:W4:Y:S04]  /*18fd0*/  LDL R109, [R1+0x4904] ;  /* 0x00490400016d7983 */ /* 0x000f280000100800 */
[----:B------:R-:W-:Y:S04]  /*18fe0*/  STL [R1+0x4b38], R126 ;  /* 0x004b387e01007387 */ /* 0x000fe80000100800 */
[----:B------:R-:W4:Y:S01]  /*18ff0*/  LDL R10, [R1+0x4908] ;  /* 0x00490800010a7983 */ /* 0x000f220000100800 */
[----:B------:R-:W-:Y:S02]  /*19000*/  ISETP.GE.AND P4, PT, R114, RZ, PT ;  /* 0x000000ff7200720c */ /* 0x000fe40003f86270 */
[----:B------:R-:W-:-:S05]  /*19010*/  @!P1 IADD3 R127, -R127, RZ, RZ ;  /* 0x000000ff7f7f9210 */ /* 0x000fca0007ffe1ff */
[----:B------:R-:W-:Y:S04]  /*19020*/  STL [R1+0x4b3c], R127 ;  /* 0x004b3c7f01007387 */ /* 0x000fe80000100800 */
[----:B------:R-:W4:Y:S02]  /*19030*/  LDL R117, [R1+0x4900] ;  /* 0x0049000001757983 */ /* 0x000f240000100800 */
[----:B------:R-:W-:Y:S01]  /*19040*/  @!P4 IMAD.MOV R128, RZ, RZ, -R128 ;  /* 0x000000ffff80c224 */ /* 0x000fe200078e0a80 */
[----:B------:R-:W-:-:S04]  /*19050*/  @!P2 IADD3 R129, -R129, RZ, RZ ;  /* 0x000000ff8181a210 */ /* 0x000fc80007ffe1ff */
[----:B------:R-:W-:Y:S04]  /*19060*/  STL [R1+0x4b40], R128 ;  /* 0x004b408001007387 */ /* 0x000fe80000100800 */
[----:B------:R-:W4:Y:S04]  /*19070*/  LDL R116, [R1+0x490c] ;  /* 0x00490c0001747983 */ /* 0x000f280000100800 */
[----:B------:R-:W4:Y:S01]  /*19080*/  LDL R115, [R1+0x4910] ;  /* 0x0049100001737983 */ /* 0x000f220000100800 */
[----:B------:R-:W-:Y:S01]  /*19090*/  @!P0 IMAD.MOV R130, RZ, RZ, -R130 ;  /* 0x000000ffff828224 */ /* 0x000fe200078e0a82 */
[----:B------:R-:W-:-:S02]  /*190a0*/  @!P5 IADD3 R131, -R131, RZ, RZ ;  /* 0x000000ff8383d210 */ /* 0x000fc40007ffe1ff */
[----:B------:R-:W-:Y:S04]  /*190b0*/  STL [R1+0x4b44], R129 ;  /* 0x004b448101007387 */ /* 0x000fe80000100800 */
[----:B------:R-:W4:Y:S01]  /*190c0*/  LDL R114, [R1+0x4918] ;  /* 0x0049180001727983 */ /* 0x000f220000100800 */
[----:B------:R-:W-:-:S03]  /*190d0*/  ISETP.GE.AND P1, PT, R113, RZ, PT ;  /* 0x000000ff7100720c */ /* 0x000fc60003f26270 */
[----:B------:R-:W4:Y:S01]  /*190e0*/  LDL R113, [R1+0x4914] ;  /* 0x0049140001717983 */ /* 0x000f220000100800 */
[----:B------:R-:W-:-:S03]  /*190f0*/  ISETP.GE.AND P4, PT, R112, RZ, PT ;  /* 0x000000ff7000720c */ /* 0x000fc60003f86270 */
[----:B------:R-:W-:Y:S04]  /*19100*/  STL [R1+0x4b48], R130 ;  /* 0x004b488201007387 */ /* 0x000fe80000100800 */
[----:B------:R-:W4:Y:S02]  /*19110*/  LDL R112, [R1+0x491c] ;  /* 0x00491c0001707983 */ /* 0x000f240000100800 */
[----:B------:R-:W-:Y:S01]  /*19120*/  @!P1 IMAD.MOV R132, RZ, RZ, -R132 ;  /* 0x000000ffff849224 */ /* 0x000fe200078e0a84 */
[----:B--2---:R-:W-:Y:S02]  /*19130*/  ISETP.GE.AND P2, PT, R111, RZ, PT ;  /* 0x000000ff6f00720c */ /* 0x004fe40003f46270 */
[----:B------:R-:W2:Y:S04]  /*19140*/  LDL R111, [R1+0x4920] ;  /* 0x00492000016f7983 */ /* 0x000ea80000100800 */
[----:B------:R-:W-:Y:S01]  /*19150*/  STL [R1+0x4b4c], R131 ;  /* 0x004b4c8301007387 */ /* 0x000fe20000100800 */
[----:B---3--:R-:W-:-:S03]  /*19160*/  ISETP.GE.AND P0, PT, R110, RZ, PT ;  /* 0x000000ff6e00720c */ /* 0x008fc60003f06270 */
[----:B------:R-:W3:Y:S01]  /*19170*/  LDL R110, [R1+0x492c] ;  /* 0x00492c00016e7983 */ /* 0x000ee20000100800 */
[----:B----4-:R-:W-:-:S03]  /*19180*/  ISETP.GE.AND P5, PT, R109, RZ, PT ;  /* 0x000000ff6d00720c */ /* 0x010fc60003fa6270 */
[----:B------:R-:W4:Y:S04]  /*19190*/  LDL R109, [R1+0x4924] ;  /* 0x00492400016d7983 */ /* 0x000f280000100800 */
[----:B------:R-:W-:Y:S01]  /*191a0*/  STL [R1+0x4b50], R132 ;  /* 0x004b508401007387 */ /* 0x000fe20000100800 */
[----:B------:R-:W-:-:S03]  /*191b0*/  ISETP.GE.AND P1, PT, R10, RZ, PT ;  /* 0x000000ff0a00720c */ /* 0x000fc60003f26270 */
[----:B------:R-:W4:Y:S01]  /*191c0*/  LDL R10, [R1+0x4928] ;  /* 0x00492800010a7983 */ /* 0x000f220000100800 */
[----:B------:R-:W-:Y:S01]  /*191d0*/  @!P4 IADD3 R133, -R133, RZ, RZ ;  /* 0x000000ff8585c210 */ /* 0x000fe20007ffe1ff */
[----:B------:R-:W-:Y:S01]  /*191e0*/  @!P2 IMAD.MOV R134, RZ, RZ, -R134 ;  /* 0x000000ffff86a224 */ /* 0x000fe200078e0a86 */
[----:B------:R-:W-:Y:S02]  /*191f0*/  @!P0 IADD3 R135, -R135, RZ, RZ ;  /* 0x000000ff87878210 */ /* 0x000fe40007ffe1ff */
[----:B------:R-:W-:Y:S01]  /*19200*/  ISETP.GE.AND P4, PT, R117, RZ, PT ;  /* 0x000000ff7500720c */ /* 0x000fe20003f86270 */
[----:B------:R-:W-:Y:S01]  /*19210*/  @!P5 IMAD.MOV R136, RZ, RZ, -R136 ;  /* 0x000000ffff88d224 */ /* 0x000fe200078e0a88 */
[----:B------:R-:W-:Y:S02]  /*19220*/  ISETP.GE.AND P2, PT, R116, RZ, PT ;  /* 0x000000ff7400720c */ /* 0x000fe40003f46270 */
[----:B------:R-:W-:-:S09]  /*19230*/  ISETP.GE.AND P0, PT, R115, RZ, PT ;  /* 0x000000ff7300720c */ /* 0x000fd20003f06270 */
[----:B------:R-:W-:Y:S01]  /*19240*/  @!P4 IMAD.MOV R138, RZ, RZ, -R138 ;  /* 0x000000ffff8ac224 */ /* 0x000fe200078e0a8a */
[----:B------:R-:W-:Y:S02]  /*19250*/  @!P1 IADD3 R137, -R137, RZ, RZ ;  /* 0x000000ff89899210 */ /* 0x000fe40007ffe1ff */
[----:B------:R-:W-:Y:S02]  /*19260*/  ISETP.GE.AND P5, PT, R114, RZ, PT ;  /* 0x000000ff7200720c */ /* 0x000fe40003fa6270 */
[----:B------:R-:W-:Y:S01]  /*19270*/  @!P2 IADD3 R139, -R139, RZ, RZ ;  /* 0x000000ff8b8ba210 */ /* 0x000fe20007ffe1ff */
[----:B------:R-:W-:Y:S01]  /*19280*/  @!P0 IMAD.MOV R140, RZ, RZ, -R140 ;  /* 0x000000ffff8c8224 */ /* 0x000fe200078e0a8c */
[----:B------:R-:W-:Y:S02]  /*19290*/  ISETP.GE.AND P1, PT, R113, RZ, PT ;  /* 0x000000ff7100720c */ /* 0x000fe40003f26270 */
[----:B------:R-:W-:-:S07]  /*192a0*/  ISETP.GE.AND P4, PT, R112, RZ, PT ;  /* 0x000000ff7000720c */ /* 0x000fce0003f86270 */
[----:B------:R-:W-:-:S04]  /*192b0*/  @!P5 IADD3 R141, -R141, RZ, RZ ;  /* 0x000000ff8d8dd210 */ /* 0x000fc80007ffe1ff */
[----:B------:R-:W-:Y:S02]  /*192c0*/  @!P1 IMAD.MOV R142, RZ, RZ, -R142 ;  /* 0x000000ffff8e9224 */ /* 0x000fe400078e0a8e */
[----:B------:R-:W-:Y:S02]  /*192d0*/  @!P4 IADD3 R143, -R143, RZ, RZ ;  /* 0x000000ff8f8fc210 */ /* 0x000fe40007ffe1ff */
[----:B------:R-:W-:-:S13]  /*192e0*/  ISETP.GE.AND P4, PT, R6, RZ, PT ;  /* 0x000000ff0600720c */ /* 0x000fda0003f86270 */
[----:B------:R-:W-:Y:S01]  /*192f0*/  @!P4 IMAD.MOV R148, RZ, RZ, -R148 ;  /* 0x000000ffff94c224 */ /* 0x000fe200078e0a94 */
[----:B------:R-:W-:-:S13]  /*19300*/  ISETP.GE.AND P4, PT, R17, RZ, PT ;  /* 0x000000ff1100720c */ /* 0x000fda0003f86270 */
        /* <DEDUP_REMOVED lines=9> */
[----:B------:R-:W-:Y:S02]  /*193a0*/  ISETP.GE.AND P4, PT, R84, RZ, PT ;  /* 0x000000ff5400720c */ /* 0x000fe40003f86270 */
[----:B--2---:R-:W-:Y:S02]  /*193b0*/  ISETP.GE.AND P2, PT, R111, RZ, PT ;  /* 0x000000ff6f00720c */ /* 0x004fe40003f46270 */
[----:B---3--:R-:W-:-:S11]  /*193c0*/  ISETP.GE.AND P0, PT, R110, RZ, PT ;  /* 0x000000ff6e00720c */ /* 0x008fd60003f06270 */
[----:B------:R-:W-:Y:S01]  /*193d0*/  @!P2 IMAD.MOV R144, RZ, RZ, -R144 ;  /* 0x000000ffff90a224 */ /* 0x000fe200078e0a90 */
[----:B------:R-:W-:Y:S02]  /*193e0*/  ISETP.GE.AND P2, PT, R251, RZ, PT ;  /* 0x000000fffb00720c */ /* 0x000fe40003f46270 */
[----:B----4-:R-:W-:Y:S02]  /*193f0*/  ISETP.GE.AND P5, PT, R109, RZ, PT ;  /* 0x000000ff6d00720c */ /* 0x010fe40003fa6270 */
[----:B------:R-:W-:Y:S02]  /*19400*/  @!P0 IADD3 R145, -R145, RZ, RZ ;  /* 0x000000ff91918210 */ /* 0x000fe40007ffe1ff */
[----:B------:R-:W-:Y:S02]  /*19410*/  ISETP.GE.AND P1, PT, R10, RZ, PT ;  /* 0x000000ff0a00720c */ /* 0x000fe40003f26270 */
[----:B------:R-:W-:-:S07]  /*19420*/  ISETP.GE.AND P0, PT, R11, RZ, PT ;  /* 0x000000ff0b00720c */ /* 0x000fce0003f06270 */
[----:B------:R-:W-:Y:S01]  /*19430*/  @!P5 IMAD.MOV R146, RZ, RZ, -R146 ;  /* 0x000000ffff92d224 */ /* 0x000fe200078e0a92 */
[----:B------:R-:W-:Y:S02]  /*19440*/  ISETP.GE.AND P5, PT, R13, RZ, PT ;  /* 0x000000ff0d00720c */ /* 0x000fe40003fa6270 */
[----:B------:R-:W-:Y:S02]  /*19450*/  @!P2 IADD3 R149, -R149, RZ, RZ ;  /* 0x000000ff9595a210 */ /* 0x000fe40007ffe1ff */
[----:B------:R-:W-:Y:S02]  /*19460*/  ISETP.GE.AND P2, PT, R108, RZ, PT ;  /* 0x000000ff6c00720c */ /* 0x000fe40003f46270 */
[----:B------:R-:W-:Y:S02]  /*19470*/  @!P1 IADD3 R147, -R147, RZ, RZ ;  /* 0x000000ff93939210 */ /* 0x000fe40007ffe1ff */
[----:B------:R-:W-:Y:S01]  /*19480*/  ISETP.GE.AND P1, PT, R15, RZ, PT ;  /* 0x000000ff0f00720c */ /* 0x000fe20003f26270 */
[----:B------:R-:W-:Y:S01]  /*19490*/  @!P0 IMAD.MOV R150, RZ, RZ, -R150 ;  /* 0x000000ffff968224 */ /* 0x000fe200078e0a96 */
[----:B------:R-:W-:-:S03]  /*194a0*/  ISETP.GE.AND P0, PT, R107, RZ, PT ;  /* 0x000000ff6b00720c */ /* 0x000fc60003f06270 */
[----:B------:R-:W-:Y:S02]  /*194b0*/  @!P5 IADD3 R151, -R151, RZ, RZ ;  /* 0x000000ff9797d210 */ /* 0x000fe40007ffe1ff */
[----:B------:R-:W-:Y:S02]  /*194c0*/  ISETP.GE.AND P5, PT, R106, RZ, PT ;  /* 0x000000ff6a00720c */ /* 0x000fe40003fa6270 */
[----:B------:R-:W-:Y:S01]  /*194d0*/  @!P2 IMAD.MOV R154, RZ, RZ, -R154 ;  /* 0x000000ffff9aa224 */ /* 0x000fe200078e0a9a */
[----:B------:R-:W-:-:S03]  /*194e0*/  ISETP.GE.AND P2, PT, R103, RZ, PT ;  /* 0x000000ff6700720c */ /* 0x000fc60003f46270 */
[----:B------:R-:W-:Y:S01]  /*194f0*/  @!P1 IMAD.MOV R152, RZ, RZ, -R152 ;  /* 0x000000ffff989224 */ /* 0x000fe200078e0a98 */
[----:B------:R-:W-:Y:S02]  /*19500*/  ISETP.GE.AND P1, PT, R105, RZ, PT ;  /* 0x000000ff6900720c */ /* 0x000fe40003f26270 */
[----:B------:R-:W-:Y:S02]  /*19510*/  @!P0 IADD3 R155, -R155, RZ, RZ ;  /* 0x000000ff9b9b8210 */ /* 0x000fe40007ffe1ff */
[----:B------:R-:W-:Y:S02]  /*19520*/  ISETP.GE.AND P0, PT, R102, RZ, PT ;  /* 0x000000ff6600720c */ /* 0x000fe40003f06270 */
[----:B------:R-:W-:Y:S01]  /*19530*/  @!P5 IMAD.MOV R156, RZ, RZ, -R156 ;  /* 0x000000ffff9cd224 */ /* 0x000fe200078e0a9c */
[----:B------:R-:W-:Y:S02]  /*19540*/  ISETP.GE.AND P5, PT, R101, RZ, PT ;  /* 0x000000ff6500720c */ /* 0x000fe40003fa6270 */
[----:B------:R-:W-:-:S02]  /*19550*/  @!P2 IADD3 R159, -R159, RZ, RZ ;  /* 0x000000ff9f9fa210 */ /* 0x000fc40007ffe1ff */
[----:B------:R-:W-:Y:S02]  /*19560*/  ISETP.GE.AND P2, PT, R98, RZ, PT ;  /* 0x000000ff6200720c */ /* 0x000fe40003f46270 */
[----:B------:R-:W-:Y:S02]  /*19570*/  @!P1 IADD3 R157, -R157, RZ, RZ ;  /* 0x000000ff9d9d9210 */ /* 0x000fe40007ffe1ff */
[----:B------:R-:W-:Y:S02]  /*19580*/  ISETP.GE.AND P1, PT, R100, RZ, PT ;  /* 0x000000ff6400720c */ /* 0x000fe40003f26270 */
[----:B------:R-:W-:Y:S01]  /*19590*/  @!P0 IMAD.MOV R160, RZ, RZ, -R160 ;  /* 0x000000ffffa08224 */ /* 0x000fe200078e0aa0 */
[----:B------:R-:W-:Y:S02]  /*195a0*/  ISETP.GE.AND P0, PT, R97, RZ, PT ;  /* 0x000000ff6100720c */ /* 0x000fe40003f06270 */
[----:B------:R-:W-:Y:S02]  /*195b0*/  @!P5 IADD3 R161, -R161, RZ, RZ ;  /* 0x000000ffa1a1d210 */ /* 0x000fe40007ffe1ff */
[----:B------:R-:W-:-:S02]  /*195c0*/  ISETP.GE.AND P5, PT, R96, RZ, PT ;  /* 0x000000ff6000720c */ /* 0x000fc40003fa6270 */
        /* <DEDUP_REMOVED lines=8> */
[----:B------:R-:W-:-:S04]  /*19650*/  @!P2 IADD3 R169, -R169, RZ, RZ ;  /* 0x000000ffa9a9a210 */ /* 0x000fc80007ffe1ff */
[----:B------:R-:W-:Y:S02]  /*19660*/  @!P1 IADD3 R167, -R167, RZ, RZ ;  /* 0x000000ffa7a79210 */ /* 0x000fe40007ffe1ff */
[----:B------:R-:W-:Y:S02]  /*19670*/  ISETP.GE.AND P1, PT, R90, RZ, PT ;  /* 0x000000ff5a00720c */ /* 0x000fe40003f26270 */
[----:B------:R-:W-:Y:S01]  /*19680*/  ISETP.GE.AND P2, PT, R88, RZ, PT ;  /* 0x000000ff5800720c */ /* 0x000fe20003f46270 */
[----:B------:R-:W-:Y:S01]  /*19690*/  @!P0 IMAD.MOV R170, RZ, RZ, -R170 ;  /* 0x000000ffffaa8224 */ /* 0x000fe200078e0aaa */
[----:B------:R-:W-:Y:S02]  /*196a0*/  ISETP.GE.AND P0, PT, R87, RZ, PT ;  /* 0x000000ff5700720c */ /* 0x000fe40003f06270 */
[----:B------:R-:W-:Y:S02]  /*196b0*/  @!P5 IADD3 R171, -R171, RZ, RZ ;  /* 0x000000ffababd210 */ /* 0x000fe40007ffe1ff */
[----:B------:R-:W-:-:S05]  /*196c0*/  ISETP.GE.AND P5, PT, R86, RZ, PT ;  /* 0x000000ff5600720c */ /* 0x000fca0003fa6270 */
[----:B------:R-:W-:Y:S01]  /*196d0*/  @!P1 IMAD.MOV R172, RZ, RZ, -R172 ;  /* 0x000000ffffac9224 */ /* 0x000fe200078e0aac */
[----:B------:R-:W-:Y:S01]  /*196e0*/  ISETP.GE.AND P1, PT, R85, RZ, PT ;  /* 0x000000ff5500720c */ /* 0x000fe20003f26270 */
[----:B------:R-:W-:Y:S01]  /*196f0*/  @!P2 IMAD.MOV R174, RZ, RZ, -R174 ;  /* 0x000000ffffaea224 */ /* 0x000fe200078e0aae */
[----:B------:R-:W-:Y:S02]  /*19700*/  ISETP.GE.AND P2, PT, R83, RZ, PT ;  /* 0x000000ff5300720c */ /* 0x000fe40003f46270 */
[----:B------:R-:W-:Y:S02]  /*19710*/  @!P0 IADD3 R175, -R175, RZ, RZ ;  /* 0x000000ffafaf8210 */ /* 0x000fe40007ffe1ff */
[----:B------:R-:W-:Y:S01]  /*19720*/  ISETP.GE.AND P0, PT, R82, RZ, PT ;  /* 0x000000ff5200720c */ /* 0x000fe20003f06270 */
[----:B------:R-:W-:Y:S01]  /*19730*/  @!P5 IMAD.MOV R176, RZ, RZ, -R176 ;  /* 0x000000ffffb0d224 */ /* 0x000fe200078e0ab0 */
[----:B------:R-:W-:Y:S01]  /*19740*/  ISETP.GE.AND P5, PT, R81, RZ, PT ;  /* 0x000000ff5100720c */ /* 0x000fe20003fa6270 */
[----:B------:R-:W-:Y:S01]  /*19750*/  @!P4 IMAD.MOV R178, RZ, RZ, -R178 ;  /* 0x000000ffffb2c224 */ /* 0x000fe200078e0ab2 */
[----:B------:R-:W-:-:S03]  /*19760*/  ISETP.GE.AND P4, PT, R79, RZ, PT ;  /* 0x000000ff4f00720c */ /* 0x000fc60003f86270 */
[----:B------:R-:W-:Y:S02]  /*19770*/  @!P1 IADD3 R177, -R177, RZ, RZ ;  /* 0x000000ffb1b19210 */ /* 0x000fe40007ffe1ff */
[----:B------:R-:W-:Y:S02]  /*19780*/  ISETP.GE.AND P1, PT, R80, RZ, PT ;  /* 0x000000ff5000720c */ /* 0x000fe40003f26270 */
[----:B------:R-:W-:Y:S02]  /*19790*/  @!P2 IADD3 R179, -R179, RZ, RZ ;  /* 0x000000ffb3b3a210 */ /* 0x000fe40007ffe1ff */
[----:B------:R-:W-:Y:S01]  /*197a0*/  ISETP.GE.AND P2, PT, R78, RZ, PT ;  /* 0x000000ff4e00720c */ /* 0x000fe20003f46270 */
[----:B------:R-:W-:Y:S01]  /*197b0*/  @!P0 IMAD.MOV R180, RZ, RZ, -R180 ;  /* 0x000000ffffb48224 */ /* 0x000fe200078e0ab4 */
[----:B------:R-:W-:Y:S02]  /*197c0*/  ISETP.GE.AND P0, PT, R77, RZ, PT ;  /* 0x000000ff4d00720c */ /* 0x000fe40003f06270 */
[----:B------:R-:W-:-:S02]  /*197d0*/  @!P5 IADD3 R181, -R181, RZ, RZ ;  /* 0x000000ffb5b5d210 */ /* 0x000fc40007ffe1ff */
[----:B------:R-:W-:Y:S02]  /*197e0*/  ISETP.GE.AND P5, PT, R76, RZ, PT ;  /* 0x000000ff4c00720c */ /* 0x000fe40003fa6270 */
[----:B------:R-:W-:Y:S01]  /*197f0*/  @!P4 IADD3 R183, -R183, RZ, RZ ;  /* 0x000000ffb7b7c210 */ /* 0x000fe20007ffe1ff */
[----:B------:R-:W-:Y:S01]  /*19800*/  @!P1 IMAD.MOV R182, RZ, RZ, -R182 ;  /* 0x000000ffffb69224 */ /* 0x000fe200078e0ab6 */
[----:B------:R-:W-:Y:S02]  /*19810*/  ISETP.GE.AND P1, PT, R75, RZ, PT ;  /* 0x000000ff4b00720c */ /* 0x000fe40003f26270 */
[----:B------:R-:W-:Y:S01]  /*19820*/  ISETP.GE.AND P4, PT, R74, RZ, PT ;  /* 0x000000ff4a00720c */ /* 0x000fe20003f86270 */
[----:B------:R-:W-:Y:S01]  /*19830*/  @!P2 IMAD.MOV R184, RZ, RZ, -R184 ;  /* 0x000000ffffb8a224 */ /* 0x000fe200078e0ab8 */
[----:B------:R-:W-:Y:S02]  /*19840*/  ISETP.GE.AND P2, PT, R73, RZ, PT ;  /* 0x000000ff4900720c */ /* 0x000fe40003f46270 */
[----:B------:R-:W-:-:S02]  /*19850*/  @!P0 IADD3 R185, -R185, RZ, RZ ;  /* 0x000000ffb9b98210 */ /* 0x000fc40007ffe1ff */
[----:B------:R-:W-:Y:S01]  /*19860*/  ISETP.GE.AND P0, PT, R72, RZ, PT ;  /* 0x000000ff4800720c */ /* 0x000fe20003f06270 */
[----:B------:R-:W-:Y:S01]  /*19870*/  @!P5 IMAD.MOV R186, RZ, RZ, -R186 ;  /* 0x000000ffffbad224 */ /* 0x000fe200078e0aba */
[----:B------:R-:W-:-:S03]  /*19880*/  ISETP.GE.AND P5, PT, R71, RZ, PT ;  /* 0x000000ff4700720c */ /* 0x000fc60003fa6270 */
[----:B------:R-:W-:Y:S02]  /*19890*/  @!P1 IADD3 R187, -R187, RZ, RZ ;  /* 0x000000ffbbbb9210 */ /* 0x000fe40007ffe1ff */
[----:B------:R-:W-:Y:S01]  /*198a0*/  ISETP.GE.AND P1, PT, R70, RZ, PT ;  /* 0x000000ff4600720c */ /* 0x000fe20003f26270 */
[----:B------:R-:W-:Y:S01]  /*198b0*/  @!P4 IMAD.MOV R188, RZ, RZ, -R188 ;  /* 0x000000ffffbcc224 */ /* 0x000fe200078e0abc */
[----:B------:R-:W-:Y:S02]  /*198c0*/  ISETP.GE.AND P4, PT, R69, RZ, PT ;  /* 0x000000ff4500720c */ /* 0x000fe40003f86270 */
[----:B------:R-:W-:Y:S02]  /*198d0*/  @!P2 IADD3 R189, -R189, RZ, RZ ;  /* 0x000000ffbdbda210 */ /* 0x000fe40007ffe1ff */
[----:B------:R-:W-:Y:S01]  /*198e0*/  ISETP.GE.AND P2, PT, R68, RZ, PT ;  /* 0x000000ff4400720c */ /* 0x000fe20003f46270 */
[----:B------:R-:W-:Y:S01]  /*198f0*/  @!P0 IMAD.MOV R190, RZ, RZ, -R190 ;  /* 0x000000ffffbe8224 */ /* 0x000fe200078e0abe */
[----:B------:R-:W-:-:S02]  /*19900*/  ISETP.GE.AND P0, PT, R67, RZ, PT ;  /* 0x000000ff4300720c */ /* 0x000fc40003f06270 */
        /* <DEDUP_REMOVED lines=27> */
[----:B------:R-:W-:Y:S01]  /*19ac0*/  ISETP.GE.AND P2, PT, R53, RZ, PT ;  /* 0x000000ff3500720c */ /* 0x000fe20003f46270 */
[----:B------:R-:W-:Y:S01]  /*19ad0*/  STL [R1+0x4b54], R133 ;  /* 0x004b548501007387 */ /* 0x000fe20000100800 */
[----:B------:R-:W-:Y:S02]  /*19ae0*/  @!P0 IADD3 R205, -R205, RZ, RZ ;  /* 0x000000ffcdcd8210 */ /* 0x000fe40007ffe1ff */
[----:B------:R-:W-:Y:S01]  /*19af0*/  ISETP.GE.AND P0, PT, R52, RZ, PT ;  /* 0x000000ff3400720c */ /* 0x000fe20003f06270 */
[----:B------:R-:W-:Y:S04]  /*19b00*/  STL [R1+0x4b58], R134 ;  /* 0x004b588601007387 */ /* 0x000fe80000100800 */
[----:B------:R-:W2:Y:S04]  /*19b10*/  LDL.LU R6, [R1+0x4cfc] ;  /* 0x004cfc0001067983 */ /* 0x000ea80000300800 */
[----:B------:R-:W3:Y:S01]  /*19b20*/  LDL.LU R251, [R1+0x4cf8] ;  /* 0x004cf80001fb7983 */ /* 0x000ee20000300800 */
[----:B------:R-:W-:-:S03]  /*19b30*/  @!P5 IMAD.MOV R206, RZ, RZ, -R206 ;  /* 0x000000ffffced224 */ /* 0x000fc600078e0ace */
[----:B------:R-:W4:Y:S01]  /*19b40*/  LDL.LU R11, [R1+0x4cf4] ;  /* 0x004cf400010b7983 */ /* 0x000f220000300800 */
[----:B------:R-:W-:-:S03]  /*19b50*/  ISETP.GE.AND P5, PT, R51, RZ, PT ;  /* 0x000000ff3300720c */ /* 0x000fc60003fa6270 */
[----:B------:R-:W3:Y:S04]  /*19b60*/  LDL.LU R13, [R1+0x4cf0] ;  /* 0x004cf000010d7983 */ /* 0x000ee80000300800 */
[----:B------:R-:W4:Y:S01]  /*19b70*/  LDL.LU R15, [R1+0x4cec] ;  /* 0x004cec00010f7983 */ /* 0x000f220000300800 */
[----:B------:R-:W-:-:S03]  /*19b80*/  @!P1 IADD3 R207, -R207, RZ, RZ ;  /* 0x000000ffcfcf9210 */ /* 0x000fc60007ffe1ff */
[----:B------:R-:W3:Y:S01]  /*19b90*/  LDL.LU R17, [R1+0x4ce8] ;  /* 0x004ce80001117983 */ /* 0x000ee20000300800 */
[----:B------:R-:W-:-:S03]  /*19ba0*/  ISETP.GE.AND P1, PT, R50, RZ, PT ;  /* 0x000000ff3200720c */ /* 0x000fc60003f26270 */
[----:B------:R-:W4:Y:S01]  /*19bb0*/  LDL.LU R108, [R1+0x4ce4] ;  /* 0x004ce400016c7983 */ /* 0x000f220000300800 */
[----:B------:R-:W-:-:S03]  /*19bc0*/  @!P4 IMAD.MOV R208, RZ, RZ, -R208 ;  /* 0x000000ffffd0c224 */ /* 0x000fc600078e0ad0 */
[----:B------:R-:W3:Y:S01]  /*19bd0*/  LDL.LU R107, [R1+0x4ce0] ;  /* 0x004ce000016b7983 */ /* 0x000ee20000300800 */
[----:B------:R-:W-:-:S03]  /*19be0*/  ISETP.GE.AND P4, PT, R49, RZ, PT ;  /* 0x000000ff3100720c */ /* 0x000fc60003f86270 */
[----:B------:R-:W4:Y:S01]  /*19bf0*/  LDL.LU R106, [R1+0x4cdc] ;  /* 0x004cdc00016a7983 */ /* 0x000f220000300800 */
[----:B------:R-:W-:Y:S01]  /*19c00*/  @!P2 IADD3 R209, -R209, RZ, RZ ;  /* 0x000000ffd1d1a210 */ /* 0x000fe20007ffe1ff */
[----:B------:R-:W-:Y:S02]  /*19c10*/  @!P0 IMAD.MOV R210, RZ, RZ, -R210 ;  /* 0x000000ffffd28224 */ /* 0x000fe400078e0ad2 */
[----:B------:R-:W3:Y:S01]  /*19c20*/  LDL.LU R105, [R1+0x4cd8] ;  /* 0x004cd80001697983 */ /* 0x000ee20000300800 */
[----:B------:R-:W-:-:S03]  /*19c30*/  ISETP.GE.AND P2, PT, R48, RZ, PT ;  /* 0x000000ff3000720c */ /* 0x000fc60003f46270 */
[----:B------:R-:W4:Y:S01]  /*19c40*/  LDL.LU R104, [R1+0x4cd4] ;  /* 0x004cd40001687983 */ /* 0x000f220000300800 */
[----:B------:R-:W-:-:S03]  /*19c50*/  ISETP.GE.AND P0, PT, R47, RZ, PT ;  /* 0x000000ff2f00720c */ /* 0x000fc60003f06270 */
[----:B------:R-:W3:Y:S04]  /*19c60*/  LDL.LU R103, [R1+0x4cd0] ;  /* 0x004cd00001677983 */ /* 0x000ee80000300800 */
[----:B------:R-:W4:Y:S04]  /*19c70*/  LDL.LU R102, [R1+0x4ccc] ;  /* 0x004ccc0001667983 */ /* 0x000f280000300800 */
[----:B------:R-:W3:Y:S04]  /*19c80*/  LDL.LU R101, [R1+0x4cc8] ;  /* 0x004cc80001657983 */ /* 0x000ee80000300800 */
[----:B------:R-:W4:Y:S04]  /*19c90*/  LDL.LU R100, [R1+0x4cc4] ;  /* 0x004cc40001647983 */ /* 0x000f280000300800 */
[----:B------:R-:W3:Y:S01]  /*19ca0*/  LDL.LU R99, [R1+0x4cc0] ;  /* 0x004cc00001637983 */ /* 0x000ee20000300800 */
[----:B------:R-:W-:-:S03]  /*19cb0*/  @!P5 IADD3 R211, -R211, RZ, RZ ;  /* 0x000000ffd3d3d210 */ /* 0x000fc60007ffe1ff */
[----:B------:R-:W4:Y:S01]  /*19cc0*/  LDL.LU R98, [R1+0x4cbc] ;  /* 0x004cbc0001627983 */ /* 0x000f220000300800 */
[----:B------:R-:W-:-:S03]  /*19cd0*/  ISETP.GE.AND P5, PT, R46, RZ, PT ;  /* 0x000000ff2e00720c */ /* 0x000fc60003fa6270 */
[----:B------:R-:W3:Y:S04]  /*19ce0*/  LDL.LU R97, [R1+0x4cb8] ;  /* 0x004cb80001617983 */ /* 0x000ee80000300800 */
[----:B------:R-:W4:Y:S01]  /*19cf0*/  LDL.LU R96, [R1+0x4cb4] ;  /* 0x004cb40001607983 */ /* 0x000f220000300800 */
[----:B------:R-:W-:-:S03]  /*19d00*/  @!P1 IMAD.MOV R212, RZ, RZ, -R212 ;  /* 0x000000ffffd49224 */ /* 0x000fc600078e0ad4 */
[----:B------:R-:W3:Y:S01]  /*19d10*/  LDL.LU R95, [R1+0x4cb0] ;  /* 0x004cb000015f7983 */ /* 0x000ee20000300800 */
[----:B------:R-:W-:-:S03]  /*19d20*/  ISETP.GE.AND P1, PT, R45, RZ, PT ;  /* 0x000000ff2d00720c */ /* 0x000fc60003f26270 */
[----:B------:R-:W4:Y:S01]  /*19d30*/  LDL.LU R94, [R1+0x4cac] ;  /* 0x004cac00015e7983 */ /* 0x000f220000300800 */
[----:B------:R-:W-:-:S03]  /*19d40*/  @!P4 IADD3 R213, -R213, RZ, RZ ;  /* 0x000000ffd5d5c210 */ /* 0x000fc60007ffe1ff */
[----:B------:R-:W3:Y:S01]  /*19d50*/  LDL.LU R93, [R1+0x4ca8] ;  /* 0x004ca800015d7983 */ /* 0x000ee20000300800 */
[----:B------:R-:W-:Y:S01]  /*19d60*/  ISETP.GE.AND P4, PT, R44, RZ, PT ;  /* 0x000000ff2c00720c */ /* 0x000fe20003f86270 */
[----:B------:R-:W-:Y:S02]  /*19d70*/  @!P2 IMAD.MOV R214, RZ, RZ, -R214 ;  /* 0x000000ffffd6a224 */ /* 0x000fe400078e0ad6 */
[----:B------:R-:W4:Y:S01]  /*19d80*/  LDL.LU R92, [R1+0x4ca4] ;  /* 0x004ca400015c7983 */ /* 0x000f220000300800 */
[----:B------:R-:W-:-:S03]  /*19d90*/  ISETP.GE.AND P2, PT, R43, RZ, PT ;  /* 0x000000ff2b00720c */ /* 0x000fc60003f46270 */
[----:B------:R-:W3:Y:S01]  /*19da0*/  LDL.LU R91, [R1+0x4ca0] ;  /* 0x004ca000015b7983 */ /* 0x000ee20000300800 */
[----:B------:R-:W-:-:S03]  /*19db0*/  @!P0 IADD3 R215, -R215, RZ, RZ ;  /* 0x000000ffd7d78210 */ /* 0x000fc60007ffe1ff */
[----:B------:R-:W4:Y:S01]  /*19dc0*/  LDL.LU R90, [R1+0x4c9c] ;  /* 0x004c9c00015a7983 */ /* 0x000f220000300800 */
[----:B------:R-:W-:-:S03]  /*19dd0*/  ISETP.GE.AND P0, PT, R42, RZ, PT ;  /* 0x000000ff2a00720c */ /* 0x000fc60003f06270 */
[----:B------:R-:W4:Y:S04]  /*19de0*/  LDL.LU R89, [R1+0x4c98] ;  /* 0x004c980001597983 */ /* 0x000f280000300800 */
[----:B------:R-:W3:Y:S04]  /*19df0*/  LDL.LU R88, [R1+0x4c94] ;  /* 0x004c940001587983 */ /* 0x000ee80000300800 */
[----:B------:R-:W4:Y:S04]  /*19e00*/  LDL.LU R87, [R1+0x4c90] ;  /* 0x004c900001577983 */ /* 0x000f280000300800 */
[----:B------:R-:W3:Y:S04]  /*19e10*/  LDL.LU R86, [R1+0x4c8c] ;  /* 0x004c8c0001567983 */ /* 0x000ee80000300800 */
[----:B------:R-:W4:Y:S01]  /*19e20*/  LDL.LU R85, [R1+0x4c88] ;  /* 0x004c880001557983 */ /* 0x000f220000300800 */
[----:B------:R-:W-:-:S03]  /*19e30*/  @!P5 IMAD.MOV R216, RZ, RZ, -R216 ;  /* 0x000000ffffd8d224 */ /* 0x000fc600078e0ad8 */
[----:B------:R-:W3:Y:S01]  /*19e40*/  LDL.LU R84, [R1+0x4c84] ;  /* 0x004c840001547983 */ /* 0x000ee20000300800 */
[----:B------:R-:W-:-:S03]  /*19e50*/  ISETP.GE.AND P5, PT, R41, RZ, PT ;  /* 0x000000ff2900720c */ /* 0x000fc60003fa6270 */
[----:B------:R-:W4:Y:S04]  /*19e60*/  LDL.LU R83, [R1+0x4c80] ;  /* 0x004c800001537983 */ /* 0x000f280000300800 */
[----:B------:R-:W3:Y:S01]  /*19e70*/  LDL.LU R82, [R1+0x4c7c] ;  /* 0x004c7c0001527983 */ /* 0x000ee20000300800 */
[----:B------:R-:W-:-:S03]  /*19e80*/  @!P1 IADD3 R217, -R217, RZ, RZ ;  /* 0x000000ffd9d99210 */ /* 0x000fc60007ffe1ff */
[----:B------:R-:W4:Y:S01]  /*19e90*/  LDL.LU R81, [R1+0x4c78] ;  /* 0x004c780001517983 */ /* 0x000f220000300800 */
[----:B------:R-:W-:-:S03]  /*19ea0*/  ISETP.GE.AND P1, PT, R40, RZ, PT ;  /* 0x000000ff2800720c */ /* 0x000fc60003f26270 */
[----:B------:R-:W3:Y:S01]  /*19eb0*/  LDL.LU R80, [R1+0x4c74] ;  /* 0x004c740001507983 */ /* 0x000ee20000300800 */
[----:B------:R-:W-:-:S03]  /*19ec0*/  @!P4 IMAD.MOV R218, RZ, RZ, -R218 ;  /* 0x000000ffffdac224 */ /* 0x000fc600078e0ada */
[----:B------:R-:W4:Y:S01]  /*19ed0*/  LDL.LU R79, [R1+0x4c70] ;  /* 0x004c7000014f7983 */ /* 0x000f220000300800 */
[----:B------:R-:W-:-:S03]  /*19ee0*/  ISETP.GE.AND P4, PT, R39, RZ, PT ;  /* 0x000000ff2700720c */ /* 0x000fc60003f86270 */
[----:B------:R-:W3:Y:S01]  /*19ef0*/  LDL.LU R78, [R1+0x4c6c] ;  /* 0x004c6c00014e7983 */ /* 0x000ee20000300800 */
[----:B------:R-:W-:Y:S01]  /*19f00*/  @!P2 IADD3 R219, -R219, RZ, RZ ;  /* 0x000000ffdbdba210 */ /* 0x000fe20007ffe1ff */
[----:B------:R-:W-:Y:S02]  /*19f10*/  @!P0 IMAD.MOV R220, RZ, RZ, -R220 ;  /* 0x000000ffffdc8224 */ /* 0x000fe400078e0adc */
[----:B------:R-:W4:Y:S01]  /*19f20*/  LDL.LU R77, [R1+0x4c68] ;  /* 0x004c6800014d7983 */ /* 0x000f220000300800 */
[----:B------:R-:W-:-:S03]  /*19f30*/  ISETP.GE.AND P2, PT, R38, RZ, PT ;  /* 0x000000ff2600720c */ /* 0x000fc60003f46270 */
[----:B------:R-:W3:Y:S01]  /*19f40*/  LDL.LU R76, [R1+0x4c64] ;  /* 0x004c6400014c7983 */ /* 0x000ee20000300800 */
[----:B------:R-:W-:-:S03]  /*19f50*/  ISETP.GE.AND P0, PT, R37, RZ, PT ;  /* 0x000000ff2500720c */ /* 0x000fc60003f06270 */
[----:B------:R-:W4:Y:S04]  /*19f60*/  LDL.LU R75, [R1+0x4c60] ;  /* 0x004c6000014b7983 */ /* 0x000f280000300800 */
[----:B------:R-:W3:Y:S04]  /*19f70*/  LDL.LU R74, [R1+0x4c5c] ;  /* 0x004c5c00014a7983 */ /* 0x000ee80000300800 */
[----:B------:R-:W4:Y:S04]  /*19f80*/  LDL.LU R73, [R1+0x4c58] ;  /* 0x004c580001497983 */ /* 0x000f280000300800 */
[----:B------:R-:W3:Y:S04]  /*19f90*/  LDL.LU R72, [R1+0x4c54] ;  /* 0x004c540001487983 */ /* 0x000ee80000300800 */
[----:B------:R-:W4:Y:S01]  /*19fa0*/  LDL.LU R71, [R1+0x4c50] ;  /* 0x004c500001477983 */ /* 0x000f220000300800 */
[----:B------:R-:W-:-:S03]  /*19fb0*/  @!P5 IADD3 R221, -R221, RZ, RZ ;  /* 0x000000ffddddd210 */ /* 0x000fc60007ffe1ff */
[----:B------:R-:W3:Y:S01]  /*19fc0*/  LDL.LU R70, [R1+0x4c4c] ;  /* 0x004c4c0001467983 */ /* 0x000ee20000300800 */
[----:B------:R-:W-:-:S03]  /*19fd0*/  ISETP.GE.AND P5, PT, R36, RZ, PT ;  /* 0x000000ff2400720c */ /* 0x000fc60003fa6270 */
[----:B------:R-:W4:Y:S04]  /*19fe0*/  LDL.LU R69, [R1+0x4c48] ;  /* 0x004c480001457983 */ /* 0x000f280000300800 */
[----:B------:R-:W3:Y:S01]  /*19ff0*/  LDL.LU R68, [R1+0x4c44] ;  /* 0x004c440001447983 */ /* 0x000ee20000300800 */
[----:B------:R-:W-:-:S03]  /*1a000*/  @!P1 IMAD.MOV R222, RZ, RZ, -R222 ;  /* 0x000000ffffde9224 */ /* 0x000fc600078e0ade */
[----:B------:R-:W4:Y:S01]  /*1a010*/  LDL.LU R67, [R1+0x4c40] ;  /* 0x004c400001437983 */ /* 0x000f220000300800 */
[----:B------:R-:W-:-:S03]  /*1a020*/  ISETP.GE.AND P1, PT, R35, RZ, PT ;  /* 0x000000ff2300720c */ /* 0x000fc60003f26270 */
[----:B------:R-:W3:Y:S01]  /*1a030*/  LDL.LU R66, [R1+0x4c3c] ;  /* 0x004c3c0001427983 */ /* 0x000ee20000300800 */
[----:B------:R-:W-:-:S03]  /*1a040*/  @!P4 IADD3 R223, -R223, RZ, RZ ;  /* 0x000000ffdfdfc210 */ /* 0x000fc60007ffe1ff */
[----:B------:R-:W4:Y:S01]  /*1a050*/  LDL.LU R65, [R1+0x4c38] ;  /* 0x004c380001417983 */ /* 0x000f220000300800 */
[----:B------:R-:W-:Y:S01]  /*1a060*/  ISETP.GE.AND P4, PT, R34, RZ, PT ;  /* 0x000000ff2200720c */ /* 0x000fe20003f86270 */
[----:B------:R-:W-:Y:S02]  /*1a070*/  @!P2 IMAD.MOV R224, RZ, RZ, -R224 ;  /* 0x000000ffffe0a224 */ /* 0x000fe400078e0ae0 */
[----:B------:R-:W3:Y:S01]  /*1a080*/  LDL.LU R64, [R1+0x4c34] ;  /* 0x004c340001407983 */ /* 0x000ee20000300800 */
[----:B------:R-:W-:-:S03]  /*1a090*/  ISETP.GE.AND P2, PT, R33, RZ, PT ;  /* 0x000000ff2100720c */ /* 0x000fc60003f46270 */
[----:B------:R-:W4:Y:S01]  /*1a0a0*/  LDL.LU R63, [R1+0x4c30] ;  /* 0x004c3000013f7983 */ /* 0x000f220000300800 */
[----:B------:R-:W-:-:S03]  /*1a0b0*/  @!P0 IADD3 R225, -R225, RZ, RZ ;  /* 0x000000ffe1e18210 */ /* 0x000fc60007ffe1ff */
[----:B------:R-:W3:Y:S01]  /*1a0c0*/  LDL.LU R62, [R1+0x4c2c] ;  /* 0x004c2c00013e7983 */ /* 0x000ee20000300800 */
        /* <DEDUP_REMOVED lines=77> */
[----:B------:R-:W1:Y:S01]  /*1a5a0*/  LDL.LU R110, [R1+0x94] ;  /* 0x00009400016e7983 */ /* 0x000e620000300800 */
[----:B------:R-:W-:-:S03]  /*1a5b0*/  @!P5 IADD3 R243, -R243, RZ, RZ ;  /* 0x000000fff3f3d210 */ /* 0x000fc60007ffe1ff */
[----:B------:R-:W4:Y:S01]  /*1a5c0*/  LDL.LU R109, [R1+0x90] ;  /* 0x00009000016d7983 */ /* 0x000f220000300800 */
[----:B------:R-:W-:-:S03]  /*1a5d0*/  ISETP.GE.AND P5, PT, R5, RZ, PT ;  /* 0x000000ff0500720c */ /* 0x000fc60003fa6270 */
[----:B------:R-:W4:Y:S04]  /*1a5e0*/  LDL.LU R10, [R1+0x8c] ;  /* 0x00008c00010a7983 */ /* 0x000f280000300800 */
[----:B------:R-:W4:Y:S01]  /*1a5f0*/  LDL.LU R5, [R1+0x88] ;  /* 0x0000880001057983 */ /* 0x000f220000300800 */
[----:B------:R-:W-:Y:S01]  /*1a600*/  ISETP.NE.AND P3, PT, R249, RZ, PT ;  /* 0x000000fff900720c */ /* 0x000fe20003f65270 */
[----:B------:R-:W-:Y:S01]  /*1a610*/  @!P1 IMAD.MOV R244, RZ, RZ, -R244 ;  /* 0x000000fffff49224 */ /* 0x000fe200078e0af4 */
[----:B------:R-:W-:Y:S01]  /*1a620*/  LOP3.LUT R249, RZ, R249, RZ, 0x33, !PT ;  /* 0x000000f9fff97212 */ /* 0x000fe200078e33ff */
[----:B------:R-:W-:Y:S01]  /*1a630*/  @!P2 IMAD.MOV R246, RZ, RZ, -R246 ;  /* 0x000000fffff6a224 */ /* 0x000fe200078e0af6 */
[----:B------:R-:W-:Y:S02]  /*1a640*/  ISETP.GE.AND P1, PT, R14, RZ, PT ;  /* 0x000000ff0e00720c */ /* 0x000fe40003f26270 */
[----:B------:R-:W-:Y:S01]  /*1a650*/  @!P4 IADD3 R245, -R245, RZ, RZ ;  /* 0x000000fff5f5c210 */ /* 0x000fe20007ffe1ff */
[----:B------:R-:W4:Y:S01]  /*1a660*/  LDL.LU R14, [R1+0x4b74] ;  /* 0x004b7400010e7983 */ /* 0x000f220000300800 */
[----:B------:R-:W-:-:S02]  /*1a670*/  ISETP.GE.AND P4, PT, R12, RZ, PT ;  /* 0x000000ff0c00720c */ /* 0x000fc40003f86270 */
[----:B------:R-:W-:Y:S01]  /*1a680*/  ISETP.GE.AND P2, PT, R9, RZ, PT ;  /* 0x000000ff0900720c */ /* 0x000fe20003f46270 */
[----:B------:R-:W4:Y:S01]  /*1a690*/  LDL.LU R12, [R1+0x4b70] ;  /* 0x004b7000010c7983 */ /* 0x000f220000300800 */
[----:B------:R-:W-:Y:S02]  /*1a6a0*/  @!P0 IADD3 R247, -R247, RZ, RZ ;  /* 0x000000fff7f78210 */ /* 0x000fe40007ffe1ff */
[----:B--2---:R-:W-:Y:S01]  /*1a6b0*/  SEL R112, R249, R6, !P3 ;  /* 0x00000006f9707207 */ /* 0x004fe20005800000 */
[----:B------:R-:W2:Y:S01]  /*1a6c0*/  LDL.LU R9, [R1+0x4b6c] ;  /* 0x004b6c0001097983 */ /* 0x000ea20000300800 */
[----:B------:R-:W-:Y:S02]  /*1a6d0*/  ISETP.GE.AND P0, PT, R8, RZ, PT ;  /* 0x000000ff0800720c */ /* 0x000fe40003f06270 */
[----:B------:R-:W-:Y:S01]  /*1a6e0*/  ISETP.GE.AND P6, PT, R7, RZ, PT ;  /* 0x000000ff0700720c */ /* 0x000fe20003fc6270 */
[----:B------:R-:W2:Y:S04]  /*1a6f0*/  LDL.LU R8, [R1+0x4b68] ;  /* 0x004b680001087983 */ /* 0x000ea80000300800 */
[----:B------:R-:W2:Y:S04]  /*1a700*/  LDL.LU R7, [R1+0x4b64] ;  /* 0x004b640001077983 */ /* 0x000ea80000300800 */
[----:B------:R-:W2:Y:S04]  /*1a710*/  LDL.LU R6, [R1+0x4b60] ;  /* 0x004b600001067983 */ /* 0x000ea80000300800 */
[----:B------:R-:W-:Y:S01]  /*1a720*/  STL [R1+0x48c], R112 ;  /* 0x00048c7001007387 */ /* 0x000fe20000100800 */
[----:B---3--:R-:W-:-:S02]  /*1a730*/  SEL R111, R249, R111, !P3 ;  /* 0x0000006ff96f7207 */ /* 0x008fc40005800000 */
[----:B-1----:R-:W-:-:S03]  /*1a740*/  SEL R0, R249, R110, !P3 ;  /* 0x0000006ef9007207 */ /* 0x002fc60005800000 */
[----:B------:R-:W-:Y:S01]  /*1a750*/  STL [R1+0x490], R111 ;  /* 0x0004906f01007387 */ /* 0x000fe20000100800 */
[----:B----4-:R-:W-:-:S03]  /*1a760*/  SEL R109, R249, R109, !P3 ;  /* 0x0000006df96d7207 */ /* 0x010fc60005800000 */
[----:B------:R1:W-:Y:S04]  /*1a770*/  STL [R1+0x488], R0 ;  /* 0x0004880001007387 */ /* 0x0003e80000100800 */
[----:B------:R-:W-:Y:S01]  /*1a780*/  STL [R1+0x484], R109 ;  /* 0x0004846d01007387 */ /* 0x000fe20000100800 */
[----:B-1----:R-:W-:-:S03]  /*1a790*/  SEL R0, R249, R5, !P3 ;  /* 0x00000005f9007207 */ /* 0x002fc60005800000 */
[----:B------:R-:W3:Y:S01]  /*1a7a0*/  LDL.LU R5, [R1+0x84] ;  /* 0x0000840001057983 */ /* 0x000ee20000300800 */
[----:B------:R-:W-:-:S05]  /*1a7b0*/  SEL R10, R249, R10, !P3 ;  /* 0x0000000af90a7207 */ /* 0x000fca0005800000 */
[----:B------:R-:W-:Y:S04]  /*1a7c0*/  STL [R1+0x480], R10 ;  /* 0x0004800a01007387 */ /* 0x000fe80000100800 */
[----:B------:R-:W4:Y:S04]  /*1a7d0*/  LDL.LU R134, [R1+0x80] ;  /* 0x0000800001867983 */ /* 0x000f280000300800 */
[----:B------:R1:W-:Y:S04]  /*1a7e0*/  STL [R1+0x474], R0 ;  /* 0x0004740001007387 */ /* 0x0003e80000100800 */
[----:B------:R-:W2:Y:S04]  /*1a7f0*/  LDL.LU R133, [R1+0x7c] ;  /* 0x00007c0001857983 */ /* 0x000ea80000300800 */
        /* <DEDUP_REMOVED lines=12> */
[----:B-1----:R-:W2:Y:S04]  /*1a8c0*/  LDL.LU R0, [R1+0x48] ;  /* 0x0000480001007983 */ /* 0x002ea80000300800 */
        /* <DEDUP_REMOVED lines=14> */
[----:B------:R-:W2:Y:S01]  /*1a9b0*/  LDL.LU R10, [R1] ;  /* 0x00000000010a7983 */ /* 0x000ea20000300800 */
[----:B---3--:R-:W-:-:S05]  /*1a9c0*/  SEL R5, R249, R5, !P3 ;  /* 0x00000005f9057207 */ /* 0x008fca0005800000 */
[----:B------:R1:W-:Y:S04]  /*1a9d0*/  STL [R1+0x46c], R5 ;  /* 0x00046c0501007387 */ /* 0x0003e80000100800 */
[----:B-1----:R-:W3:Y:S01]  /*1a9e0*/  LDL.LU R5, [R1+0x4b5c] ;  /* 0x004b5c0001057983 */ /* 0x002ee20000300800 */
[----:B----4-:R-:W-:-:S05]  /*1a9f0*/  SEL R134, R249, R134, !P3 ;  /* 0x00000086f9867207 */ /* 0x010fca0005800000 */
[----:B------:R2:W-:Y:S02]  /*1aa00*/  STL [R1+0x468], R134 ;  /* 0x0004688601007387 */ /* 0x0005e40000100800 */
[C---:B--2---:R-:W-:Y:S02]  /*1aa10*/  SEL R134, R249.reuse, R133, !P3 ;  /* 0x00000085f9867207 */ /* 0x044fe40005800000 */
[C---:B------:R-:W-:Y:S02]  /*1aa20*/  SEL R133, R249.reuse, R132, !P3 ;  /* 0x00000084f9857207 */ /* 0x040fe40005800000 */
[C---:B------:R-:W-:Y:S02]  /*1aa30*/  SEL R132, R249.reuse, R131, !P3 ;  /* 0x00000083f9847207 */ /* 0x040fe40005800000 */
[C---:B------:R-:W-:Y:S01]  /*1aa40*/  SEL R131, R249.reuse, R130, !P3 ;  /* 0x00000082f9837207 */ /* 0x040fe20005800000 */
[----:B------:R-:W-:Y:S01]  /*1aa50*/  STL [R1+0x464], R134 ;  /* 0x0004648601007387 */ /* 0x000fe20000100800 */
[----:B------:R-:W-:-:S02]  /*1aa60*/  SEL R130, R249, R129, !P3 ;  /* 0x00000081f9827207 */ /* 0x000fc40005800000 */
[C---:B------:R-:W-:Y:S01]  /*1aa70*/  SEL R129, R249.reuse, R128, !P3 ;  /* 0x00000080f9817207 */ /* 0x040fe20005800000 */
[----:B------:R-:W-:Y:S01]  /*1aa80*/  STL [R1+0x460], R133 ;  /* 0x0004608501007387 */ /* 0x000fe20000100800 */
[----:B------:R-:W-:-:S03]  /*1aa90*/  SEL R128, R249, R127, !P3 ;  /* 0x0000007ff9807207 */ /* 0x000fc60005800000 */
        /* <DEDUP_REMOVED lines=16> */
[----:B------:R-:W-:Y:S04]  /*1aba0*/  STL [R1+0x42c], R124 ;  /* 0x00042c7c01007387 */ /* 0x000fe80000100800 */
[----:B------:R-:W-:Y:S01]  /*1abb0*/  STL [R1+0x428], R123 ;  /* 0x0004287b01007387 */ /* 0x000fe20000100800 */
[----:B------:R-:W-:-:S03]  /*1abc0*/  SEL R120, R249, R120, !P3 ;  /* 0x00000078f9787207 */ /* 0x000fc60005800000 */
[----:B------:R1:W-:Y:S04]  /*1abd0*/  STL [R1+0x424], R121 ;  /* 0x0004247901007387 */ /* 0x0003e80000100800 */
[----:B------:R-:W-:Y:S04]  /*1abe0*/  STL [R1+0x420], R122 ;  /* 0x0004207a01007387 */ /* 0x000fe80000100800 */
[----:B------:R2:W-:Y:S01]  /*1abf0*/  STL [R1+0x41c], R0 ;  /* 0x00041c0001007387 */ /* 0x0005e20000100800 */
[C---:B-1----:R-:W-:Y:S02]  /*1ac00*/  SEL R121, R249.reuse, R236, !P3 ;  /* 0x000000ecf9797207 */ /* 0x042fe40005800000 */
[----:B------:R-:W-:-:S03]  /*1ac10*/  SEL R118, R249, R118, !P3 ;  /* 0x00000076f9767207 */ /* 0x000fc60005800000 */
[----:B------:R-:W-:Y:S01]  /*1ac20*/  STL [R1+0x404], R121 ;  /* 0x0004047901007387 */ /* 0x000fe20000100800 */
[----:B--2---:R-:W-:-:S03]  /*1ac30*/  SEL R0, R249, R119, !P3 ;  /* 0x00000077f9007207 */ /* 0x004fc60005800000 */
[----:B------:R-:W-:Y:S01]  /*1ac40*/  STL [R1+0x3f8], R120 ;  /* 0x0003f87801007387 */ /* 0x000fe20000100800 */
[----:B------:R-:W-:-:S03]  /*1ac50*/  SEL R117, R249, R117, !P3 ;  /* 0x00000075f9757207 */ /* 0x000fc60005800000 */
[----:B------:R1:W-:Y:S01]  /*1ac60*/  STL [R1+0x3f4], R0 ;  /* 0x0003f40001007387 */ /* 0x0003e20000100800 */
[----:B------:R-:W-:-:S03]  /*1ac70*/  SEL R115, R249, R115, !P3 ;  /* 0x00000073f9737207 */ /* 0x000fc60005800000 */
[----:B------:R-:W-:Y:S01]  /*1ac80*/  STL [R1+0x3f0], R118 ;  /* 0x0003f07601007387 */ /* 0x000fe20000100800 */
[C---:B------:R-:W-:Y:S02]  /*1ac90*/  SEL R114, R249.reuse, R114, !P3 ;  /* 0x00000072f9727207 */ /* 0x040fe40005800000 */
[C---:B-1----:R-:W-:Y:S01]  /*1aca0*/  SEL R0, R249.reuse, R116, !P3 ;  /* 0x00000074f9007207 */ /* 0x042fe20005800000 */
[----:B------:R-:W-:Y:S04]  /*1acb0*/  STL [R1+0x3ec], R117 ;  /* 0x0003ec7501007387 */ /* 0x000fe80000100800 */
        /* <DEDUP_REMOVED lines=11> */
[----:B------:R-:W-:Y:S01]  /*1ad70*/  STL [R1+0x3c4], R111 ;  /* 0x0003c46f01007387 */ /* 0x000fe20000100800 */
[----:B------:R-:W-:-:S03]  /*1ad80*/  SEL R6, R249, R6, !P3 ;  /* 0x00000006f9067207 */ /* 0x000fc60005800000 */
[----:B------:R3:W-:Y:S04]  /*1ad90*/  STL [R1+0x3c0], R0 ;  /* 0x0003c00001007387 */ /* 0x0007e80000100800 */
[----:B------:R-:W-:Y:S04]  /*1ada0*/  STL [R1+0x3b4], R109 ;  /* 0x0003b46d01007387 */ /* 0x000fe80000100800 */
[----:B------:R-:W-:Y:S01]  /*1adb0*/  STL [R1+0x3a4], R10 ;  /* 0x0003a40a01007387 */ /* 0x000fe20000100800 */
[C---:B---3--:R-:W-:Y:S02]  /*1adc0*/  SEL R0, R249.reuse, R5, !P3 ;  /* 0x00000005f9007207 */ /* 0x048fe40005800000 */
[----:B------:R-:W-:-:S03]  /*1add0*/  SEL R5, R249, R7, !P3 ;  /* 0x00000007f9057207 */ /* 0x000fc60005800000 */
[----:B------:R1:W-:Y:S04]  /*1ade0*/  STL [R1+0x3a0], R0 ;  /* 0x0003a00001007387 */ /* 0x0003e80000100800 */
[----:B------:R2:W-:Y:S01]  /*1adf0*/  STL [R1+0x39c], R6 ;  /* 0x00039c0601007387 */ /* 0x0005e20000100800 */
[----:B-1----:R-:W-:-:S03]  /*1ae00*/  SEL R0, R249, R8, !P3 ;  /* 0x00000008f9007207 */ /* 0x002fc60005800000 */
[----:B------:R1:W-:Y:S01]  /*1ae10*/  STL [R1+0x398], R5 ;  /* 0x0003980501007387 */ /* 0x0003e20000100800 */
[----:B--2---:R-:W-:-:S03]  /*1ae20*/  SEL R6, R249, R9, !P3 ;  /* 0x00000009f9067207 */ /* 0x004fc60005800000 */
        /* <DEDUP_REMOVED lines=148> */
[----:B------:R-:W2:Y:S04]  /*1b770*/  LDL.LU R117, [R1+0xa0] ;  /* 0x0000a00001757983 */ /* 0x000ea80000300800 */
[----:B------:R3:W-:Y:S04]  /*1b780*/  STL [R1+0x190], R5 ;  /* 0x0001900501007387 */ /* 0x0007e80000100800 */
[----:B------:R-:W4:Y:S01]  /*1b790*/  LDL.LU R116, [R1+0xa4] ;  /* 0x0000a40001747983 */ /* 0x000f220000300800 */
[----:B-1----:R-:W-:-:S03]  /*1b7a0*/  SEL R6, R249, R91, !P3 ;  /* 0x0000005bf9067207 */ /* 0x002fc60005800000 */
[----:B------:R1:W-:Y:S01]  /*1b7b0*/  STL [R1+0x18c], R0 ;  /* 0x00018c0001007387 */ /* 0x0003e20000100800 */
[----:B---3--:R-:W-:-:S03]  /*1b7c0*/  SEL R5, R249, R89, !P3 ;  /* 0x00000059f9057207 */ /* 0x008fc60005800000 */
[----:B------:R-:W3:Y:S04]  /*1b7d0*/  LDL.LU R115, [R1+0xa8] ;  /* 0x0000a80001737983 */ /* 0x000ee80000300800 */
[----:B------:R-:W3:Y:S01]  /*1b7e0*/  LDL.LU R114, [R1+0xac] ;  /* 0x0000ac0001727983 */ /* 0x000ee20000300800 */
[----:B-1----:R-:W-:-:S03]  /*1b7f0*/  SEL R0, R249, R90, !P3 ;  /* 0x0000005af9007207 */ /* 0x002fc60005800000 */
[----:B------:R-:W3:Y:S04]  /*1b800*/  LDL.LU R10, [R1+0xb0] ;  /* 0x0000b000010a7983 */ /* 0x000ee80000300800 */
[----:B------:R1:W-:Y:S04]  /*1b810*/  STL [R1+0x188], R5 ;  /* 0x0001880501007387 */ /* 0x0003e80000100800 */
[----:B------:R1:W-:Y:S02]  /*1b820*/  STL [R1+0x184], R0 ;  /* 0x0001840001007387 */ /* 0x0003e40000100800 */
[----:B-1----:R-:W-:-:S02]  /*1b830*/  SEL R5, R249, R92, !P3 ;  /* 0x0000005cf9057207 */ /* 0x002fc40005800000 */
[----:B------:R-:W-:Y:S01]  /*1b840*/  STL [R1+0x180], R6 ;  /* 0x0001800601007387 */ /* 0x000fe20000100800 */
[----:B------:R-:W-:-:S03]  /*1b850*/  SEL R0, R249, R93, !P3 ;  /* 0x0000005df9007207 */ /* 0x000fc60005800000 */
[----:B------:R-:W3:Y:S04]  /*1b860*/  LDL.LU R118, [R1+0xb4] ;  /* 0x0000b40001767983 */ /* 0x000ee80000300800 */
[----:B------:R1:W-:Y:S04]  /*1b870*/  STL [R1+0x17c], R5 ;  /* 0x00017c0501007387 */ /* 0x0003e80000100800 */
[----:B------:R-:W3:Y:S04]  /*1b880*/  LDL.LU R113, [R1+0xb8] ;  /* 0x0000b80001717983 */ /* 0x000ee80000300800 */
[----:B------:R1:W-:Y:S04]  /*1b890*/  STL [R1+0x178], R0 ;  /* 0x0001780001007387 */ /* 0x0003e80000100800 */
[----:B------:R-:W3:Y:S04]  /*1b8a0*/  LDL.LU R112, [R1+0xbc] ;  /* 0x0000bc0001707983 */ /* 0x000ee80000300800 */
[----:B------:R-:W3:Y:S04]  /*1b8b0*/  LDL.LU R111, [R1+0xc0] ;  /* 0x0000c000016f7983 */ /* 0x000ee80000300800 */
[----:B------:R-:W3:Y:S04]  /*1b8c0*/  LDL.LU R110, [R1+0xc4] ;  /* 0x0000c400016e7983 */ /* 0x000ee80000300800 */
[----:B------:R-:W3:Y:S01]  /*1b8d0*/  LDL.LU R109, [R1+0xc8] ;  /* 0x0000c800016d7983 */ /* 0x000ee20000300800 */
[----:B-1----:R-:W-:-:S02]  /*1b8e0*/  SEL R5, R249, R94, !P3 ;  /* 0x0000005ef9057207 */ /* 0x002fc40005800000 */
[C---:B------:R-:W-:Y:S02]  /*1b8f0*/  SEL R0, R249.reuse, R95, !P3 ;  /* 0x0000005ff9007207 */ /* 0x040fe40005800000 */
[C---:B------:R-:W-:Y:S01]  /*1b900*/  SEL R6, R249.reuse, R96, !P3 ;  /* 0x00000060f9067207 */ /* 0x040fe20005800000 */
[----:B------:R1:W-:Y:S04]  /*1b910*/  STL [R1+0x174], R5 ;  /* 0x0001740501007387 */ /* 0x0003e80000100800 */
[----:B------:R1:W-:Y:S02]  /*1b920*/  STL [R1+0x170], R0 ;  /* 0x0001700001007387 */ /* 0x0003e40000100800 */
[C---:B-1----:R-:W-:Y:S02]  /*1b930*/  SEL R5, R249.reuse, R97, !P3 ;  /* 0x00000061f9057207 */ /* 0x042fe40005800000 */
[----:B------:R1:W-:Y:S01]  /*1b940*/  STL [R1+0x16c], R6 ;  /* 0x00016c0601007387 */ /* 0x0003e20000100800 */
[----:B------:R-:W-:-:S03]  /*1b950*/  SEL R0, R249, R98, !P3 ;  /* 0x00000062f9007207 */ /* 0x000fc60005800000 */
        /* <DEDUP_REMOVED lines=20> */
[----:B------:R4:W-:Y:S04]  /*1baa0*/  STL [R1+0x134], R0 ;  /* 0x0001340001007387 */ /* 0x0009e80000100800 */
[----:B------:R3:W-:Y:S01]  /*1bab0*/  STL [R1+0x128], R6 ;  /* 0x0001280601007387 */ /* 0x0007e20000100800 */
[----:B--2---:R-:W-:-:S05]  /*1bac0*/  SEL R5, R249, R117, !P3 ;  /* 0x00000075f9057207 */ /* 0x004fca0005800000 */
[----:B------:R1:W-:Y:S01]  /*1bad0*/  STL [R1+0x124], R5 ;  /* 0x0001240501007387 */ /* 0x0003e20000100800 */
[----:B----4-:R-:W-:-:S05]  /*1bae0*/  SEL R0, R249, R116, !P3 ;  /* 0x00000074f9007207 */ /* 0x010fca0005800000 */
[----:B------:R2:W-:Y:S01]  /*1baf0*/  STL [R1+0x120], R0 ;  /* 0x0001200001007387 */ /* 0x0005e20000100800 */
[C---:B---3--:R-:W-:Y:S02]  /*1bb00*/  SEL R6, R249.reuse, R115, !P3 ;  /* 0x00000073f9067207 */ /* 0x048fe40005800000 */
[----:B-1----:R-:W-:-:S03]  /*1bb10*/  SEL R5, R249, R114, !P3 ;  /* 0x00000072f9057207 */ /* 0x002fc60005800000 */
[----:B------:R1:W-:Y:S01]  /*1bb20*/  STL [R1+0x11c], R6 ;  /* 0x00011c0601007387 */ /* 0x0003e20000100800 */
[----:B--2---:R-:W-:-:S03]  /*1bb30*/  SEL R0, R249, R10, !P3 ;  /* 0x0000000af9007207 */ /* 0x004fc60005800000 */
[----:B------:R-:W2:Y:S04]  /*1bb40*/  LDL.LU R117, [R1+0xcc] ;  /* 0x0000cc0001757983 */ /* 0x000ea80000300800 */
[----:B------:R3:W-:Y:S04]  /*1bb50*/  STL [R1+0x118], R5 ;  /* 0x0001180501007387 */ /* 0x0007e80000100800 */
[----:B------:R-:W4:Y:S04]  /*1bb60*/  LDL.LU R116, [R1+0xd0] ;  /* 0x0000d00001747983 */ /* 0x000f280000300800 */
[----:B------:R3:W-:Y:S04]  /*1bb70*/  STL [R1+0x114], R0 ;  /* 0x0001140001007387 */ /* 0x0007e80000100800 */
[----:B------:R-:W4:Y:S01]  /*1bb80*/  LDL.LU R115, [R1+0xd4] ;  /* 0x0000d40001737983 */ /* 0x000f220000300800 */
[----:B-1----:R-:W-:-:S03]  /*1bb90*/  SEL R6, R249, R118, !P3 ;  /* 0x00000076f9067207 */ /* 0x002fc60005800000 */
[----:B------:R-:W4:Y:S04]  /*1bba0*/  LDL.LU R114, [R1+0xd8] ;  /* 0x0000d80001727983 */ /* 0x000f280000300800 */
[----:B------:R-:W4:Y:S01]  /*1bbb0*/  LDL.LU R10, [R1+0xe0] ;  /* 0x0000e000010a7983 */ /* 0x000f220000300800 */
[----:B---3--:R-:W-:-:S03]  /*1bbc0*/  SEL R5, R249, R113, !P3 ;  /* 0x00000071f9057207 */ /* 0x008fc60005800000 */
[----:B------:R1:W-:Y:S01]  /*1bbd0*/  STL [R1+0x110], R6 ;  /* 0x0001100601007387 */ /* 0x0003e20000100800 */
[----:B------:R-:W-:-:S03]  /*1bbe0*/  SEL R0, R249, R112, !P3 ;  /* 0x00000070f9007207 */ /* 0x000fc60005800000 */
[----:B------:R3:W-:Y:S01]  /*1bbf0*/  STL [R1+0x10c], R5 ;  /* 0x00010c0501007387 */ /* 0x0007e20000100800 */
[----:B-1----:R-:W-:-:S03]  /*1bc00*/  SEL R6, R249, R111, !P3 ;  /* 0x0000006ff9067207 */ /* 0x002fc60005800000 */
[----:B------:R1:W-:Y:S01]  /*1bc10*/  STL [R1+0x108], R0 ;  /* 0x0001080001007387 */ /* 0x0003e20000100800 */
[----:B---3--:R-:W-:-:S03]  /*1bc20*/  SEL R5, R249, R110, !P3 ;  /* 0x0000006ef9057207 */ /* 0x008fc60005800000 */
[----:B------:R-:W-:Y:S01]  /*1bc30*/  STL [R1+0x104], R6 ;  /* 0x0001040601007387 */ /* 0x000fe20000100800 */
[----:B-1----:R-:W-:-:S03]  /*1bc40*/  SEL R0, R249, R109, !P3 ;  /* 0x0000006df9007207 */ /* 0x002fc60005800000 */
[----:B------:R-:W3:Y:S04]  /*1bc50*/  LDL.LU R130, [R1+0xe4] ;  /* 0x0000e40001827983 */ /* 0x000ee80000300800 */
[----:B------:R-:W-:Y:S04]  /*1bc60*/  STL [R1+0x100], R5 ;  /* 0x0001000501007387 */ /* 0x000fe80000100800 */
[----:B------:R-:W3:Y:S04]  /*1bc70*/  LDL.LU R129, [R1+0x194] ;  /* 0x0001940001817983 */ /* 0x000ee80000300800 */
[----:B------:R1:W-:Y:S04]  /*1bc80*/  STL [R1+0xfc], R0 ;  /* 0x0000fc0001007387 */ /* 0x0003e80000100800 */
[----:B------:R-:W3:Y:S04]  /*1bc90*/  LDL.LU R128, [R1+0x198] ;  /* 0x0001980001807983 */ /* 0x000ee80000300800 */
[----:B------:R-:W3:Y:S04]  /*1bca0*/  LDL.LU R127, [R1+0x19c] ;  /* 0x00019c00017f7983 */ /* 0x000ee80000300800 */
[----:B------:R-:W3:Y:S04]  /*1bcb0*/  LDL.LU R126, [R1+0x1b8] ;  /* 0x0001b800017e7983 */ /* 0x000ee80000300800 */
[----:B------:R-:W3:Y:S04]  /*1bcc0*/  LDL.LU R125, [R1+0x1bc] ;  /* 0x0001bc00017d7983 */ /* 0x000ee80000300800 */
[----:B------:R-:W3:Y:S04]  /*1bcd0*/  LDL.LU R124, [R1+0x1c0] ;  /* 0x0001c000017c7983 */ /* 0x000ee80000300800 */
[----:B------:R-:W3:Y:S04]  /*1bce0*/  LDL.LU R123, [R1+0x1c4] ;  /* 0x0001c400017b7983 */ /* 0x000ee80000300800 */
[----:B------:R-:W3:Y:S04]  /*1bcf0*/  LDL.LU R122, [R1+0x1dc] ;  /* 0x0001dc00017a7983 */ /* 0x000ee80000300800 */
[----:B------:R-:W3:Y:S04]  /*1bd00*/  LDL.LU R121, [R1+0x1e0] ;  /* 0x0001e00001797983 */ /* 0x000ee80000300800 */
[----:B-1----:R-:W3:Y:S04]  /*1bd10*/  LDL.LU R0, [R1+0x1e4] ;  /* 0x0001e40001007983 */ /* 0x002ee80000300800 */
        /* <DEDUP_REMOVED lines=8> */
[----:B------:R-:W3:Y:S01]  /*1bda0*/  LDL.LU R109, [R1+0x23c] ;  /* 0x00023c00016d7983 */ /* 0x000ee20000300800 */
[----:B--2---:R-:W-:-:S05]  /*1bdb0*/  SEL R6, R249, R117, !P3 ;  /* 0x00000075f9067207 */ /* 0x004fca0005800000 */
[----:B------:R1:W-:Y:S01]  /*1bdc0*/  STL [R1+0xf8], R6 ;  /* 0x0000f80601007387 */ /* 0x0003e20000100800 */
[----:B----4-:R-:W-:-:S05]  /*1bdd0*/  SEL R5, R249, R116, !P3 ;  /* 0x00000074f9057207 */ /* 0x010fca0005800000 */
[----:B------:R2:W-:Y:S01]  /*1bde0*/  STL [R1+0xf4], R5 ;  /* 0x0000f40501007387 */ /* 0x0005e20000100800 */
[C---:B------:R-:W-:Y:S02]  /*1bdf0*/  SEL R7, R249.reuse, R115, !P3 ;  /* 0x00000073f9077207 */ /* 0x040fe40005800000 */
[----:B-1----:R-:W-:-:S03]  /*1be00*/  SEL R6, R249, R114, !P3 ;  /* 0x00000072f9067207 */ /* 0x002fc60005800000 */
[----:B------:R-:W-:Y:S01]  /*1be10*/  STL [R1+0xf0], R7 ;  /* 0x0000f00701007387 */ /* 0x000fe20000100800 */
[----:B--2---:R-:W-:-:S03]  /*1be20*/  SEL R5, R249, R10, !P3 ;  /* 0x0000000af9057207 */ /* 0x004fc60005800000 */
[----:B------:R-:W2:Y:S04]  /*1be30*/  LDL.LU R118, [R1+0x250] ;  /* 0x0002500001767983 */ /* 0x000ea80000300800 */
[----:B------:R-:W-:Y:S04]  /*1be40*/  STL [R1+0xec], R6 ;  /* 0x0000ec0601007387 */ /* 0x000fe80000100800 */
[----:B------:R-:W4:Y:S04]  /*1be50*/  LDL.LU R117, [R1+0x254] ;  /* 0x0002540001757983 */ /* 0x000f280000300800 */
[----:B------:R3:W-:Y:S04]  /*1be60*/  STL [R1+0xe8], R5 ;  /* 0x0000e80501007387 */ /* 0x0007e80000100800 */
[----:B------:R-:W4:Y:S04]  /*1be70*/  LDL.LU R116, [R1+0x258] ;  /* 0x0002580001747983 */ /* 0x000f280000300800 */
[----:B------:R-:W4:Y:S04]  /*1be80*/  LDL.LU R115, [R1+0x25c] ;  /* 0x00025c0001737983 */ /* 0x000f280000300800 */
[----:B------:R-:W4:Y:S01]  /*1be90*/  LDL.LU R114, [R1+0x274] ;  /* 0x0002740001727983 */ /* 0x000f220000300800 */
[----:B---3--:R-:W-:-:S03]  /*1bea0*/  SEL R5, R249, R130, !P3 ;  /* 0x00000082f9057207 */ /* 0x008fc60005800000 */
[----:B------:R-:W3:Y:S01]  /*1beb0*/  LDL.LU R10, [R1+0x27c] ;  /* 0x00027c00010a7983 */ /* 0x000ee20000300800 */
[----:B------:R-:W-:-:S03]  /*1bec0*/  SEL R7, R249, R129, !P3 ;  /* 0x00000081f9077207 */ /* 0x000fc60005800000 */
[----:B------:R1:W-:Y:S01]  /*1bed0*/  STL [R1+0xe4], R5 ;  /* 0x0000e40501007387 */ /* 0x0003e20000100800 */
[----:B------:R-:W-:-:S03]  /*1bee0*/  SEL R6, R249, R128, !P3 ;  /* 0x00000080f9067207 */ /* 0x000fc60005800000 */
[----:B------:R1:W-:Y:S02]  /*1bef0*/  STL [R1+0xe0], R7 ;  /* 0x0000e00701007387 */ /* 0x0003e40000100800 */
[C---:B-1----:R-:W-:Y:S02]  /*1bf00*/  SEL R5, R249.reuse, R127, !P3 ;  /* 0x0000007ff9057207 */ /* 0x042fe40005800000 */
[----:B------:R1:W-:Y:S04]  /*1bf10*/  STL [R1+0xd8], R6 ;  /* 0x0000d80601007387 */ /* 0x0003e80000100800 */
[----:B------:R1:W-:Y:S01]  /*1bf20*/  STL [R1+0xd4], R5 ;  /* 0x0000d40501007387 */ /* 0x0003e20000100800 */
[C---:B------:R-:W-:Y:S02]  /*1bf30*/  SEL R7, R249.reuse, R126, !P3 ;  /* 0x0000007ef9077207 */ /* 0x040fe40005800000 */
[----:B-1----:R-:W-:-:S03]  /*1bf40*/  SEL R6, R249, R125, !P3 ;  /* 0x0000007df9067207 */ /* 0x002fc60005800000 */
[----:B------:R1:W-:Y:S01]  /*1bf50*/  STL [R1+0xd0], R7 ;  /* 0x0000d00701007387 */ /* 0x0003e20000100800 */
[----:B------:R-:W-:-:S03]  /*1bf60*/  SEL R5, R249, R124, !P3 ;  /* 0x0000007cf9057207 */ /* 0x000fc60005800000 */
[----:B------:R1:W-:Y:S04]  /*1bf70*/  STL [R1+0xcc], R6 ;  /* 0x0000cc0601007387 */ /* 0x0003e80000100800 */
[----:B------:R1:W-:Y:S02]  /*1bf80*/  STL [R1+0xc8], R5 ;  /* 0x0000c80501007387 */ /* 0x0003e40000100800 */
[C---:B-1----:R-:W-:Y:S02]  /*1bf90*/  SEL R7, R249.reuse, R123, !P3 ;  /* 0x0000007bf9077207 */ /* 0x042fe40005800000 */
[----:B------:R-:W-:-:S03]  /*1bfa0*/  SEL R6, R249, R122, !P3 ;  /* 0x0000007af9067207 */ /* 0x000fc60005800000 */
[----:B------:R-:W-:Y:S01]  /*1bfb0*/  STL [R1+0xc4], R7 ;  /* 0x0000c40701007387 */ /* 0x000fe20000100800 */
[C---:B------:R-:W-:Y:S02]  /*1bfc0*/  SEL R0, R249.reuse, R0, !P3 ;  /* 0x00000000f9007207 */ /* 0x040fe40005800000 */
[C---:B------:R-:W-:Y:S01]  /*1bfd0*/  SEL R5, R249.reuse, R121, !P3 ;  /* 0x00000079f9057207 */ /* 0x040fe20005800000 */
[----:B------:R1:W-:Y:S04]  /*1bfe0*/  STL [R1+0xc0], R6 ;  /* 0x0000c00601007387 */ /* 0x0003e80000100800 */
[----:B------:R1:W-:Y:S02]  /*1bff0*/  STL [R1+0xbc], R5 ;  /* 0x0000bc0501007387 */ /* 0x0003e40000100800 */
[----:B-1----:R-:W-:-:S02]  /*1c000*/  SEL R6, R249, R237, !P3 ;  /* 0x000000edf9067207 */ /* 0x002fc40005800000 */
        /* <DEDUP_REMOVED lines=15> */
[----:B------:R-:W3:Y:S01]  /*1c100*/  LDL.LU R113, [R1+0x280] ;  /* 0x0002800001717983 */ /* 0x000ee20000300800 */
[----:B-1----:R-:W-:-:S03]  /*1c110*/  SEL R0, R249, R109, !P3 ;  /* 0x0000006df9007207 */ /* 0x002fc60005800000 */
[----:B------:R4:W-:Y:S04]  /*1c120*/  STL [R1+0x98], R5 ;  /* 0x0000980501007387 */ /* 0x0009e80000100800 */
[----:B------:R-:W3:Y:S04]  /*1c130*/  LDL.LU R112, [R1+0x284] ;  /* 0x0002840001707983 */ /* 0x000ee80000300800 */
[----:B------:R1:W-:Y:S04]  /*1c140*/  STL [R1+0x94], R0 ;  /* 0x0000940001007387 */ /* 0x0003e80000100800 */
[----:B------:R-:W3:Y:S04]  /*1c150*/  LDL.LU R111, [R1+0x290] ;  /* 0x00029000016f7983 */ /* 0x000ee80000300800 */
[----:B------:R-:W3:Y:S04]  /*1c160*/  LDL.LU R110, [R1+0x294] ;  /* 0x00029400016e7983 */ /* 0x000ee80000300800 */
[----:B------:R-:W3:Y:S01]  /*1c170*/  LDL.LU R109, [R1+0x298] ;  /* 0x00029800016d7983 */ /* 0x000ee20000300800 */
[----:B--2---:R-:W-:-:S05]  /*1c180*/  SEL R6, R249, R118, !P3 ;  /* 0x00000076f9067207 */ /* 0x004fca0005800000 */
[----:B------:R2:W-:Y:S01]  /*1c190*/  STL [R1+0x90], R6 ;  /* 0x0000900601007387 */ /* 0x0005e20000100800 */
[----:B----4-:R-:W-:-:S05]  /*1c1a0*/  SEL R5, R249, R117, !P3 ;  /* 0x00000075f9057207 */ /* 0x010fca0005800000 */
[----:B------:R4:W-:Y:S01]  /*1c1b0*/  STL [R1+0x8c], R5 ;  /* 0x00008c0501007387 */ /* 0x0009e20000100800 */
[C---:B-1----:R-:W-:Y:S02]  /*1c1c0*/  SEL R0, R249.reuse, R116, !P3 ;  /* 0x00000074f9007207 */ /* 0x042fe40005800000 */
[----:B--2---:R-:W-:-:S03]  /*1c1d0*/  SEL R6, R249, R115, !P3 ;  /* 0x00000073f9067207 */ /* 0x004fc60005800000 */
[----:B------:R3:W-:Y:S01]  /*1c1e0*/  STL [R1+0x88], R0 ;  /* 0x0000880001007387 */ /* 0x0007e20000100800 */
[----:B----4-:R-:W-:-:S03]  /*1c1f0*/  SEL R5, R249, R114, !P3 ;  /* 0x00000072f9057207 */ /* 0x010fc60005800000 */
[----:B------:R-:W-:Y:S04]  /*1c200*/  STL [R1+0x84], R6 ;  /* 0x0000840601007387 */ /* 0x000fe80000100800 */
[----:B------:R-:W2:Y:S01]  /*1c210*/  LDL.LU R130, [R1+0x29c] ;  /* 0x00029c0001827983 */ /* 0x000ea20000300800 */
[----:B---3--:R-:W-:-:S03]  /*1c220*/  SEL R0, R249, R10, !P3 ;  /* 0x0000000af9007207 */ /* 0x008fc60005800000 */
[----:B------:R-:W-:Y:S04]  /*1c230*/  STL [R1+0x80], R5 ;  /* 0x0000800501007387 */ /* 0x000fe80000100800 */
[----:B------:R-:W3:Y:S04]  /*1c240*/  LDL.LU R129, [R1+0x2ac] ;  /* 0x0002ac0001817983 */ /* 0x000ee80000300800 */
[----:B------:R1:W-:Y:S04]  /*1c250*/  STL [R1+0x7c], R0 ;  /* 0x00007c0001007387 */ /* 0x0003e80000100800 */
[----:B------:R-:W4:Y:S04]  /*1c260*/  LDL.LU R128, [R1+0x2b4] ;  /* 0x0002b40001807983 */ /* 0x000f280000300800 */
[----:B------:R-:W4:Y:S04]  /*1c270*/  LDL.LU R127, [R1+0x2b8] ;  /* 0x0002b800017f7983 */ /* 0x000f280000300800 */
[----:B------:R-:W4:Y:S04]  /*1c280*/  LDL.LU R126, [R1+0x2c0] ;  /* 0x0002c000017e7983 */ /* 0x000f280000300800 */
[----:B------:R-:W4:Y:S04]  /*1c290*/  LDL.LU R125, [R1+0x2d4] ;  /* 0x0002d400017d7983 */ /* 0x000f280000300800 */
[----:B------:R-:W4:Y:S04]  /*1c2a0*/  LDL.LU R124, [R1+0x2d8] ;  /* 0x0002d800017c7983 */ /* 0x000f280000300800 */
[----:B------:R-:W4:Y:S04]  /*1c2b0*/  LDL.LU R123, [R1+0x2e0] ;  /* 0x0002e000017b7983 */ /* 0x000f280000300800 */
[----:B------:R-:W4:Y:S04]  /*1c2c0*/  LDL.LU R122, [R1+0x2e4] ;  /* 0x0002e400017a7983 */ /* 0x000f280000300800 */
[----:B------:R-:W4:Y:S04]  /*1c2d0*/  LDL.LU R121, [R1+0x2fc] ;  /* 0x0002fc0001797983 */ /* 0x000f280000300800 */
[----:B-1----:R-:W4:Y:S04]  /*1c2e0*/  LDL.LU R0, [R1+0x300] ;  /* 0x0003000001007983 */ /* 0x002f280000300800 */
        /* <DEDUP_REMOVED lines=8> */
[----:B------:R-:W4:Y:S01]  /*1c370*/  LDL.LU R10, [R1+0x370] ;  /* 0x00037000010a7983 */ /* 0x000f220000300800 */
[----:B------:R-:W-:-:S02]  /*1c380*/  SEL R6, R249, R113, !P3 ;  /* 0x00000071f9067207 */ /* 0x000fc40005800000 */
[----:B------:R-:W-:-:S03]  /*1c390*/  SEL R5, R249, R112, !P3 ;  /* 0x00000070f9057207 */ /* 0x000fc60005800000 */
[----:B------:R1:W-:Y:S01]  /*1c3a0*/  STL [R1+0x78], R6 ;  /* 0x0000780601007387 */ /* 0x0003e20000100800 */
[----:B------:R-:W-:-:S03]  /*1c3b0*/  SEL R7, R249, R111, !P3 ;  /* 0x0000006ff9077207 */ /* 0x000fc60005800000 */
[----:B------:R1:W-:Y:S04]  /*1c3c0*/  STL [R1+0x74], R5 ;  /* 0x0000740501007387 */ /* 0x0003e80000100800 */
[----:B------:R2:W-:Y:S04]  /*1c3d0*/  STL [R1+0x70], R7 ;  /* 0x0000700701007387 */ /* 0x0005e80000100800 */
[----:B------:R-:W4:Y:S01]  /*1c3e0*/  LDL.LU R114, [R1+0x3b0] ;  /* 0x0003b00001727983 */ /* 0x000f220000300800 */
[C---:B-1----:R-:W-:Y:S02]  /*1c3f0*/  SEL R6, R249.reuse, R110, !P3 ;  /* 0x0000006ef9067207 */ /* 0x042fe40005800000 */
[----:B------:R-:W-:-:S03]  /*1c400*/  SEL R5, R249, R109, !P3 ;  /* 0x0000006df9057207 */ /* 0x000fc60005800000 */
[----:B------:R3:W-:Y:S04]  /*1c410*/  STL [R1+0x6c], R6 ;  /* 0x00006c0601007387 */ /* 0x0007e80000100800 */
[----:B------:R-:W4:Y:S04]  /*1c420*/  LDL.LU R113, [R1+0x3b8] ;  /* 0x0003b80001717983 */ /* 0x000f280000300800 */
[----:B------:R4:W-:Y:S04]  /*1c430*/  STL [R1+0x68], R5 ;  /* 0x0000680501007387 */ /* 0x0009e80000100800 */
[----:B------:R-:W4:Y:S04]  /*1c440*/  LDL.LU R112, [R1+0x3bc] ;  /* 0x0003bc0001707983 */ /* 0x000f280000300800 */
[----:B------:R-:W4:Y:S04]  /*1c450*/  LDL.LU R111, [R1+0x3cc] ;  /* 0x0003cc00016f7983 */ /* 0x000f280000300800 */
[----:B------:R-:W4:Y:S04]  /*1c460*/  LDL.LU R110, [R1+0x3d8] ;  /* 0x0003d800016e7983 */ /* 0x000f280000300800 */
[----:B------:R-:W4:Y:S01]  /*1c470*/  LDL.LU R109, [R1+0x3e0] ;  /* 0x0003e000016d7983 */ /* 0x000f220000300800 */
[----:B--2---:R-:W-:-:S02]  /*1c480*/  SEL R7, R249, R130, !P3 ;  /* 0x00000082f9077207 */ /* 0x004fc40005800000 */
[----:B---3--:R-:W-:-:S03]  /*1c490*/  SEL R6, R249, R129, !P3 ;  /* 0x00000081f9067207 */ /* 0x008fc60005800000 */
[----:B------:R1:W-:Y:S01]  /*1c4a0*/  STL [R1+0x64], R7 ;  /* 0x0000640701007387 */ /* 0x0003e20000100800 */
[----:B----4-:R-:W-:-:S03]  /*1c4b0*/  SEL R5, R249, R128, !P3 ;  /* 0x00000080f9057207 */ /* 0x010fc60005800000 */
[----:B------:R2:W-:Y:S01]  /*1c4c0*/  STL [R1+0x60], R6 ;  /* 0x0000600601007387 */ /* 0x0005e20000100800 */
[----:B-1----:R-:W-:-:S03]  /*1c4d0*/  SEL R7, R249, R127, !P3 ;  /* 0x0000007ff9077207 */ /* 0x002fc60005800000 */
[----:B------:R1:W-:Y:S01]  /*1c4e0*/  STL [R1+0x5c], R5 ;  /* 0x00005c0501007387 */ /* 0x0003e20000100800 */
[----:B--2---:R-:W-:-:S03]  /*1c4f0*/  SEL R6, R249, R126, !P3 ;  /* 0x0000007ef9067207 */ /* 0x004fc60005800000 */
[----:B------:R2:W-:Y:S01]  /*1c500*/  STL [R1+0x58], R7 ;  /* 0x0000580701007387 */ /* 0x0005e20000100800 */
[----:B-1----:R-:W-:-:S03]  /*1c510*/  SEL R5, R249, R125, !P3 ;  /* 0x0000007df9057207 */ /* 0x002fc60005800000 */
[----:B------:R1:W-:Y:S04]  /*1c520*/  STL [R1+0x54], R6 ;  /* 0x0000540601007387 */ /* 0x0003e80000100800 */
[----:B------:R3:W-:Y:S01]  /*1c530*/  STL [R1+0x50], R5 ;  /* 0x0000500501007387 */ /* 0x0007e20000100800 */
[C---:B--2---:R-:W-:Y:S02]  /*1c540*/  SEL R7, R249.reuse, R124, !P3 ;  /* 0x0000007cf9077207 */ /* 0x044fe40005800000 */
[----:B-1----:R-:W-:-:S03]  /*1c550*/  SEL R6, R249, R123, !P3 ;  /* 0x0000007bf9067207 */ /* 0x002fc60005800000 */
[----:B------:R1:W-:Y:S01]  /*1c560*/  STL [R1+0x4c], R7 ;  /* 0x00004c0701007387 */ /* 0x0003e20000100800 */
[----:B---3--:R-:W-:-:S03]  /*1c570*/  SEL R5, R249, R122, !P3 ;  /* 0x0000007af9057207 */ /* 0x008fc60005800000 */
[----:B------:R2:W-:Y:S04]  /*1c580*/  STL [R1+0x48], R6 ;  /* 0x0000480601007387 */ /* 0x0005e80000100800 */
[----:B------:R3:W-:Y:S01]  /*1c590*/  STL [R1+0x44], R5 ;  /* 0x0000440501007387 */ /* 0x0007e20000100800 */
[C---:B-1----:R-:W-:Y:S02]  /*1c5a0*/  SEL R7, R249.reuse, R121, !P3 ;  /* 0x00000079f9077207 */ /* 0x042fe40005800000 */
[C---:B--2---:R-:W-:Y:S02]  /*1c5b0*/  SEL R6, R249.reuse, R0, !P3 ;  /* 0x00000000f9067207 */ /* 0x044fe40005800000 */
[C---:B------:R-:W-:Y:S02]  /*1c5c0*/  SEL R0, R249.reuse, R236, !P3 ;  /* 0x000000ecf9007207 */ /* 0x040fe40005800000 */
[C---:B---3--:R-:W-:Y:S01]  /*1c5d0*/  SEL R5, R249.reuse, R237, !P3 ;  /* 0x000000edf9057207 */ /* 0x048fe20005800000 */
[----:B------:R-:W-:Y:S04]  /*1c5e0*/  STL [R1+0x40], R7 ;  /* 0x0000400701007387 */ /* 0x000fe80000100800 */
[----:B------:R1:W-:Y:S04]  /*1c5f0*/  STL [R1+0x3c], R6 ;  /* 0x00003c0601007387 */ /* 0x0003e80000100800 */
[----:B------:R2:W-:Y:S04]  /*1c600*/  STL [R1+0x38], R5 ;  /* 0x0000380501007387 */ /* 0x0005e80000100800 */
[----:B------:R3:W-:Y:S01]  /*1c610*/  STL [R1+0x34], R0 ;  /* 0x0000340001007387 */ /* 0x0007e20000100800 */
[----:B-1----:R-:W-:-:S02]  /*1c620*/  SEL R6, R249, R120, !P3 ;  /* 0x00000078f9067207 */ /* 0x002fc40005800000 */
[----:B--2---:R-:W-:-:S03]  /*1c630*/  SEL R5, R249, R119, !P3 ;  /* 0x00000077f9057207 */ /* 0x004fc60005800000 */
[----:B------:R1:W-:Y:S01]  /*1c640*/  STL [R1+0x30], R6 ;  /* 0x0000300601007387 */ /* 0x0003e20000100800 */
[----:B---3--:R-:W-:-:S03]  /*1c650*/  SEL R0, R249, R118, !P3 ;  /* 0x00000076f9007207 */ /* 0x008fc60005800000 */
[----:B------:R2:W-:Y:S04]  /*1c660*/  STL [R1+0x2c], R5 ;  /* 0x00002c0501007387 */ /* 0x0005e80000100800 */
[----:B------:R3:W-:Y:S01]  /*1c670*/  STL [R1+0x28], R0 ;  /* 0x0000280001007387 */ /* 0x0007e20000100800 */
[C---:B-1----:R-:W-:Y:S02]  /*1c680*/  SEL R6, R249.reuse, R117, !P3 ;  /* 0x00000075f9067207 */ /* 0x042fe40005800000 */
[----:B--2---:R-:W-:-:S03]  /*1c690*/  SEL R5, R249, R116, !P3 ;  /* 0x00000074f9057207 */ /* 0x004fc60005800000 */
[----:B------:R-:W-:Y:S01]  /*1c6a0*/  STL [R1+0x24], R6 ;  /* 0x0000240601007387 */ /* 0x000fe20000100800 */
[----:B---3--:R-:W-:-:S03]  /*1c6b0*/  SEL R0, R249, R115, !P3 ;  /* 0x00000073f9007207 */ /* 0x008fc60005800000 */
[----:B------:R-:W-:Y:S04]  /*1c6c0*/  STL [R1+0x20], R5 ;  /* 0x0000200501007387 */ /* 0x000fe80000100800 */
[----:B------:R1:W-:Y:S02]  /*1c6d0*/  STL [R1+0x1c], R0 ;  /* 0x00001c0001007387 */ /* 0x0003e40000100800 */
[----:B-1----:R-:W-:-:S05]  /*1c6e0*/  SEL R0, R249, R114, !P3 ;  /* 0x00000072f9007207 */ /* 0x002fca0005800000 */
[----:B------:R1:W-:Y:S04]  /*1c6f0*/  STL [R1], R0 ;  /* 0x0000000001007387 */ /* 0x0003e80000100800 */
[----:B------:R-:W2:Y:S04]  /*1c700*/  LDL.LU R6, [R1+0x3e4] ;  /* 0x0003e40001067983 */ /* 0x000ea80000300800 */
[----:B------:R-:W3:Y:S04]  /*1c710*/  LDL.LU R5, [R1+0x3fc] ;  /* 0x0003fc0001057983 */ /* 0x000ee80000300800 */
        /* <DEDUP_REMOVED lines=19> */
[----:B------:R-:W4:Y:S01]  /*1c850*/  LDL.LU R118, [R1+0x68c] ;  /* 0x00068c0001767983 */ /* 0x000f220000300800 */
[----:B------:R-:W-:-:S03]  /*1c860*/  SEL R108, R249, R113, !P3 ;  /* 0x00000071f96c7207 */ /* 0x000fc60005800000 */
        /* <DEDUP_REMOVED lines=8> */
[----:B------:R-:W4:Y:S04]  /*1c8f0*/  LDL.LU R113, [R1+0x698] ;  /* 0x0006980001717983 */ /* 0x000f280000300800 */
[----:B------:R-:W4:Y:S04]  /*1c900*/  LDL.LU R112, [R1+0x67c] ;  /* 0x00067c0001707983 */ /* 0x000f280000300800 */
[----:B------:R-:W4:Y:S04]  /*1c910*/  LDL.LU R111, [R1+0x678] ;  /* 0x00067800016f7983 */ /* 0x000f280000300800 */
[----:B------:R-:W4:Y:S04]  /*1c920*/  LDL.LU R110, [R1+0x670] ;  /* 0x00067000016e7983 */ /* 0x000f280000300800 */
[----:B------:R-:W4:Y:S01]  /*1c930*/  LDL.LU R109, [R1+0x66c] ;  /* 0x00066c00016d7983 */ /* 0x000f220000300800 */
[----:B--2---:R-:W-:-:S03]  /*1c940*/  SEL R103, R249, R6, !P3 ;  /* 0x00000006f9677207 */ /* 0x004fc60005800000 */
[----:B------:R-:W2:Y:S01]  /*1c950*/  LDL.LU R6, [R1+0x668] ;  /* 0x0006680001067983 */ /* 0x000ea20000300800 */
[----:B---3--:R-:W-:-:S03]  /*1c960*/  SEL R102, R249, R5, !P3 ;  /* 0x00000005f9667207 */ /* 0x008fc60005800000 */
[----:B------:R-:W3:Y:S01]  /*1c970*/  LDL.LU R5, [R1+0x664] ;  /* 0x0006640001057983 */ /* 0x000ee20000300800 */
[----:B----4-:R-:W-:-:S03]  /*1c980*/  SEL R101, R249, R134, !P3 ;  /* 0x00000086f9657207 */ /* 0x010fc60005800000 */
        /* <DEDUP_REMOVED lines=123> */
[C---:B----4-:R-:W-:Y:S02]  /*1d140*/  SEL R73, R249.reuse, R134, !P3 ;  /* 0x00000086f9497207 */ /* 0x050fe40005800000 */
[C---:B------:R-:W-:Y:S02]  /*1d150*/  SEL R74, R249.reuse, R133, !P3 ;  /* 0x00000085f94a7207 */ /* 0x040fe40005800000 */
[C---:B------:R-:W-:Y:S02]  /*1d160*/  SEL R75, R249.reuse, R132, !P3 ;  /* 0x00000084f94b7207 */ /* 0x040fe40005800000 */
[C---:B------:R-:W-:Y:S02]  /*1d170*/  SEL R76, R249.reuse, R131, !P3 ;  /* 0x00000083f94c7207 */ /* 0x040fe40005800000 */
[C---:B------:R-:W-:Y:S02]  /*1d180*/  SEL R77, R249.reuse, R130, !P3 ;  /* 0x00000082f94d7207 */ /* 0x040fe40005800000 */
[----:B------:R-:W-:-:S02]  /*1d190*/  SEL R78, R249, R129, !P3 ;  /* 0x00000081f94e7207 */ /* 0x000fc40005800000 */
[C---:B------:R-:W-:Y:S02]  /*1d1a0*/  SEL R79, R249.reuse, R128, !P3 ;  /* 0x00000080f94f7207 */ /* 0x040fe40005800000 */
        /* <DEDUP_REMOVED lines=11> */
[----:B------:R-:W-:-:S05]  /*1d260*/  SEL R0, R249, R109, !P3 ;  /* 0x0000006df9007207 */ /* 0x000fca0005800000 */
        /* <DEDUP_REMOVED lines=39> */
[----:B------:R-:W4:Y:S01]  /*1d4e0*/  LDL.LU R109, [R1+0x4f4] ;  /* 0x0004f400016d7983 */ /* 0x000f220000300800 */
[----:B--2---:R-:W-:-:S05]  /*1d4f0*/  SEL R6, R249, R6, !P3 ;  /* 0x00000006f9067207 */ /* 0x004fca0005800000 */
[----:B------:R3:W-:Y:S02]  /*1d500*/  STL [R1+0x5c8], R6 ;  /* 0x0005c80601007387 */ /* 0x0007e40000100800 */
[----:B---3--:R-:W-:-:S05]  /*1d510*/  SEL R6, R249, R5, !P3 ;  /* 0x00000005f9067207 */ /* 0x008fca0005800000 */
[----:B------:R1:W-:Y:S01]  /*1d520*/  STL [R1+0x5c4], R6 ;  /* 0x0005c40601007387 */ /* 0x0003e20000100800 */
[C---:B----4-:R-:W-:Y:S02]  /*1d530*/  SEL R5, R249.reuse, R134, !P3 ;  /* 0x00000086f9057207 */ /* 0x050fe40005800000 */
[----:B------:R-:W-:-:S03]  /*1d540*/  SEL R133, R249, R133, !P3 ;  /* 0x00000085f9857207 */ /* 0x000fc60005800000 */
[----:B------:R2:W-:Y:S01]  /*1d550*/  STL [R1+0x5bc], R5 ;  /* 0x0005bc0501007387 */ /* 0x0005e20000100800 */
[----:B-1----:R-:W-:-:S03]  /*1d560*/  SEL R6, R249, R132, !P3 ;  /* 0x00000084f9067207 */ /* 0x002fc60005800000 */
[----:B------:R-:W-:Y:S01]  /*1d570*/  STL [R1+0x5ac], R133 ;  /* 0x0005ac8501007387 */ /* 0x000fe20000100800 */
[----:B--2---:R-:W-:-:S03]  /*1d580*/  SEL R5, R249, R131, !P3 ;  /* 0x00000083f9057207 */ /* 0x004fc60005800000 */
[----:B------:R1:W-:Y:S01]  /*1d590*/  STL [R1+0x5a8], R6 ;  /* 0x0005a80601007387 */ /* 0x0003e20000100800 */
        /* <DEDUP_REMOVED lines=22> */
[C---:B------:R-:W-:Y:S02]  /*1d700*/  SEL R0, R249.reuse, R236, !P3 ;  /* 0x000000ecf9007207 */ /* 0x040fe40005800000 */
[C---:B--2---:R-:W-:Y:S01]  /*1d710*/  SEL R5, R249.reuse, R237, !P3 ;  /* 0x000000edf9057207 */ /* 0x044fe20005800000 */
        /* <DEDUP_REMOVED lines=23> */
[----:B------:R-:W-:Y:S01]  /*1d890*/  STL [R1+0x570], R6 ;  /* 0x0005700601007387 */ /* 0x000fe20000100800 */
[----:B--2---:R-:W-:-:S03]  /*1d8a0*/  SEL R0, R249, R109, !P3 ;  /* 0x0000006df9007207 */ /* 0x004fc60005800000 */
[----:B------:R-:W2:Y:S04]  /*1d8b0*/  LDL.LU R134, [R1+0x4f0] ;  /* 0x0004f00001867983 */ /* 0x000ea80000300800 */
        /* <DEDUP_REMOVED lines=32> */
[----:B--2---:R-:W-:-:S05]  /*1dac0*/  SEL R134, R249, R134, !P3 ;  /* 0x00000086f9867207 */ /* 0x004fca0005800000 */
[----:B------:R1:W-:Y:S01]  /*1dad0*/  STL [R1+0x558], R134 ;  /* 0x0005588601007387 */ /* 0x0003e20000100800 */
[----:B---3--:R-:W-:-:S03]  /*1dae0*/  SEL R133, R249, R133, !P3 ;  /* 0x00000085f9857207 */ /* 0x008fc60005800000 */
[----:B-1----:R-:W2:Y:S01]  /*1daf0*/  LDL.LU R134, [R1+0x4b58] ;  /* 0x004b580001867983 */ /* 0x002ea20000300800 */
[----:B----4-:R-:W-:-:S03]  /*1db00*/  SEL R132, R249, R132, !P3 ;  /* 0x00000084f9847207 */ /* 0x010fc60005800000 */
[----:B------:R1:W-:Y:S01]  /*1db10*/  STL [R1+0x554], R133 ;  /* 0x0005548501007387 */ /* 0x0003e20000100800 */
[C---:B------:R-:W-:Y:S02]  /*1db20*/  SEL R131, R249.reuse, R131, !P3 ;  /* 0x00000083f9837207 */ /* 0x040fe40005800000 */
[C---:B------:R-:W-:Y:S01]  /*1db30*/  SEL R130, R249.reuse, R130, !P3 ;  /* 0x00000082f9827207 */ /* 0x040fe20005800000 */
[----:B-1----:R-:W3:Y:S01]  /*1db40*/  LDL.LU R133, [R1+0x4b54] ;  /* 0x004b540001857983 */ /* 0x002ee20000300800 */
[----:B------:R-:W-:-:S03]  /*1db50*/  SEL R129, R249, R129, !P3 ;  /* 0x00000081f9817207 */ /* 0x000fc60005800000 */
[----:B------:R1:W-:Y:S01]  /*1db60*/  STL [R1+0x550], R132 ;  /* 0x0005508401007387 */ /* 0x0003e20000100800 */
[C---:B------:R-:W-:Y:S02]  /*1db70*/  SEL R128, R249.reuse, R128, !P3 ;  /* 0x00000080f9807207 */ /* 0x040fe40005800000 */
[C---:B------:R-:W-:Y:S01]  /*1db80*/  SEL R127, R249.reuse, R127, !P3 ;  /* 0x0000007ff97f7207 */ /* 0x040fe20005800000 */
[----:B-1----:R-:W4:Y:S04]  /*1db90*/  LDL.LU R132, [R1+0x4b50] ;  /* 0x004b500001847983 */ /* 0x002f280000300800 */
[----:B------:R1:W-:Y:S01]  /*1dba0*/  STL [R1+0x548], R131 ;  /* 0x0005488301007387 */ /* 0x0003e20000100800 */
[C---:B------:R-:W-:Y:S02]  /*1dbb0*/  SEL R126, R249.reuse, R126, !P3 ;  /* 0x0000007ef97e7207 */ /* 0x040fe40005800000 */
[C---:B------:R-:W-:Y:S01]  /*1dbc0*/  SEL R125, R249.reuse, R125, !P3 ;  /* 0x0000007df97d7207 */ /* 0x040fe20005800000 */
[----:B-1----:R-:W2:Y:S04]  /*1dbd0*/  LDL.LU R131, [R1+0x4b4c] ;  /* 0x004b4c0001837983 */ /* 0x002ea80000300800 */
[----:B------:R1:W-:Y:S01]  /*1dbe0*/  STL [R1+0x538], R130 ;  /* 0x0005388201007387 */ /* 0x0003e20000100800 */
[----:B------:R-:W-:-:S03]  /*1dbf0*/  SEL R124, R249, R124, !P3 ;  /* 0x0000007cf97c7207 */ /* 0x000fc60005800000 */
[----:B-1----:R-:W3:Y:S04]  /*1dc00*/  LDL.LU R130, [R1+0x4b48] ;  /* 0x004b480001827983 */ /* 0x002ee80000300800 */
[----:B------:R1:W-:Y:S01]  /*1dc10*/  STL [R1+0x534], R129 ;  /* 0x0005348101007387 */ /* 0x0003e20000100800 */
[----:B------:R-:W-:-:S03]  /*1dc20*/  SEL R123, R249, R123, !P3 ;  /* 0x0000007bf97b7207 */ /* 0x000fc60005800000 */
[----:B-1----:R-:W4:Y:S04]  /*1dc30*/  LDL.LU R129, [R1+0x4b44] ;  /* 0x004b440001817983 */ /* 0x002f280000300800 */
[----:B------:R1:W-:Y:S01]  /*1dc40*/  STL [R1+0x1fc], R128 ;  /* 0x0001fc8001007387 */ /* 0x0003e20000100800 */
[----:B------:R-:W-:-:S03]  /*1dc50*/  SEL R122, R249, R122, !P3 ;  /* 0x0000007af97a7207 */ /* 0x000fc60005800000 */
        /* <DEDUP_REMOVED lines=49> */
[----:B------:R1:W-:Y:S04]  /*1df70*/  STL [R1+0x508], R114 ;  /* 0x0005087201007387 */ /* 0x0003e80000100800 */
[----:B-1----:R-:W2:Y:S04]  /*1df80*/  LDL.LU R114, [R1+0x4afc] ;  /* 0x004afc0001727983 */ /* 0x002ea80000300800 */
[----:B------:R1:W-:Y:S04]  /*1df90*/  STL [R1+0x52c], R113 ;  /* 0x00052c7101007387 */ /* 0x0003e80000100800 */
[----:B-1----:R-:W3:Y:S04]  /*1dfa0*/  LDL.LU R113, [R1+0x4af8] ;  /* 0x004af80001717983 */ /* 0x002ee80000300800 */
[----:B------:R1:W-:Y:S04]  /*1dfb0*/  STL [R1+0x528], R112 ;  /* 0x0005287001007387 */ /* 0x0003e80000100800 */
[----:B-1----:R-:W4:Y:S04]  /*1dfc0*/  LDL.LU R112, [R1+0x4af4] ;  /* 0x004af40001707983 */ /* 0x002f280000300800 */
[----:B------:R1:W-:Y:S04]  /*1dfd0*/  STL [R1+0x524], R111 ;  /* 0x0005246f01007387 */ /* 0x0003e80000100800 */
[----:B-1----:R-:W2:Y:S04]  /*1dfe0*/  LDL.LU R111, [R1+0x4af0] ;  /* 0x004af000016f7983 */ /* 0x002ea80000300800 */
[----:B------:R1:W-:Y:S04]  /*1dff0*/  STL [R1+0x510], R110 ;  /* 0x0005106e01007387 */ /* 0x0003e80000100800 */
[----:B-1----:R-:W3:Y:S04]  /*1e000*/  LDL.LU R110, [R1+0x4aec] ;  /* 0x004aec00016e7983 */ /* 0x002ee80000300800 */
[----:B------:R1:W-:Y:S04]  /*1e010*/  STL [R1+0x504], R109 ;  /* 0x0005046d01007387 */ /* 0x0003e80000100800 */
[----:B-1----:R-:W4:Y:S01]  /*1e020*/  LDL.LU R109, [R1+0x4ae8] ;  /* 0x004ae800016d7983 */ /* 0x002f220000300800 */
[----:B------:R-:W-:-:S05]  /*1e030*/  SEL R6, R249, R6, !P3 ;  /* 0x00000006f9067207 */ /* 0x000fca0005800000 */
[----:B------:R1:W-:Y:S02]  /*1e040*/  STL [R1+0x4fc], R6 ;  /* 0x0004fc0601007387 */ /* 0x0003e40000100800 */
[----:B-1----:R-:W-:-:S05]  /*1e050*/  SEL R6, R249, R5, !P3 ;  /* 0x00000005f9067207 */ /* 0x002fca0005800000 */
[----:B------:R2:W-:Y:S02]  /*1e060*/  STL [R1+0x154], R6 ;  /* 0x0001540601007387 */ /* 0x0005e40000100800 */
[C---:B--2---:R-:W-:Y:S02]  /*1e070*/  SEL R6, R249.reuse, R111, !P3 ;  /* 0x0000006ff9067207 */ /* 0x044fe40005800000 */
[C---:B---3--:R-:W-:Y:S02]  /*1e080*/  SEL R5, R249.reuse, R110, !P3 ;  /* 0x0000006ef9057207 */ /* 0x048fe40005800000 */
[----:B----4-:R-:W-:-:S05]  /*1e090*/  SEL R109, R249, R109, !P3 ;  /* 0x0000006df96d7207 */ /* 0x010fca0005800000 */
[----:B------:R1:W-:Y:S04]  /*1e0a0*/  STL [R1+0x4e8], R109 ;  /* 0x0004e86d01007387 */ /* 0x0003e80000100800 */
[----:B------:R2:W-:Y:S01]  /*1e0b0*/  STL [R1+0x4e4], R5 ;  /* 0x0004e40501007387 */ /* 0x0005e20000100800 */
[----:B-1----:R-:W-:-:S03]  /*1e0c0*/  SEL R109, R249, R112, !P3 ;  /* 0x00000070f96d7207 */ /* 0x002fc60005800000 */
[----:B------:R1:W-:Y:S01]  /*1e0d0*/  STL [R1+0x4e0], R6 ;  /* 0x0004e00601007387 */ /* 0x0003e20000100800 */
[----:B--2---:R-:W-:-:S03]  /*1e0e0*/  SEL R5, R249, R113, !P3 ;  /* 0x00000071f9057207 */ /* 0x004fc60005800000 */
[----:B------:R2:W-:Y:S04]  /*1e0f0*/  STL [R1+0x4dc], R109 ;  /* 0x0004dc6d01007387 */ /* 0x0005e80000100800 */
[----:B------:R3:W-:Y:S01]  /*1e100*/  STL [R1+0x4d4], R5 ;  /* 0x0004d40501007387 */ /* 0x0007e20000100800 */
[C---:B-1----:R-:W-:Y:S02]  /*1e110*/  SEL R6, R249.reuse, R114, !P3 ;  /* 0x00000072f9067207 */ /* 0x042fe40005800000 */
[----:B--2---:R-:W-:-:S03]  /*1e120*/  SEL R109, R249, R115, !P3 ;  /* 0x00000073f96d7207 */ /* 0x004fc60005800000 */
[----:B------:R1:W-:Y:S01]  /*1e130*/  STL [R1+0x4c4], R6 ;  /* 0x0004c40601007387 */ /* 0x0003e20000100800 */
[----:B---3--:R-:W-:-:S03]  /*1e140*/  SEL R5, R249, R116, !P3 ;  /* 0x00000074f9057207 */ /* 0x008fc60005800000 */
        /* <DEDUP_REMOVED lines=74> */
[C---:B-1----:R-:W-:Y:S01]  /*1e5f0*/  SEL R6, R249.reuse, R153, !P3 ;  /* 0x00000099f9067207 */ /* 0x042fe20005800000 */
[----:B------:R-:W-:Y:S01]  /*1e600*/  @!P5 IMAD.MOV R248, RZ, RZ, -R248 ;  /* 0x000000fffff8d224 */ /* 0x000fe200078e0af8 */
[----:B------:R-:W-:Y:S01]  /*1e610*/  @!P1 IADD3 R250, -R250, RZ, RZ ;  /* 0x000000fffafa9210 */ /* 0x000fe20007ffe1ff */
[----:B------:R-:W-:Y:S01]  /*1e620*/  @!P4 IMAD.MOV R252, RZ, RZ, -R252 ;  /* 0x000000fffffcc224 */ /* 0x000fe200078e0afc */
[C---:B--2---:R-:W-:Y:S01]  /*1e630*/  SEL R109, R249.reuse, R154, !P3 ;  /* 0x0000009af96d7207 */ /* 0x044fe20005800000 */
[----:B------:R1:W-:Y:S01]  /*1e640*/  STL [R1+0x3cc], R6 ;  /* 0x0003cc0601007387 */ /* 0x0003e20000100800 */
[----:B------:R-:W-:Y:S01]  /*1e650*/  @!P2 IADD3 R2, -R2, RZ, RZ ;  /* 0x000000ff0202a210 */ /* 0x000fe20007ffe1ff */
[----:B------:R-:W-:Y:S01]  /*1e660*/  @!P0 IMAD.MOV R3, RZ, RZ, -R3 ;  /* 0x000000ffff038224 */ /* 0x000fe200078e0a03 */
[C---:B---3--:R-:W-:Y:S01]  /*1e670*/  SEL R5, R249.reuse, R155, !P3 ;  /* 0x0000009bf9057207 */ /* 0x048fe20005800000 */
[----:B------:R2:W-:Y:S01]  /*1e680*/  STL [R1+0x3b0], R109 ;  /* 0x0003b06d01007387 */ /* 0x0005e20000100800 */
[----:B------:R-:W-:Y:S01]  /*1e690*/  @!P6 IADD3 R4, -R4, RZ, RZ ;  /* 0x000000ff0404e210 */ /* 0x000fe20007ffe1ff */
[----:B------:R-:W3:Y:S02]  /*1e6a0*/  LDC R153, c[0x0][0x230] ;  /* 0x00008c00ff997b82 */ /* 0x000ee40000000800 */
[----:B------:R4:W-:Y:S01]  /*1e6b0*/  STL [R1+0x3ac], R5 ;  /* 0x0003ac0501007387 */ /* 0x0009e20000100800 */
[----:B-1----:R-:W-:-:S02]  /*1e6c0*/  SEL R6, R249, R156, !P3 ;  /* 0x0000009cf9067207 */ /* 0x002fc40005800000 */
[----:B--2---:R-:W-:-:S03]  /*1e6d0*/  SEL R109, R249, R157, !P3 ;  /* 0x0000009df96d7207 */ /* 0x004fc60005800000 */
[----:B------:R1:W-:Y:S01]  /*1e6e0*/  STL [R1+0x2fc], R6 ;  /* 0x0002fc0601007387 */ /* 0x0003e20000100800 */
[C---:B------:R-:W-:Y:S01]  /*1e6f0*/  SEL R114, R249.reuse, R248, !P3 ;  /* 0x000000f8f9727207 */ /* 0x040fe20005800000 */
[----:B------:R-:W2:Y:S01]  /*1e700*/  LDC R157, c[0x0][0x230] ;  /* 0x00008c00ff9d7b82 */ /* 0x000ea20000000800 */
[C---:B----4-:R-:W-:Y:S01]  /*1e710*/  SEL R5, R249.reuse, R158, !P3 ;  /* 0x0000009ef9057207 */ /* 0x050fe20005800000 */
[----:B------:R4:W-:Y:S04]  /*1e720*/  STL [R1+0x390], R109 ;  /* 0x0003906d01007387 */ /* 0x0009e80000100800 */
[----:B------:R4:W-:Y:S01]  /*1e730*/  STL [R1+0x38c], R5 ;  /* 0x00038c0501007387 */ /* 0x0009e20000100800 */
[C---:B-1----:R-:W-:Y:S02]  /*1e740*/  SEL R6, R249.reuse, R159, !P3 ;  /* 0x0000009ff9067207 */ /* 0x042fe40005800000 */
[----:B----4-:R-:W-:-:S03]  /*1e750*/  SEL R109, R249, R160, !P3 ;  /* 0x000000a0f96d7207 */ /* 0x010fc60005800000 */
[----:B------:R1:W-:Y:S01]  /*1e760*/  STL [R1+0x370], R6 ;  /* 0x0003700601007387 */ /* 0x0003e20000100800 */
[----:B------:R-:W-:-:S03]  /*1e770*/  SEL R5, R249, R161, !P3 ;  /* 0x000000a1f9057207 */ /* 0x000fc60005800000 */
[----:B------:R4:W-:Y:S04]  /*1e780*/  STL [R1+0x354], R109 ;  /* 0x0003546d01007387 */ /* 0x0009e80000100800 */
[----:B------:R3:W-:Y:S01]  /*1e790*/  STL [R1+0x324], R5 ;  /* 0x0003240501007387 */ /* 0x0007e20000100800 */
[C---:B-1----:R-:W-:Y:S02]  /*1e7a0*/  SEL R6, R249.reuse, R162, !P3 ;  /* 0x000000a2f9067207 */ /* 0x042fe40005800000 */
[----:B----4-:R-:W-:-:S03]  /*1e7b0*/  SEL R109, R249, R163, !P3 ;  /* 0x000000a3f96d7207 */ /* 0x010fc60005800000 */
[----:B------:R1:W-:Y:S01]  /*1e7c0*/  STL [R1+0x304], R6 ;  /* 0x0003040601007387 */ /* 0x0003e20000100800 */
[----:B---3--:R-:W-:-:S03]  /*1e7d0*/  SEL R5, R249, R164, !P3 ;  /* 0x000000a4f9057207 */ /* 0x008fc60005800000 */
[----:B------:R3:W-:Y:S04]  /*1e7e0*/  STL [R1+0x2e4], R109 ;  /* 0x0002e46d01007387 */ /* 0x0007e80000100800 */
[----:B------:R4:W-:Y:S01]  /*1e7f0*/  STL [R1+0x2d4], R5 ;  /* 0x0002d40501007387 */ /* 0x0009e20000100800 */
[C---:B-1----:R-:W-:Y:S02]  /*1e800*/  SEL R6, R249.reuse, R165, !P3 ;  /* 0x000000a5f9067207 */ /* 0x042fe40005800000 */
[----:B---3--:R-:W-:-:S03]  /*1e810*/  SEL R109, R249, R166, !P3 ;  /* 0x000000a6f96d7207 */ /* 0x008fc60005800000 */
[----:B------:R1:W-:Y:S01]  /*1e820*/  STL [R1+0x320], R6 ;  /* 0x0003200601007387 */ /* 0x0003e20000100800 */
[----:B----4-:R-:W-:-:S03]  /*1e830*/  SEL R5, R249, R167, !P3 ;  /* 0x000000a7f9057207 */ /* 0x010fc60005800000 */
[----:B------:R3:W-:Y:S04]  /*1e840*/  STL [R1+0x36c], R109 ;  /* 0x00036c6d01007387 */ /* 0x0007e80000100800 */
[----:B------:R4:W-:Y:S01]  /*1e850*/  STL [R1+0x358], R5 ;  /* 0x0003580501007387 */ /* 0x0009e20000100800 */
[C---:B-1----:R-:W-:Y:S02]  /*1e860*/  SEL R6, R249.reuse, R168, !P3 ;  /* 0x000000a8f9067207 */ /* 0x042fe40005800000 */
[----:B---3--:R-:W-:-:S03]  /*1e870*/  SEL R109, R249, R169, !P3 ;  /* 0x000000a9f96d7207 */ /* 0x008fc60005800000 */
[----:B------:R1:W-:Y:S01]  /*1e880*/  STL [R1+0x328], R6 ;  /* 0x0003280601007387 */ /* 0x0003e20000100800 */
[----:B----4-:R-:W-:-:S03]  /*1e890*/  SEL R5, R249, R170, !P3 ;  /* 0x000000aaf9057207 */ /* 0x010fc60005800000 */
[----:B------:R-:W-:Y:S04]  /*1e8a0*/  STL [R1+0x308], R109 ;  /* 0x0003086d01007387 */ /* 0x000fe80000100800 */
[----:B------:R3:W-:Y:S01]  /*1e8b0*/  STL [R1+0x300], R5 ;  /* 0x0003000501007387 */ /* 0x0007e20000100800 */
[----:B-1----:R-:W-:-:S05]  /*1e8c0*/  SEL R6, R249, R171, !P3 ;  /* 0x000000abf9067207 */ /* 0x002fca0005800000 */
[----:B------:R1:W-:Y:S01]  /*1e8d0*/  STL [R1+0x2e0], R6 ;  /* 0x0002e00601007387 */ /* 0x0003e20000100800 */
[C---:B---3--:R-:W-:Y:S02]  /*1e8e0*/  SEL R5, R249.reuse, R173, !P3 ;  /* 0x000000adf9057207 */ /* 0x048fe40005800000 */
[----:B------:R-:W-:-:S03]  /*1e8f0*/  SEL R109, R249, R176, !P3 ;  /* 0x000000b0f96d7207 */ /* 0x000fc60005800000 */
[----:B------:R3:W-:Y:S01]  /*1e900*/  STL [R1+0x2c0], R5 ;  /* 0x0002c00501007387 */ /* 0x0007e20000100800 */
[----:B-1----:R-:W-:-:S05]  /*1e910*/  SEL R6, R249, R175, !P3 ;  /* 0x000000aff9067207 */ /* 0x002fca0005800000 */
        /* <DEDUP_REMOVED lines=52> */
[----:B---3--:R-:W-:-:S05]  /*1ec60*/  SEL R5, R249, R205, !P3 ;  /* 0x000000cdf9057207 */ /* 0x008fca0005800000 */
[----:B------:R3:W-:Y:S01]  /*1ec70*/  STL [R1+0x19c], R5 ;  /* 0x00019c0501007387 */ /* 0x0007e20000100800 */
[C---:B-1----:R-:W-:Y:S02]  /*1ec80*/  SEL R6, R249.reuse, R207, !P3 ;  /* 0x000000cff9067207 */ /* 0x042fe40005800000 */
[----:B------:R-:W-:-:S03]  /*1ec90*/  SEL R109, R249, R209, !P3 ;  /* 0x000000d1f96d7207 */ /* 0x000fc60005800000 */
[----:B------:R1:W-:Y:S01]  /*1eca0*/  STL [R1+0x198], R6 ;  /* 0x0001980601007387 */ /* 0x0003e20000100800 */
[----:B---3--:R-:W-:-:S05]  /*1ecb0*/  SEL R5, R249, R208, !P3 ;  /* 0x000000d0f9057207 */ /* 0x008fca0005800000 */
[----:B------:R3:W-:Y:S01]  /*1ecc0*/  STL [R1+0x144], R5 ;  /* 0x0001440501007387 */ /* 0x0007e20000100800 */
[----:B-1----:R-:W-:-:S03]  /*1ecd0*/  SEL R6, R249, R210, !P3 ;  /* 0x000000d2f9067207 */ /* 0x002fc60005800000 */
[----:B------:R-:W-:Y:S01]  /*1ece0*/  STL [R1+0x138], R109 ;  /* 0x0001386d01007387 */ /* 0x000fe20000100800 */
[----:B---3--:R-:W-:-:S03]  /*1ecf0*/  SEL R5, R249, R211, !P3 ;  /* 0x000000d3f9057207 */ /* 0x008fc60005800000 */
[----:B------:R1:W-:Y:S04]  /*1ed00*/  STL [R1+0x12c], R6 ;  /* 0x00012c0601007387 */ /* 0x0003e80000100800 */
[----:B------:R3:W-:Y:S04]  /*1ed10*/  STL [R1+0xdc], R5 ;  /* 0x0000dc0501007387 */ /* 0x0007e80000100800 */
[----:B------:R-:W4:Y:S01]  /*1ed20*/  LDL.LU R113, [R1+0x6b0] ;  /* 0x0006b00001717983 */ /* 0x000f220000300800 */
[C---:B-1----:R-:W-:Y:S02]  /*1ed30*/  SEL R6, R249.reuse, R213, !P3 ;  /* 0x000000d5f9067207 */ /* 0x042fe40005800000 */
[----:B---3--:R-:W-:-:S03]  /*1ed40*/  SEL R5, R249, R214, !P3 ;  /* 0x000000d6f9057207 */ /* 0x008fc60005800000 */
[----:B------:R-:W-:Y:S04]  /*1ed50*/  STL [R1+0x130], R6 ;  /* 0x0001300601007387 */ /* 0x000fe80000100800 */
[----:B------:R-:W3:Y:S04]  /*1ed60*/  LDL.LU R112, [R1+0x6b4] ;  /* 0x0006b40001707983 */ /* 0x000ee80000300800 */
[----:B------:R1:W-:Y:S04]  /*1ed70*/  STL [R1+0x194], R5 ;  /* 0x0001940501007387 */ /* 0x0003e80000100800 */
[----:B------:R-:W2:Y:S04]  /*1ed80*/  LDL.LU R111, [R1+0x6b8] ;  /* 0x0006b800016f7983 */ /* 0x000ea80000300800 */
[----:B------:R-:W2:Y:S01]  /*1ed90*/  LDL.LU R109, [R1+0x6bc] ;  /* 0x0006bc00016d7983 */ /* 0x000ea20000300800 */
[----:B-1----:R-:W-:-:S03]  /*1eda0*/  SEL R5, R249, R247, !P3 ;  /* 0x000000f7f9057207 */ /* 0x002fc60005800000 */
[----:B------:R-:W2:Y:S01]  /*1edb0*/  LDL.LU R6, [R1+0x200] ;  /* 0x0002000001067983 */ /* 0x000ea20000300800 */
[----:B------:R-:W-:-:S03]  /*1edc0*/  SEL R110, R249, R250, !P3 ;  /* 0x000000faf96e7207 */ /* 0x000fc60005800000 */
[----:B------:R1:W-:Y:S01]  /*1edd0*/  STL [R1+0x5d8], R5 ;  /* 0x0005d80501007387 */ /* 0x0003e20000100800 */
[----:B------:R-:W-:-:S03]  /*1ede0*/  SEL R2, R249, R2, !P3 ;  /* 0x00000002f9027207 */ /* 0x000fc60005800000 */
[----:B------:R-:W-:Y:S04]  /*1edf0*/  STL [R1+0x5dc], R114 ;  /* 0x0005dc7201007387 */ /* 0x000fe80000100800 */
[----:B------:R1:W-:Y:S02]  /*1ee00*/  STL [R1+0x674], R110 ;  /* 0x0006746e01007387 */ /* 0x0003e40000100800 */
[C---:B-1----:R-:W-:Y:S01]  /*1ee10*/  SEL R5, R249.reuse, R252, !P3 ;  /* 0x000000fcf9057207 */ /* 0x042fe20005800000 */
[----:B------:R-:W4:Y:S04]  /*1ee20*/  LDC R110, c[0x0][0x234] ;  /* 0x00008d00ff6e7b82 */ /* 0x000f280000000800 */
[----:B------:R-:W-:Y:S04]  /*1ee30*/  STL [R1+0x7bc], R5 ;  /* 0x0007bc0501007387 */ /* 0x000fe80000100800 */
[----:B------:R1:W-:Y:S01]  /*1ee40*/  STL [R1+0x874], R2 ;  /* 0x0008740201007387 */ /* 0x0003e20000100800 */
        /* <DEDUP_REMOVED lines=29> */
[C---:B------:R-:W-:Y:S01]  /*1f020*/  SEL R246, R249.reuse, R246, !P3 ;  /* 0x000000f6f9f67207 */ /* 0x040fe20005800000 */
[----:B------:R-:W2:Y:S01]  /*1f030*/  S2R R158, SR_TID.X ;  /* 0x00000000009e7919 */ /* 0x000ea20000002100 */
[C---:B-1----:R-:W-:Y:S01]  /*1f040*/  SEL R2, R249.reuse, R3, !P3 ;  /* 0x00000003f9027207 */ /* 0x042fe20005800000 */
[----:B------:R-:W1:Y:S04]  /*1f050*/  LDC R5, c[0x0][0x23c] ;  /* 0x00008f00ff057b82 */ /* 0x000e680000000800 */
[----:B------:R4:W-:Y:S04]  /*1f060*/  STL [R1+0x1b38], R2 ;  /* 0x001b380201007387 */ /* 0x0009e80000100800 */
[----:B------:R-:W2:Y:S04]  /*1f070*/  LDL.LU R126, [R1+0x48c] ;  /* 0x00048c00017e7983 */ /* 0x000ea80000300800 */
[----:B------:R-:W2:Y:S04]  /*1f080*/  LDL.LU R125, [R1] ;  /* 0x00000000017d7983 */ /* 0x000ea80000300800 */
[----:B------:R-:W2:Y:S04]  /*1f090*/  LDL.LU R124, [R1+0x20] ;  /* 0x00002000017c7983 */ /* 0x000ea80000300800 */
[----:B------:R-:W2:Y:S04]  /*1f0a0*/  LDL.LU R123, [R1+0x40] ;  /* 0x00004000017b7983 */ /* 0x000ea80000300800 */
[----:B------:R-:W2:Y:S04]  /*1f0b0*/  LDL.LU R122, [R1+0x60] ;  /* 0x00006000017a7983 */ /* 0x000ea80000300800 */
[----:B------:R-:W2:Y:S04]  /*1f0c0*/  LDL.LU R121, [R1+0x80] ;  /* 0x0000800001797983 */ /* 0x000ea80000300800 */
[----:B------:R-:W2:Y:S04]  /*1f0d0*/  LDL.LU R120, [R1+0xa0] ;  /* 0x0000a00001787983 */ /* 0x000ea80000300800 */
[----:B------:R-:W2:Y:S01]  /*1f0e0*/  LDL.LU R119, [R1+0xc0] ;  /* 0x0000c00001777983 */ /* 0x000ea20000300800 */
[----:B------:R-:W-:-:S03]  /*1f0f0*/  SEL R173, R249, R206, !P3 ;  /* 0x000000cef9ad7207 */ /* 0x000fc60005800000 */
[----:B------:R-:W2:Y:S01]  /*1f100*/  LDL.LU R118, [R1+0xe4] ;  /* 0x0000e40001767983 */ /* 0x000ea20000300800 */
[----:B------:R-:W-:-:S03]  /*1f110*/  SEL R166, R249, R188, !P3 ;  /* 0x000000bcf9a67207 */ /* 0x000fc60005800000 */
[----:B------:R-:W2:Y:S01]  /*1f120*/  LDL.LU R117, [R1+0x104] ;  /* 0x0001040001757983 */ /* 0x000ea20000300800 */
[----:B------:R-:W-:-:S03]  /*1f130*/  SEL R171, R249, R190, !P3 ;  /* 0x000000bef9ab7207 */ /* 0x000fc60005800000 */
[----:B------:R-:W2:Y:S01]  /*1f140*/  LDL.LU R116, [R1+0x124] ;  /* 0x0001240001747983 */ /* 0x000ea20000300800 */
[C---:B------:R-:W-:Y:S02]  /*1f150*/  SEL R174, R249.reuse, R212, !P3 ;  /* 0x000000d4f9ae7207 */ /* 0x040fe40005800000 */
[C---:B------:R-:W-:Y:S01]  /*1f160*/  SEL R172, R249.reuse, R222, !P3 ;  /* 0x000000def9ac7207 */ /* 0x040fe20005800000 */
[----:B------:R-:W2:Y:S01]  /*1f170*/  LDL.LU R115, [R1+0x158] ;  /* 0x0001580001737983 */ /* 0x000ea20000300800 */
[C---:B------:R-:W-:Y:S02]  /*1f180*/  SEL R176, R249.reuse, R230, !P3 ;  /* 0x000000e6f9b07207 */ /* 0x040fe40005800000 */
[C---:B------:R-:W-:Y:S01]  /*1f190*/  SEL R175, R249.reuse, R238, !P3 ;  /* 0x000000eef9af7207 */ /* 0x040fe20005800000 */
[----:B------:R-:W2:Y:S01]  /*1f1a0*/  LDL.LU R114, [R1+0x178] ;  /* 0x0001780001727983 */ /* 0x000ea20000300800 */
[C---:B------:R-:W-:Y:S02]  /*1f1b0*/  SEL R210, R249.reuse, R239, !P3 ;  /* 0x000000eff9d27207 */ /* 0x040fe40005800000 */
[----:B------:R-:W-:-:S02]  /*1f1c0*/  SEL R209, R249, R240, !P3 ;  /* 0x000000f0f9d17207 */ /* 0x000fc40005800000 */
[C---:B------:R-:W-:Y:S02]  /*1f1d0*/  SEL R208, R249.reuse, R241, !P3 ;  /* 0x000000f1f9d07207 */ /* 0x040fe40005800000 */
[C---:B------:R-:W-:Y:S02]  /*1f1e0*/  SEL R207, R249.reuse, R242, !P3 ;  /* 0x000000f2f9cf7207 */ /* 0x040fe40005800000 */
[C---:B------:R-:W-:Y:S02]  /*1f1f0*/  SEL R206, R249.reuse, R243, !P3 ;  /* 0x000000f3f9ce7207 */ /* 0x040fe40005800000 */
[C---:B------:R-:W-:Y:S02]  /*1f200*/  SEL R204, R249.reuse, R244, !P3 ;  /* 0x000000f4f9cc7207 */ /* 0x040fe40005800000 */
[----:B------:R-:W-:Y:S01]  /*1f210*/  SEL R249, R249, R4, !P3 ;  /* 0x00000004f9f97207 */ /* 0x000fe20005800000 */
[-C--:B----4-:R-:W-:Y:S02]  /*1f220*/  IMAD R2, R113, R110.reuse, RZ ;  /* 0x0000006e71027224 */ /* 0x090fe400078e02ff */
[----:B------:R-:W4:Y:S01]  /*1f230*/  LDL.LU R113, [R1+0x1a4] ;  /* 0x0001a40001717983 */ /* 0x000f220000300800 */
[----:B---3--:R-:W-:-:S03]  /*1f240*/  IMAD R3, R112, R110, RZ ;  /* 0x0000006e70037224 */ /* 0x008fc600078e02ff */
[----:B------:R-:W3:Y:S01]  /*1f250*/  LDL.LU R112, [R1+0x1d4] ;  /* 0x0001d40001707983 */ /* 0x000ee20000300800 */
[----:B--2---:R-:W-:-:S03]  /*1f260*/  IMAD R4, R111, R110, RZ ;  /* 0x0000006e6f047224 */ /* 0x004fc600078e02ff */
[----:B------:R-:W2:Y:S01]  /*1f270*/  LDL.LU R111, [R1+0x21c] ;  /* 0x00021c00016f7983 */ /* 0x000ea20000300800 */
[----:B------:R-:W-:-:S03]  /*1f280*/  IMAD R109, R109, R110, RZ ;  /* 0x0000006e6d6d7224 */ /* 0x000fc600078e02ff */
[----:B------:R-:W2:Y:S01]  /*1f290*/  LDL.LU R110, [R1+0x24c] ;  /* 0x00024c00016e7983 */ /* 0x000ea20000300800 */
[----:B------:R-:W-:-:S05]  /*1f2a0*/  LOP3.LUT R156, R158, 0x7f, RZ, 0xc0, !PT ;  /* 0x0000007f9e9c7812 */ /* 0x000fca00078ec0ff */
[----:B-1----:R-:W-:-:S05]  /*1f2b0*/  IMAD R5, R156, R5, RZ ;  /* 0x000000059c057224 */ /* 0x002fca00078e02ff */
[----:B------:R-:W-:-:S04]  /*1f2c0*/  LEA R6, P0, R5, R6, 0x2 ;  /* 0x0000000605067211 */ /* 0x000fc800078010ff */
[----:B------:R-:W-:Y:S02]  /*1f2d0*/  LEA.HI.X.SX32 R5, R5, R0, 0x2, P0 ;  /* 0x0000000005057211 */ /* 0x000fe400000f16ff */
[----:B------:R-:W1:Y:S01]  /*1f2e0*/  LDC R0, c[0x0][0x240] ;  /* 0x00009000ff007b82 */ /* 0x000e620000000800 */
[----:B------:R-:W-:-:S04]  /*1f2f0*/  LEA R242, P4, R2, R236, 0x2 ;  /* 0x000000ec02f27211 */ /* 0x000fc800078810ff */
[----:B------:R-:W-:Y:S01]  /*1f300*/  LEA.HI.X.SX32 R243, R2, R237, 0x2, P4 ;  /* 0x000000ed02f37211 */ /* 0x000fe200020f16ff */
[-C--:B-1----:R-:W-:Y:S02]  /*1f310*/  IMAD R2, R126, R0.reuse, RZ ;  /* 0x000000007e027224 */ /* 0x082fe400078e02ff */
[-C--:B------:R-:W-:Y:S02]  /*1f320*/  IMAD R128, R125, R0.reuse, RZ ;  /* 0x000000007d807224 */ /* 0x080fe400078e02ff */
[-C--:B------:R-:W-:Y:S02]  /*1f330*/  IMAD R126, R124, R0.reuse, RZ ;  /* 0x000000007c7e7224 */ /* 0x080fe400078e02ff */
[-C--:B------:R-:W-:Y:S02]  /*1f340*/  IMAD R125, R123, R0.reuse, RZ ;  /* 0x000000007b7d7224 */ /* 0x080fe400078e02ff */
[-C--:B------:R-:W-:Y:S02]  /*1f350*/  IMAD R124, R122, R0.reuse, RZ ;  /* 0x000000007a7c7224 */ /* 0x080fe400078e02ff */
[----:B------:R-:W-:-:S02]  /*1f360*/  IMAD R123, R121, R0, RZ ;  /* 0x00000000797b7224 */ /* 0x000fc400078e02ff */
[-C--:B------:R-:W-:Y:S02]  /*1f370*/  IMAD R122, R120, R0.reuse, RZ ;  /* 0x00000000787a7224 */ /* 0x080fe400078e02ff */
[-C--:B------:R-:W-:Y:S02]  /*1f380*/  IMAD R121, R119, R0.reuse, RZ ;  /* 0x0000000077797224 */ /* 0x080fe400078e02ff */
[-C--:B------:R-:W-:Y:S02]  /*1f390*/  IMAD R120, R118, R0.reuse, RZ ;  /* 0x0000000076787224 */ /* 0x080fe400078e02ff */
[-C--:B------:R-:W-:Y:S02]  /*1f3a0*/  IMAD R119, R117, R0.reuse, RZ ;  /* 0x0000000075777224 */ /* 0x080fe400078e02ff */
[-C--:B------:R-:W-:Y:S02]  /*1f3b0*/  IMAD R118, R116, R0.reuse, RZ ;  /* 0x0000000074767224 */ /* 0x080fe400078e02ff */
[----:B------:R-:W-:-:S02]  /*1f3c0*/  IMAD R117, R115, R0, RZ ;  /* 0x0000000073757224 */ /* 0x000fc400078e02ff */
[-C--:B------:R-:W-:Y:S02]  /*1f3d0*/  IMAD R116, R114, R0.reuse, RZ ;  /* 0x0000000072747224 */ /* 0x080fe400078e02ff */
[-C--:B----4-:R-:W-:Y:S02]  /*1f3e0*/  IMAD R115, R113, R0.reuse, RZ ;  /* 0x0000000071737224 */ /* 0x090fe400078e02ff */
[-C--:B---3--:R-:W-:Y:S02]  /*1f3f0*/  IMAD R114, R112, R0.reuse, RZ ;  /* 0x0000000070727224 */ /* 0x088fe400078e02ff */
[-C--:B--2---:R-:W-:Y:S02]  /*1f400*/  IMAD R113, R111, R0.reuse, RZ ;  /* 0x000000006f717224 */ /* 0x084fe400078e02ff */
[----:B------:R-:W2:Y:S01]  /*1f410*/  LDL.LU R111, [R1+0x28c] ;  /* 0x00028c00016f7983 */ /* 0x000ea20000300800 */
[----:B------:R-:W-:-:S03]  /*1f420*/  IMAD R112, R110, R0, RZ ;  /* 0x000000006e707224 */ /* 0x000fc600078e02ff */
[----:B------:R-:W3:Y:S04]  /*1f430*/  LDL.LU R110, [R1+0x2cc] ;  /* 0x0002cc00016e7983 */ /* 0x000ee80000300800 */
[----:B------:R-:W4:Y:S04]  /*1f440*/  LDL.LU R178, [R1+0x30c] ;  /* 0x00030c0001b27983 */ /* 0x000f280000300800 */
[----:B------:R-:W2:Y:S04]  /*1f450*/  LDL.LU R177, [R1+0x338] ;  /* 0x0003380001b17983 */ /* 0x000ea80000300800 */
[----:B------:R-:W3:Y:S04]  /*1f460*/  LDL.LU R170, [R1+0x360] ;  /* 0x0003600001aa7983 */ /* 0x000ee80000300800 */
[----:B------:R-:W3:Y:S04]  /*1f470*/  LDL.LU R165, [R1+0x388] ;  /* 0x0003880001a57983 */ /* 0x000ee80000300800 */
[----:B------:R-:W3:Y:S04]  /*1f480*/  LDL.LU R164, [R1+0x3c8] ;  /* 0x0003c80001a47983 */ /* 0x000ee80000300800 */
[----:B------:R-:W3:Y:S04]  /*1f490*/  LDL.LU R163, [R1+0x3f8] ;  /* 0x0003f80001a37983 */ /* 0x000ee80000300800 */
[----:B------:R-:W3:Y:S04]  /*1f4a0*/  LDL.LU R162, [R1+0x43c] ;  /* 0x00043c0001a27983 */ /* 0x000ee80000300800 */
[----:B------:R-:W3:Y:S04]  /*1f4b0*/  LDL.LU R161, [R1+0x464] ;  /* 0x0004640001a17983 */ /* 0x000ee80000300800 */
        /* <DEDUP_REMOVED lines=21> */
[----:B------:R-:W-:-:S02]  /*1f610*/  IMAD R129, R101, R0, RZ ;  /* 0x0000000065817224 */ /* 0x000fc400078e02ff */
[----:B------:R-:W-:Y:S01]  /*1f620*/  IMAD R130, R19, R0, RZ ;  /* 0x0000000013827224 */ /* 0x000fe200078e02ff */
[-C--:B------:R-:W-:Y:S02]  /*1f630*/  LEA R240, P1, R3, R236.reuse, 0x2 ;  /* 0x000000ec03f07211 */ /* 0x080fe400078210ff */
[CC--:B------:R-:W-:Y:S02]  /*1f640*/  LEA R238, P2, R4.reuse, R236.reuse, 0x2 ;  /* 0x000000ec04ee7211 */ /* 0x0c0fe400078410ff */
[----:B------:R-:W-:Y:S02]  /*1f650*/  LEA R236, P3, R109, R236, 0x2 ;  /* 0x000000ec6dec7211 */ /* 0x000fe400078610ff */
[-C--:B------:R-:W-:Y:S02]  /*1f660*/  LEA.HI.X.SX32 R241, R3, R237.reuse, 0x2, P1 ;  /* 0x000000ed03f17211 */ /* 0x080fe400008f16ff */
[-C--:B------:R-:W-:Y:S02]  /*1f670*/  LEA.HI.X.SX32 R239, R4, R237.reuse, 0x2, P2 ;  /* 0x000000ed04ef7211 */ /* 0x080fe400010f16ff */
[----:B------:R-:W-:Y:S01]  /*1f680*/  LEA.HI.X.SX32 R237, R109, R237, 0x2, P3 ;  /* 0x000000ed6ded7211 */ /* 0x000fe200018f16ff */
[----:B------:R-:W-:-:S02]  /*1f690*/  IMAD R152, R75, R0, RZ ;  /* 0x000000004b987224 */ /* 0x000fc400078e02ff */
[-C--:B------:R-:W-:Y:S02]  /*1f6a0*/  IMAD R151, R67, R0.reuse, RZ ;  /* 0x0000000043977224 */ /* 0x080fe400078e02ff */
[-C--:B------:R-:W-:Y:S02]  /*1f6b0*/  IMAD R150, R51, R0.reuse, RZ ;  /* 0x0000000033967224 */ /* 0x080fe400078e02ff */
[-C--:B------:R-:W-:Y:S02]  /*1f6c0*/  IMAD R149, R43, R0.reuse, RZ ;  /* 0x000000002b957224 */ /* 0x080fe400078e02ff */
[-C--:B------:R-:W-:Y:S02]  /*1f6d0*/  IMAD R132, R35, R0.reuse, RZ ;  /* 0x0000000023847224 */ /* 0x080fe400078e02ff */
[-C--:B------:R-:W-:Y:S02]  /*1f6e0*/  IMAD R131, R27, R0.reuse, RZ ;  /* 0x000000001b837224 */ /* 0x080fe400078e02ff */
[----:B----4-:R-:W-:-:S02]  /*1f6f0*/  IMAD R159, R159, R0, RZ ;  /* 0x000000009f9f7224 */ /* 0x010fc400078e02ff */
[----:B--2---:R-:W-:-:S03]  /*1f700*/  IMAD R101, R155, R0, RZ ;  /* 0x000000009b657224 */ /* 0x004fc600078e02ff */
[----:B------:R-:W-:Y:S01]  /*1f710*/  STL [R1+0x43c], R159 ;  /* 0x00043c9f01007387 */ /* 0x000fe20000100800 */
[----:B---3--:R-:W-:-:S03]  /*1f720*/  IMAD R19, R154, R0, RZ ;  /* 0x000000009a137224 */ /* 0x008fc600078e02ff */
[----:B------:R1:W-:Y:S01]  /*1f730*/  STL [R1+0x488], R101 ;  /* 0x0004886501007387 */ /* 0x0003e20000100800 */
[----:B------:R-:W-:-:S03]  /*1f740*/  IMAD R148, R148, R0, RZ ;  /* 0x0000000094947224 */ /* 0x000fc600078e02ff */
[----:B------:R2:W-:Y:S01]  /*1f750*/  STL [R1+0x6d4], R19 ;  /* 0x0006d41301007387 */ /* 0x0005e20000100800 */
[----:B-1----:R-:W-:-:S03]  /*1f760*/  IMAD R101, R147, R0, RZ ;  /* 0x0000000093657224 */ /* 0x002fc600078e02ff */
[----:B------:R-:W-:Y:S01]  /*1f770*/  STL [R1+0x870], R148 ;  /* 0x0008709401007387 */ /* 0x000fe20000100800 */
[----:B--2---:R-:W-:-:S03]  /*1f780*/  IMAD R19, R146, R0, RZ ;  /* 0x0000000092137224 */ /* 0x004fc600078e02ff */
        /* <DEDUP_REMOVED lines=22> */
[----:B------:R1:W-:Y:S01]  /*1f8f0*/  STL [R1+0x848], R134 ;  /* 0x0008488601007387 */ /* 0x0003e20000100800 */
[----:B--2---:R-:W-:-:S03]  /*1f900*/  IMAD R19, R127, R0, RZ ;  /* 0x000000007f137224 */ /* 0x004fc600078e02ff */
[----:B------:R-:W2:Y:S01]  /*1f910*/  LDL.LU R180, [R1+0x3f4] ;  /* 0x0003f40001b47983 */ /* 0x000ea20000300800 */
[----:B------:R-:W-:-:S03]  /*1f920*/  IMAD R109, R178, R0, RZ ;  /* 0x00000000b26d7224 */ /* 0x000fc600078e02ff */
[----:B------:R3:W-:Y:S01]  /*1f930*/  STL [R1+0x930], R101 ;  /* 0x0009306501007387 */ /* 0x0007e20000100800 */
[----:B------:R-:W-:-:S03]  /*1f940*/  IMAD R75, R177, R0, RZ ;  /* 0x00000000b14b7224 */ /* 0x000fc600078e02ff */
[----:B------:R-:W4:Y:S04]  /*1f950*/  LDL.LU R179, [R1+0x3f0] ;  /* 0x0003f00001b37983 */ /* 0x000f280000300800 */
[----:B------:R3:W-:Y:S04]  /*1f960*/  STL [R1+0x1b90], R19 ;  /* 0x001b901301007387 */ /* 0x0007e80000100800 */
[----:B------:R-:W3:Y:S01]  /*1f970*/  LDL.LU R178, [R1+0x3ec] ;  /* 0x0003ec0001b27983 */ /* 0x000ee20000300800 */
[----:B------:R-:W-:-:S03]  /*1f980*/  IMAD R67, R170, R0, RZ ;  /* 0x00000000aa437224 */ /* 0x000fc600078e02ff */
[----:B------:R-:W2:Y:S01]  /*1f990*/  LDL.LU R177, [R1+0x3e8] ;  /* 0x0003e80001b17983 */ /* 0x000ea20000300800 */
[----:B------:R-:W-:-:S03]  /*1f9a0*/  IMAD R51, R165, R0, RZ ;  /* 0x00000000a5337224 */ /* 0x000fc600078e02ff */
[----:B------:R-:W2:Y:S01]  /*1f9b0*/  LDL.LU R170, [R1+0x3dc] ;  /* 0x0003dc0001aa7983 */ /* 0x000ea20000300800 */
[----:B------:R-:W-:-:S03]  /*1f9c0*/  IMAD R43, R164, R0, RZ ;  /* 0x00000000a42b7224 */ /* 0x000fc600078e02ff */
[----:B------:R-:W2:Y:S01]  /*1f9d0*/  LDL.LU R165, [R1+0x3d4] ;  /* 0x0003d40001a57983 */ /* 0x000ea20000300800 */
[----:B------:R-:W-:-:S03]  /*1f9e0*/  IMAD R35, R163, R0, RZ ;  /* 0x00000000a3237224 */ /* 0x000fc600078e02ff */
[----:B------:R-:W2:Y:S01]  /*1f9f0*/  LDL.LU R164, [R1+0x3d0] ;  /* 0x0003d00001a47983 */ /* 0x000ea20000300800 */
[-C--:B------:R-:W-:Y:S02]  /*1fa00*/  IMAD R27, R162, R0.reuse, RZ ;  /* 0x00000000a21b7224 */ /* 0x080fe400078e02ff */
[-C--:B------:R-:W-:Y:S01]  /*1fa10*/  IMAD R3, R161, R0.reuse, RZ ;  /* 0x00000000a1037224 */ /* 0x080fe200078e02ff */
[----:B------:R-:W2:Y:S01]  /*1fa20*/  LDL.LU R163, [R1+0x3c4] ;  /* 0x0003c40001a37983 */ /* 0x000ea20000300800 */
[----:B------:R-:W-:-:S03]  /*1fa30*/  IMAD R213, R160, R0, RZ ;  /* 0x00000000a0d57224 */ /* 0x000fc600078e02ff */
[----:B------:R-:W2:Y:S04]  /*1fa40*/  LDL.LU R162, [R1+0x3c0] ;  /* 0x0003c00001a27983 */ /* 0x000ea80000300800 */
[----:B------:R-:W2:Y:S04]  /*1fa50*/  LDL.LU R161, [R1+0x3b4] ;  /* 0x0003b40001a17983 */ /* 0x000ea80000300800 */
[----:B------:R-:W2:Y:S04]  /*1fa60*/  LDL.LU R160, [R1+0x3a4] ;  /* 0x0003a40001a07983 */ /* 0x000ea80000300800 */
[----:B------:R-:W2:Y:S04]  /*1fa70*/  LDL.LU R159, [R1+0x3a0] ;  /* 0x0003a000019f7983 */ /* 0x000ea80000300800 */
[----:B------:R-:W2:Y:S04]  /*1fa80*/  LDL.LU R155, [R1+0x39c] ;  /* 0x00039c00019b7983 */ /* 0x000ea80000300800 */
[----:B------:R-:W2:Y:S01]  /*1fa90*/  LDL.LU R154, [R1+0x398] ;  /* 0x00039800019a7983 */ /* 0x000ea20000300800 */
[----:B------:R-:W-:-:S03]  /*1faa0*/  IMAD R205, R145, R0, RZ ;  /* 0x0000000091cd7224 */ /* 0x000fc600078e02ff */
[----:B------:R-:W2:Y:S04]  /*1fab0*/  LDL.LU R148, [R1+0x384] ;  /* 0x0003840001947983 */ /* 0x000ea80000300800 */
        /* <DEDUP_REMOVED lines=16> */
[----:B------:R-:W2:Y:S01]  /*1fbc0*/  LDL.LU R127, [R1+0x32c] ;  /* 0x00032c00017f7983 */ /* 0x000ea20000300800 */
[----:B----4-:R-:W-:-:S02]  /*1fbd0*/  IMAD R179, R179, R0, RZ ;  /* 0x00000000b3b37224 */ /* 0x010fc400078e02ff */
[----:B---3--:R-:W-:-:S03]  /*1fbe0*/  IMAD R101, R178, R0, RZ ;  /* 0x00000000b2657224 */ /* 0x008fc600078e02ff */
        /* <DEDUP_REMOVED lines=46> */
[----:B------:R2:W-:Y:S04]  /*1fed0*/  STL [R1+0x1b70], R19 ;  /* 0x001b701301007387 */ /* 0x0005e80000100800 */
[----:B------:R-:W3:Y:S01]  /*1fee0*/  LDL.LU R180, [R1+0x31c] ;  /* 0x00031c0001b47983 */ /* 0x000ee20000300800 */
[-C--:B-1----:R-:W-:Y:S02]  /*1fef0*/  IMAD R101, R133, R0.reuse, RZ ;  /* 0x0000000085657224 */ /* 0x082fe400078e02ff */
[----:B--2---:R-:W-:-:S03]  /*1ff00*/  IMAD R19, R127, R0, RZ ;  /* 0x000000007f137224 */ /* 0x004fc600078e02ff */
[----:B------:R-:W-:Y:S04]  /*1ff10*/  STL [R1+0x28c], R101 ;  /* 0x00028c6501007387 */ /* 0x000fe80000100800 */
[----:B------:R-:W2:Y:S04]  /*1ff20*/  LDL.LU R179, [R1+0x318] ;  /* 0x0003180001b37983 */ /* 0x000ea80000300800 */
[----:B------:R3:W-:Y:S04]  /*1ff30*/  STL [R1+0x364], R19 ;  /* 0x0003641301007387 */ /* 0x0007e80000100800 */
[----:B------:R-:W4:Y:S04]  /*1ff40*/  LDL.LU R178, [R1+0x314] ;  /* 0x0003140001b27983 */ /* 0x000f280000300800 */
[----:B------:R-:W4:Y:S01]  /*1ff50*/  LDL.LU R177, [R1+0x310] ;  /* 0x0003100001b17983 */ /* 0x000f220000300800 */
[----:B------:R-:W-:-:S03]  /*1ff60*/  IMAD R198, R163, R0, RZ ;  /* 0x00000000a3c67224 */ /* 0x000fc600078e02ff */
[----:B------:R-:W4:Y:S04]  /*1ff70*/  LDL.LU R170, [R1+0x2f8] ;  /* 0x0002f80001aa7983 */ /* 0x000f280000300800 */
[----:B------:R-:W4:Y:S04]  /*1ff80*/  LDL.LU R165, [R1+0x2f4] ;  /* 0x0002f40001a57983 */ /* 0x000f280000300800 */
[----:B------:R-:W4:Y:S04]  /*1ff90*/  LDL.LU R164, [R1+0x2f0] ;  /* 0x0002f00001a47983 */ /* 0x000f280000300800 */
[----:B------:R-:W4:Y:S04]  /*1ffa0*/  LDL.LU R163, [R1+0x2ec] ;  /* 0x0002ec0001a37983 */ /* 0x000f280000300800 */
[----:B------:R-:W4:Y:S04]  /*1ffb0*/  LDL.LU R162, [R1+0x2e8] ;  /* 0x0002e80001a27983 */ /* 0x000f280000300800 */
        /* <DEDUP_REMOVED lines=24> */
[----:B------:R-:W4:Y:S01]  /*20140*/  LDL.LU R127, [R1+0x228] ;  /* 0x00022800017f7983 */ /* 0x000f220000300800 */
[----:B---3--:R-:W-:-:S05]  /*20150*/  IMAD R19, R180, R0, RZ ;  /* 0x00000000b4137224 */ /* 0x008fca00078e02ff */
[----:B------:R1:W-:Y:S01]  /*20160*/  STL [R1+0x698], R19 ;  /* 0x0006981301007387 */ /* 0x0003e20000100800 */
[-C--:B--2---:R-:W-:Y:S02]  /*20170*/  IMAD R179, R179, R0.reuse, RZ ;  /* 0x00000000b3b37224 */ /* 0x084fe400078e02ff */
[----:B----4-:R-:W-:-:S03]  /*20180*/  IMAD R101, R178, R0, RZ ;  /* 0x00000000b2657224 */ /* 0x010fc600078e02ff */
[----:B------:R-:W-:Y:S01]  /*20190*/  STL [R1+0x7ec], R179 ;  /* 0x0007ecb301007387 */ /* 0x000fe20000100800 */
[----:B-1----:R-:W-:-:S03]  /*201a0*/  IMAD R19, R177, R0, RZ ;  /* 0x00000000b1137224 */ /* 0x002fc600078e02ff */
[----:B------:R1:W-:Y:S04]  /*201b0*/  STL [R1+0x8a0], R101 ;  /* 0x0008a06501007387 */ /* 0x0003e80000100800 */
[----:B------:R2:W-:Y:S01]  /*201c0*/  STL [R1+0x1b68], R19 ;  /* 0x001b681301007387 */ /* 0x0005e20000100800 */
[-C--:B------:R-:W-:Y:S02]  /*201d0*/  IMAD R165, R165, R0.reuse, RZ ;  /* 0x00000000a5a57224 */ /* 0x080fe400078e02ff */
        /* <DEDUP_REMOVED lines=33> */
[----:B------:R1:W-:Y:S04]  /*203f0*/  STL [R1+0xb20], R101 ;  /* 0x000b206501007387 */ /* 0x0003e80000100800 */
[----:B------:R2:W-:Y:S01]  /*20400*/  STL [R1+0x1b50], R19 ;  /* 0x001b501301007387 */ /* 0x0005e20000100800 */
[-C--:B-1----:R-:W-:Y:S02]  /*20410*/  IMAD R101, R136, R0.reuse, RZ ;  /* 0x0000000088657224 */ /* 0x082fe400078e02ff */
[-C--:B------:R-:W-:Y:S02]  /*20420*/  IMAD R134, R134, R0.reuse, RZ ;  /* 0x0000000086867224 */ /* 0x080fe400078e02ff */
[-C--:B--2---:R-:W-:Y:S01]  /*20430*/  IMAD R19, R135, R0.reuse, RZ ;  /* 0x0000000087137224 */ /* 0x084fe200078e02ff */
[----:B------:R1:W-:Y:S04]  /*20440*/  STL [R1+0x200], R101 ;  /* 0x0002006501007387 */ /* 0x0003e80000100800 */
[----:B------:R2:W-:Y:S01]  /*20450*/  STL [R1+0x2f0], R19 ;  /* 0x0002f01301007387 */ /* 0x0005e20000100800 */
[----:B-1----:R-:W-:-:S03]  /*20460*/  IMAD R101, R133, R0, RZ ;  /* 0x0000000085657224 */ /* 0x002fc600078e02ff */
[----:B------:R1:W-:Y:S01]  /*20470*/  STL [R1+0x644], R134 ;  /* 0x0006448601007387 */ /* 0x0003e20000100800 */
[----:B--2---:R-:W-:-:S03]  /*20480*/  IMAD R19, R127, R0, RZ ;  /* 0x000000007f137224 */ /* 0x004fc600078e02ff */
[----:B------:R-:W2:Y:S04]  /*20490*/  LDL.LU R180, [R1+0x220] ;  /* 0x0002200001b47983 */ /* 0x000ea80000300800 */
[----:B------:R-:W-:Y:S01]  /*204a0*/  STL [R1+0x788], R101 ;  /* 0x0007886501007387 */ /* 0x000fe20000100800 */
[----:B------:R-:W-:-:S03]  /*204b0*/  IMAD R191, R170, R0, RZ ;  /* 0x00000000aabf7224 */ /* 0x000fc600078e02ff */
[----:B------:R-:W3:Y:S04]  /*204c0*/  LDL.LU R179, [R1+0x214] ;  /* 0x0002140001b37983 */ /* 0x000ee80000300800 */
[----:B------:R2:W-:Y:S04]  /*204d0*/  STL [R1+0xb1c], R19 ;  /* 0x000b1c1301007387 */ /* 0x0005e80000100800 */
[----:B------:R-:W4:Y:S04]  /*204e0*/  LDL.LU R178, [R1+0x210] ;  /* 0x0002100001b27983 */ /* 0x000f280000300800 */
[----:B------:R-:W3:Y:S04]  /*204f0*/  LDL.LU R177, [R1+0x1f8] ;  /* 0x0001f80001b17983 */ /* 0x000ee80000300800 */
[----:B------:R-:W3:Y:S04]  /*20500*/  LDL.LU R170, [R1+0x1f4] ;  /* 0x0001f40001aa7983 */ /* 0x000ee80000300800 */
[----:B------:R-:W3:Y:S04]  /*20510*/  LDL.LU R165, [R1+0x1f0] ;  /* 0x0001f00001a57983 */ /* 0x000ee80000300800 */
[----:B------:R-:W3:Y:S04]  /*20520*/  LDL.LU R164, [R1+0x1ec] ;  /* 0x0001ec0001a47983 */ /* 0x000ee80000300800 */
[----:B------:R-:W3:Y:S01]  /*20530*/  LDL.LU R163, [R1+0x1d8] ;  /* 0x0001d80001a37983 */ /* 0x000ee20000300800 */
[----:B------:R-:W-:-:S03]  /*20540*/  IMAD R189, R159, R0, RZ ;  /* 0x000000009fbd7224 */ /* 0x000fc600078e02ff */
[----:B------:R-:W3:Y:S04]  /*20550*/  LDL.LU R162, [R1+0x1d0] ;  /* 0x0001d00001a27983 */ /* 0x000ee80000300800 */
[----:B------:R-:W3:Y:S04]  /*20560*/  LDL.LU R161, [R1+0x1cc] ;  /* 0x0001cc0001a17983 */ /* 0x000ee80000300800 */
        /* <DEDUP_REMOVED lines=22> */
[----:B------:R-:W3:Y:S01]  /*206d0*/  LDL.LU R127, [R1+0x14c] ;  /* 0x00014c00017f7983 */ /* 0x000ee20000300800 */
[----:B--2---:R-:W-:-:S05]  /*206e0*/  IMAD R19, R180, R0, RZ ;  /* 0x00000000b4137224 */ /* 0x004fca00078e02ff */
[----:B------:R1:W-:Y:S01]  /*206f0*/  STL [R1+0xb60], R19 ;  /* 0x000b601301007387 */ /* 0x0003e20000100800 */
[-C--:B----4-:R-:W-:Y:S02]  /*20700*/  IMAD R178, R178, R0.reuse, RZ ;  /* 0x00000000b2b27224 */ /* 0x090fe400078e02ff */
[----:B---3--:R-:W-:-:S03]  /*20710*/  IMAD R101, R177, R0, RZ ;  /* 0x00000000b1657224 */ /* 0x008fc600078e02ff */
[----:B------:R-:W-:Y:S01]  /*20720*/  STL [R1+0x1d4], R178 ;  /* 0x0001d4b201007387 */ /* 0x000fe20000100800 */
[----:B-1----:R-:W-:-:S03]  /*20730*/  IMAD R19, R170, R0, RZ ;  /* 0x00000000aa137224 */ /* 0x002fc600078e02ff */
        /* <DEDUP_REMOVED lines=33> */
[-C--:B-1----:R-:W-:Y:S02]  /*20950*/  IMAD R101, R137, R0.reuse, RZ ;  /* 0x0000000089657224 */ /* 0x082fe400078e02ff */
[-C--:B--2---:R-:W-:Y:S01]  /*20960*/  IMAD R19, R138, R0.reuse, RZ ;  /* 0x000000008a137224 */ /* 0x084fe200078e02ff */
[----:B------:R-:W-:Y:S01]  /*20970*/  STL [R1+0x158], R139 ;  /* 0x0001588b01007387 */ /* 0x000fe20000100800 */
[----:B------:R-:W-:-:S03]  /*20980*/  IMAD R136, R136, R0, RZ ;  /* 0x0000000088887224 */ /* 0x000fc600078e02ff */
[----:B------:R1:W-:Y:S04]  /*20990*/  STL [R1+0x2b0], R19 ;  /* 0x0002b01301007387 */ /* 0x0003e80000100800 */
[----:B------:R2:W-:Y:S01]  /*209a0*/  STL [R1+0x634], R101 ;  /* 0x0006346501007387 */ /* 0x0005e20000100800 */
[----:B-1----:R-:W-:-:S03]  /*209b0*/  IMAD R19, R135, R0, RZ ;  /* 0x0000000087137224 */ /* 0x002fc600078e02ff */
[----:B------:R-:W-:Y:S01]  /*209c0*/  STL [R1+0x72c], R136 ;  /* 0x00072c8801007387 */ /* 0x000fe20000100800 */
[----:B--2---:R-:W-:-:S03]  /*209d0*/  IMAD R101, R134, R0, RZ ;  /* 0x0000000086657224 */ /* 0x004fc600078e02ff */
[----:B------:R1:W-:Y:S04]  /*209e0*/  STL [R1+0xb0c], R19 ;  /* 0x000b0c1301007387 */ /* 0x0003e80000100800 */
[----:B------:R2:W-:Y:S04]  /*209f0*/  STL [R1+0xb40], R101 ;  /* 0x000b406501007387 */ /* 0x0005e80000100800 */
[----:B------:R-:W2:Y:S01]  /*20a00*/  LDL.LU R186, [R1+0x148] ;  /* 0x0001480001ba7983 */ /* 0x000ea20000300800 */
[----:B-1----:R-:W-:-:S03]  /*20a10*/  IMAD R19, R127, R0, RZ ;  /* 0x000000007f137224 */ /* 0x002fc600078e02ff */
[----:B------:R-:W3:Y:S04]  /*20a20*/  LDL.LU R183, [R1+0x140] ;  /* 0x0001400001b77983 */ /* 0x000ee80000300800 */
[----:B------:R3:W-:Y:S04]  /*20a30*/  STL [R1+0x124], R19 ;  /* 0x0001241301007387 */ /* 0x0007e80000100800 */
        /* <DEDUP_REMOVED lines=26> */
[----:B------:R-:W4:Y:S01]  /*20be0*/  LDL.LU R137, [R1+0xc4] ;  /* 0x0000c40001897983 */ /* 0x000f220000300800 */
[----:B------:R-:W-:-:S03]  /*20bf0*/  IMAD R184, R179, R0, RZ ;  /* 0x00000000b3b87224 */ /* 0x000fc600078e02ff */
[----:B------:R-:W4:Y:S01]  /*20c00*/  LDL.LU R136, [R1+0xbc] ;  /* 0x0000bc0001887983 */ /* 0x000f220000300800 */
[----:B------:R-:W-:-:S03]  /*20c10*/  IMAD R179, R133, R0, RZ ;  /* 0x0000000085b37224 */ /* 0x000fc600078e02ff */
[----:B------:R-:W4:Y:S04]  /*20c20*/  LDL.LU R135, [R1+0xb8] ;  /* 0x0000b80001877983 */ /* 0x000f280000300800 */
[----:B------:R-:W4:Y:S04]  /*20c30*/  LDL.LU R134, [R1+0xb4] ;  /* 0x0000b40001867983 */ /* 0x000f280000300800 */
[----:B------:R-:W4:Y:S04]  /*20c40*/  LDL.LU R133, [R1+0xb0] ;  /* 0x0000b00001857983 */ /* 0x000f280000300800 */
[----:B------:R-:W4:Y:S01]  /*20c50*/  LDL.LU R127, [R1+0xac] ;  /* 0x0000ac00017f7983 */ /* 0x000f220000300800 */
[----:B--2---:R-:W-:-:S02]  /*20c60*/  IMAD R101, R186, R0, RZ ;  /* 0x00000000ba657224 */ /* 0x004fc400078e02ff */
[----:B---3--:R-:W-:-:S03]  /*20c70*/  IMAD R19, R183, R0, RZ ;  /* 0x00000000b7137224 */ /* 0x008fc600078e02ff */
[----:B------:R1:W-:Y:S04]  /*20c80*/  STL [R1+0x288], R101 ;  /* 0x0002886501007387 */ /* 0x0003e80000100800 */
[----:B------:R2:W-:Y:S01]  /*20c90*/  STL [R1+0x630], R19 ;  /* 0x0006301301007387 */ /* 0x0005e20000100800 */
[-C--:B----4-:R-:W-:Y:S02]  /*20ca0*/  IMAD R178, R178, R0.reuse, RZ ;  /* 0x00000000b2b27224 */ /* 0x090fe400078e02ff */
[----:B-1----:R-:W-:-:S03]  /*20cb0*/  IMAD R101, R177, R0, RZ ;  /* 0x00000000b1657224 */ /* 0x002fc600078e02ff */
[----:B------:R-:W-:Y:S01]  /*20cc0*/  STL [R1+0x6f8], R178 ;  /* 0x0006f8b201007387 */ /* 0x000fe20000100800 */
[----:B--2---:R-:W-:-:S03]  /*20cd0*/  IMAD R19, R170, R0, RZ ;  /* 0x00000000aa137224 */ /* 0x004fc600078e02ff */
        /* <DEDUP_REMOVED lines=27> */
[----:B------:R-:W-:Y:S01]  /*20e90*/  STL [R1+0xc0], R142 ;  /* 0x0000c08e01007387 */ /* 0x000fe20000100800 */
[-C--:B-1----:R-:W-:Y:S02]  /*20ea0*/  IMAD R101, R140, R0.reuse, RZ ;  /* 0x000000008c657224 */ /* 0x082fe400078e02ff */
[-C--:B--2---:R-:W-:Y:S02]  /*20eb0*/  IMAD R19, R141, R0.reuse, RZ ;  /* 0x000000008d137224 */ /* 0x084fe400078e02ff */
[----:B------:R-:W-:-:S03]  /*20ec0*/  IMAD R139, R139, R0, RZ ;  /* 0x000000008b8b7224 */ /* 0x000fc600078e02ff */
[----:B------:R1:W-:Y:S04]  /*20ed0*/  STL [R1+0x244], R19 ;  /* 0x0002441301007387 */ /* 0x0003e80000100800 */
        /* <DEDUP_REMOVED lines=8> */
[----:B--2---:R-:W-:-:S03]  /*20f60*/  IMAD R101, R133, R0, RZ ;  /* 0x0000000085657224 */ /* 0x004fc600078e02ff */
[----:B------:R1:W-:Y:S04]  /*20f70*/  STL [R1+0xb8], R19 ;  /* 0x0000b81301007387 */ /* 0x0003e80000100800 */
[----:B------:R2:W-:Y:S04]  /*20f80*/  STL [R1+0x240], R134 ;  /* 0x0002408601007387 */ /* 0x0005e80000100800 */
[----:B------:R-:W3:Y:S01]  /*20f90*/  LDL.LU R194, [R1+0xa8] ;  /* 0x0000a80001c27983 */ /* 0x000ee20000300800 */
[----:B-1----:R-:W-:-:S03]  /*20fa0*/  IMAD R19, R127, R0, RZ ;  /* 0x000000007f137224 */ /* 0x002fc600078e02ff */
[----:B------:R3:W-:Y:S04]  /*20fb0*/  STL [R1+0x608], R101 ;  /* 0x0006086501007387 */ /* 0x0007e80000100800 */
[----:B------:R-:W4:Y:S04]  /*20fc0*/  LDL.LU R193, [R1+0xa4] ;  /* 0x0000a40001c17983 */ /* 0x000f280000300800 */
[----:B------:R4:W-:Y:S04]  /*20fd0*/  STL [R1+0x7e4], R19 ;  /* 0x0007e41301007387 */ /* 0x0009e80000100800 */
        /* <DEDUP_REMOVED lines=30> */
[----:B--2---:R-:W2:Y:S04]  /*211c0*/  LDL.LU R134, [R1+0x28] ;  /* 0x0000280001867983 */ /* 0x004ea80000300800 */
[----:B------:R-:W2:Y:S04]  /*211d0*/  LDL.LU R133, [R1+0x24] ;  /* 0x0000240001857983 */ /* 0x000ea80000300800 */
[----:B------:R-:W2:Y:S01]  /*211e0*/  LDL.LU R127, [R1+0x1c] ;  /* 0x00001c00017f7983 */ /* 0x000ea20000300800 */
[----:B------:R-:W-:-:S02]  /*211f0*/  IMAD R214, R10, R0, RZ ;  /* 0x000000000ad67224 */ /* 0x000fc400078e02ff */
[-C--:B------:R-:W-:Y:S02]  /*21200*/  IMAD R104, R104, R0.reuse, RZ ;  /* 0x0000000068687224 */ /* 0x080fe400078e02ff */
[-C--:B------:R-:W-:Y:S02]  /*21210*/  IMAD R211, R8, R0.reuse, RZ ;  /* 0x0000000008d37224 */ /* 0x080fe400078e02ff */
[-C--:B------:R-:W-:Y:S02]  /*21220*/  IMAD R8, R9, R0.reuse, RZ ;  /* 0x0000000009087224 */ /* 0x080fe400078e02ff */
[-C--:B------:R-:W-:Y:S02]  /*21230*/  IMAD R9, R14, R0.reuse, RZ ;  /* 0x000000000e097224 */ /* 0x080fe400078e02ff */
[----:B------:R-:W-:Y:S01]  /*21240*/  VIADD R4, R157, 0xffffff81 ;  /* 0xffffff819d047836 */ /* 0x000fe20000000000 */
[----:B------:R-:W-:Y:S01]  /*21250*/  ISETP.GE.AND P5, PT, R156, R157, PT ;  /* 0x0000009d9c00720c */ /* 0x000fe20003fa6270 */
[-C--:B------:R-:W-:Y:S01]  /*21260*/  IMAD R111, R111, R0.reuse, RZ ;  /* 0x000000006f6f7224 */ /* 0x080fe200078e02ff */
[----:B------:R-:W1:Y:S01]  /*21270*/  LDC R14, c[0x0][0x238] ;  /* 0x00008e00ff0e7b82 */ /* 0x000e620000000800 */
[----:B---3--:R-:W-:-:S02]  /*21280*/  IMAD R101, R194, R0, RZ ;  /* 0x00000000c2657224 */ /* 0x008fc400078e02ff */
[----:B----4-:R-:W-:-:S03]  /*21290*/  IMAD R19, R193, R0, RZ ;  /* 0x00000000c1137224 */ /* 0x010fc600078e02ff */
[----:B------:R3:W-:Y:S04]  /*212a0*/  STL [R1+0xaf8], R101 ;  /* 0x000af86501007387 */ /* 0x0007e80000100800 */
[----:B------:R4:W-:Y:S01]  /*212b0*/  STL [R1+0xb34], R19 ;  /* 0x000b341301007387 */ /* 0x0009e20000100800 */
[-C--:B------:R-:W-:Y:S02]  /*212c0*/  IMAD R190, R190, R0.reuse, RZ ;  /* 0x00000000bebe7224 */ /* 0x080fe400078e02ff */
[----:B---3--:R-:W-:-:S03]  /*212d0*/  IMAD R101, R188, R0, RZ ;  /* 0x00000000bc657224 */ /* 0x008fc600078e02ff */
[----:B------:R-:W-:Y:S01]  /*212e0*/  STL [R1+0x98], R190 ;  /* 0x000098be01007387 */ /* 0x000fe20000100800 */
[----:B----4-:R-:W-:-:S03]  /*212f0*/  IMAD R19, R186, R0, RZ ;  /* 0x00000000ba137224 */ /* 0x010fc600078e02ff */
[----:B------:R3:W-:Y:S01]  /*21300*/  STL [R1+0x214], R101 ;  /* 0x0002146501007387 */ /* 0x0007e20000100800 */
[----:B------:R-:W-:-:S03]  /*21310*/  IMAD R183, R183, R0, RZ ;  /* 0x00000000b7b77224 */ /* 0x000fc600078e02ff */
[----:B------:R4:W-:Y:S01]  /*21320*/  STL [R1+0x604], R19 ;  /* 0x0006041301007387 */ /* 0x0009e20000100800 */
        /* <DEDUP_REMOVED lines=27> */
[----:B------:R3:W-:Y:S04]  /*214e0*/  STL [R1+0xaec], R101 ;  /* 0x000aec6501007387 */ /* 0x0007e80000100800 */
[----:B------:R4:W-:Y:S01]  /*214f0*/  STL [R1+0xb4c], R19 ;  /* 0x000b4c1301007387 */ /* 0x0009e20000100800 */
[-C--:B---3--:R-:W-:Y:S02]  /*21500*/  IMAD R101, R137, R0.reuse, RZ ;  /* 0x0000000089657224 */ /* 0x088fe400078e02ff */
[----:B----4-:R-:W-:-:S03]  /*21510*/  IMAD R19, R136, R0, RZ ;  /* 0x0000000088137224 */ /* 0x010fc600078e02ff */
[----:B------:R2:W-:Y:S01]  /*21520*/  STL [R1+0x1ac], R101 ;  /* 0x0001ac6501007387 */ /* 0x0005e20000100800 */
[----:B------:R-:W-:-:S03]  /*21530*/  IMAD R135, R135, R0, RZ ;  /* 0x0000000087877224 */ /* 0x000fc600078e02ff */
[----:B------:R3:W-:Y:S01]  /*21540*/  STL [R1+0x490], R19 ;  /* 0x0004901301007387 */ /* 0x0007e20000100800 */
[----:B--2---:R-:W-:-:S03]  /*21550*/  IMAD R101, R134, R0, RZ ;  /* 0x0000000086657224 */ /* 0x004fc600078e02ff */
[----:B------:R-:W-:Y:S01]  /*21560*/  STL [R1+0x784], R135 ;  /* 0x0007848701007387 */ /* 0x000fe20000100800 */
[----:B---3--:R-:W-:-:S03]  /*21570*/  IMAD R19, R133, R0, RZ ;  /* 0x0000000085137224 */ /* 0x008fc600078e02ff */
[----:B------:R2:W-:Y:S04]  /*21580*/  STL [R1+0xae8], R101 ;  /* 0x000ae86501007387 */ /* 0x0005e80000100800 */
[----:B------:R3:W-:Y:S04]  /*21590*/  STL [R1+0xb54], R19 ;  /* 0x000b541301007387 */ /* 0x0007e80000100800 */
[----:B------:R-:W4:Y:S01]  /*215a0*/  LDL.LU R10, [R1+0x4ae4] ;  /* 0x004ae400010a7983 */ /* 0x000f220000300800 */
[-C--:B--2---:R-:W-:Y:S02]  /*215b0*/  IMAD R101, R15, R0.reuse, RZ ;  /* 0x000000000f657224 */ /* 0x084fe400078e02ff */
[----:B---3--:R-:W-:-:S02]  /*215c0*/  IMAD R19, R17, R0, RZ ;  /* 0x0000000011137224 */ /* 0x008fc400078e02ff */
[----:B------:R-:W2:Y:S04]  /*215d0*/  LDL.LU R17, [R1+0x4ae0] ;  /* 0x004ae00001117983 */ /* 0x000ea80000300800 */
[----:B------:R-:W3:Y:S04]  /*215e0*/  LDL.LU R15, [R1+0x4adc] ;  /* 0x004adc00010f7983 */ /* 0x000ee80000300800 */
[----:B------:R1:W-:Y:S02]  /*215f0*/  STL [R1+0x1a8], R19 ;  /* 0x0001a81301007387 */ /* 0x0003e40000100800 */
[----:B-1----:R-:W-:-:S02]  /*21600*/  IMAD R19, R13, R0, RZ ;  /* 0x000000000d137224 */ /* 0x002fc400078e02ff */
[----:B------:R-:W4:Y:S04]  /*21610*/  LDL.LU R13, [R1+0x4ad8] ;  /* 0x004ad800010d7983 */ /* 0x000f280000300800 */
[----:B------:R1:W-:Y:S02]  /*21620*/  STL [R1+0x48c], R101 ;  /* 0x00048c6501007387 */ /* 0x0003e40000100800 */
[-C--:B-1----:R-:W-:Y:S02]  /*21630*/  IMAD R101, R11, R0.reuse, RZ ;  /* 0x000000000b657224 */ /* 0x082fe400078e02ff */
[----:B------:R-:W2:Y:S04]  /*21640*/  LDL.LU R11, [R1+0x4ad4] ;  /* 0x004ad400010b7983 */ /* 0x000ea80000300800 */
[----:B------:R1:W-:Y:S02]  /*21650*/  STL [R1+0x780], R19 ;  /* 0x0007801301007387 */ /* 0x0003e40000100800 */
[----:B-1----:R-:W-:-:S02]  /*21660*/  IMAD R19, R251, R0, RZ ;  /* 0x00000000fb137224 */ /* 0x002fc400078e02ff */
[----:B------:R-:W2:Y:S04]  /*21670*/  LDL.LU R251, [R1+0x4ad0] ;  /* 0x004ad00001fb7983 */ /* 0x000ea80000300800 */
[----:B------:R1:W-:Y:S04]  /*21680*/  STL [R1+0xae4], R101 ;  /* 0x000ae46501007387 */ /* 0x0003e80000100800 */
[----:B------:R1:W-:Y:S02]  /*21690*/  STL [R1+0xb5c], R19 ;  /* 0x000b5c1301007387 */ /* 0x0003e40000100800 */
[----:B-1----:R-:W-:-:S02]  /*216a0*/  IMAD R101, R106, R0, RZ ;  /* 0x000000006a657224 */ /* 0x002fc400078e02ff */
[----:B------:R-:W-:-:S03]  /*216b0*/  IMAD R19, R105, R0, RZ ;  /* 0x0000000069137224 */ /* 0x000fc600078e02ff */
[----:B------:R1:W-:Y:S01]  /*216c0*/  STL [R1+0x174], R101 ;  /* 0x0001746501007387 */ /* 0x0003e20000100800 */
[----:B------:R-:W-:-:S03]  /*216d0*/  IMAD R143, R7, R0, RZ ;  /* 0x00000000078f7224 */ /* 0x000fc600078e02ff */
[----:B------:R1:W-:Y:S01]  /*216e0*/  STL [R1+0x464], R19 ;  /* 0x0004641301007387 */ /* 0x0003e20000100800 */
[-C--:B------:R-:W-:Y:S01]  /*216f0*/  IMAD R7, R12, R0.reuse, RZ ;  /* 0x000000000c077224 */ /* 0x080fe200078e02ff */
[----:B------:R-:W-:Y:S01]  /*21700*/  ISETP.GE.U32.AND P0, PT, R4, 0x7fffff02, PT ;  /* 0x7fffff020400780c */ /* 0x000fe20003f06070 */
[-C--:B------:R-:W-:Y:S02]  /*21710*/  IMAD R142, R20, R0.reuse, RZ ;  /* 0x00000000148e7224 */ /* 0x080fe400078e02ff */
[-C--:B-1----:R-:W-:Y:S01]  /*21720*/  IMAD R101, R103, R0.reuse, RZ ;  /* 0x0000000067657224 */ /* 0x082fe200078e02ff */
[----:B------:R-:W-:Y:S01]  /*21730*/  STL [R1+0x754], R104 ;  /* 0x0007546801007387 */ /* 0x000fe20000100800 */
[-C--:B------:R-:W-:Y:S01]  /*21740*/  IMAD R147, R146, R0.reuse, RZ ;  /* 0x0000000092937224 */ /* 0x080fe200078e02ff */
[----:B------:R-:W1:Y:S01]  /*21750*/  LDC R12, c[0x0][0x238] ;  /* 0x00008e00ff0c7b82 */ /* 0x000e620000000800 */
[-C--:B------:R-:W-:Y:S01]  /*21760*/  IMAD R19, R102, R0.reuse, RZ ;  /* 0x0000000066137224 */ /* 0x080fe200078e02ff */
[----:B------:R-:W-:Y:S04]  /*21770*/  STL [R1+0xae0], R101 ;  /* 0x000ae06501007387 */ /* 0x000fe80000100800 */
[----:B------:R-:W-:Y:S04]  /*21780*/  STL [R1+0xb64], R19 ;  /* 0x000b641301007387 */ /* 0x000fe80000100800 */
[----:B------:R1:W-:Y:S04]  /*21790*/  STL [R1+0x170], R8 ;  /* 0x0001700801007387 */ /* 0x0003e80000100800 */
[----:B------:R1:W-:Y:S02]  /*217a0*/  STL [R1+0x460], R7 ;  /* 0x0004600701007387 */ /* 0x0003e40000100800 */
[----:B-1----:R-:W-:-:S02]  /*217b0*/  IMAD R8, R16, R0, RZ ;  /* 0x0000000010087224 */ /* 0x002fc400078e02ff */
[----:B------:R-:W-:Y:S01]  /*217c0*/  STL [R1+0x750], R9 ;  /* 0x0007500901007387 */ /* 0x000fe20000100800 */
[----:B------:R-:W-:-:S03]  /*217d0*/  IMAD R7, R18, R0, RZ ;  /* 0x0000000012077224 */ /* 0x000fc600078e02ff */
[----:B------:R1:W-:Y:S04]  /*217e0*/  STL [R1+0xadc], R8 ;  /* 0x000adc0801007387 */ /* 0x0003e80000100800 */
[----:B------:R1:W-:Y:S02]  /*217f0*/  STL [R1+0x1b3c], R7 ;  /* 0x001b3c0701007387 */ /* 0x0003e40000100800 */
[-C--:B-1----:R-:W-:Y:S02]  /*21800*/  IMAD R8, R22, R0.reuse, RZ ;  /* 0x0000000016087224 */ /* 0x082fe400078e02ff */
[-C--:B------:R-:W-:Y:S01]  /*21810*/  IMAD R9, R24, R0.reuse, RZ ;  /* 0x0000000018097224 */ /* 0x080fe200078e02ff */
[----:B------:R-:W-:Y:S01]  /*21820*/  IADD3 R4, R157, -0x7d, RZ ;  /* 0xffffff839d047810 */ /* 0x000fe20007ffe0ff */
[-C--:B------:R-:W-:Y:S01]  /*21830*/  IMAD R7, R23, R0.reuse, RZ ;  /* 0x0000000017077224 */ /* 0x080fe200078e02ff */
[----:B------:R1:W-:Y:S01]  /*21840*/  STL [R1+0x164], R8 ;  /* 0x0001640801007387 */ /* 0x0003e20000100800 */
[-C--:B------:R-:W-:Y:S01]  /*21850*/  IMAD R146, R139, R0.reuse, RZ ;  /* 0x000000008b927224 */ /* 0x080fe200078e02ff */
[----:B------:R-:W-:Y:S01]  /*21860*/  ISETP.GE.U32.AND P3, PT, R4, 0x7fffff04, PT ;  /* 0x7fffff040400780c */ /* 0x000fe20003f66070 */
[-C--:B------:R-:W-:Y:S01]  /*21870*/  IMAD R247, R138, R0.reuse, RZ ;  /* 0x000000008af77224 */ /* 0x080fe200078e02ff */
[----:B------:R1:W-:Y:S01]  /*21880*/  STL [R1+0x428], R7 ;  /* 0x0004280701007387 */ /* 0x0003e20000100800 */
[-C--:B------:R-:W-:Y:S01]  /*21890*/  IMAD R145, R127, R0.reuse, RZ ;  /* 0x000000007f917224 */ /* 0x080fe200078e02ff */
[----:B------:R-:W3:Y:S01]  /*218a0*/  LDC R23, c[0x0][0x230] ;  /* 0x00008c00ff177b82 */ /* 0x000ee20000000800 */
[-C--:B-1----:R-:W-:Y:S01]  /*218b0*/  IMAD R8, R25, R0.reuse, RZ ;  /* 0x0000000019087224 */ /* 0x082fe200078e02ff */
[----:B------:R-:W-:Y:S01]  /*218c0*/  STL [R1+0x724], R9 ;  /* 0x0007240901007387 */ /* 0x000fe20000100800 */
[----:B------:R-:W-:-:S03]  /*218d0*/  IMAD R7, R26, R0, RZ ;  /* 0x000000001a077224 */ /* 0x000fc600078e02ff */
[----:B------:R1:W-:Y:S02]  /*218e0*/  STL [R1+0xad8], R8 ;  /* 0x000ad80801007387 */ /* 0x0003e40000100800 */
[----:B------:R-:W3:Y:S02]  /*218f0*/  LDC R26, c[0x0][0x230] ;  /* 0x00008c00ff1a7b82 */ /* 0x000ee40000000800 */
[----:B------:R1:W-:Y:S01]  /*21900*/  STL [R1+0x1b54], R7 ;  /* 0x001b540701007387 */ /* 0x0003e20000100800 */
[----:B------:R-:W-:Y:S01]  /*21910*/  IADD3 R4, R157, -0x5f, RZ ;  /* 0xffffffa19d047810 */ /* 0x000fe20007ffe0ff */
        /* <DEDUP_REMOVED lines=25> */
[-C--:B------:R-:W-:Y:S01]  /*21ab0*/  IMAD R99, R99, R0.reuse, RZ ;  /* 0x0000000063637224 */ /* 0x080fe200078e02ff */
[----:B------:R-:W-:Y:S01]  /*21ac0*/  SHF.L.U32 R16, R158, 0x4, RZ ;  /* 0x000000049e107819 */ /* 0x000fe200000006ff */
[-C--:B-1----:R-:W-:Y:S01]  /*21ad0*/  IMAD R8, R30, R0.reuse, RZ ;  /* 0x000000001e087224 */ /* 0x082fe200078e02ff */
[----:B------:R-:W1:Y:S01]  /*21ae0*/  LDC R22, c[0x0][0x238] ;  /* 0x00008e00ff167b82 */ /* 0x000e620000000800 */
[----:B------:R-:W-:-:S02]  /*21af0*/  IMAD R7, R31, R0, RZ ;  /* 0x000000001f077224 */ /* 0x000fc400078e02ff */
[-C--:B------:R-:W-:Y:S01]  /*21b00*/  IMAD R9, R32, R0.reuse, RZ ;  /* 0x0000000020097224 */ /* 0x080fe200078e02ff */
[----:B------:R1:W-:Y:S04]  /*21b10*/  STL [R1+0x160], R8 ;  /* 0x0001600801007387 */ /* 0x0003e80000100800 */
[----:B------:R1:W-:Y:S01]  /*21b20*/  STL [R1+0x3f4], R7 ;  /* 0x0003f40701007387 */ /* 0x0003e20000100800 */
[-C--:B------:R-:W-:Y:S01]  /*21b30*/  IMAD R139, R44, R0.reuse, RZ ;  /* 0x000000002c8b7224 */ /* 0x080fe200078e02ff */
[----:B------:R-:W3:Y:S01]  /*21b40*/  LDC R21, c[0x0][0x238] ;  /* 0x00008e00ff157b82 */ /* 0x000ee20000000800 */
[-C--:B-1----:R-:W-:Y:S01]  /*21b50*/  IMAD R8, R33, R0.reuse, RZ ;  /* 0x0000000021087224 */ /* 0x082fe200078e02ff */
[----:B------:R-:W-:Y:S01]  /*21b60*/  STL [R1+0x720], R9 ;  /* 0x0007200901007387 */ /* 0x000fe20000100800 */
[----:B------:R-:W-:-:S03]  /*21b70*/  IMAD R7, R34, R0, RZ ;  /* 0x0000000022077224 */ /* 0x000fc600078e02ff */
[----:B------:R1:W-:Y:S01]  /*21b80*/  STL [R1+0xad4], R8 ;  /* 0x000ad40801007387 */ /* 0x0003e20000100800 */
[-C--:B------:R-:W-:Y:S01]  /*21b90*/  IMAD R138, R52, R0.reuse, RZ ;  /* 0x00000000348a7224 */ /* 0x080fe200078e02ff */
[----:B------:R-:W-:Y:S01]  /*21ba0*/  ULDC.64 UR60, c[0x0][0x208] ;  /* 0x00008200003c7ab9 */ /* 0x000fe20000000a00 */
[-C--:B------:R-:W-:Y:S01]  /*21bb0*/  IMAD R127, R100, R0.reuse, RZ ;  /* 0x00000000647f7224 */ /* 0x080fe200078e02ff */
[----:B------:R1:W-:Y:S01]  /*21bc0*/  STL [R1+0x1b5c], R7 ;  /* 0x001b5c0701007387 */ /* 0x0003e20000100800 */
[----:B------:R-:W4:Y:S01]  /*21bd0*/  LDC R24, c[0x0][0x230] ;  /* 0x00008c00ff187b82 */ /* 0x000f220000000800 */
[----:B-1----:R-:W-:Y:S02]  /*21be0*/  IMAD R8, R38, R0, RZ ;  /* 0x0000000026087224 */ /* 0x002fe400078e02ff */
[----:B------:R-:W-:Y:S01]  /*21bf0*/  IMAD.WIDE R28, R14, 0x4, R240 ;  /* 0x000000040e1c7825 */ /* 0x000fe200078e02f0 */
[----:B------:R-:W-:-:S04]  /*21c00*/  LOP3.LUT R16, R16, 0x70, RZ, 0xc0, !PT ;  /* 0x0000007010107812 */ /* 0x000fc800078ec0ff */
[----:B------:R-:W1:Y:S01]  /*21c10*/  LDC R25, c[0x0][0x230] ;  /* 0x00008c00ff197b82 */ /* 0x000e620000000800 */
[-C--:B------:R-:W-:Y:S01]  /*21c20*/  IMAD R7, R39, R0.reuse, RZ ;  /* 0x0000000027077224 */ /* 0x080fe200078e02ff */
[----:B------:R1:W-:Y:S01]  /*21c30*/  STL [R1+0x13c], R8 ;  /* 0x00013c0801007387 */ /* 0x0003e20000100800 */
[----:B------:R-:W-:-:S03]  /*21c40*/  IMAD R9, R40, R0, RZ ;  /* 0x0000000028097224 */ /* 0x000fc600078e02ff */
[----:B------:R1:W-:Y:S01]  /*21c50*/  STL [R1+0x3f0], R7 ;  /* 0x0003f00701007387 */ /* 0x0003e20000100800 */
[----:B------:R-:W-:Y:S01]  /*21c60*/  VIADD R30, R157, 0x7f ;  /* 0x0000007f9d1e7836 */ /* 0x000fe20000000000 */
[----:B------:R-:W2:Y:S01]  /*21c70*/  LDC R14, c[0x0][0x238] ;  /* 0x00008e00ff0e7b82 */ /* 0x000ea20000000800 */
[-C--:B-1----:R-:W-:Y:S01]  /*21c80*/  IMAD R8, R41, R0.reuse, RZ ;  /* 0x0000000029087224 */ /* 0x082fe200078e02ff */
[----:B------:R-:W-:Y:S01]  /*21c90*/  STL [R1+0x6f4], R9 ;  /* 0x0006f40901007387 */ /* 0x000fe20000100800 */
[----:B------:R-:W-:-:S03]  /*21ca0*/  IMAD R7, R42, R0, RZ ;  /* 0x000000002a077224 */ /* 0x000fc600078e02ff */
[----:B------:R1:W-:Y:S02]  /*21cb0*/  STL [R1+0xad0], R8 ;  /* 0x000ad00801007387 */ /* 0x0003e40000100800 */
[----:B------:R-:W2:Y:S02]  /*21cc0*/  LDC R92, c[0x0][0x240] ;  /* 0x00009000ff5c7b82 */ /* 0x000ea40000000800 */
[----:B------:R1:W-:Y:S06]  /*21cd0*/  STL [R1+0x1b64], R7 ;  /* 0x001b640701007387 */ /* 0x0003ec0000100800 */
[----:B------:R-:W2:Y:S01]  /*21ce0*/  LDC R93, c[0x0][0x240] ;  /* 0x00009000ff5d7b82 */ /* 0x000ea20000000800 */
[----:B-1----:R-:W-:-:S02]  /*21cf0*/  IMAD R8, R46, R0, RZ ;  /* 0x000000002e087224 */ /* 0x002fc400078e02ff */
[----:B------:R-:W-:-:S03]  /*21d00*/  IMAD R7, R47, R0, RZ ;  /* 0x000000002f077224 */ /* 0x000fc600078e02ff */
[----:B------:R1:W-:Y:S01]  /*21d10*/  STL [R1+0x134], R8 ;  /* 0x0001340801007387 */ /* 0x0003e20000100800 */
[-C--:B------:R-:W-:Y:S01]  /*21d20*/  IMAD R9, R48, R0.reuse, RZ ;  /* 0x0000000030097224 */ /* 0x080fe200078e02ff */
[----:B------:R-:W2:Y:S02]  /*21d30*/  LDC R108, c[0x0][0x240] ;  /* 0x00009000ff6c7b82 */ /* 0x000ea40000000800 */
[----:B------:R1:W-:Y:S02]  /*21d40*/  STL [R1+0x3c0], R7 ;  /* 0x0003c00701007387 */ /* 0x0003e40000100800 */
[-C--:B-1----:R-:W-:Y:S02]  /*21d50*/  IMAD R8, R49, R0.reuse, RZ ;  /* 0x0000000031087224 */ /* 0x082fe400078e02ff */
[----:B------:R-:W-:Y:S01]  /*21d60*/  STL [R1+0x6f0], R9 ;  /* 0x0006f00901007387 */ /* 0x000fe20000100800 */
[----:B------:R-:W-:-:S03]  /*21d70*/  IMAD R7, R50, R0, RZ ;  /* 0x0000000032077224 */ /* 0x000fc600078e02ff */
[----:B------:R1:W-:Y:S04]  /*21d80*/  STL [R1+0xac8], R8 ;  /* 0x000ac80801007387 */ /* 0x0003e80000100800 */
[----:B------:R3:W-:Y:S01]  /*21d90*/  STL [R1+0x1b6c], R7 ;  /* 0x001b6c0701007387 */ /* 0x0007e20000100800 */
[-C--:B-1----:R-:W-:Y:S02]  /*21da0*/  IMAD R8, R54, R0.reuse, RZ ;  /* 0x0000000036087224 */ /* 0x082fe400078e02ff */
[----:B---3--:R-:W-:-:S03]  /*21db0*/  IMAD R7, R55, R0, RZ ;  /* 0x0000000037077224 */ /* 0x008fc600078e02ff */
[----:B------:R1:W-:Y:S01]  /*21dc0*/  STL [R1+0x100], R8 ;  /* 0x0001000801007387 */ /* 0x0003e20000100800 */
[----:B------:R-:W-:-:S03]  /*21dd0*/  IMAD R9, R56, R0, RZ ;  /* 0x0000000038097224 */ /* 0x000fc600078e02ff */
[----:B------:R3:W-:Y:S01]  /*21de0*/  STL [R1+0x39c], R7 ;  /* 0x00039c0701007387 */ /* 0x0007e20000100800 */
[----:B-1----:R-:W-:-:S03]  /*21df0*/  IMAD R8, R57, R0, RZ ;  /* 0x0000000039087224 */ /* 0x002fc600078e02ff */
[----:B------:R-:W-:Y:S01]  /*21e00*/  STL [R1+0x6c4], R9 ;  /* 0x0006c40901007387 */ /* 0x000fe20000100800 */
[----:B---3--:R-:W-:-:S03]  /*21e10*/  IMAD R7, R58, R0, RZ ;  /* 0x000000003a077224 */ /* 0x008fc600078e02ff */
        /* <DEDUP_REMOVED lines=38> */
[----:B------:R1:W-:Y:S01]  /*22080*/  STL [R1+0x664], R9 ;  /* 0x0006640901007387 */ /* 0x0003e20000100800 */
[----:B------:R-:W-:Y:S01]  /*22090*/  ISETP.GT.AND P2, PT, R30, 0x7f, PT ;  /* 0x0000007f1e00780c */ /* 0x000fe20003f44270 */
[----:B------:R-:W-:Y:S01]  /*220a0*/  IMAD.WIDE R32, R12, 0x4, R238 ;  /* 0x000000040c207825 */ /* 0x000fe200078e02ee */
[----:B------:R-:W-:-:S03]  /*220b0*/  LEA R16, R156, R16, 0x7 ;  /* 0x000000109c107211 */ /* 0x000fc600078e38ff */
[-C--:B---3--:R-:W-:Y:S01]  /*220c0*/  IMAD R7, R90, R0.reuse, RZ ;  /* 0x000000005a077224 */ /* 0x088fe200078e02ff */
[----:B------:R3:W-:Y:S01]  /*220d0*/  STL [R1+0xab4], R8 ;  /* 0x000ab40801007387 */ /* 0x0007e20000100800 */
[----:B------:R-:W2:Y:S03]  /*220e0*/  LDC R89, c[0x0][0x240] ;  /* 0x00009000ff597b82 */ /* 0x000ea60000000800 */
[----:B------:R4:W-:Y:S01]  /*220f0*/  STL [R1+0x1b94], R7 ;  /* 0x001b940701007387 */ /* 0x0009e20000100800 */
[----:B-1----:R-:W-:Y:S01]  /*22100*/  IMAD R9, R96, R0, RZ ;  /* 0x0000000060097224 */ /* 0x002fe200078e02ff */
[----:B------:R-:W-:-:S03]  /*22110*/  SEL R20, RZ, 0x4, !P2 ;  /* 0x00000004ff147807 */ /* 0x000fc60005000000 */
[----:B------:R-:W1:Y:S01]  /*22120*/  LDC R12, c[0x0][0x230] ;  /* 0x00008c00ff0c7b82 */ /* 0x000e620000000800 */
[-C--:B---3--:R-:W-:Y:S02]  /*22130*/  IMAD R8, R94, R0.reuse, RZ ;  /* 0x000000005e087224 */ /* 0x088fe400078e02ff */
[----:B----4-:R-:W-:-:S03]  /*22140*/  IMAD R7, R95, R0, RZ ;  /* 0x000000005f077224 */ /* 0x010fc600078e02ff */
[----:B------:R3:W-:Y:S01]  /*22150*/  STL [R1+0x88], R8 ;  /* 0x0000880801007387 */ /* 0x0007e20000100800 */
[----:B------:R-:W-:Y:S01]  /*22160*/  SEL R20, R20, RZ, !P5 ;  /* 0x000000ff14147207 */ /* 0x000fe20006800000 */
[----:B------:R-:W4:Y:S02]  /*22170*/  LDC R90, c[0x0][0x240] ;  /* 0x00009000ff5a7b82 */ /* 0x000f240000000800 */
[----:B------:R3:W-:Y:S04]  /*22180*/  STL [R1+0x2e8], R7 ;  /* 0x0002e80701007387 */ /* 0x0007e80000100800 */
[----:B------:R-:W-:Y:S02]  /*22190*/  STL [R1+0x660], R9 ;  /* 0x0006600901007387 */ /* 0x000fe40000100800 */
[----:B------:R-:W4:Y:S02]  /*221a0*/  LDC R94, c[0x0][0x240] ;  /* 0x00009000ff5e7b82 */ /* 0x000f240000000800 */
[----:B------:R-:W2:Y:S01]  /*221b0*/  LDL R155, [R1+0x3d48] ;  /* 0x003d4800019b7983 */ /* 0x000ea20000100800 */
[----:B---3--:R-:W-:-:S02]  /*221c0*/  IMAD R8, R97, R0, RZ ;  /* 0x0000000061087224 */ /* 0x008fc400078e02ff */
[----:B------:R-:W-:-:S03]  /*221d0*/  IMAD R7, R98, R0, RZ ;  /* 0x0000000062077224 */ /* 0x000fc600078e02ff */
[----:B------:R3:W-:Y:S01]  /*221e0*/  STL [R1+0xab0], R8 ;  /* 0x000ab00801007387 */ /* 0x0007e20000100800 */
[-C--:B------:R-:W-:Y:S01]  /*221f0*/  LEA R18, P5, R3, R6.reuse, 0x2 ;  /* 0x0000000603127211 */ /* 0x080fe200078a10ff */
[----:B------:R-:W4:Y:S02]  /*22200*/  LDC R95, c[0x0][0x240] ;  /* 0x00009000ff5f7b82 */ /* 0x000f240000000800 */
[----:B------:R3:W-:Y:S01]  /*22210*/  STL [R1+0x1b9c], R7 ;  /* 0x001b9c0701007387 */ /* 0x0007e20000100800 */
[----:B------:R-:W-:Y:S01]  /*22220*/  VIADD R0, R157, 0xffffffa0 ;  /* 0xffffffa09d007836 */ /* 0x000fe20000000000 */
[----:B------:R-:W-:Y:S02]  /*22230*/  LEA.HI.X.SX32 R19, R3, R5, 0x2, P5 ;  /* 0x0000000503137211 */ /* 0x000fe400028f16ff */
[----:B---3--:R-:W-:Y:S02]  /*22240*/  LEA R8, P2, R2, R6, 0x2 ;  /* 0x0000000602087211 */ /* 0x008fe400078410ff */
[----:B------:R-:W3:Y:S01]  /*22250*/  LDC R3, c[0x0][0x238] ;  /* 0x00008e00ff037b82 */ /* 0x000ee20000000800 */
[----:B------:R-:W-:-:S02]  /*22260*/  IADD3 R7, R157, -0x7e, RZ ;  /* 0xffffff829d077810 */ /* 0x000fc40007ffe0ff */
[----:B------:R-:W-:Y:S02]  /*22270*/  LEA.HI.X.SX32 R9, R2, R5, 0x2, P2 ;  /* 0x0000000502097211 */ /* 0x000fe400010f16ff */
[----:B------:R-:W-:-:S03]  /*22280*/  ISETP.GE.U32.AND P1, PT, R7, 0x7fffff03, PT ;  /* 0x7fffff030700780c */ /* 0x000fc60003f26070 */
[----:B------:R-:W4:Y:S01]  /*22290*/  LDC R98, c[0x0][0x240] ;  /* 0x00009000ff627b82 */ /* 0x000f220000000800 */
[----:B------:R-:W-:-:S07]  /*222a0*/  ISETP.GE.U32.AND P2, PT, R4, 0x7fffff22, PT ;  /* 0x7fffff220400780c */ /* 0x000fce0003f46070 */
[----:B------:R-:W1:Y:S01]  /*222b0*/  LDC R7, c[0x0][0x230] ;  /* 0x00008c00ff077b82 */ /* 0x000e620000000800 */
[----:B------:R-:W-:Y:S01]  /*222c0*/  ISETP.GE.U32.AND P4, PT, R0, 0x7fffff21, PT ;  /* 0x7fffff210000780c */ /* 0x000fe20003f86070 */
[----:B------:R-:W-:-:S06]  /*222d0*/  VIADD R0, R153, 0xffffffff ;  /* 0xffffffff99007836 */ /* 0x000fcc0000000000 */
[----:B------:R-:W4:Y:S01]  /*222e0*/  LDC R4, c[0x0][0x238] ;  /* 0x00008e00ff047b82 */ /* 0x000f220000000800 */
[----:B------:R-:W-:Y:S01]  /*222f0*/  ISETP.GE.U32.AND P6, PT, R0, 0x7fffff80, PT ;  /* 0x7fffff800000780c */ /* 0x000fe20003fc6070 */
[----:B------:R-:W-:-:S05]  /*22300*/  VIADD R0, R26, 0xfffffffe ;  /* 0xfffffffe1a007836 */ /* 0x000fca0000000000 */
[----:B------:R-:W-:Y:S01]  /*22310*/  ISETP.GE.U32.AND P5, PT, R0, 0x7fffff7f, PT ;  /* 0x7fffff7f0000780c */ /* 0x000fe20003fa6070 */
[----:B---3--:R-:W-:Y:S01]  /*22320*/  IMAD.WIDE R38, R3, 0x4, R242 ;  /* 0x0000000403267825 */ /* 0x008fe200078e02f2 */
[----:B------:R-:W3:Y:S03]  /*22330*/  LDC R97, c[0x0][0x240] ;  /* 0x00009000ff617b82 */ /* 0x000ee60000000800 */
[----:B-1----:R-:W-:-:S05]  /*22340*/  VIADD R2, R7, 0xfffffffd ;  /* 0xfffffffd07027836 */ /* 0x002fca0000000000 */
[----:B------:R-:W1:Y:S01]  /*22350*/  LDC R96, c[0x0][0x240] ;  /* 0x00009000ff607b82 */ /* 0x000e620000000800 */
[----:B----4-:R-:W-:Y:S01]  /*22360*/  IMAD.WIDE R36, R4, 0x4, R236 ;  /* 0x0000000404247825 */ /* 0x010fe200078e02ec */
[----:B------:R4:W-:Y:S06]  /*22370*/  STL.64 [R1+0xd50], R38 ;  /* 0x000d502601007387 */ /* 0x0009ec0000100a00 */
[----:B------:R-:W3:Y:S01]  /*22380*/  LDC R4, c[0x0][0x238] ;  /* 0x00008e00ff047b82 */ /* 0x000ee20000000800 */
[----:B------:R4:W-:Y:S01]  /*22390*/  STL.64 [R1+0xd48], R36 ;  /* 0x000d482401007387 */ /* 0x0009e20000100a00 */
[----:B------:R-:W-:-:S03]  /*223a0*/  IMAD R3, R21, 0x3, RZ ;  /* 0x0000000315037824 */ /* 0x000fc600078e02ff */
[----:B------:R4:W-:Y:S03]  /*223b0*/  STL.64 [R1+0xd40], R32 ;  /* 0x000d402001007387 */ /* 0x0009e60000100a00 */
[----:B------:R-:W1:Y:S01]  /*223c0*/  LDC R7, c[0x0][0x238] ;  /* 0x00008e00ff077b82 */ /* 0x000e620000000800 */
[----:B------:R4:W-:Y:S07]  /*223d0*/  STL.64 [R1+0xd38], R28 ;  /* 0x000d381c01007387 */ /* 0x0009ee0000100a00 */
[----:B------:R-:W1:Y:S08]  /*223e0*/  LDC R21, c[0x0][0x230] ;  /* 0x00008c00ff157b82 */ /* 0x000e700000000800 */
[----:B------:R-:W1:Y:S01]  /*223f0*/  LDC R153, c[0x0][0x240] ;  /* 0x00009000ff997b82 */ /* 0x000e620000000800 */
[----:B--2---:R-:W-:-:S05]  /*22400*/  IADD3 R0, R155, R16, RZ ;  /* 0x000000109b007210 */ /* 0x004fca0007ffe0ff */
[----:B------:R-:W-:Y:S01]  /*22410*/  @!PT LDS RZ, [RZ] ;  /* 0x00000000fffff984 */ /* 0x000fe20000000800 */
[----:B------:R-:W-:Y:S01]  /*22420*/  @!PT LDS RZ, [RZ] ;  /* 0x00000000fffff984 */ /* 0x000fe20000000800 */
[----:B------:R-:W-:Y:S01]  /*22430*/  @!PT LDS RZ, [RZ] ;  /* 0x00000000fffff984 */ /* 0x000fe20000000800 */
[----:B------:R-:W-:Y:S04]  /*22440*/  LDGSTS.E [R0], desc[UR60][R242.64], !P6 ;  /* 0x00000000f2007fae */ /* 0x000fe8000f12187c */
[----:B------:R-:W-:Y:S04]  /*22450*/  LDGSTS.E [R0+0x4000], desc[UR60][R236.64], !P6 ;  /* 0x04000000ec007fae */ /* 0x000fe8000f12187c */
[----:B------:R-:W-:Y:S04]  /*22460*/  LDGSTS.E [R0+0x8000], desc[UR60][R238.64], !P6 ;  /* 0x08000000ee007fae */ /* 0x000fe8000f12187c */
[----:B------:R-:W-:Y:S01]  /*22470*/  LDGSTS.E [R0+0xc000], desc[UR60][R240.64], !P6 ;  /* 0x0c000000f0007fae */ /* 0x000fe2000f12187c */
[----:B------:R-:W-:Y:S01]  /*22480*/  ISETP.GE.U32.AND P6, PT, R2, 0x7fffff7e, PT ;  /* 0x7fffff7e0200780c */ /* 0x000fe20003fc6070 */
[----:B------:R-:W-:-:S02]  /*22490*/  VIADD R2, R23, 0xfffffffc ;  /* 0xfffffffc17027836 */ /* 0x000fc40000000000 */
[----:B------:R4:W-:Y:S04]  /*224a0*/  LDGSTS.E [R0+0x4], desc[UR60][R38.64], !P5 ;  /* 0x0000400026007fae */ /* 0x0009e8000e92187c */
[----:B------:R2:W-:Y:S04]  /*224b0*/  LDGSTS.E [R0+0x4004], desc[UR60][R36.64], !P5 ;  /* 0x0400400024007fae */ /* 0x0005e8000e92187c */
[----:B------:R3:W-:Y:S04]  /*224c0*/  LDGSTS.E [R0+0x8004], desc[UR60][R32.64], !P5 ;  /* 0x0800400020007fae */ /* 0x0007e8000e92187c */
[----:B------:R1:W-:Y:S01]  /*224d0*/  LDGSTS.E [R0+0xc004], desc[UR60][R28.64], !P5 ;  /* 0x0c0040001c007fae */ /* 0x0003e2000e92187c */
[----:B------:R-:W-:-:S02]  /*224e0*/  ISETP.GE.U32.AND P5, PT, R2, 0x7fffff7d, PT ;  /* 0x7fffff7d0200780c */ /* 0x000fc40003fa6070 */
[----:B------:R-:W-:-:S05]  /*224f0*/  SHF.L.U32 R2, R22, 0x1, RZ ;  /* 0x0000000116027819 */ /* 0x000fca00000006ff */
[----:B----4-:R-:W-:-:S04]  /*22500*/  IMAD.WIDE R38, R2, 0x4, R242 ;  /* 0x0000000402267825 */ /* 0x010fc800078e02f2 */
[C---:B--2---:R-:W-:Y:S01]  /*22510*/  IMAD.WIDE R36, R2.reuse, 0x4, R236 ;  /* 0x0000000402247825 */ /* 0x044fe200078e02ec */
[----:B------:R-:W-:Y:S03]  /*22520*/  STL.64 [R1+0xd30], R38 ;  /* 0x000d302601007387 */ /* 0x000fe60000100a00 */
[C---:B---3--:R-:W-:Y:S01]  /*22530*/  IMAD.WIDE R32, R2.reuse, 0x4, R238 ;  /* 0x0000000402207825 */ /* 0x048fe200078e02ee */
[----:B------:R-:W-:Y:S03]  /*22540*/  LDGSTS.E [R0+0x8], desc[UR60][R38.64], !P6 ;  /* 0x0000800026007fae */ /* 0x000fe6000f12187c */
[--C-:B-1----:R-:W-:Y:S01]  /*22550*/  IMAD.WIDE R28, R2, 0x4, R240.reuse ;  /* 0x00000004021c7825 */ /* 0x102fe200078e02f0 */
[----:B------:R1:W-:Y:S03]  /*22560*/  STL.64 [R1+0xd28], R36 ;  /* 0x000d282401007387 */ /* 0x0003e60000100a00 */
[----:B------:R-:W-:Y:S01]  /*22570*/  VIADD R2, R24, 0xffffffdf ;  /* 0xffffffdf18027836 */ /* 0x000fe20000000000 */
[----:B------:R1:W-:Y:S01]  /*22580*/  LDGSTS.E [R0+0x4008], desc[UR60][R36.64], !P6 ;  /* 0x0400800024007fae */ /* 0x0003e2000f12187c */
[----:B------:R-:W-:-:S03]  /*22590*/  IMAD.WIDE R22, R3, 0x4, R240 ;  /* 0x0000000403167825 */ /* 0x000fc600078e02f0 */
[----:B------:R2:W-:Y:S04]  /*225a0*/  STL.64 [R1+0xd20], R32 ;  /* 0x000d202001007387 */ /* 0x0005e80000100a00 */
[----:B------:R2:W-:Y:S01]  /*225b0*/  LDGSTS.E [R0+0x8008], desc[UR60][R32.64], !P6 ;  /* 0x0800800020007fae */ /* 0x0005e2000f12187c */
[----:B-1----:R-:W-:-:S03]  /*225c0*/  IMAD.WIDE R36, R3, 0x4, R242 ;  /* 0x0000000403247825 */ /* 0x002fc600078e02f2 */
[----:B------:R1:W-:Y:S04]  /*225d0*/  STL.64 [R1+0xd58], R28 ;  /* 0x000d581c01007387 */ /* 0x0003e80000100a00 */
[----:B------:R1:W-:Y:S01]  /*225e0*/  LDGSTS.E [R0+0xc008], desc[UR60][R28.64], !P6 ;  /* 0x0c0080001c007fae */ /* 0x0003e2000f12187c */
[----:B--2---:R-:W-:Y:S01]  /*225f0*/  IMAD.WIDE R32, R3, 0x4, R236 ;  /* 0x0000000403207825 */ /* 0x004fe200078e02ec */
[----:B------:R-:W-:Y:S02]  /*22600*/  ISETP.GE.U32.AND P6, PT, R2, 0x7fffff60, PT ;  /* 0x7fffff600200780c */ /* 0x000fe40003fc6070 */
[----:B------:R2:W-:Y:S01]  /*22610*/  LDGSTS.E [R0+0xc], desc[UR60][R36.64], !P5 ;  /* 0x0000c00024007fae */ /* 0x0005e2000e92187c */
[----:B------:R-:W-:-:S03]  /*22620*/  IADD3 R2, R25, -0x22, RZ ;  /* 0xffffffde19027810 */ /* 0x000fc60007ffe0ff */
[----:B------:R3:W-:Y:S01]  /*22630*/  LDGSTS.E [R0+0x400c], desc[UR60][R32.64], !P5 ;  /* 0x0400c00020007fae */ /* 0x0007e2000e92187c */
[----:B-1----:R-:W-:-:S05]  /*22640*/  IMAD.WIDE R28, R3, 0x4, R238 ;  /* 0x00000004031c7825 */ /* 0x002fca00078e02ee */
[----:B------:R1:W-:Y:S04]  /*22650*/  LDGSTS.E [R0+0x800c], desc[UR60][R28.64], !P5 ;  /* 0x0800c0001c007fae */ /* 0x0003e8000e92187c */
[----:B------:R4:W-:Y:S01]  /*22660*/  LDGSTS.E [R0+0xc00c], desc[UR60][R22.64], !P5 ;  /* 0x0c00c00016007fae */ /* 0x0009e2000e92187c */
[----:B------:R-:W-:Y:S01]  /*22670*/  ISETP.GE.U32.AND P5, PT, R2, 0x7fffff5f, PT ;  /* 0x7fffff5f0200780c */ /* 0x000fe20003fa6070 */
[----:B------:R-:W-:Y:S02]  /*22680*/  IMAD.SHL.U32 R2, R4, 0x20, RZ ;  /* 0x0000002004027824 */ /* 0x000fe400078e00ff */
[----:B------:R-:W4:Y:S01]  /*22690*/  LDC R4, c[0x0][0x238] ;  /* 0x00008e00ff047b82 */ /* 0x000f220000000800 */
[----:B------:R2:W-:Y:S01]  /*226a0*/  STL.64 [R1+0xd18], R36 ;  /* 0x000d182401007387 */ /* 0x0005e20000100a00 */
[----:B------:R-:W-:-:S03]  /*226b0*/  IMAD R3, R7, 0x21, RZ ;  /* 0x0000002107037824 */ /* 0x000fc600078e02ff */
[----:B------:R3:W-:Y:S01]  /*226c0*/  STL.64 [R1+0xd10], R32 ;  /* 0x000d102001007387 */ /* 0x0007e20000100a00 */
[C---:B------:R-:W-:Y:S02]  /*226d0*/  IMAD.WIDE R24, R2.reuse, 0x4, R240 ;  /* 0x0000000402187825 */ /* 0x040fe400078e02f0 */
[----:B------:R-:W4:Y:S01]  /*226e0*/  LDC R7, c[0x0][0x238] ;  /* 0x00008e00ff077b82 */ /* 0x000f220000000800 */
[----:B------:R1:W-:Y:S01]  /*226f0*/  STL.64 [R1+0xd08], R28 ;  /* 0x000d081c01007387 */ /* 0x0003e20000100a00 */
[----:B--2---:R-:W-:-:S03]  /*22700*/  IMAD.WIDE R36, R2, 0x4, R242 ;  /* 0x0000000402247825 */ /* 0x004fc600078e02f2 */
[----:B------:R4:W-:Y:S01]  /*22710*/  STL.64 [R1+0xd00], R22 ;  /* 0x000d001601007387 */ /* 0x0009e20000100a00 */
[----:B---3--:R-:W-:-:S03]  /*22720*/  IMAD.WIDE R32, R2, 0x4, R236 ;  /* 0x0000000402207825 */ /* 0x008fc600078e02ec */
[----:B------:R2:W-:Y:S01]  /*22730*/  STL.64 [R1+0xcf8], R36 ;  /* 0x000cf82401007387 */ /* 0x0005e20000100a00 */
[----:B-1----:R-:W-:Y:S01]  /*22740*/  IMAD.WIDE R28, R2, 0x4, R238 ;  /* 0x00000004021c7825 */ /* 0x002fe200078e02ee */
[----:B------:R-:W-:Y:S02]  /*22750*/  IADD3 R2, R12, -0x23, RZ ;  /* 0xffffffdd0c027810 */ /* 0x000fe40007ffe0ff */
[----:B------:R2:W-:Y:S01]  /*22760*/  LDGSTS.E [R0+0x10000], desc[UR60][R36.64], !P6 ;  /* 0x1000000024007fae */ /* 0x0005e2000f12187c */
[----:B------:R-:W1:Y:S03]  /*22770*/  LDC R12, c[0x0][0x230] ;  /* 0x00008c00ff0c7b82 */ /* 0x000e660000000800 */
[----:B------:R3:W-:Y:S04]  /*22780*/  STL.64 [R1+0xcf0], R32 ;  /* 0x000cf02001007387 */ /* 0x0007e80000100a00 */
[----:B------:R3:W-:Y:S01]  /*22790*/  LDGSTS.E [R0+0x14000], desc[UR60][R32.64], !P6 ;  /* 0x1400000020007fae */ /* 0x0007e2000f12187c */
[----:B----4-:R-:W4:Y:S01]  /*227a0*/  LDC R22, c[0x0][0x230] ;  /* 0x00008c00ff167b82 */ /* 0x010f220000000800 */
[----:B--2---:R-:W-:-:S02]  /*227b0*/  IMAD.WIDE R36, R3, 0x4, R242 ;  /* 0x0000000403247825 */ /* 0x004fc400078e02f2 */
[----:B------:R2:W-:Y:S04]  /*227c0*/  STL.64 [R1+0xce8], R28 ;  /* 0x000ce81c01007387 */ /* 0x0005e80000100a00 */
[----:B------:R2:W-:Y:S01]  /*227d0*/  LDGSTS.E [R0+0x18000], desc[UR60][R28.64], !P6 ;  /* 0x180000001c007fae */ /* 0x0005e2000f12187c */
[----:B---3--:R-:W-:-:S03]  /*227e0*/  IMAD.WIDE R32, R3, 0x4, R236 ;  /* 0x0000000403207825 */ /* 0x008fc600078e02ec */
[----:B------:R3:W-:Y:S04]  /*227f0*/  STL.64 [R1+0xd60], R24 ;  /* 0x000d601801007387 */ /* 0x0007e80000100a00 */
[----:B------:R3:W-:Y:S01]  /*22800*/  LDGSTS.E [R0+0x1c000], desc[UR60][R24.64], !P6 ;  /* 0x1c00000018007fae */ /* 0x0007e2000f12187c */
[----:B------:R-:W-:Y:S01]  /*22810*/  ISETP.GE.U32.AND P6, PT, R2, 0x7fffff5e, PT ;  /* 0x7fffff5e0200780c */ /* 0x000fe20003fc6070 */
[----:B------:R-:W-:Y:S02]  /*22820*/  VIADD R2, R21, 0xffffffdc ;  /* 0xffffffdc15027836 */ /* 0x000fe40000000000 */
[C---:B--2---:R-:W-:Y:S01]  /*22830*/  IMAD.WIDE R28, R3.reuse, 0x4, R238 ;  /* 0x00000004031c7825 */ /* 0x044fe200078e02ee */
[----:B------:R2:W-:Y:S01]  /*22840*/  LDGSTS.E [R0+0x10004], desc[UR60][R36.64], !P5 ;  /* 0x1000400024007fae */ /* 0x0005e2000e92187c */
[----:B------:R-:W1:Y:S03]  /*22850*/  LDC R21, c[0x0][0x230] ;  /* 0x00008c00ff157b82 */ /* 0x000e660000000800 */
[----:B------:R2:W-:Y:S01]  /*22860*/  LDGSTS.E [R0+0x14004], desc[UR60][R32.64], !P5 ;  /* 0x1400400020007fae */ /* 0x0005e2000e92187c */
[----:B---3--:R-:W-:-:S03]  /*22870*/  IMAD.WIDE R24, R3, 0x4, R240 ;  /* 0x0000000403187825 */ /* 0x008fc600078e02f0 */
[----:B------:R3:W-:Y:S04]  /*22880*/  LDGSTS.E [R0+0x18004], desc[UR60][R28.64], !P5 ;  /* 0x180040001c007fae */ /* 0x0007e8000e92187c */
[----:B------:R4:W-:Y:S01]  /*22890*/  LDGSTS.E [R0+0x1c004], desc[UR60][R24.64], !P5 ;  /* 0x1c00400018007fae */ /* 0x0009e2000e92187c */
[----:B------:R-:W-:Y:S01]  /*228a0*/  ISETP.GE.U32.AND P5, PT, R2, 0x7fffff5d, PT ;  /* 0x7fffff5d0200780c */ /* 0x000fe20003fa6070 */
[----:B------:R-:W-:Y:S02]  /*228b0*/  IMAD R2, R4, 0x22, RZ ;  /* 0x0000002204027824 */ /* 0x000fe400078e02ff */
[----:B------:R2:W-:Y:S01]  /*228c0*/  STL.64 [R1+0xce0], R36 ;  /* 0x000ce02401007387 */ /* 0x0005e20000100a00 */
[----:B------:R-:W-:Y:S01]  /*228d0*/  IMAD R3, R14, 0x23, RZ ;  /* 0x000000230e037824 */ /* 0x000fe200078e02ff */
[----:B------:R-:W1:Y:S02]  /*228e0*/  LDC R4, c[0x0][0x238] ;  /* 0x00008e00ff047b82 */ /* 0x000e640000000800 */
[----:B------:R3:W-:Y:S04]  /*228f0*/  STL.64 [R1+0xcd8], R32 ;  /* 0x000cd82001007387 */ /* 0x0007e80000100a00 */
[----:B------:R4:W-:Y:S02]  /*22900*/  STL.64 [R1+0xcd0], R28 ;  /* 0x000cd01c01007387 */ /* 0x0009e40000100a00 */
[----:B------:R-:W1:Y:S01]  /*22910*/  LDC R14, c[0x0][0x230] ;  /* 0x00008c00ff0e7b82 */ /* 0x000e620000000800 */
[C---:B--2---:R-:W-:Y:S01]  /*22920*/  IMAD.WIDE R36, R2.reuse, 0x4, R242 ;  /* 0x0000000402247825 */ /* 0x044fe200078e02f2 */
[----:B------:R2:W-:Y:S03]  /*22930*/  STL.64 [R1+0xcc8], R24 ;  /* 0x000cc81801007387 */ /* 0x0005e60000100a00 */
[C---:B---3--:R-:W-:Y:S01]  /*22940*/  IMAD.WIDE R32, R2.reuse, 0x4, R236 ;  /* 0x0000000402207825 */ /* 0x048fe200078e02ec */
[----:B------:R-:W-:Y:S03]  /*22950*/  STL.64 [R1+0xcc0], R36 ;  /* 0x000cc02401007387 */ /* 0x000fe60000100a00 */
[C---:B----4-:R-:W-:Y:S01]  /*22960*/  IMAD.WIDE R28, R2.reuse, 0x4, R238 ;  /* 0x00000004021c7825 */ /* 0x050fe200078e02ee */
[----:B------:R-:W-:Y:S03]  /*22970*/  LDGSTS.E [R0+0x10008], desc[UR60][R36.64], !P6 ;  /* 0x1000800024007fae */ /* 0x000fe6000f12187c */
[--C-:B--2---:R-:W-:Y:S01]  /*22980*/  IMAD.WIDE R24, R2, 0x4, R240.reuse ;  /* 0x0000000402187825 */ /* 0x104fe200078e02f0 */
[----:B------:R-:W-:Y:S01]  /*22990*/  IADD3 R2, R22, -0x41, RZ ;  /* 0xffffffbf16027810 */ /* 0x000fe20007ffe0ff */
[----:B------:R2:W-:Y:S04]  /*229a0*/  STL.64 [R1+0xcb8], R32 ;  /* 0x000cb82001007387 */ /* 0x0005e80000100a00 */
[----:B------:R2:W-:Y:S01]  /*229b0*/  LDGSTS.E [R0+0x14008], desc[UR60][R32.64], !P6 ;  /* 0x1400800020007fae */ /* 0x0005e2000f12187c */
[----:B------:R-:W-:-:S03]  /*229c0*/  IMAD.WIDE R22, R3, 0x4, R240 ;  /* 0x0000000403167825 */ /* 0x000fc600078e02f0 */
[----:B------:R3:W-:Y:S04]  /*229d0*/  STL.64 [R1+0xcb0], R28 ;  /* 0x000cb01c01007387 */ /* 0x0007e80000100a00 */
[----:B------:R3:W-:Y:S01]  /*229e0*/  LDGSTS.E [R0+0x18008], desc[UR60][R28.64], !P6 ;  /* 0x180080001c007fae */ /* 0x0007e2000f12187c */
[----:B--2---:R-:W-:-:S03]  /*229f0*/  IMAD.WIDE R32, R3, 0x4, R242 ;  /* 0x0000000403207825 */ /* 0x004fc600078e02f2 */
[----:B------:R2:W-:Y:S04]  /*22a00*/  STL.64 [R1+0xd68], R24 ;  /* 0x000d681801007387 */ /* 0x0005e80000100a00 */
[----:B------:R2:W-:Y:S01]  /*22a10*/  LDGSTS.E [R0+0x1c008], desc[UR60][R24.64], !P6 ;  /* 0x1c00800018007fae */ /* 0x0005e2000f12187c */
[----:B------:R-:W-:Y:S01]  /*22a20*/  ISETP.GE.U32.AND P6, PT, R2, 0x7fffff40, PT ;  /* 0x7fffff400200780c */ /* 0x000fe20003fc6070 */
[----:B---3--:R-:W-:Y:S02]  /*22a30*/  IMAD.WIDE R28, R3, 0x4, R236 ;  /* 0x00000004031c7825 */ /* 0x008fe400078e02ec */
[----:B------:R3:W-:Y:S02]  /*22a40*/  LDGSTS.E [R0+0x1000c], desc[UR60][R32.64], !P5 ;  /* 0x1000c00020007fae */ /* 0x0007e4000e92187c */
[----:B-1----:R-:W-:-:S02]  /*22a50*/  VIADD R2, R12, 0xffffffbe ;  /* 0xffffffbe0c027836 */ /* 0x002fc40000000000 */
[----:B------:R1:W-:Y:S01]  /*22a60*/  LDGSTS.E [R0+0x1400c], desc[UR60][R28.64], !P5 ;  /* 0x1400c0001c007fae */ /* 0x0003e2000e92187c */
[----:B------:R-:W4:Y:S01]  /*22a70*/  LDC R12, c[0x0][0x238] ;  /* 0x00008e00ff0c7b82 */ /* 0x000f220000000800 */
[----:B--2---:R-:W-:-:S05]  /*22a80*/  IMAD.WIDE R24, R3, 0x4, R238 ;  /* 0x0000000403187825 */ /* 0x004fca00078e02ee */
[----:B------:R2:W-:Y:S04]  /*22a90*/  LDGSTS.E [R0+0x1800c], desc[UR60][R24.64], !P5 ;  /* 0x1800c00018007fae */ /* 0x0005e8000e92187c */
[----:B------:R2:W-:Y:S01]  /*22aa0*/  LDGSTS.E [R0+0x1c00c], desc[UR60][R22.64], !P5 ;  /* 0x1c00c00016007fae */ /* 0x0005e2000e92187c */
[----:B------:R-:W-:Y:S02]  /*22ab0*/  ISETP.GE.U32.AND P5, PT, R2, 0x7fffff3f, PT ;  /* 0x7fffff3f0200780c */ /* 0x000fe40003fa6070 */
[----:B------:R-:W-:Y:S02]  /*22ac0*/  SHF.L.U32 R2, R7, 0x6, RZ ;  /* 0x0000000607027819 */ /* 0x000fe400000006ff */
[----:B------:R-:W4:Y:S01]  /*22ad0*/  LDC R7, c[0x0][0x238] ;  /* 0x00008e00ff077b82 */ /* 0x000f220000000800 */
[----:B------:R3:W-:Y:S02]  /*22ae0*/  STL.64 [R1+0xca8], R32 ;  /* 0x000ca82001007387 */ /* 0x0007e40000100a00 */
[----:B------:R-:W-:-:S02]  /*22af0*/  IMAD.WIDE R36, R2, 0x4, R242 ;  /* 0x0000000402247825 */ /* 0x000fc400078e02f2 */
[----:B------:R1:W-:Y:S04]  /*22b00*/  STL.64 [R1+0xca0], R28 ;  /* 0x000ca01c01007387 */ /* 0x0003e80000100a00 */
[----:B------:R2:W-:Y:S01]  /*22b10*/  STL.64 [R1+0xc98], R24 ;  /* 0x000c981801007387 */ /* 0x0005e20000100a00 */
[----:B------:R-:W-:Y:S02]  /*22b20*/  IMAD R3, R4, 0x41, RZ ;  /* 0x0000004104037824 */ /* 0x000fe400078e02ff */
[----:B------:R-:W4:Y:S01]  /*22b30*/  LDC R4, c[0x0][0x238] ;  /* 0x00008e00ff047b82 */ /* 0x000f220000000800 */
[----:B------:R2:W-:Y:S01]  /*22b40*/  STL.64 [R1+0xc90], R22 ;  /* 0x000c901601007387 */ /* 0x0005e20000100a00 */
[----:B---3--:R-:W-:-:S03]  /*22b50*/  IMAD.WIDE R32, R2, 0x4, R236 ;  /* 0x0000000402207825 */ /* 0x008fc600078e02ec */
[----:B------:R3:W-:Y:S01]  /*22b60*/  LDGSTS.E [R0+0x20000], desc[UR60][R36.64], !P6 ;  /* 0x2000000024007fae */ /* 0x0007e2000f12187c */
[----:B-1----:R-:W-:-:S04]  /*22b70*/  IMAD.WIDE R28, R2, 0x4, R238 ;  /* 0x00000004021c7825 */ /* 0x002fc800078e02ee */
[----:B--2---:R-:W-:Y:S01]  /*22b80*/  IMAD.WIDE R24, R2, 0x4, R240 ;  /* 0x0000000402187825 */ /* 0x004fe200078e02f0 */
[----:B------:R-:W1:Y:S01]  /*22b90*/  LDC R22, c[0x0][0x230] ;  /* 0x00008c00ff167b82 */ /* 0x000e620000000800 */
[----:B------:R3:W-:Y:S02]  /*22ba0*/  STL.64 [R1+0xc88], R36 ;  /* 0x000c882401007387 */ /* 0x0007e40000100a00 */
[----:B------:R-:W-:Y:S02]  /*22bb0*/  VIADD R2, R21, 0xffffffbd ;  /* 0xffffffbd15027836 */ /* 0x000fe40000000000 */
[----:B------:R2:W-:Y:S03]  /*22bc0*/  STL.64 [R1+0xc80], R32 ;  /* 0x000c802001007387 */ /* 0x0005e60000100a00 */
[----:B------:R-:W1:Y:S01]  /*22bd0*/  LDC R21, c[0x0][0x230] ;  /* 0x00008c00ff157b82 */ /* 0x000e620000000800 */
[----:B------:R2:W-:Y:S01]  /*22be0*/  LDGSTS.E [R0+0x24000], desc[UR60][R32.64], !P6 ;  /* 0x2400000020007fae */ /* 0x0005e2000f12187c */
[----:B---3--:R-:W-:-:S03]  /*22bf0*/  IMAD.WIDE R36, R3, 0x4, R242 ;  /* 0x0000000403247825 */ /* 0x008fc600078e02f2 */
[----:B------:R3:W-:Y:S03]  /*22c00*/  STL.64 [R1+0xc78], R28 ;  /* 0x000c781c01007387 */ /* 0x0007e60000100a00 */
[----:B------:R-:W1:Y:S01]  /*22c10*/  LDC R23, c[0x0][0x238] ;  /* 0x00008e00ff177b82 */ /* 0x000e620000000800 */
[----:B------:R3:W-:Y:S01]  /*22c20*/  LDGSTS.E [R0+0x28000], desc[UR60][R28.64], !P6 ;  /* 0x280000001c007fae */ /* 0x0007e2000f12187c */
[----:B--2---:R-:W-:-:S03]  /*22c30*/  IMAD.WIDE R32, R3, 0x4, R236 ;  /* 0x0000000403207825 */ /* 0x004fc600078e02ec */
[----:B------:R2:W-:Y:S04]  /*22c40*/  STL.64 [R1+0xd70], R24 ;  /* 0x000d701801007387 */ /* 0x0005e80000100a00 */
[----:B------:R2:W-:Y:S01]  /*22c50*/  LDGSTS.E [R0+0x2c000], desc[UR60][R24.64], !P6 ;  /* 0x2c00000018007fae */ /* 0x0005e2000f12187c */
[----:B------:R-:W-:Y:S01]  /*22c60*/  ISETP.GE.U32.AND P6, PT, R2, 0x7fffff3e, PT ;  /* 0x7fffff3e0200780c */ /* 0x000fe20003fc6070 */
[C---:B---3--:R-:W-:Y:S01]  /*22c70*/  IMAD.WIDE R28, R3.reuse, 0x4, R238 ;  /* 0x00000004031c7825 */ /* 0x048fe200078e02ee */
[----:B------:R-:W-:Y:S01]  /*22c80*/  IADD3 R2, R14, -0x44, RZ ;  /* 0xffffffbc0e027810 */ /* 0x000fe20007ffe0ff */
[----:B------:R3:W-:Y:S01]  /*22c90*/  LDGSTS.E [R0+0x20004], desc[UR60][R36.64], !P5 ;  /* 0x2000400024007fae */ /* 0x0007e2000e92187c */
[----:B------:R-:W1:Y:S03]  /*22ca0*/  LDC R14, c[0x0][0x238] ;  /* 0x00008e00ff0e7b82 */ /* 0x000e660000000800 */
[----:B------:R3:W-:Y:S01]  /*22cb0*/  LDGSTS.E [R0+0x24004], desc[UR60][R32.64], !P5 ;  /* 0x2400400020007fae */ /* 0x0007e2000e92187c */
[----:B--2---:R-:W-:-:S03]  /*22cc0*/  IMAD.WIDE R24, R3, 0x4, R240 ;  /* 0x0000000403187825 */ /* 0x004fc600078e02f0 */
[----:B------:R2:W-:Y:S04]  /*22cd0*/  LDGSTS.E [R0+0x28004], desc[UR60][R28.64], !P5 ;  /* 0x280040001c007fae */ /* 0x0005e8000e92187c */
[----:B------:R2:W-:Y:S01]  /*22ce0*/  LDGSTS.E [R0+0x2c004], desc[UR60][R24.64], !P5 ;  /* 0x2c00400018007fae */ /* 0x0005e2000e92187c */
[----:B------:R-:W-:Y:S01]  /*22cf0*/  ISETP.GE.U32.AND P5, PT, R2, 0x7fffff3d, PT ;  /* 0x7fffff3d0200780c */ /* 0x000fe20003fa6070 */
[----:B----4-:R-:W-:Y:S02]  /*22d00*/  IMAD R2, R7, 0x42, RZ ;  /* 0x0000004207027824 */ /* 0x010fe400078e02ff */
[----:B------:R3:W-:Y:S01]  /*22d10*/  STL.64 [R1+0xc70], R36 ;  /* 0x000c702401007387 */ /* 0x0007e20000100a00 */
[----:B------:R-:W4:Y:S01]  /*22d20*/  LDC R7, c[0x0][0x230] ;  /* 0x00008c00ff077b82 */ /* 0x000f220000000800 */
[----:B------:R-:W-:-:S02]  /*22d30*/  IMAD R3, R12, 0x43, RZ ;  /* 0x000000430c037824 */ /* 0x000fc400078e02ff */
[----:B------:R2:W-:Y:S04]  /*22d40*/  STL.64 [R1+0xc68], R32 ;  /* 0x000c682001007387 */ /* 0x0005e80000100a00 */
[----:B------:R2:W-:Y:S01]  /*22d50*/  STL.64 [R1+0xc60], R28 ;  /* 0x000c601c01007387 */ /* 0x0005e20000100a00 */
[----:B------:R-:W4:Y:S01]  /*22d60*/  LDC R12, c[0x0][0x238] ;  /* 0x00008e00ff0c7b82 */ /* 0x000f220000000800 */
[C---:B---3--:R-:W-:Y:S02]  /*22d70*/  IMAD.WIDE R36, R2.reuse, 0x4, R242 ;  /* 0x0000000402247825 */ /* 0x048fe400078e02f2 */
[----:B------:R3:W-:Y:S02]  /*22d80*/  STL.64 [R1+0xc58], R24 ;  /* 0x000c581801007387 */ /* 0x0007e40000100a00 */
[----:B--2---:R-:W-:-:S02]  /*22d90*/  IMAD.WIDE R32, R2, 0x4, R236 ;  /* 0x0000000402207825 */ /* 0x004fc400078e02ec */
[----:B------:R2:W-:Y:S02]  /*22da0*/  STL.64 [R1+0xc50], R36 ;  /* 0x000c502401007387 */ /* 0x0005e40000100a00 */
[C---:B------:R-:W-:Y:S02]  /*22db0*/  IMAD.WIDE R28, R2.reuse, 0x4, R238 ;  /* 0x00000004021c7825 */ /* 0x040fe400078e02ee */
[----:B------:R2:W-:Y:S02]  /*22dc0*/  LDGSTS.E [R0+0x20008], desc[UR60][R36.64], !P6 ;  /* 0x2000800024007fae */ /* 0x0005e4000f12187c */
[----:B---3--:R-:W-:Y:S02]  /*22dd0*/  IMAD.WIDE R24, R2, 0x4, R240 ;  /* 0x0000000402187825 */ /* 0x008fe400078e02f0 */
[----:B------:R3:W-:Y:S02]  /*22de0*/  STL.64 [R1+0xc48], R32 ;  /* 0x000c482001007387 */ /* 0x0007e40000100a00 */
[----:B-1----:R-:W-:-:S02]  /*22df0*/  VIADD R2, R22, 0xffffff9f ;  /* 0xffffff9f16027836 */ /* 0x002fc40000000000 */
[----:B------:R3:W-:Y:S01]  /*22e00*/  LDGSTS.E [R0+0x24008], desc[UR60][R32.64], !P6 ;  /* 0x2400800020007fae */ /* 0x0007e2000f12187c */
[----:B------:R-:W1:Y:S01]  /*22e10*/  LDC R22, c[0x0][0x230] ;  /* 0x00008c00ff167b82 */ /* 0x000e620000000800 */
[C---:B--2---:R-:W-:Y:S02]  /*22e20*/  IMAD.WIDE R36, R3.reuse, 0x4, R242 ;  /* 0x0000000403247825 */ /* 0x044fe400078e02f2 */
[----:B------:R2:W-:Y:S04]  /*22e30*/  STL.64 [R1+0xc40], R28 ;  /* 0x000c401c01007387 */ /* 0x0005e80000100a00 */
[----:B------:R2:W-:Y:S01]  /*22e40*/  LDGSTS.E [R0+0x28008], desc[UR60][R28.64], !P6 ;  /* 0x280080001c007fae */ /* 0x0005e2000f12187c */
[----:B---3--:R-:W-:-:S03]  /*22e50*/  IMAD.WIDE R32, R3, 0x4, R236 ;  /* 0x0000000403207825 */ /* 0x008fc600078e02ec */
[----:B------:R3:W-:Y:S04]  /*22e60*/  STL.64 [R1+0xd78], R24 ;  /* 0x000d781801007387 */ /* 0x0007e80000100a00 */
[----:B------:R3:W-:Y:S01]  /*22e70*/  LDGSTS.E [R0+0x2c008], desc[UR60][R24.64], !P6 ;  /* 0x2c00800018007fae */ /* 0x0007e2000f12187c */
[----:B------:R-:W-:Y:S01]  /*22e80*/  ISETP.GE.U32.AND P6, PT, R2, 0x7fffff20, PT ;  /* 0x7fffff200200780c */ /* 0x000fe20003fc6070 */
[----:B--2---:R-:W-:Y:S01]  /*22e90*/  IMAD.WIDE R28, R3, 0x4, R238 ;  /* 0x00000004031c7825 */ /* 0x004fe200078e02ee */
[----:B------:R-:W-:Y:S01]  /*22ea0*/  IADD3 R2, R21, -0x62, RZ ;  /* 0xffffff9e15027810 */ /* 0x000fe20007ffe0ff */
        /* <DEDUP_REMOVED lines=9> */
[----:B------:R-:W1:Y:S01]  /*22f40*/  LDC R14, c[0x0][0x230] ;  /* 0x00008c00ff0e7b82 */ /* 0x000e620000000800 */
[----:B------:R-:W-:-:S02]  /*22f50*/  IMAD R3, R4, 0x61, RZ ;  /* 0x0000006104037824 */ /* 0x000fc400078e02ff */
[----:B------:R4:W-:Y:S04]  /*22f60*/  STL.64 [R1+0xc30], R32 ;  /* 0x000c302001007387 */ /* 0x0009e80000100a00 */
[----:B------:R3:W-:Y:S01]  /*22f70*/  STL.64 [R1+0xc28], R28 ;  /* 0x000c281c01007387 */ /* 0x0007e20000100a00 */
[----:B------:R-:W1:Y:S01]  /*22f80*/  LDC R4, c[0x0][0x238] ;  /* 0x00008e00ff047b82 */ /* 0x000e620000000800 */
[C---:B--2---:R-:W-:Y:S02]  /*22f90*/  IMAD.WIDE R36, R2.reuse, 0x4, R242 ;  /* 0x0000000402247825 */ /* 0x044fe400078e02f2 */
[----:B------:R2:W-:Y:S02]  /*22fa0*/  STL.64 [R1+0xc20], R24 ;  /* 0x000c201801007387 */ /* 0x0005e40000100a00 */
[----:B----4-:R-:W-:-:S02]  /*22fb0*/  IMAD.WIDE R32, R2, 0x4, R236 ;  /* 0x0000000402207825 */ /* 0x010fc400078e02ec */
[----:B------:R4:W-:Y:S02]  /*22fc0*/  STL.64 [R1+0xc18], R36 ;  /* 0x000c182401007387 */ /* 0x0009e40000100a00 */
[C---:B---3--:R-:W-:Y:S02]  /*22fd0*/  IMAD.WIDE R28, R2.reuse, 0x4, R238 ;  /* 0x00000004021c7825 */ /* 0x048fe400078e02ee */
[----:B------:R4:W-:Y:S02]  /*22fe0*/  LDGSTS.E [R0+0x30000], desc[UR60][R36.64], !P6 ;  /* 0x3000000024007fae */ /* 0x0009e4000f12187c */
[----:B--2---:R-:W-:Y:S02]  /*22ff0*/  IMAD.WIDE R24, R2, 0x4, R240 ;  /* 0x0000000402187825 */ /* 0x004fe400078e02f0 */
[----:B------:R2:W-:Y:S02]  /*23000*/  STL.64 [R1+0xc10], R32 ;  /* 0x000c102001007387 */ /* 0x0005e40000100a00 */
[----:B------:R-:W-:-:S02]  /*23010*/  VIADD R2, R7, 0xffffff9d ;  /* 0xffffff9d07027836 */ /* 0x000fc40000000000 */
[----:B------:R2:W-:Y:S01]  /*23020*/  LDGSTS.E [R0+0x34000], desc[UR60][R32.64], !P6 ;  /* 0x3400000020007fae */ /* 0x0005e2000f12187c */
[----:B------:R-:W3:Y:S01]  /*23030*/  LDC R7, c[0x0][0x230] ;  /* 0x00008c00ff077b82 */ /* 0x000ee20000000800 */
[C---:B----4-:R-:W-:Y:S02]  /*23040*/  IMAD.WIDE R36, R3.reuse, 0x4, R242 ;  /* 0x0000000403247825 */ /* 0x050fe400078e02f2 */
[----:B------:R4:W-:Y:S04]  /*23050*/  STL.64 [R1+0xc08], R28 ;  /* 0x000c081c01007387 */ /* 0x0009e80000100a00 */
[----:B------:R4:W-:Y:S01]  /*23060*/  LDGSTS.E [R0+0x38000], desc[UR60][R28.64], !P6 ;  /* 0x380000001c007fae */ /* 0x0009e2000f12187c */
[----:B--2---:R-:W-:-:S03]  /*23070*/  IMAD.WIDE R32, R3, 0x4, R236 ;  /* 0x0000000403207825 */ /* 0x004fc600078e02ec */
[----:B------:R2:W-:Y:S04]  /*23080*/  STL.64 [R1+0xd80], R24 ;  /* 0x000d801801007387 */ /* 0x0005e80000100a00 */
[----:B------:R2:W-:Y:S01]  /*23090*/  LDGSTS.E [R0+0x3c000], desc[UR60][R24.64], !P6 ;  /* 0x3c00000018007fae */ /* 0x0005e2000f12187c */
[----:B------:R-:W-:Y:S01]  /*230a0*/  ISETP.GE.U32.AND P6, PT, R2, 0x7fffff1e, PT ;  /* 0x7fffff1e0200780c */ /* 0x000fe20003fc6070 */
[C---:B----4-:R-:W-:Y:S01]  /*230b0*/  IMAD.WIDE R28, R3.reuse, 0x4, R238 ;  /* 0x00000004031c7825 */ /* 0x050fe200078e02ee */
[----:B-1----:R-:W-:Y:S01]  /*230c0*/  IADD3 R2, R22, -0x64, RZ ;  /* 0xffffff9c16027810 */ /* 0x002fe20007ffe0ff */
[----:B------:R1:W-:Y:S01]  /*230d0*/  LDGSTS.E [R0+0x30004], desc[UR60][R36.64], !P5 ;  /* 0x3000400024007fae */ /* 0x0003e2000e92187c */
[----:B------:R-:W4:Y:S03]  /*230e0*/  LDC R22, c[0x0][0x230] ;  /* 0x00008c00ff167b82 */ /* 0x000f260000000800 */
[----:B------:R1:W-:Y:S01]  /*230f0*/  LDGSTS.E [R0+0x34004], desc[UR60][R32.64], !P5 ;  /* 0x3400400020007fae */ /* 0x0003e2000e92187c */
[----:B--2---:R-:W-:-:S03]  /*23100*/  IMAD.WIDE R24, R3, 0x4, R240 ;  /* 0x0000000403187825 */ /* 0x004fc600078e02f0 */
[----:B------:R2:W-:Y:S04]  /*23110*/  LDGSTS.E [R0+0x38004], desc[UR60][R28.64], !P5 ;  /* 0x380040001c007fae */ /* 0x0005e8000e92187c */
[----:B------:R3:W-:Y:S01]  /*23120*/  LDGSTS.E [R0+0x3c004], desc[UR60][R24.64], !P5 ;  /* 0x3c00400018007fae */ /* 0x0007e2000e92187c */
[----:B------:R-:W-:Y:S01]  /*23130*/  ISETP.GE.U32.AND P5, PT, R2, 0x7fffff1d, PT ;  /* 0x7fffff1d0200780c */ /* 0x000fe20003fa6070 */
[----:B------:R-:W-:Y:S02]  /*23140*/  IMAD R2, R21, 0x62, RZ ;  /* 0x0000006215027824 */ /* 0x000fe400078e02ff */
[----:B------:R1:W-:Y:S01]  /*23150*/  STL.64 [R1+0xc00], R36 ;  /* 0x000c002401007387 */ /* 0x0003e20000100a00 */
[----:B------:R-:W4:Y:S01]  /*23160*/  LDC R21, c[0x0][0x230] ;  /* 0x00008c00ff157b82 */ /* 0x000f220000000800 */
[----:B------:R-:W-:-:S02]  /*23170*/  IMAD R3, R12, 0x63, RZ ;  /* 0x000000630c037824 */ /* 0x000fc400078e02ff */
[----:B------:R2:W-:Y:S04]  /*23180*/  STL.64 [R1+0xbf8], R32 ;  /* 0x000bf82001007387 */ /* 0x0005e80000100a00 */
[----:B------:R3:W-:Y:S01]  /*23190*/  STL.64 [R1+0xbf0], R28 ;  /* 0x000bf01c01007387 */ /* 0x0007e20000100a00 */
[----:B------:R-:W4:Y:S01]  /*231a0*/  LDC R12, c[0x0][0x238] ;  /* 0x00008e00ff0c7b82 */ /* 0x000f220000000800 */
[C---:B-1----:R-:W-:Y:S02]  /*231b0*/  IMAD.WIDE R36, R2.reuse, 0x4, R242 ;  /* 0x0000000402247825 */ /* 0x042fe400078e02f2 */
[----:B------:R1:W-:Y:S02]  /*231c0*/  STL.64 [R1+0xbe8], R24 ;  /* 0x000be81801007387 */ /* 0x0003e40000100a00 */
[----:B--2---:R-:W-:-:S02]  /*231d0*/  IMAD.WIDE R32, R2, 0x4, R236 ;  /* 0x0000000402207825 */ /* 0x004fc400078e02ec */
[----:B------:R2:W-:Y:S02]  /*231e0*/  STL.64 [R1+0xbe0], R36 ;  /* 0x000be02401007387 */ /* 0x0005e40000100a00 */
[C---:B---3--:R-:W-:Y:S02]  /*231f0*/  IMAD.WIDE R28, R2.reuse, 0x4, R238 ;  /* 0x00000004021c7825 */ /* 0x048fe400078e02ee */
[----:B------:R2:W-:Y:S02]  /*23200*/  LDGSTS.E [R0+0x30008], desc[UR60][R36.64], !P6 ;  /* 0x3000800024007fae */ /* 0x0005e4000f12187c */
[----:B-1----:R-:W-:Y:S02]  /*23210*/  IMAD.WIDE R24, R2, 0x4, R240 ;  /* 0x0000000402187825 */ /* 0x002fe400078e02f0 */
[----:B------:R1:W-:Y:S02]  /*23220*/  STL.64 [R1+0xbd8], R32 ;  /* 0x000bd82001007387 */ /* 0x0003e40000100a00 */
[----:B------:R-:W-:-:S02]  /*23230*/  VIADD R2, R14, 0xfffffffb ;  /* 0xfffffffb0e027836 */ /* 0x000fc40000000000 */
[----:B------:R1:W-:Y:S01]  /*23240*/  LDGSTS.E [R0+0x34008], desc[UR60][R32.64], !P6 ;  /* 0x3400800020007fae */ /* 0x0003e2000f12187c */
[----:B------:R-:W3:Y:S01]  /*23250*/  LDC R14, c[0x0][0x230] ;  /* 0x00008c00ff0e7b82 */ /* 0x000ee20000000800 */
[C---:B--2---:R-:W-:Y:S02]  /*23260*/  IMAD.WIDE R36, R3.reuse, 0x4, R242 ;  /* 0x0000000403247825 */ /* 0x044fe400078e02f2 */
[----:B------:R2:W-:Y:S04]  /*23270*/  STL.64 [R1+0xbd0], R28 ;  /* 0x000bd01c01007387 */ /* 0x0005e80000100a00 */
[----:B------:R2:W-:Y:S01]  /*23280*/  LDGSTS.E [R0+0x38008], desc[UR60][R28.64], !P6 ;  /* 0x380080001c007fae */ /* 0x0005e2000f12187c */
[----:B-1----:R-:W-:-:S03]  /*23290*/  IMAD.WIDE R32, R3, 0x4, R236 ;  /* 0x0000000403207825 */ /* 0x002fc600078e02ec */
[----:B------:R1:W-:Y:S04]  /*232a0*/  STL.64 [R1+0xd88], R24 ;  /* 0x000d881801007387 */ /* 0x0003e80000100a00 */
[----:B------:R1:W-:Y:S01]  /*232b0*/  LDGSTS.E [R0+0x3c008], desc[UR60][R24.64], !P6 ;  /* 0x3c00800018007fae */ /* 0x0003e2000f12187c */
[----:B------:R-:W-:Y:S01]  /*232c0*/  ISETP.GE.U32.AND P6, PT, R2, 0x7fffff7c, PT ;  /* 0x7fffff7c0200780c */ /* 0x000fe20003fc6070 */
[----:B--2---:R-:W-:Y:S01]  /*232d0*/  IMAD.WIDE R28, R3, 0x4, R238 ;  /* 0x00000004031c7825 */ /* 0x004fe200078e02ee */
[----:B------:R-:W-:Y:S01]  /*232e0*/  IADD3 R2, R7, -0x6, RZ ;  /* 0xfffffffa07027810 */ /* 0x000fe20007ffe0ff */
[----:B------:R2:W-:Y:S01]  /*232f0*/  LDGSTS.E [R0+0x3000c], desc[UR60][R36.64], !P5 ;  /* 0x3000c00024007fae */ /* 0x0005e2000e92187c */
[----:B------:R-:W3:Y:S03]  /*23300*/  LDC R7, c[0x0][0x238] ;  /* 0x00008e00ff077b82 */ /* 0x000ee60000000800 */
[----:B------:R4:W-:Y:S01]  /*23310*/  LDGSTS.E [R0+0x3400c], desc[UR60][R32.64], !P5 ;  /* 0x3400c00020007fae */ /* 0x0009e2000e92187c */
[----:B-1----:R-:W-:-:S03]  /*23320*/  IMAD.WIDE R24, R3, 0x4, R240 ;  /* 0x0000000403187825 */ /* 0x002fc600078e02f0 */
[----:B------:R1:W-:Y:S04]  /*23330*/  LDGSTS.E [R0+0x3800c], desc[UR60][R28.64], !P5 ;  /* 0x3800c0001c007fae */ /* 0x0003e8000e92187c */
[----:B------:R1:W-:Y:S01]  /*23340*/  LDGSTS.E [R0+0x3c00c], desc[UR60][R24.64], !P5 ;  /* 0x3c00c00018007fae */ /* 0x0003e2000e92187c */
[----:B------:R-:W-:Y:S01]  /*23350*/  ISETP.GE.U32.AND P5, PT, R2, 0x7fffff7b, PT ;  /* 0x7fffff7b0200780c */ /* 0x000fe20003fa6070 */
[----:B------:R-:W-:Y:S01]  /*23360*/  IMAD.SHL.U32 R3, R4, 0x4, RZ ;  /* 0x0000000404037824 */ /* 0x000fe200078e00ff */
[----:B------:R-:W-:Y:S01]  /*23370*/  LOP3.LUT R2, R16, 0x10, RZ, 0x3c, !PT ;  /* 0x0000001010027812 */ /* 0x000fe200078e3cff */
[----:B------:R2:W-:Y:S01]  /*23380*/  STL.64 [R1+0xbc8], R36 ;  /* 0x000bc82401007387 */ /* 0x0005e20000100a00 */
[----:B------:R-:W-:Y:S02]  /*23390*/  IMAD R4, R23, 0x5, RZ ;  /* 0x0000000517047824 */ /* 0x000fe400078e02ff */
[----:B------:R-:W-:Y:S01]  /*233a0*/  IADD3 R2, R155, R2, RZ ;  /* 0x000000029b027210 */ /* 0x000fe20007ffe0ff */
[----:B------:R4:W-:Y:S01]  /*233b0*/  STL.64 [R1+0xbc0], R32 ;  /* 0x000bc02001007387 */ /* 0x0009e20000100a00 */
[----:B------:R-:W3:Y:S03]  /*233c0*/  LDC R23, c[0x0][0x230] ;  /* 0x00008c00ff177b82 */ /* 0x000ee60000000800 */
[----:B------:R1:W-:Y:S01]  /*233d0*/  STL.64 [R1+0xbb8], R28 ;  /* 0x000bb81c01007387 */ /* 0x0003e20000100a00 */
[----:B--2---:R-:W-:-:S03]  /*233e0*/  IMAD.WIDE R36, R3, 0x4, R242 ;  /* 0x0000000403247825 */ /* 0x004fc600078e02f2 */
[----:B------:R2:W-:Y:S01]  /*233f0*/  STL.64 [R1+0xbb0], R24 ;  /* 0x000bb01801007387 */ /* 0x0005e20000100a00 */
[----:B----4-:R-:W-:-:S03]  /*23400*/  IMAD.WIDE R32, R3, 0x4, R236 ;  /* 0x0000000403207825 */ /* 0x010fc600078e02ec */
[----:B------:R4:W-:Y:S01]  /*23410*/  STL.64 [R1+0xd90], R36 ;  /* 0x000d902401007387 */ /* 0x0009e20000100a00 */
[----:B-1----:R-:W-:-:S03]  /*23420*/  IMAD.WIDE R28, R3, 0x4, R238 ;  /* 0x00000004031c7825 */ /* 0x002fc600078e02ee */
[----:B------:R4:W-:Y:S01]  /*23430*/  LDGSTS.E [R2], desc[UR60][R36.64], !P6 ;  /* 0x0000000024027fae */ /* 0x0009e2000f12187c */
[----:B--2---:R-:W-:-:S03]  /*23440*/  IMAD.WIDE R24, R3, 0x4, R240 ;  /* 0x0000000403187825 */ /* 0x004fc600078e02f0 */
[----:B------:R1:W-:Y:S01]  /*23450*/  STL.64 [R1+0xba8], R32 ;  /* 0x000ba82001007387 */ /* 0x0003e20000100a00 */
[----:B------:R-:W-:-:S03]  /*23460*/  VIADD R3, R21, 0xfffffff9 ;  /* 0xfffffff915037836 */ /* 0x000fc60000000000 */
[----:B------:R1:W-:Y:S01]  /*23470*/  LDGSTS.E [R2+0x4000], desc[UR60][R32.64], !P6 ;  /* 0x0400000020027fae */ /* 0x0003e2000f12187c */
[----:B------:R-:W2:Y:S01]  /*23480*/  LDC R21, c[0x0][0x230] ;  /* 0x00008c00ff157b82 */ /* 0x000ea20000000800 */
[C---:B----4-:R-:W-:Y:S02]  /*23490*/  IMAD.WIDE R36, R4.reuse, 0x4, R242 ;  /* 0x0000000404247825 */ /* 0x050fe400078e02f2 */
[----:B------:R4:W-:Y:S04]  /*234a0*/  STL.64 [R1+0xba0], R28 ;  /* 0x000ba01c01007387 */ /* 0x0009e80000100a00 */
[----:B------:R4:W-:Y:S01]  /*234b0*/  LDGSTS.E [R2+0x8000], desc[UR60][R28.64], !P6 ;  /* 0x080000001c027fae */ /* 0x0009e2000f12187c */
[----:B-1----:R-:W-:-:S03]  /*234c0*/  IMAD.WIDE R32, R4, 0x4, R236 ;  /* 0x0000000404207825 */ /* 0x002fc600078e02ec */
[----:B------:R1:W-:Y:S04]  /*234d0*/  STL.64 [R1+0xd98], R24 ;  /* 0x000d981801007387 */ /* 0x0003e80000100a00 */
[----:B------:R1:W-:Y:S01]  /*234e0*/  LDGSTS.E [R2+0xc000], desc[UR60][R24.64], !P6 ;  /* 0x0c00000018027fae */ /* 0x0003e2000f12187c */
[----:B------:R-:W-:Y:S01]  /*234f0*/  ISETP.GE.U32.AND P6, PT, R3, 0x7fffff7a, PT ;  /* 0x7fffff7a0300780c */ /* 0x000fe20003fc6070 */
[----:B----4-:R-:W-:Y:S01]  /*23500*/  IMAD.WIDE R28, R4, 0x4, R238 ;  /* 0x00000004041c7825 */ /* 0x010fe200078e02ee */
[----:B---3--:R-:W-:Y:S01]  /*23510*/  IADD3 R3, R14, -0x8, RZ ;  /* 0xfffffff80e037810 */ /* 0x008fe20007ffe0ff */
[----:B------:R3:W-:Y:S01]  /*23520*/  LDGSTS.E [R2+0x4], desc[UR60][R36.64], !P5 ;  /* 0x0000400024027fae */ /* 0x0007e2000e92187c */
[----:B------:R-:W4:Y:S03]  /*23530*/  LDC R14, c[0x0][0x238] ;  /* 0x00008e00ff0e7b82 */ /* 0x000f260000000800 */
[----:B------:R3:W-:Y:S01]  /*23540*/  LDGSTS.E [R2+0x4004], desc[UR60][R32.64], !P5 ;  /* 0x0400400020027fae */ /* 0x0007e2000e92187c */
[----:B-1----:R-:W-:-:S03]  /*23550*/  IMAD.WIDE R24, R4, 0x4, R240 ;  /* 0x0000000404187825 */ /* 0x002fc600078e02f0 */
[----:B------:R1:W-:Y:S04]  /*23560*/  LDGSTS.E [R2+0x8004], desc[UR60][R28.64], !P5 ;  /* 0x080040001c027fae */ /* 0x0003e8000e92187c */
[----:B------:R2:W-:Y:S01]  /*23570*/  LDGSTS.E [R2+0xc004], desc[UR60][R24.64], !P5 ;  /* 0x0c00400018027fae */ /* 0x0005e2000e92187c */
[----:B------:R-:W-:Y:S01]  /*23580*/  ISETP.GE.U32.AND P5, PT, R3, 0x7fffff79, PT ;  /* 0x7fffff790300780c */ /* 0x000fe20003fa6070 */
[----:B------:R-:W-:Y:S02]  /*23590*/  IMAD R3, R7, 0x6, RZ ;  /* 0x0000000607037824 */ /* 0x000fe400078e02ff */
[----:B------:R-:W4:Y:S01]  /*235a0*/  LDC R7, c[0x0][0x238] ;  /* 0x00008e00ff077b82 */ /* 0x000f220000000800 */
[----:B------:R3:W-:Y:S01]  /*235b0*/  STL.64 [R1+0xb98], R36 ;  /* 0x000b982401007387 */ /* 0x0007e20000100a00 */
[----:B------:R-:W-:-:S03]  /*235c0*/  IMAD R4, R12, 0x7, RZ ;  /* 0x000000070c047824 */ /* 0x000fc600078e02ff */
[----:B------:R1:W-:Y:S03]  /*235d0*/  STL.64 [R1+0xb90], R32 ;  /* 0x000b902001007387 */ /* 0x0003e60000100a00 */
[----:B------:R-:W4:Y:S01]  /*235e0*/  LDC R12, c[0x0][0x238] ;  /* 0x00008e00ff0c7b82 */ /* 0x000f220000000800 */
[----:B------:R2:W-:Y:S01]  /*235f0*/  STL.64 [R1+0xb88], R28 ;  /* 0x000b881c01007387 */ /* 0x0005e20000100a00 */
[----:B---3--:R-:W-:-:S03]  /*23600*/  IMAD.WIDE R36, R3, 0x4, R242 ;  /* 0x0000000403247825 */ /* 0x008fc600078e02f2 */
[----:B------:R3:W-:Y:S01]  /*23610*/  STL.64 [R1+0xb80], R24 ;  /* 0x000b801801007387 */ /* 0x0007e20000100a00 */
[----:B-1----:R-:W-:-:S03]  /*23620*/  IMAD.WIDE R32, R3, 0x4, R236 ;  /* 0x0000000403207825 */ /* 0x002fc600078e02ec */
[----:B------:R1:W-:Y:S01]  /*23630*/  STL.64 [R1+0xb78], R36 ;  /* 0x000b782401007387 */ /* 0x0003e20000100a00 */
[----:B--2---:R-:W-:-:S03]  /*23640*/  IMAD.WIDE R28, R3, 0x4, R238 ;  /* 0x00000004031c7825 */ /* 0x004fc600078e02ee */
[----:B------:R1:W-:Y:S01]  /*23650*/  LDGSTS.E [R2+0x8], desc[UR60][R36.64], !P6 ;  /* 0x0000800024027fae */ /* 0x0003e2000f12187c */
[----:B---3--:R-:W-:-:S03]  /*23660*/  IMAD.WIDE R24, R3, 0x4, R240 ;  /* 0x0000000403187825 */ /* 0x008fc600078e02f0 */
[----:B------:R2:W-:Y:S01]  /*23670*/  STL.64 [R1+0xb70], R32 ;  /* 0x000b702001007387 */ /* 0x0005e20000100a00 */
[----:B------:R-:W-:-:S03]  /*23680*/  VIADD R3, R22, 0xffffffdb ;  /* 0xffffffdb16037836 */ /* 0x000fc60000000000 */
[----:B------:R2:W-:Y:S01]  /*23690*/  LDGSTS.E [R2+0x4008], desc[UR60][R32.64], !P6 ;  /* 0x0400800020027fae */ /* 0x0005e2000f12187c */
[----:B------:R-:W3:Y:S01]  /*236a0*/  LDC R22, c[0x0][0x230] ;  /* 0x00008c00ff167b82 */ /* 0x000ee20000000800 */
[C---:B-1----:R-:W-:Y:S02]  /*236b0*/  IMAD.WIDE R36, R4.reuse, 0x4, R242 ;  /* 0x0000000404247825 */ /* 0x042fe400078e02f2 */
[----:B------:R1:W-:Y:S04]  /*236c0*/  STL.64 [R1+0xb68], R28 ;  /* 0x000b681c01007387 */ /* 0x0003e80000100a00 */
[----:B------:R1:W-:Y:S01]  /*236d0*/  LDGSTS.E [R2+0x8008], desc[UR60][R28.64], !P6 ;  /* 0x080080001c027fae */ /* 0x0003e2000f12187c */
[----:B--2---:R-:W-:-:S03]  /*236e0*/  IMAD.WIDE R32, R4, 0x4, R236 ;  /* 0x0000000404207825 */ /* 0x004fc600078e02ec */
[----:B------:R2:W-:Y:S04]  /*236f0*/  STL.64 [R1+0xda0], R24 ;  /* 0x000da01801007387 */ /* 0x0005e80000100a00 */
[----:B------:R2:W-:Y:S01]  /*23700*/  LDGSTS.E [R2+0xc008], desc[UR60][R24.64], !P6 ;  /* 0x0c00800018027fae */ /* 0x0005e2000f12187c */
[----:B------:R-:W-:Y:S01]  /*23710*/  ISETP.GE.U32.AND P6, PT, R3, 0x7fffff5c, PT ;  /* 0x7fffff5c0300780c */ /* 0x000fe20003fc6070 */
[C---:B-1----:R-:W-:Y:S01]  /*23720*/  IMAD.WIDE R28, R4.reuse, 0x4, R238 ;  /* 0x00000004041c7825 */ /* 0x042fe200078e02ee */
[----:B------:R-:W-:Y:S01]  /*23730*/  IADD3 R3, R21, -0x26, RZ ;  /* 0xffffffda15037810 */ /* 0x000fe20007ffe0ff */
[----:B------:R1:W-:Y:S01]  /*23740*/  LDGSTS.E [R2+0xc], desc[UR60][R36.64], !P5 ;  /* 0x0000c00024027fae */ /* 0x0003e2000e92187c */
[----:B------:R-:W3:Y:S03]  /*23750*/  LDC R21, c[0x0][0x230] ;  /* 0x00008c00ff157b82 */ /* 0x000ee60000000800 */
[----:B------:R1:W-:Y:S01]  /*23760*/  LDGSTS.E [R2+0x400c], desc[UR60][R32.64], !P5 ;  /* 0x0400c00020027fae */ /* 0x0003e2000e92187c */
[----:B--2---:R-:W-:-:S03]  /*23770*/  IMAD.WIDE R24, R4, 0x4, R240 ;  /* 0x0000000404187825 */ /* 0x004fc600078e02f0 */
[----:B------:R2:W-:Y:S04]  /*23780*/  LDGSTS.E [R2+0x800c], desc[UR60][R28.64], !P5 ;  /* 0x0800c0001c027fae */ /* 0x0005e8000e92187c */
[----:B------:R2:W-:Y:S01]  /*23790*/  LDGSTS.E [R2+0xc00c], desc[UR60][R24.64], !P5 ;  /* 0x0c00c00018027fae */ /* 0x0005e2000e92187c */
[----:B------:R-:W-:Y:S01]  /*237a0*/  ISETP.GE.U32.AND P5, PT, R3, 0x7fffff5b, PT ;  /* 0x7fffff5b0300780c */ /* 0x000fe20003fa6070 */
[----:B----4-:R-:W-:Y:S02]  /*237b0*/  IMAD R3, R14, 0x24, RZ ;  /* 0x000000240e037824 */ /* 0x010fe400078e02ff */
[----:B------:R-:W4:Y:S01]  /*237c0*/  LDC R14, c[0x0][0x238] ;  /* 0x00008e00ff0e7b82 */ /* 0x000f220000000800 */
[----:B------:R1:W-:Y:S01]  /*237d0*/  STL.64 [R1+0xda8], R36 ;  /* 0x000da82401007387 */ /* 0x0003e20000100a00 */
[----:B------:R-:W-:-:S03]  /*237e0*/  IMAD R4, R7, 0x25, RZ ;  /* 0x0000002507047824 */ /* 0x000fc600078e02ff */
[----:B------:R2:W-:Y:S03]  /*237f0*/  STL.64 [R1+0xdb0], R32 ;  /* 0x000db02001007387 */ /* 0x0005e60000100a00 */
[----:B------:R-:W4:Y:S01]  /*23800*/  LDC R7, c[0x0][0x238] ;  /* 0x00008e00ff077b82 */ /* 0x000f220000000800 */
[----:B------:R2:W-:Y:S01]  /*23810*/  STL.64 [R1+0xdb8], R28 ;  /* 0x000db81c01007387 */ /* 0x0005e20000100a00 */
[----:B-1----:R-:W-:-:S03]  /*23820*/  IMAD.WIDE R36, R3, 0x4, R242 ;  /* 0x0000000403247825 */ /* 0x002fc600078e02f2 */
[----:B------:R1:W-:Y:S01]  /*23830*/  STL.64 [R1+0xdc0], R24 ;  /* 0x000dc01801007387 */ /* 0x0003e20000100a00 */
[----:B--2---:R-:W-:-:S03]  /*23840*/  IMAD.WIDE R32, R3, 0x4, R236 ;  /* 0x0000000403207825 */ /* 0x004fc600078e02ec */
[----:B------:R2:W-:Y:S01]  /*23850*/  STL.64 [R1+0xdc8], R36 ;  /* 0x000dc82401007387 */ /* 0x0005e20000100a00 */
[----:B------:R-:W-:-:S03]  /*23860*/  IMAD.WIDE R28, R3, 0x4, R238 ;  /* 0x00000004031c7825 */ /* 0x000fc600078e02ee */
[----:B------:R2:W-:Y:S01]  /*23870*/  LDGSTS.E [R2+0x10000], desc[UR60][R36.64], !P6 ;  /* 0x1000000024027fae */ /* 0x0005e2000f12187c */
[----:B-1----:R-:W-:-:S03]  /*23880*/  IMAD.WIDE R24, R3, 0x4, R240 ;  /* 0x0000000403187825 */ /* 0x002fc600078e02f0 */
[----:B------:R1:W-:Y:S01]  /*23890*/  STL.64 [R1+0xdd0], R32 ;  /* 0x000dd02001007387 */ /* 0x0003e20000100a00 */
[----:B------:R-:W-:-:S03]  /*238a0*/  VIADD R3, R23, 0xffffffd9 ;  /* 0xffffffd917037836 */ /* 0x000fc60000000000 */
[----:B------:R1:W-:Y:S01]  /*238b0*/  LDGSTS.E [R2+0x14000], desc[UR60][R32.64], !P6 ;  /* 0x1400000020027fae */ /* 0x0003e2000f12187c */
[----:B------:R-:W4:Y:S01]  /*238c0*/  LDC R23, c[0x0][0x230] ;  /* 0x00008c00ff177b82 */ /* 0x000f220000000800 */
        /* <DEDUP_REMOVED lines=8> */
[----:B---3--:R-:W-:Y:S01]  /*23950*/  IADD3 R3, R22, -0x28, RZ ;  /* 0xffffffd816037810 */ /* 0x008fe20007ffe0ff */
[----:B------:R2:W-:Y:S01]  /*23960*/  LDGSTS.E [R2+0x10004], desc[UR60][R36.64], !P5 ;  /* 0x1000400024027fae */ /* 0x0005e2000e92187c */
[----:B------:R-:W3:Y:S03]  /*23970*/  LDC R22, c[0x0][0x230] ;  /* 0x00008c00ff167b82 */ /* 0x000ee60000000800 */
[----:B------:R2:W-:Y:S01]  /*23980*/  LDGSTS.E [R2+0x14004], desc[UR60][R32.64], !P5 ;  /* 0x1400400020027fae */ /* 0x0005e2000e92187c */
[----:B-1----:R-:W-:-:S03]  /*23990*/  IMAD.WIDE R24, R4, 0x4, R240 ;  /* 0x0000000404187825 */ /* 0x002fc600078e02f0 */
[----:B------:R1:W-:Y:S04]  /*239a0*/  LDGSTS.E [R2+0x18004], desc[UR60][R28.64], !P5 ;  /* 0x180040001c027fae */ /* 0x0003e8000e92187c */
[----:B------:R1:W-:Y:S01]  /*239b0*/  LDGSTS.E [R2+0x1c004], desc[UR60][R24.64], !P5 ;  /* 0x1c00400018027fae */ /* 0x0003e2000e92187c */
[----:B------:R-:W-:Y:S01]  /*239c0*/  ISETP.GE.U32.AND P5, PT, R3, 0x7fffff59, PT ;  /* 0x7fffff590300780c */ /* 0x000fe20003fa6070 */
[----:B------:R-:W-:Y:S02]  /*239d0*/  IMAD R3, R12, 0x26, RZ ;  /* 0x000000260c037824 */ /* 0x000fe400078e02ff */
[----:B------:R-:W3:Y:S01]  /*239e0*/  LDC R12, c[0x0][0x238] ;  /* 0x00008e00ff0c7b82 */ /* 0x000ee20000000800 */
[----:B------:R2:W-:Y:S01]  /*239f0*/  STL.64 [R1+0xde8], R36 ;  /* 0x000de82401007387 */ /* 0x0005e20000100a00 */
[----:B----4-:R-:W-:-:S03]  /*23a00*/  IMAD R4, R14, 0x27, RZ ;  /* 0x000000270e047824 */ /* 0x010fc600078e02ff */
[----:B------:R4:W-:Y:S03]  /*23a10*/  STL.64 [R1+0xdf0], R32 ;  /* 0x000df02001007387 */ /* 0x0009e60000100a00 */
[----:B------:R-:W3:Y:S01]  /*23a20*/  LDC R14, c[0x0][0x238] ;  /* 0x00008e00ff0e7b82 */ /* 0x000ee20000000800 */
[----:B------:R1:W-:Y:S01]  /*23a30*/  STL.64 [R1+0xdf8], R28 ;  /* 0x000df81c01007387 */ /* 0x0003e20000100a00 */
[----:B--2---:R-:W-:-:S03]  /*23a40*/  IMAD.WIDE R36, R3, 0x4, R242 ;  /* 0x0000000403247825 */ /* 0x004fc600078e02f2 */
[----:B------:R2:W-:Y:S01]  /*23a50*/  STL.64 [R1+0xe00], R24 ;  /* 0x000e001801007387 */ /* 0x0005e20000100a00 */
[----:B----4-:R-:W-:-:S03]  /*23a60*/  IMAD.WIDE R32, R3, 0x4, R236 ;  /* 0x0000000403207825 */ /* 0x010fc600078e02ec */
[----:B------:R4:W-:Y:S01]  /*23a70*/  STL.64 [R1+0xe08], R36 ;  /* 0x000e082401007387 */ /* 0x0009e20000100a00 */
[----:B-1----:R-:W-:-:S03]  /*23a80*/  IMAD.WIDE R28, R3, 0x4, R238 ;  /* 0x00000004031c7825 */ /* 0x002fc600078e02ee */
[----:B------:R4:W-:Y:S01]  /*23a90*/  LDGSTS.E [R2+0x10008], desc[UR60][R36.64], !P6 ;  /* 0x1000800024027fae */ /* 0x0009e2000f12187c */
        /* <DEDUP_REMOVED lines=12> */
[C---:B----4-:R-:W-:Y:S01]  /*23b60*/  IMAD.WIDE R28, R4.reuse, 0x4, R238 ;  /* 0x00000004041c7825 */ /* 0x050fe200078e02ee */
[----:B------:R-:W-:Y:S01]  /*23b70*/  IADD3 R3, R23, -0x46, RZ ;  /* 0xffffffba17037810 */ /* 0x000fe20007ffe0ff */
[----:B------:R4:W-:Y:S01]  /*23b80*/  LDGSTS.E [R2+0x1000c], desc[UR60][R36.64], !P5 ;  /* 0x1000c00024027fae */ /* 0x0009e2000e92187c */
[----:B------:R-:W2:Y:S03]  /*23b90*/  LDC R23, c[0x0][0x230] ;  /* 0x00008c00ff177b82 */ /* 0x000ea60000000800 */
[----:B------:R4:W-:Y:S01]  /*23ba0*/  LDGSTS.E [R2+0x1400c], desc[UR60][R32.64], !P5 ;  /* 0x1400c00020027fae */ /* 0x0009e2000e92187c */
[----:B-1----:R-:W-:-:S03]  /*23bb0*/  IMAD.WIDE R24, R4, 0x4, R240 ;  /* 0x0000000404187825 */ /* 0x002fc600078e02f0 */
[----:B------:R1:W-:Y:S04]  /*23bc0*/  LDGSTS.E [R2+0x1800c], desc[UR60][R28.64], !P5 ;  /* 0x1800c0001c027fae */ /* 0x0003e8000e92187c */
[----:B------:R1:W-:Y:S01]  /*23bd0*/  LDGSTS.E [R2+0x1c00c], desc[UR60][R24.64], !P5 ;  /* 0x1c00c00018027fae */ /* 0x0003e2000e92187c */
[----:B------:R-:W-:Y:S01]  /*23be0*/  ISETP.GE.U32.AND P5, PT, R3, 0x7fffff3b, PT ;  /* 0x7fffff3b0300780c */ /* 0x000fe20003fa6070 */
[----:B------:R-:W-:Y:S02]  /*23bf0*/  IMAD R3, R7, 0x44, RZ ;  /* 0x0000004407037824 */ /* 0x000fe400078e02ff */
[----:B------:R-:W2:Y:S01]  /*23c00*/  LDC R7, c[0x0][0x238] ;  /* 0x00008e00ff077b82 */ /* 0x000ea20000000800 */
[----:B------:R4:W-:Y:S01]  /*23c10*/  STL.64 [R1+0xe28], R36 ;  /* 0x000e282401007387 */ /* 0x0009e20000100a00 */
[----:B---3--:R-:W-:-:S03]  /*23c20*/  IMAD R4, R12, 0x45, RZ ;  /* 0x000000450c047824 */ /* 0x008fc600078e02ff */
[----:B------:R3:W-:Y:S03]  /*23c30*/  STL.64 [R1+0xe30], R32 ;  /* 0x000e302001007387 */ /* 0x0007e60000100a00 */
[----:B------:R-:W2:Y:S01]  /*23c40*/  LDC R12, c[0x0][0x238] ;  /* 0x00008e00ff0c7b82 */ /* 0x000ea20000000800 */
[----:B------:R1:W-:Y:S01]  /*23c50*/  STL.64 [R1+0xe38], R28 ;  /* 0x000e381c01007387 */ /* 0x0003e20000100a00 */
[----:B----4-:R-:W-:-:S03]  /*23c60*/  IMAD.WIDE R36, R3, 0x4, R242 ;  /* 0x0000000403247825 */ /* 0x010fc600078e02f2 */
[----:B------:R4:W-:Y:S01]  /*23c70*/  STL.64 [R1+0xe40], R24 ;  /* 0x000e401801007387 */ /* 0x0009e20000100a00 */
[----:B---3--:R-:W-:-:S03]  /*23c80*/  IMAD.WIDE R32, R3, 0x4, R236 ;  /* 0x0000000403207825 */ /* 0x008fc600078e02ec */
[----:B------:R3:W-:Y:S01]  /*23c90*/  STL.64 [R1+0xe48], R36 ;  /* 0x000e482401007387 */ /* 0x0007e20000100a00 */
[----:B-1----:R-:W-:-:S03]  /*23ca0*/  IMAD.WIDE R28, R3, 0x4, R238 ;  /* 0x00000004031c7825 */ /* 0x002fc600078e02ee */
[----:B------:R3:W-:Y:S01]  /*23cb0*/  LDGSTS.E [R2+0x20000], desc[UR60][R36.64], !P6 ;  /* 0x2000000024027fae */ /* 0x0007e2000f12187c */
[----:B----4-:R-:W-:-:S03]  /*23cc0*/  IMAD.WIDE R24, R3, 0x4, R240 ;  /* 0x0000000403187825 */ /* 0x010fc600078e02f0 */
[----:B------:R1:W-:Y:S01]  /*23cd0*/  STL.64 [R1+0xe50], R32 ;  /* 0x000e502001007387 */ /* 0x0003e20000100a00 */
[----:B------:R-:W-:-:S03]  /*23ce0*/  VIADD R3, R22, 0xffffffb9 ;  /* 0xffffffb916037836 */ /* 0x000fc60000000000 */
[----:B------:R1:W-:Y:S01]  /*23cf0*/  LDGSTS.E [R2+0x24000], desc[UR60][R32.64], !P6 ;  /* 0x2400000020027fae */ /* 0x0003e2000f12187c */
[----:B------:R-:W4:Y:S01]  /*23d00*/  LDC R22, c[0x0][0x230] ;  /* 0x00008c00ff167b82 */ /* 0x000f220000000800 */
[C---:B---3--:R-:W-:Y:S02]  /*23d10*/  IMAD.WIDE R36, R4.reuse, 0x4, R242 ;  /* 0x0000000404247825 */ /* 0x048fe400078e02f2 */
[----:B------:R3:W-:Y:S04]  /*23d20*/  STL.64 [R1+0xe58], R28 ;  /* 0x000e581c01007387 */ /* 0x0007e80000100a00 */
[----:B------:R3:W-:Y:S01]  /*23d30*/  LDGSTS.E [R2+0x28000], desc[UR60][R28.64], !P6 ;  /* 0x280000001c027fae */ /* 0x0007e2000f12187c */
[----:B-1----:R-:W-:-:S03]  /*23d40*/  IMAD.WIDE R32, R4, 0x4, R236 ;  /* 0x0000000404207825 */ /* 0x002fc600078e02ec */
[----:B------:R1:W-:Y:S04]  /*23d50*/  STL.64 [R1+0xe60], R24 ;  /* 0x000e601801007387 */ /* 0x0003e80000100a00 */
[----:B------:R1:W-:Y:S01]  /*23d60*/  LDGSTS.E [R2+0x2c000], desc[UR60][R24.64], !P6 ;  /* 0x2c00000018027fae */ /* 0x0003e2000f12187c */
[----:B------:R-:W-:Y:S01]  /*23d70*/  ISETP.GE.U32.AND P6, PT, R3, 0x7fffff3a, PT ;  /* 0x7fffff3a0300780c */ /* 0x000fe20003fc6070 */
[C---:B---3--:R-:W-:Y:S01]  /*23d80*/  IMAD.WIDE R28, R4.reuse, 0x4, R238 ;  /* 0x00000004041c7825 */ /* 0x048fe200078e02ee */
[----:B--2---:R-:W-:Y:S01]  /*23d90*/  IADD3 R3, R21, -0x48, RZ ;  /* 0xffffffb815037810 */ /* 0x004fe20007ffe0ff */
        /* <DEDUP_REMOVED lines=10> */
[----:B------:R-:W-:-:S03]  /*23e40*/  IMAD R4, R7, 0x47, RZ ;  /* 0x0000004707047824 */ /* 0x000fc600078e02ff */
[----:B------:R1:W-:Y:S03]  /*23e50*/  STL.64 [R1+0xe70], R32 ;  /* 0x000e702001007387 */ /* 0x0003e60000100a00 */
[----:B------:R-:W3:Y:S01]  /*23e60*/  LDC R7, c[0x0][0x238] ;  /* 0x00008e00ff077b82 */ /* 0x000ee20000000800 */
[----:B------:R4:W-:Y:S01]  /*23e70*/  STL.64 [R1+0xe78], R28 ;  /* 0x000e781c01007387 */ /* 0x0009e20000100a00 */
[----:B--2---:R-:W-:-:S03]  /*23e80*/  IMAD.WIDE R36, R3, 0x4, R242 ;  /* 0x0000000403247825 */ /* 0x004fc600078e02f2 */
[----:B------:R2:W-:Y:S01]  /*23e90*/  STL.64 [R1+0xe80], R24 ;  /* 0x000e801801007387 */ /* 0x0005e20000100a00 */
[----:B-1----:R-:W-:-:S03]  /*23ea0*/  IMAD.WIDE R32, R3, 0x4, R236 ;  /* 0x0000000403207825 */ /* 0x002fc600078e02ec */
[----:B------:R1:W-:Y:S01]  /*23eb0*/  STL.64 [R1+0xe88], R36 ;  /* 0x000e882401007387 */ /* 0x0003e20000100a00 */
[----:B----4-:R-:W-:-:S03]  /*23ec0*/  IMAD.WIDE R28, R3, 0x4, R238 ;  /* 0x00000004031c7825 */ /* 0x010fc600078e02ee */
[----:B------:R1:W-:Y:S01]  /*23ed0*/  LDGSTS.E [R2+0x20008], desc[UR60][R36.64], !P6 ;  /* 0x2000800024027fae */ /* 0x0003e2000f12187c */
[----:B--2---:R-:W-:-:S03]  /*23ee0*/  IMAD.WIDE R24, R3, 0x4, R240 ;  /* 0x0000000403187825 */ /* 0x004fc600078e02f0 */
[----:B------:R2:W-:Y:S01]  /*23ef0*/  STL.64 [R1+0xe90], R32 ;  /* 0x000e902001007387 */ /* 0x0005e20000100a00 */
[----:B------:R-:W-:-:S03]  /*23f00*/  VIADD R3, R23, 0xffffff9b ;  /* 0xffffff9b17037836 */ /* 0x000fc60000000000 */
[----:B------:R2:W-:Y:S01]  /*23f10*/  LDGSTS.E [R2+0x24008], desc[UR60][R32.64], !P6 ;  /* 0x2400800020027fae */ /* 0x0005e2000f12187c */
[----:B------:R-:W4:Y:S01]  /*23f20*/  LDC R23, c[0x0][0x230] ;  /* 0x00008c00ff177b82 */ /* 0x000f220000000800 */
[C---:B-1----:R-:W-:Y:S02]  /*23f30*/  IMAD.WIDE R36, R4.reuse, 0x4, R242 ;  /* 0x0000000404247825 */ /* 0x042fe400078e02f2 */
[----:B------:R1:W-:Y:S04]  /*23f40*/  STL.64 [R1+0xe98], R28 ;  /* 0x000e981c01007387 */ /* 0x0003e80000100a00 */
[----:B------:R1:W-:Y:S01]  /*23f50*/  LDGSTS.E [R2+0x28008], desc[UR60][R28.64], !P6 ;  /* 0x280080001c027fae */ /* 0x0003e2000f12187c */
[----:B--2---:R-:W-:-:S03]  /*23f60*/  IMAD.WIDE R32, R4, 0x4, R236 ;  /* 0x0000000404207825 */ /* 0x004fc600078e02ec */
[----:B------:R2:W-:Y:S04]  /*23f70*/  STL.64 [R1+0xea0], R24 ;  /* 0x000ea01801007387 */ /* 0x0005e80000100a00 */
[----:B------:R2:W-:Y:S01]  /*23f80*/  LDGSTS.E [R2+0x2c008], desc[UR60][R24.64], !P6 ;  /* 0x2c00800018027fae */ /* 0x0005e2000f12187c */
[----:B------:R-:W-:Y:S01]  /*23f90*/  ISETP.GE.U32.AND P6, PT, R3, 0x7fffff1c, PT ;  /* 0x7fffff1c0300780c */ /* 0x000fe20003fc6070 */
[----:B-1----:R-:W-:Y:S01]  /*23fa0*/  IMAD.WIDE R28, R4, 0x4, R238 ;  /* 0x00000004041c7825 */ /* 0x002fe200078e02ee */
[----:B------:R-:W-:Y:S01]  /*23fb0*/  IADD3 R3, R22, -0x66, RZ ;  /* 0xffffff9a16037810 */ /* 0x000fe20007ffe0ff */
        /* <DEDUP_REMOVED lines=8> */
[----:B------:R-:W4:Y:S01]  /*24040*/  LDC R12, c[0x0][0x238] ;  /* 0x00008e00ff0c7b82 */ /* 0x000f220000000800 */
[----:B------:R1:W-:Y:S01]  /*24050*/  STL.64 [R1+0xea8], R36 ;  /* 0x000ea82401007387 */ /* 0x0003e20000100a00 */
[----:B---3--:R-:W-:-:S03]  /*24060*/  IMAD R4, R14, 0x65, RZ ;  /* 0x000000650e047824 */ /* 0x008fc600078e02ff */
[----:B------:R3:W-:Y:S03]  /*24070*/  STL.64 [R1+0xeb0], R32 ;  /* 0x000eb02001007387 */ /* 0x0007e60000100a00 */
[----:B------:R-:W4:Y:S01]  /*24080*/  LDC R14, c[0x0][0x238] ;  /* 0x00008e00ff0e7b82 */ /* 0x000f220000000800 */
[----:B------:R2:W-:Y:S01]  /*24090*/  STL.64 [R1+0xeb8], R28 ;  /* 0x000eb81c01007387 */ /* 0x0005e20000100a00 */
[----:B-1----:R-:W-:-:S03]  /*240a0*/  IMAD.WIDE R36, R3, 0x4, R242 ;  /* 0x0000000403247825 */ /* 0x002fc600078e02f2 */
[----:B------:R1:W-:Y:S01]  /*240b0*/  STL.64 [R1+0xec0], R24 ;  /* 0x000ec01801007387 */ /* 0x0003e20000100a00 */
[----:B---3--:R-:W-:-:S03]  /*240c0*/  IMAD.WIDE R32, R3, 0x4, R236 ;  /* 0x0000000403207825 */ /* 0x008fc600078e02ec */
[----:B------:R3:W-:Y:S01]  /*240d0*/  STL.64 [R1+0xec8], R36 ;  /* 0x000ec82401007387 */ /* 0x0007e20000100a00 */
[----:B--2---:R-:W-:-:S03]  /*240e0*/  IMAD.WIDE R28, R3, 0x4, R238 ;  /* 0x00000004031c7825 */ /* 0x004fc600078e02ee */
[----:B------:R3:W-:Y:S01]  /*240f0*/  LDGSTS.E [R2+0x30000], desc[UR60][R36.64], !P6 ;  /* 0x3000000024027fae */ /* 0x0007e2000f12187c */
[----:B-1----:R-:W-:-:S03]  /*24100*/  IMAD.WIDE R24, R3, 0x4, R240 ;  /* 0x0000000403187825 */ /* 0x002fc600078e02f0 */
[----:B------:R1:W-:Y:S01]  /*24110*/  STL.64 [R1+0xed0], R32 ;  /* 0x000ed02001007387 */ /* 0x0003e20000100a00 */
[----:B------:R-:W-:-:S03]  /*24120*/  VIADD R3, R21, 0xffffff99 ;  /* 0xffffff9915037836 */ /* 0x000fc60000000000 */
[----:B------:R1:W-:Y:S01]  /*24130*/  LDGSTS.E [R2+0x34000], desc[UR60][R32.64], !P6 ;  /* 0x3400000020027fae */ /* 0x0003e2000f12187c */
[----:B------:R-:W2:Y:S01]  /*24140*/  LDC R21, c[0x0][0x230] ;  /* 0x00008c00ff157b82 */ /* 0x000ea20000000800 */
        /* <DEDUP_REMOVED lines=8> */
[----:B----4-:R-:W-:Y:S01]  /*241d0*/  IADD3 R3, R23, -0x68, RZ ;  /* 0xffffff9817037810 */ /* 0x010fe20007ffe0ff */
        /* <DEDUP_REMOVED lines=41> */
[----:B------:R-:W-:Y:S01]  /*24470*/  IMAD.SHL.U32 R4, R14, 0x8, RZ ;  /* 0x000000080e047824 */ /* 0x000fe200078e00ff */
[----:B------:R-:W-:Y:S01]  /*24480*/  LOP3.LUT R3, R16, 0x20, RZ, 0x3c, !PT ;  /* 0x0000002010037812 */ /* 0x000fe200078e3cff */
[----:B------:R1:W-:Y:S01]  /*24490*/  STL.64 [R1+0x1b28], R36 ;  /* 0x001b282401007387 */ /* 0x0003e20000100a00 */
[----:B----4-:R-:W-:Y:S01]  /*244a0*/  IMAD R7, R7, 0x9, RZ ;  /* 0x0000000907077824 */ /* 0x010fe200078e02ff */
[----:B------:R-:W4:Y:S01]  /*244b0*/  LDC R14, c[0x0][0x238] ;  /* 0x00008e00ff0e7b82 */ /* 0x000f220000000800 */
[----:B------:R-:W-:Y:S01]  /*244c0*/  IADD3 R3, R155, R3, RZ ;  /* 0x000000039b037210 */ /* 0x000fe20007ffe0ff */
[----:B------:R2:W-:Y:S04]  /*244d0*/  STL.64 [R1+0x1b30], R32 ;  /* 0x001b302001007387 */ /* 0x0005e80000100a00 */
[----:B------:R2:W-:Y:S01]  /*244e0*/  STL.64 [R1+0x1b40], R28 ;  /* 0x001b401c01007387 */ /* 0x0005e20000100a00 */
[----:B-1----:R-:W-:-:S03]  /*244f0*/  IMAD.WIDE R36, R4, 0x4, R242 ;  /* 0x0000000404247825 */ /* 0x002fc600078e02f2 */
[----:B------:R1:W-:Y:S01]  /*24500*/  STL.64 [R1+0x1b48], R24 ;  /* 0x001b481801007387 */ /* 0x0003e20000100a00 */
[----:B--2---:R-:W-:-:S03]  /*24510*/  IMAD.WIDE R32, R4, 0x4, R236 ;  /* 0x0000000404207825 */ /* 0x004fc600078e02ec */
[----:B------:R2:W-:Y:S01]  /*24520*/  STL.64 [R1+0x1030], R36 ;  /* 0x0010302401007387 */ /* 0x0005e20000100a00 */
[----:B------:R-:W-:-:S03]  /*24530*/  IMAD.WIDE R28, R4, 0x4, R238 ;  /* 0x00000004041c7825 */ /* 0x000fc600078e02ee */
[----:B------:R2:W-:Y:S01]  /*24540*/  LDGSTS.E [R3], desc[UR60][R36.64], !P6 ;  /* 0x0000000024037fae */ /* 0x0005e2000f12187c */
        /* <DEDUP_REMOVED lines=12> */
[C---:B--2---:R-:W-:Y:S01]  /*24610*/  IMAD.WIDE R28, R7.reuse, 0x4, R238 ;  /* 0x00000004071c7825 */ /* 0x044fe200078e02ee */
        /* <DEDUP_REMOVED lines=11> */
[----:B------:R-:W-:-:S03]  /*246d0*/  IMAD.WIDE R38, R4, 0x4, R242 ;  /* 0x0000000404267825 */ /* 0x000fc600078e02f2 */
[----:B------:R1:W-:Y:S01]  /*246e0*/  STL.64 [R1+0x1058], R32 ;  /* 0x0010582001007387 */ /* 0x0003e20000100a00 */
[----:B----4-:R-:W-:Y:S02]  /*246f0*/  IMAD R7, R14, 0xb, RZ ;  /* 0x0000000b0e077824 */ /* 0x010fe400078e02ff */
[----:B------:R-:W4:Y:S01]  /*24700*/  LDC R14, c[0x0][0x230] ;  /* 0x00008c00ff0e7b82 */ /* 0x000f220000000800 */
[----:B------:R1:W-:Y:S01]  /*24710*/  STL.64 [R1+0x1060], R28 ;  /* 0x0010601c01007387 */ /* 0x0003e20000100a00 */
[----:B--2---:R-:W-:-:S03]  /*24720*/  IMAD.WIDE R36, R4, 0x4, R236 ;  /* 0x0000000404247825 */ /* 0x004fc600078e02ec */
[----:B------:R2:W-:Y:S01]  /*24730*/  STL.64 [R1+0x1068], R24 ;  /* 0x0010681801007387 */ /* 0x0005e20000100a00 */
[----:B-1----:R-:W-:-:S03]  /*24740*/  IMAD.WIDE R32, R4, 0x4, R238 ;  /* 0x0000000404207825 */ /* 0x002fc600078e02ee */
[----:B------:R1:W-:Y:S01]  /*24750*/  STL.64 [R1+0x1070], R38 ;  /* 0x0010702601007387 */ /* 0x0003e20000100a00 */
[----:B------:R-:W-:-:S03]  /*24760*/  IMAD.WIDE R28, R4, 0x4, R240 ;  /* 0x00000004041c7825 */ /* 0x000fc600078e02f0 */
[----:B------:R1:W-:Y:S01]  /*24770*/  LDGSTS.E [R3+0x8], desc[UR60][R38.64], !P6 ;  /* 0x0000800026037fae */ /* 0x0003e2000f12187c */
[----:B--2---:R-:W2:Y:S01]  /*24780*/  LDC R24, c[0x0][0x238] ;  /* 0x00008e00ff187b82 */ /* 0x004ea20000000800 */
[----:B------:R-:W-:Y:S02]  /*24790*/  VIADD R4, R21, 0xffffffd7 ;  /* 0xffffffd715047836 */ /* 0x000fe40000000000 */
[----:B------:R3:W-:Y:S04]  /*247a0*/  STL.64 [R1+0x1078], R36 ;  /* 0x0010782401007387 */ /* 0x0007e80000100a00 */
[----:B------:R3:W-:Y:S01]  /*247b0*/  LDGSTS.E [R3+0x4008], desc[UR60][R36.64], !P6 ;  /* 0x0400800024037fae */ /* 0x0007e2000f12187c */
[C---:B-1----:R-:W-:Y:S01]  /*247c0*/  IMAD.WIDE R38, R7.reuse, 0x4, R242 ;  /* 0x0000000407267825 */ /* 0x042fe200078e02f2 */
[----:B------:R-:W1:Y:S02]  /*247d0*/  LDC R21, c[0x0][0x230] ;  /* 0x00008c00ff157b82 */ /* 0x000e640000000800 */
[----:B------:R4:W-:Y:S04]  /*247e0*/  STL.64 [R1+0x1080], R32 ;  /* 0x0010802001007387 */ /* 0x0009e80000100a00 */
[----:B------:R4:W-:Y:S01]  /*247f0*/  LDGSTS.E [R3+0x8008], desc[UR60][R32.64], !P6 ;  /* 0x0800800020037fae */ /* 0x0009e2000f12187c */
[----:B---3--:R-:W-:-:S03]  /*24800*/  IMAD.WIDE R36, R7, 0x4, R236 ;  /* 0x0000000407247825 */ /* 0x008fc600078e02ec */
[----:B------:R3:W-:Y:S04]  /*24810*/  STL.64 [R1+0x1088], R28 ;  /* 0x0010881c01007387 */ /* 0x0007e80000100a00 */
[----:B------:R3:W-:Y:S01]  /*24820*/  LDGSTS.E [R3+0xc008], desc[UR60][R28.64], !P6 ;  /* 0x0c0080001c037fae */ /* 0x0007e2000f12187c */
[----:B------:R-:W-:Y:S01]  /*24830*/  ISETP.GE.U32.AND P6, PT, R4, 0x7fffff58, PT ;  /* 0x7fffff580400780c */ /* 0x000fe20003fc6070 */
[----:B----4-:R-:W-:Y:S01]  /*24840*/  IMAD.WIDE R32, R7, 0x4, R238 ;  /* 0x0000000407207825 */ /* 0x010fe200078e02ee */
        /* <DEDUP_REMOVED lines=9> */
[----:B------:R-:W1:Y:S01]  /*248e0*/  LDC R12, c[0x0][0x238] ;  /* 0x00008e00ff0c7b82 */ /* 0x000e620000000800 */
[----:B------:R4:W-:Y:S04]  /*248f0*/  STL.64 [R1+0x1090], R38 ;  /* 0x0010902601007387 */ /* 0x0009e80000100a00 */
[----:B------:R2:W-:Y:S04]  /*24900*/  STL.64 [R1+0x1098], R36 ;  /* 0x0010982401007387 */ /* 0x0005e80000100a00 */
[----:B------:R3:W-:Y:S01]  /*24910*/  STL.64 [R1+0x10a0], R32 ;  /* 0x0010a02001007387 */ /* 0x0007e20000100a00 */
[----:B----4-:R-:W-:-:S03]  /*24920*/  IMAD.WIDE R38, R4, 0x4, R242 ;  /* 0x0000000404267825 */ /* 0x010fc600078e02f2 */
[----:B------:R4:W-:Y:S01]  /*24930*/  STL.64 [R1+0x10a8], R28 ;  /* 0x0010a81c01007387 */ /* 0x0009e20000100a00 */
[----:B--2---:R-:W-:-:S03]  /*24940*/  IMAD.WIDE R36, R4, 0x4, R236 ;  /* 0x0000000404247825 */ /* 0x004fc600078e02ec */
[----:B------:R-:W-:Y:S01]  /*24950*/  STL.64 [R1+0x10b0], R38 ;  /* 0x0010b02601007387 */ /* 0x000fe20000100a00 */
[----:B---3--:R-:W-:-:S03]  /*24960*/  IMAD.WIDE R32, R4, 0x4, R238 ;  /* 0x0000000404207825 */ /* 0x008fc600078e02ee */
[----:B------:R-:W-:Y:S01]  /*24970*/  LDGSTS.E [R3+0x10000], desc[UR60][R38.64], !P6 ;  /* 0x1000000026037fae */ /* 0x000fe2000f12187c */
[----:B----4-:R-:W-:-:S03]  /*24980*/  IMAD.WIDE R28, R4, 0x4, R240 ;  /* 0x00000004041c7825 */ /* 0x010fc600078e02f0 */
[----:B------:R2:W-:Y:S01]  /*24990*/  STL.64 [R1+0x10b8], R36 ;  /* 0x0010b82401007387 */ /* 0x0005e20000100a00 */
[----:B------:R-:W-:-:S03]  /*249a0*/  IMAD R4, R24, 0x29, RZ ;  /* 0x0000002918047824 */ /* 0x000fc600078e02ff */
[----:B------:R2:W-:Y:S04]  /*249b0*/  LDGSTS.E [R3+0x14000], desc[UR60][R36.64], !P6 ;  /* 0x1400000024037fae */ /* 0x0005e8000f12187c */
[----:B------:R3:W-:Y:S01]  /*249c0*/  STL.64 [R1+0x10c0], R32 ;  /* 0x0010c02001007387 */ /* 0x0007e20000100a00 */
[----:B------:R-:W-:-:S03]  /*249d0*/  IMAD.WIDE R24, R4, 0x4, R240 ;  /* 0x0000000404187825 */ /* 0x000fc600078e02f0 */
[----:B------:R3:W-:Y:S01]  /*249e0*/  LDGSTS.E [R3+0x18000], desc[UR60][R32.64], !P6 ;  /* 0x1800000020037fae */ /* 0x0007e2000f12187c */
[----:B--2---:R-:W-:-:S03]  /*249f0*/  IMAD.WIDE R36, R4, 0x4, R242 ;  /* 0x0000000404247825 */ /* 0x004fc600078e02f2 */
[----:B------:R2:W-:Y:S04]  /*24a00*/  STL.64 [R1+0x10c8], R28 ;  /* 0x0010c81c01007387 */ /* 0x0005e80000100a00 */
[----:B------:R2:W-:Y:S01]  /*24a10*/  LDGSTS.E [R3+0x1c000], desc[UR60][R28.64], !P6 ;  /* 0x1c0000001c037fae */ /* 0x0005e2000f12187c */
[----:B---3--:R-:W-:-:S03]  /*24a20*/  IMAD.WIDE R32, R4, 0x4, R236 ;  /* 0x0000000404207825 */ /* 0x008fc600078e02ec */
[----:B------:R3:W-:Y:S01]  /*24a30*/  LDGSTS.E [R3+0x10004], desc[UR60][R36.64], !P5 ;  /* 0x1000400024037fae */ /* 0x0007e2000e92187c */
[----:B------:R-:W-:-:S03]  /*24a40*/  VIADD R7, R22, 0xffffffd5 ;  /* 0xffffffd516077836 */ /* 0x000fc60000000000 */
[----:B------:R4:W-:Y:S01]  /*24a50*/  LDGSTS.E [R3+0x14004], desc[UR60][R32.64], !P5 ;  /* 0x1400400020037fae */ /* 0x0009e2000e92187c */
[----:B------:R-:W4:Y:S01]  /*24a60*/  LDC R22, c[0x0][0x230] ;  /* 0x00008c00ff167b82 */ /* 0x000f220000000800 */
[----:B--2---:R-:W-:Y:S01]  /*24a70*/  IMAD.WIDE R28, R4, 0x4, R238 ;  /* 0x00000004041c7825 */ /* 0x004fe200078e02ee */
[----:B-1----:R-:W-:-:S04]  /*24a80*/  IADD3 R4, R21, -0x2c, RZ ;  /* 0xffffffd415047810 */ /* 0x002fc80007ffe0ff */
[----:B------:R1:W-:Y:S01]  /*24a90*/  LDGSTS.E [R3+0x18004], desc[UR60][R28.64], !P5 ;  /* 0x180040001c037fae */ /* 0x0003e2000e92187c */
[----:B------:R-:W-:Y:S01]  /*24aa0*/  ISETP.GE.U32.AND P6, PT, R7, 0x7fffff56, PT ;  /* 0x7fffff560700780c */ /* 0x000fe20003fc6070 */
[----:B------:R-:W2:Y:S02]  /*24ab0*/  LDC R21, c[0x0][0x230] ;  /* 0x00008c00ff157b82 */ /* 0x000ea40000000800 */
[----:B------:R1:W-:Y:S01]  /*24ac0*/  LDGSTS.E [R3+0x1c004], desc[UR60][R24.64], !P5 ;  /* 0x1c00400018037fae */ /* 0x0003e2000e92187c */
[----:B------:R-:W-:Y:S01]  /*24ad0*/  ISETP.GE.U32.AND P5, PT, R4, 0x7fffff55, PT ;  /* 0x7fffff550400780c */ /* 0x000fe20003fa6070 */
[----:B------:R-:W-:-:S04]  /*24ae0*/  IMAD R4, R12, 0x2a, RZ ;  /* 0x0000002a0c047824 */ /* 0x000fc800078e02ff */
[----:B------:R-:W2:Y:S01]  /*24af0*/  LDC R12, c[0x0][0x238] ;  /* 0x00008e00ff0c7b82 */ /* 0x000ea20000000800 */
[----:B------:R3:W-:Y:S01]  /*24b00*/  STL.64 [R1+0x10d0], R36 ;  /* 0x0010d02401007387 */ /* 0x0007e20000100a00 */
[----:B------:R-:W-:-:S03]  /*24b10*/  IMAD.WIDE R38, R4, 0x4, R242 ;  /* 0x0000000404267825 */ /* 0x000fc600078e02f2 */
[----:B------:R4:W-:Y:S04]  /*24b20*/  STL.64 [R1+0x10d8], R32 ;  /* 0x0010d82001007387 */ /* 0x0009e80000100a00 */
[----:B------:R1:W-:Y:S01]  /*24b30*/  STL.64 [R1+0x10e0], R28 ;  /* 0x0010e01c01007387 */ /* 0x0003e20000100a00 */
[----:B---3--:R-:W-:-:S03]  /*24b40*/  IMAD.WIDE R36, R4, 0x4, R236 ;  /* 0x0000000404247825 */ /* 0x008fc600078e02ec */
[----:B------:R3:W-:Y:S01]  /*24b50*/  STL.64 [R1+0x10e8], R24 ;  /* 0x0010e81801007387 */ /* 0x0007e20000100a00 */
[----:B----4-:R-:W-:-:S03]  /*24b60*/  IMAD.WIDE R32, R4, 0x4, R238 ;  /* 0x0000000404207825 */ /* 0x010fc600078e02ee */
[----:B------:R4:W-:Y:S01]  /*24b70*/  LDGSTS.E [R3+0x10008], desc[UR60][R38.64], !P6 ;  /* 0x1000800026037fae */ /* 0x0009e2000f12187c */
[----:B-1----:R-:W-:-:S03]  /*24b80*/  IMAD.WIDE R28, R4, 0x4, R240 ;  /* 0x00000004041c7825 */ /* 0x002fc600078e02f0 */
[----:B------:R4:W-:Y:S01]  /*24b90*/  STL.64 [R1+0x10f0], R38 ;  /* 0x0010f02601007387 */ /* 0x0009e20000100a00 */
[----:B------:R-:W-:Y:S01]  /*24ba0*/  IMAD R4, R23, 0x2b, RZ ;  /* 0x0000002b17047824 */ /* 0x000fe200078e02ff */
[----:B---3--:R-:W1:Y:S02]  /*24bb0*/  LDC R24, c[0x0][0x238] ;  /* 0x00008e00ff187b82 */ /* 0x008e640000000800 */
[----:B------:R3:W-:Y:S04]  /*24bc0*/  STL.64 [R1+0x10f8], R36 ;  /* 0x0010f82401007387 */ /* 0x0007e80000100a00 */
[----:B------:R3:W-:Y:S01]  /*24bd0*/  LDGSTS.E [R3+0x14008], desc[UR60][R36.64], !P6 ;  /* 0x1400800024037fae */ /* 0x0007e2000f12187c */
[----:B----4-:R-:W-:-:S03]  /*24be0*/  IMAD.WIDE R38, R4, 0x4, R242 ;  /* 0x0000000404267825 */ /* 0x010fc600078e02f2 */
[----:B------:R4:W-:Y:S01]  /*24bf0*/  STL.64 [R1+0x1100], R32 ;  /* 0x0011002001007387 */ /* 0x0009e20000100a00 */
[----:B------:R-:W1:Y:S03]  /*24c00*/  LDC R23, c[0x0][0x230] ;  /* 0x00008c00ff177b82 */ /* 0x000e660000000800 */
[----:B------:R4:W-:Y:S01]  /*24c10*/  LDGSTS.E [R3+0x18008], desc[UR60][R32.64], !P6 ;  /* 0x1800800020037fae */ /* 0x0009e2000f12187c */
[----:B---3--:R-:W-:-:S03]  /*24c20*/  IMAD.WIDE R36, R4, 0x4, R236 ;  /* 0x0000000404247825 */ /* 0x008fc600078e02ec */
[----:B------:R3:W-:Y:S01]  /*24c30*/  STL.64 [R1+0x1108], R28 ;  /* 0x0011081c01007387 */ /* 0x0007e20000100a00 */
[----:B------:R-:W1:Y:S03]  /*24c40*/  LDC R25, c[0x0][0x238] ;  /* 0x00008e00ff197b82 */ /* 0x000e660000000800 */
[----:B------:R3:W-:Y:S01]  /*24c50*/  LDGSTS.E [R3+0x1c008], desc[UR60][R28.64], !P6 ;  /* 0x1c0080001c037fae */ /* 0x0007e2000f12187c */
[----:B----4-:R-:W-:-:S03]  /*24c60*/  IMAD.WIDE R32, R4, 0x4, R238 ;  /* 0x0000000404207825 */ /* 0x010fc600078e02ee */
[----:B------:R4:W-:Y:S01]  /*24c70*/  LDGSTS.E [R3+0x1000c], desc[UR60][R38.64], !P5 ;  /* 0x1000c00026037fae */ /* 0x0009e2000e92187c */
[----:B------:R-:W-:-:S03]  /*24c80*/  VIADD R7, R14, 0xffffffb7 ;  /* 0xffffffb70e077836 */ /* 0x000fc60000000000 */
[----:B------:R4:W-:Y:S01]  /*24c90*/  LDGSTS.E [R3+0x1400c], desc[UR60][R36.64], !P5 ;  /* 0x1400c00024037fae */ /* 0x0009e2000e92187c */
[----:B------:R-:W1:Y:S01]  /*24ca0*/  LDC R14, c[0x0][0x230] ;  /* 0x00008c00ff0e7b82 */ /* 0x000e620000000800 */
[----:B---3--:R-:W-:Y:S01]  /*24cb0*/  IMAD.WIDE R28, R4, 0x4, R240 ;  /* 0x00000004041c7825 */ /* 0x008fe200078e02f0 */
[----:B------:R-:W-:Y:S01]  /*24cc0*/  IADD3 R4, R22, -0x4a, RZ ;  /* 0xffffffb616047810 */ /* 0x000fe20007ffe0ff */
[----:B------:R3:W-:Y:S01]  /*24cd0*/  LDGSTS.E [R3+0x1800c], desc[UR60][R32.64], !P5 ;  /* 0x1800c00020037fae */ /* 0x0007e2000e92187c */
[----:B------:R-:W-:-:S04]  /*24ce0*/  ISETP.GE.U32.AND P6, PT, R7, 0x7fffff38, PT ;  /* 0x7fffff380700780c */ /* 0x000fc80003fc6070 */
[----:B------:R-:W1:Y:S01]  /*24cf0*/  LDC R22, c[0x0][0x238] ;  /* 0x00008e00ff167b82 */ /* 0x000e620000000800 */
[----:B------:R3:W-:Y:S01]  /*24d00*/  LDGSTS.E [R3+0x1c00c], desc[UR60][R28.64], !P5 ;  /* 0x1c00c0001c037fae */ /* 0x0007e2000e92187c */
[----:B------:R-:W-:Y:S01]  /*24d10*/  ISETP.GE.U32.AND P5, PT, R4, 0x7fffff37, PT ;  /* 0x7fffff370400780c */ /* 0x000fe20003fa6070 */
[----:B--2---:R-:W-:-:S05]  /*24d20*/  IMAD R4, R12, 0x48, RZ ;  /* 0x000000480c047824 */ /* 0x004fca00078e02ff */
[----:B------:R-:W2:Y:S01]  /*24d30*/  LDC R12, c[0x0][0x238] ;  /* 0x00008e00ff0c7b82 */ /* 0x000ea20000000800 */
[----:B------:R4:W-:Y:S04]  /*24d40*/  STL.64 [R1+0x1110], R38 ;  /* 0x0011102601007387 */ /* 0x0009e80000100a00 */
[----:B------:R3:W-:Y:S04]  /*24d50*/  STL.64 [R1+0x1118], R36 ;  /* 0x0011182401007387 */ /* 0x0007e80000100a00 */
[----:B------:R3:W-:Y:S04]  /*24d60*/  STL.64 [R1+0x1120], R32 ;  /* 0x0011202001007387 */ /* 0x0007e80000100a00 */
[----:B------:R1:W-:Y:S01]  /*24d70*/  STL.64 [R1+0x1128], R28 ;  /* 0x0011281c01007387 */ /* 0x0003e20000100a00 */
[----:B----4-:R-:W-:-:S04]  /*24d80*/  IMAD.WIDE R38, R4, 0x4, R242 ;  /* 0x0000000404267825 */ /* 0x010fc800078e02f2 */
[----:B---3--:R-:W-:-:S04]  /*24d90*/  IMAD.WIDE R36, R4, 0x4, R236 ;  /* 0x0000000404247825 */ /* 0x008fc800078e02ec */
[----:B------:R-:W-:-:S04]  /*24da0*/  IMAD.WIDE R32, R4, 0x4, R238 ;  /* 0x0000000404207825 */ /* 0x000fc800078e02ee */
[----:B-1----:R-:W-:Y:S01]  /*24db0*/  IMAD.WIDE R28, R4, 0x4, R240 ;  /* 0x00000004041c7825 */ /* 0x002fe200078e02f0 */
[----:B------:R1:W-:Y:S03]  /*24dc0*/  STL.64 [R1+0x1130], R38 ;  /* 0x0011302601007387 */ /* 0x0003e60000100a00 */
[----:B------:R-:W-:Y:S01]  /*24dd0*/  IMAD R4, R24, 0x49, RZ ;  /* 0x0000004918047824 */ /* 0x000fe200078e02ff */
[----:B------:R1:W-:Y:S01]  /*24de0*/  LDGSTS.E [R3+0x20000], desc[UR60][R38.64], !P6 ;  /* 0x2000000026037fae */ /* 0x0003e2000f12187c */
[----:B------:R-:W-:Y:S01]  /*24df0*/  VIADD R7, R21, 0xffffffb5 ;  /* 0xffffffb515077836 */ /* 0x000fe20000000000 */
[----:B------:R-:W3:Y:S02]  /*24e00*/  LDC R24, c[0x0][0x230] ;  /* 0x00008c00ff187b82 */ /* 0x000ee40000000800 */
[----:B------:R4:W-:Y:S04]  /*24e10*/  STL.64 [R1+0x1138], R36 ;  /* 0x0011382401007387 */ /* 0x0009e80000100a00 */
[----:B------:R4:W-:Y:S02]  /*24e20*/  LDGSTS.E [R3+0x24000], desc[UR60][R36.64], !P6 ;  /* 0x2400000024037fae */ /* 0x0009e4000f12187c */
[----:B------:R-:W3:Y:S01]  /*24e30*/  LDC R21, c[0x0][0x230] ;  /* 0x00008c00ff157b82 */ /* 0x000ee20000000800 */
[C---:B-1----:R-:W-:Y:S01]  /*24e40*/  IMAD.WIDE R38, R4.reuse, 0x4, R242 ;  /* 0x0000000404267825 */ /* 0x042fe200078e02f2 */
[----:B------:R1:W-:Y:S04]  /*24e50*/  STL.64 [R1+0x1140], R32 ;  /* 0x0011402001007387 */ /* 0x0003e80000100a00 */
[----:B------:R1:W-:Y:S01]  /*24e60*/  LDGSTS.E [R3+0x28000], desc[UR60][R32.64], !P6 ;  /* 0x2800000020037fae */ /* 0x0003e2000f12187c */
[----:B----4-:R-:W-:-:S03]  /*24e70*/  IMAD.WIDE R36, R4, 0x4, R236 ;  /* 0x0000000404247825 */ /* 0x010fc600078e02ec */
[----:B------:R4:W-:Y:S04]  /*24e80*/  STL.64 [R1+0x1148], R28 ;  /* 0x0011481c01007387 */ /* 0x0009e80000100a00 */
[----:B------:R4:W-:Y:S01]  /*24e90*/  LDGSTS.E [R3+0x2c000], desc[UR60][R28.64], !P6 ;  /* 0x2c0000001c037fae */ /* 0x0009e2000f12187c */
[----:B-1----:R-:W-:-:S03]  /*24ea0*/  IMAD.WIDE R32, R4, 0x4, R238 ;  /* 0x0000000404207825 */ /* 0x002fc600078e02ee */
[----:B------:R1:W-:Y:S04]  /*24eb0*/  LDGSTS.E [R3+0x20004], desc[UR60][R38.64], !P5 ;  /* 0x2000400026037fae */ /* 0x0003e8000e92187c */
[----:B------:R1:W-:Y:S01]  /*24ec0*/  LDGSTS.E [R3+0x24004], desc[UR60][R36.64], !P5 ;  /* 0x2400400024037fae */ /* 0x0003e2000e92187c */
[----:B----4-:R-:W-:Y:S01]  /*24ed0*/  IMAD.WIDE R28, R4, 0x4, R240 ;  /* 0x00000004041c7825 */ /* 0x010fe200078e02f0 */
[----:B------:R-:W-:Y:S02]  /*24ee0*/  IADD3 R4, R23, -0x4c, RZ ;  /* 0xffffffb417047810 */ /* 0x000fe40007ffe0ff */
[----:B------:R4:W-:Y:S01]  /*24ef0*/  LDGSTS.E [R3+0x28004], desc[UR60][R32.64], !P5 ;  /* 0x2800400020037fae */ /* 0x0009e2000e92187c */
[----:B------:R-:W-:Y:S01]  /*24f00*/  ISETP.GE.U32.AND P6, PT, R7, 0x7fffff36, PT ;  /* 0x7fffff360700780c */ /* 0x000fe20003fc6070 */
[----:B------:R-:W3:Y:S02]  /*24f10*/  LDC R23, c[0x0][0x238] ;  /* 0x00008e00ff177b82 */ /* 0x000ee40000000800 */
[----:B------:R4:W-:Y:S01]  /*24f20*/  LDGSTS.E [R3+0x2c004], desc[UR60][R28.64], !P5 ;  /* 0x2c0040001c037fae */ /* 0x0009e2000e92187c */
[----:B------:R-:W-:Y:S01]  /*24f30*/  ISETP.GE.U32.AND P5, PT, R4, 0x7fffff35, PT ;  /* 0x7fffff350400780c */ /* 0x000fe20003fa6070 */
[----:B--2---:R-:W-:-:S04]  /*24f40*/  IMAD R4, R12, 0x4a, RZ ;  /* 0x0000004a0c047824 */ /* 0x004fc800078e02ff */
[----:B------:R-:W2:Y:S01]  /*24f50*/  LDC R12, c[0x0][0x238] ;  /* 0x00008e00ff0c7b82 */ /* 0x000ea20000000800 */
[----:B------:R1:W-:Y:S04]  /*24f60*/  STL.64 [R1+0x1150], R38 ;  /* 0x0011502601007387 */ /* 0x0003e80000100a00 */
[----:B------:R4:W-:Y:S04]  /*24f70*/  STL.64 [R1+0x1158], R36 ;  /* 0x0011582401007387 */ /* 0x0009e80000100a00 */
[----:B------:R4:W-:Y:S04]  /*24f80*/  STL.64 [R1+0x1160], R32 ;  /* 0x0011602001007387 */ /* 0x0009e80000100a00 */
[----:B------:R4:W-:Y:S01]  /*24f90*/  STL.64 [R1+0x1168], R28 ;  /* 0x0011681c01007387 */ /* 0x0009e20000100a00 */
[----:B-1----:R-:W-:-:S04]  /*24fa0*/  IMAD.WIDE R38, R4, 0x4, R242 ;  /* 0x0000000404267825 */ /* 0x002fc800078e02f2 */
[----:B----4-:R-:W-:-:S04]  /*24fb0*/  IMAD.WIDE R36, R4, 0x4, R236 ;  /* 0x0000000404247825 */ /* 0x010fc800078e02ec */
[----:B------:R-:W-:-:S04]  /*24fc0*/  IMAD.WIDE R32, R4, 0x4, R238 ;  /* 0x0000000404207825 */ /* 0x000fc800078e02ee */
[----:B------:R-:W-:Y:S01]  /*24fd0*/  IMAD.WIDE R28, R4, 0x4, R240 ;  /* 0x00000004041c7825 */ /* 0x000fe200078e02f0 */
[----:B------:R1:W-:Y:S03]  /*24fe0*/  STL.64 [R1+0x1170], R38 ;  /* 0x0011702601007387 */ /* 0x0003e60000100a00 */
[----:B------:R-:W-:Y:S01]  /*24ff0*/  IMAD R4, R22, 0x4b, RZ ;  /* 0x0000004b16047824 */ /* 0x000fe200078e02ff */
[----:B------:R1:W-:Y:S01]  /*25000*/  LDGSTS.E [R3+0x20008], desc[UR60][R38.64], !P6 ;  /* 0x2000800026037fae */ /* 0x0003e2000f12187c */
[----:B------:R-:W-:Y:S01]  /*25010*/  VIADD R7, R14, 0xffffff97 ;  /* 0xffffff970e077836 */ /* 0x000fe20000000000 */
[----:B------:R-:W4:Y:S02]  /*25020*/  LDC R22, c[0x0][0x230] ;  /* 0x00008c00ff167b82 */ /* 0x000f240000000800 */
[----:B------:R3:W-:Y:S04]  /*25030*/  STL.64 [R1+0x1178], R36 ;  /* 0x0011782401007387 */ /* 0x0007e80000100a00 */
[----:B------:R3:W-:Y:S02]  /*25040*/  LDGSTS.E [R3+0x24008], desc[UR60][R36.64], !P6 ;  /* 0x2400800024037fae */ /* 0x0007e4000f12187c */
[----:B------:R-:W4:Y:S01]  /*25050*/  LDC R14, c[0x0][0x230] ;  /* 0x00008c00ff0e7b82 */ /* 0x000f220000000800 */
[C---:B-1----:R-:W-:Y:S01]  /*25060*/  IMAD.WIDE R38, R4.reuse, 0x4, R242 ;  /* 0x0000000404267825 */ /* 0x042fe200078e02f2 */
[----:B------:R1:W-:Y:S04]  /*25070*/  STL.64 [R1+0x1180], R32 ;  /* 0x0011802001007387 */ /* 0x0003e80000100a00 */
[----:B------:R1:W-:Y:S01]  /*25080*/  LDGSTS.E [R3+0x28008], desc[UR60][R32.64], !P6 ;  /* 0x2800800020037fae */ /* 0x0003e2000f12187c */
[----:B---3--:R-:W-:-:S03]  /*25090*/  IMAD.WIDE R36, R4, 0x4, R236 ;  /* 0x0000000404247825 */ /* 0x008fc600078e02ec */
[----:B------:R3:W-:Y:S04]  /*250a0*/  STL.64 [R1+0x1188], R28 ;  /* 0x0011881c01007387 */ /* 0x0007e80000100a00 */
[----:B------:R3:W-:Y:S01]  /*250b0*/  LDGSTS.E [R3+0x2c008], desc[UR60][R28.64], !P6 ;  /* 0x2c0080001c037fae */ /* 0x0007e2000f12187c */
[----:B-1----:R-:W-:-:S03]  /*250c0*/  IMAD.WIDE R32, R4, 0x4, R238 ;  /* 0x0000000404207825 */ /* 0x002fc600078e02ee */
[----:B------:R1:W-:Y:S04]  /*250d0*/  LDGSTS.E [R3+0x2000c], desc[UR60][R38.64], !P5 ;  /* 0x2000c00026037fae */ /* 0x0003e8000e92187c */
[----:B------:R1:W-:Y:S01]  /*250e0*/  LDGSTS.E [R3+0x2400c], desc[UR60][R36.64], !P5 ;  /* 0x2400c00024037fae */ /* 0x0003e2000e92187c */
[----:B---3--:R-:W-:Y:S01]  /*250f0*/  IMAD.WIDE R28, R4, 0x4, R240 ;  /* 0x00000004041c7825 */ /* 0x008fe200078e02f0 */
[----:B------:R-:W-:Y:S02]  /*25100*/  IADD3 R4, R24, -0x6a, RZ ;  /* 0xffffff9618047810 */ /* 0x000fe40007ffe0ff */
[----:B------:R3:W-:Y:S01]  /*25110*/  LDGSTS.E [R3+0x2800c], desc[UR60][R32.64], !P5 ;  /* 0x2800c00020037fae */ /* 0x0007e2000e92187c */
[----:B------:R-:W-:Y:S01]  /*25120*/  ISETP.GE.U32.AND P6, PT, R7, 0x7fffff18, PT ;  /* 0x7fffff180700780c */ /* 0x000fe20003fc6070 */
[----:B------:R-:W4:Y:S02]  /*25130*/  LDC R24, c[0x0][0x238] ;  /* 0x00008e00ff187b82 */ /* 0x000f240000000800 */
        /* <DEDUP_REMOVED lines=9> */
[----:B---3--:R-:W-:-:S04]  /*251d0*/  IMAD.WIDE R36, R4, 0x4, R236 ;  /* 0x0000000404247825 */ /* 0x008fc800078e02ec */
[----:B------:R-:W-:-:S04]  /*251e0*/  IMAD.WIDE R32, R4, 0x4, R238 ;  /* 0x0000000404207825 */ /* 0x000fc800078e02ee */
[----:B------:R-:W-:Y:S01]  /*251f0*/  IMAD.WIDE R28, R4, 0x4, R240 ;  /* 0x00000004041c7825 */ /* 0x000fe200078e02f0 */
        /* <DEDUP_REMOVED lines=15> */
[----:B------:R1:W-:Y:S01]  /*252f0*/  LDGSTS.E [R3+0x30004], desc[UR60][R38.64], !P5 ;  /* 0x3000400026037fae */ /* 0x0003e2000e92187c */
[----:B------:R-:W-:-:S03]  /*25300*/  ISETP.GE.U32.AND P6, PT, R7, 0x7fffff16, PT ;  /* 0x7fffff160700780c */ /* 0x000fc60003fc6070 */
[----:B------:R1:W-:Y:S01]  /*25310*/  LDGSTS.E [R3+0x34004], desc[UR60][R36.64], !P5 ;  /* 0x3400400024037fae */ /* 0x0003e2000e92187c */
[----:B----4-:R-:W-:Y:S01]  /*25320*/  IMAD.WIDE R28, R4, 0x4, R240 ;  /* 0x00000004041c7825 */ /* 0x010fe200078e02f0 */
[----:B------:R-:W-:Y:S02]  /*25330*/  IADD3 R4, R22, -0x6c, RZ ;  /* 0xffffff9416047810 */ /* 0x000fe40007ffe0ff */
[----:B------:R4:W-:Y:S01]  /*25340*/  LDGSTS.E [R3+0x38004], desc[UR60][R32.64], !P5 ;  /* 0x3800400020037fae */ /* 0x0009e2000e92187c */
[----:B------:R-:W3:Y:S03]  /*25350*/  LDC R22, c[0x0][0x230] ;  /* 0x00008c00ff167b82 */ /* 0x000ee60000000800 */
[----:B------:R4:W-:Y:S01]  /*25360*/  LDGSTS.E [R3+0x3c004], desc[UR60][R28.64], !P5 ;  /* 0x3c0040001c037fae */ /* 0x0009e2000e92187c */
[----:B------:R-:W-:Y:S01]  /*25370*/  ISETP.GE.U32.AND P5, PT, R4, 0x7fffff15, PT ;  /* 0x7fffff150400780c */ /* 0x000fe20003fa6070 */
[----:B--2---:R-:W-:-:S03]  /*25380*/  IMAD R4, R12, 0x6a, RZ ;  /* 0x0000006a0c047824 */ /* 0x004fc600078e02ff */
        /* <DEDUP_REMOVED lines=12> */
[----:B------:R-:W4:Y:S03]  /*25450*/  LDC R24, c[0x0][0x230] ;  /* 0x00008c00ff187b82 */ /* 0x000f260000000800 */
[----:B------:R3:W-:Y:S04]  /*25460*/  STL.64 [R1+0x11f8], R36 ;  /* 0x0011f82401007387 */ /* 0x0007e80000100a00 */
[----:B------:R3:W-:Y:S01]  /*25470*/  LDGSTS.E [R3+0x34008], desc[UR60][R36.64], !P6 ;  /* 0x3400800024037fae */ /* 0x0007e2000f12187c */
[----:B-1----:R-:W-:-:S03]  /*25480*/  IMAD.WIDE R38, R4, 0x4, R242 ;  /* 0x0000000404267825 */ /* 0x002fc600078e02f2 */
[----:B------:R1:W-:Y:S04]  /*25490*/  STL.64 [R1+0x1200], R32 ;  /* 0x0012002001007387 */ /* 0x0003e80000100a00 */
[----:B------:R1:W-:Y:S01]  /*254a0*/  LDGSTS.E [R3+0x38008], desc[UR60][R32.64], !P6 ;  /* 0x3800800020037fae */ /* 0x0003e2000f12187c */
[----:B---3--:R-:W-:-:S03]  /*254b0*/  IMAD.WIDE R36, R4, 0x4, R236 ;  /* 0x0000000404247825 */ /* 0x008fc600078e02ec */
[----:B------:R3:W-:Y:S04]  /*254c0*/  STL.64 [R1+0x1208], R28 ;  /* 0x0012081c01007387 */ /* 0x0007e80000100a00 */
[----:B------:R3:W-:Y:S01]  /*254d0*/  LDGSTS.E [R3+0x3c008], desc[UR60][R28.64], !P6 ;  /* 0x3c0080001c037fae */ /* 0x0007e2000f12187c */
[----:B-1----:R-:W-:-:S03]  /*254e0*/  IMAD.WIDE R32, R4, 0x4, R238 ;  /* 0x0000000404207825 */ /* 0x002fc600078e02ee */
[----:B------:R1:W-:Y:S01]  /*254f0*/  LDGSTS.E [R3+0x3000c], desc[UR60][R38.64], !P5 ;  /* 0x3000c00026037fae */ /* 0x0003e2000e92187c */
[----:B------:R-:W-:-:S03]  /*25500*/  VIADD R7, R14, 0xfffffff2 ;  /* 0xfffffff20e077836 */ /* 0x000fc60000000000 */
[----:B------:R4:W-:Y:S01]  /*25510*/  LDGSTS.E [R3+0x3400c], desc[UR60][R36.64], !P5 ;  /* 0x3400c00024037fae */ /* 0x0009e2000e92187c */
[----:B------:R-:W4:Y:S01]  /*25520*/  LDC R14, c[0x0][0x238] ;  /* 0x00008e00ff0e7b82 */ /* 0x000f220000000800 */
[----:B---3--:R-:W-:Y:S01]  /*25530*/  IMAD.WIDE R28, R4, 0x4, R240 ;  /* 0x00000004041c7825 */ /* 0x008fe200078e02f0 */
[----:B------:R-:W-:Y:S01]  /*25540*/  IADD3 R4, R21, -0xd, RZ ;  /* 0xfffffff315047810 */ /* 0x000fe20007ffe0ff */
[----:B------:R3:W-:Y:S04]  /*25550*/  LDGSTS.E [R3+0x3800c], desc[UR60][R32.64], !P5 ;  /* 0x3800c00020037fae */ /* 0x0007e8000e92187c */
[----:B------:R3:W-:Y:S01]  /*25560*/  LDGSTS.E [R3+0x3c00c], desc[UR60][R28.64], !P5 ;  /* 0x3c00c0001c037fae */ /* 0x0007e2000e92187c */
[----:B------:R-:W-:Y:S01]  /*25570*/  ISETP.GE.U32.AND P5, PT, R4, 0x7fffff74, PT ;  /* 0x7fffff740400780c */ /* 0x000fe20003fa6070 */
[----:B------:R-:W3:Y:S01]  /*25580*/  LDC R21, c[0x0][0x230] ;  /* 0x00008c00ff157b82 */ /* 0x000ee20000000800 */
[----:B------:R-:W-:Y:S01]  /*25590*/  ISETP.GE.U32.AND P6, PT, R7, 0x7fffff73, PT ;  /* 0x7fffff730700780c */ /* 0x000fe20003fc6070 */
[----:B--2---:R-:W-:Y:S01]  /*255a0*/  IMAD R7, R12, 0xc, RZ ;  /* 0x0000000c0c077824 */ /* 0x004fe200078e02ff */
[----:B------:R-:W-:Y:S01]  /*255b0*/  LOP3.LUT R4, R16, 0x30, RZ, 0x3c, !PT ;  /* 0x0000003010047812 */ /* 0x000fe200078e3cff */
[----:B------:R1:W-:Y:S04]  /*255c0*/  STL.64 [R1+0x1210], R38 ;  /* 0x0012102601007387 */ /* 0x0003e80000100a00 */
[----:B------:R4:W-:Y:S01]  /*255d0*/  STL.64 [R1+0x1218], R36 ;  /* 0x0012182401007387 */ /* 0x0009e20000100a00 */
[----:B------:R-:W-:-:S03]  /*255e0*/  IADD3 R4, R155, R4, RZ ;  /* 0x000000049b047210 */ /* 0x000fc60007ffe0ff */
[----:B------:R3:W-:Y:S04]  /*255f0*/  STL.64 [R1+0x1220], R32 ;  /* 0x0012202001007387 */ /* 0x0007e80000100a00 */
[----:B------:R2:W-:Y:S01]  /*25600*/  STL.64 [R1+0x1228], R28 ;  /* 0x0012281c01007387 */ /* 0x0005e20000100a00 */
[----:B-1----:R-:W-:-:S04]  /*25610*/  IMAD.WIDE R38, R7, 0x4, R242 ;  /* 0x0000000407267825 */ /* 0x002fc800078e02f2 */
[----:B----4-:R-:W-:-:S04]  /*25620*/  IMAD.WIDE R36, R7, 0x4, R236 ;  /* 0x0000000407247825 */ /* 0x010fc800078e02ec */
[----:B---3--:R-:W-:-:S04]  /*25630*/  IMAD.WIDE R32, R7, 0x4, R238 ;  /* 0x0000000407207825 */ /* 0x008fc800078e02ee */
[----:B--2---:R-:W-:Y:S01]  /*25640*/  IMAD.WIDE R28, R7, 0x4, R240 ;  /* 0x00000004071c7825 */ /* 0x004fe200078e02f0 */
[----:B------:R1:W-:Y:S03]  /*25650*/  STL.64 [R1+0x1230], R38 ;  /* 0x0012302601007387 */ /* 0x0003e60000100a00 */
[----:B------:R-:W-:Y:S01]  /*25660*/  IMAD R7, R23, 0xd, RZ ;  /* 0x0000000d17077824 */ /* 0x000fe200078e02ff */
[----:B------:R1:W-:Y:S01]  /*25670*/  LDGSTS.E [R4], desc[UR60][R38.64], !P5 ;  /* 0x0000000026047fae */ /* 0x0003e2000e92187c */
[----:B------:R-:W2:Y:S03]  /*25680*/  LDC R23, c[0x0][0x230] ;  /* 0x00008c00ff177b82 */ /* 0x000ea60000000800 */
        /* <DEDUP_REMOVED lines=12> */
[----:B------:R-:W2:Y:S01]  /*25750*/  LDC R22, c[0x0][0x230] ;  /* 0x00008c00ff167b82 */ /* 0x000ea20000000800 */
[----:B---3--:R-:W-:Y:S02]  /*25760*/  IMAD.WIDE R28, R7, 0x4, R240 ;  /* 0x00000004071c7825 */ /* 0x008fe400078e02f0 */
[----:B------:R3:W-:Y:S02]  /*25770*/  LDGSTS.E [R4+0x8004], desc[UR60][R32.64], !P6 ;  /* 0x0800400020047fae */ /* 0x0007e4000f12187c */
[----:B------:R-:W-:Y:S02]  /*25780*/  VIADD R7, R24, 0xfffffff0 ;  /* 0xfffffff018077836 */ /* 0x000fe40000000000 */
[----:B------:R3:W-:Y:S01]  /*25790*/  LDGSTS.E [R4+0xc004], desc[UR60][R28.64], !P6 ;  /* 0x0c0040001c047fae */ /* 0x0007e2000f12187c */
[----:B------:R-:W-:Y:S01]  /*257a0*/  ISETP.GE.U32.AND P5, PT, R12, 0x7fffff72, PT ;  /* 0x7fffff720c00780c */ /* 0x000fe20003fa6070 */
[----:B------:R-:W2:Y:S01]  /*257b0*/  LDC R24, c[0x0][0x238] ;  /* 0x00008e00ff187b82 */ /* 0x000ea20000000800 */
[----:B------:R-:W-:Y:S01]  /*257c0*/  ISETP.GE.U32.AND P6, PT, R7, 0x7fffff71, PT ;  /* 0x7fffff710700780c */ /* 0x000fe20003fc6070 */
[----:B------:R-:W-:-:S06]  /*257d0*/  IMAD R7, R14, 0xe, RZ ;  /* 0x0000000e0e077824 */ /* 0x000fcc00078e02ff */
[----:B------:R-:W2:Y:S01]  /*257e0*/  LDC R14, c[0x0][0x238] ;  /* 0x00008e00ff0e7b82 */ /* 0x000ea20000000800 */
[----:B------:R1:W-:Y:S04]  /*257f0*/  STL.64 [R1+0x1250], R38 ;  /* 0x0012502601007387 */ /* 0x0003e80000100a00 */
[----:B------:R4:W-:Y:S04]  /*25800*/  STL.64 [R1+0x1258], R36 ;  /* 0x0012582401007387 */ /* 0x0009e80000100a00 */
[----:B------:R3:W-:Y:S04]  /*25810*/  STL.64 [R1+0x1260], R32 ;  /* 0x0012602001007387 */ /* 0x0007e80000100a00 */
[----:B------:R3:W-:Y:S01]  /*25820*/  STL.64 [R1+0x1268], R28 ;  /* 0x0012681c01007387 */ /* 0x0007e20000100a00 */
[----:B-1----:R-:W-:-:S04]  /*25830*/  IMAD.WIDE R38, R7, 0x4, R242 ;  /* 0x0000000407267825 */ /* 0x002fc800078e02f2 */
[----:B----4-:R-:W-:-:S04]  /*25840*/  IMAD.WIDE R36, R7, 0x4, R236 ;  /* 0x0000000407247825 */ /* 0x010fc800078e02ec */
[----:B---3--:R-:W-:-:S04]  /*25850*/  IMAD.WIDE R32, R7, 0x4, R238 ;  /* 0x0000000407207825 */ /* 0x008fc800078e02ee */
[----:B------:R-:W-:Y:S01]  /*25860*/  IMAD.WIDE R28, R7, 0x4, R240 ;  /* 0x00000004071c7825 */ /* 0x000fe200078e02f0 */
[----:B------:R1:W-:Y:S03]  /*25870*/  STL.64 [R1+0x1270], R38 ;  /* 0x0012702601007387 */ /* 0x0003e60000100a00 */
[----:B------:R-:W-:Y:S01]  /*25880*/  IMAD R7, R25, 0xf, RZ ;  /* 0x0000000f19077824 */ /* 0x000fe200078e02ff */
[----:B------:R1:W-:Y:S01]  /*25890*/  LDGSTS.E [R4+0x8], desc[UR60][R38.64], !P5 ;  /* 0x0000800026047fae */ /* 0x0003e2000e92187c */
[----:B------:R-:W3:Y:S03]  /*258a0*/  LDC R25, c[0x0][0x230] ;  /* 0x00008c00ff197b82 */ /* 0x000ee60000000800 */
[----:B------:R4:W-:Y:S04]  /*258b0*/  STL.64 [R1+0x1278], R36 ;  /* 0x0012782401007387 */ /* 0x0009e80000100a00 */
[----:B------:R4:W-:Y:S01]  /*258c0*/  LDGSTS.E [R4+0x4008], desc[UR60][R36.64], !P5 ;  /* 0x0400800024047fae */ /* 0x0009e2000e92187c */
[----:B-1----:R-:W-:-:S03]  /*258d0*/  IMAD.WIDE R38, R7, 0x4, R242 ;  /* 0x0000000407267825 */ /* 0x002fc600078e02f2 */
[----:B------:R1:W-:Y:S04]  /*258e0*/  STL.64 [R1+0x1280], R32 ;  /* 0x0012802001007387 */ /* 0x0003e80000100a00 */
[----:B------:R1:W-:Y:S01]  /*258f0*/  LDGSTS.E [R4+0x8008], desc[UR60][R32.64], !P5 ;  /* 0x0800800020047fae */ /* 0x0003e2000e92187c */
[----:B----4-:R-:W-:-:S03]  /*25900*/  IMAD.WIDE R36, R7, 0x4, R236 ;  /* 0x0000000407247825 */ /* 0x010fc600078e02ec */
[----:B------:R4:W-:Y:S04]  /*25910*/  STL.64 [R1+0x1288], R28 ;  /* 0x0012881c01007387 */ /* 0x0009e80000100a00 */
[----:B------:R4:W-:Y:S01]  /*25920*/  LDGSTS.E [R4+0xc008], desc[UR60][R28.64], !P5 ;  /* 0x0c0080001c047fae */ /* 0x0009e2000e92187c */
[----:B-1----:R-:W-:-:S03]  /*25930*/  IMAD.WIDE R32, R7, 0x4, R238 ;  /* 0x0000000407207825 */ /* 0x002fc600078e02ee */
[----:B------:R1:W-:Y:S01]  /*25940*/  LDGSTS.E [R4+0xc], desc[UR60][R38.64], !P6 ;  /* 0x0000c00026047fae */ /* 0x0003e2000f12187c */
[----:B------:R-:W-:Y:S02]  /*25950*/  IADD3 R12, R21, -0x2d, RZ ;  /* 0xffffffd3150c7810 */ /* 0x000fe40007ffe0ff */
[----:B------:R-:W3:Y:S01]  /*25960*/  LDC R21, c[0x0][0x230] ;  /* 0x00008c00ff157b82 */ /* 0x000ee20000000800 */
[----:B------:R1:W-:Y:S01]  /*25970*/  LDGSTS.E [R4+0x400c], desc[UR60][R36.64], !P6 ;  /* 0x0400c00024047fae */ /* 0x0003e2000f12187c */
[----:B----4-:R-:W-:-:S03]  /*25980*/  IMAD.WIDE R28, R7, 0x4, R240 ;  /* 0x00000004071c7825 */ /* 0x010fc600078e02f0 */
[----:B------:R4:W-:Y:S01]  /*25990*/  LDGSTS.E [R4+0x800c], desc[UR60][R32.64], !P6 ;  /* 0x0800c00020047fae */ /* 0x0009e2000f12187c */
[----:B--2---:R-:W-:-:S03]  /*259a0*/  VIADD R7, R23, 0xffffffd2 ;  /* 0xffffffd217077836 */ /* 0x004fc60000000000 */
[----:B------:R2:W-:Y:S01]  /*259b0*/  LDGSTS.E [R4+0xc00c], desc[UR60][R28.64], !P6 ;  /* 0x0c00c0001c047fae */ /* 0x0005e2000f12187c */
[----:B------:R-:W-:Y:S01]  /*259c0*/  ISETP.GE.U32.AND P5, PT, R12, 0x7fffff54, PT ;  /* 0x7fffff540c00780c */ /* 0x000fe20003fa6070 */
[----:B------:R-:W3:Y:S01]  /*259d0*/  LDC R23, c[0x0][0x238] ;  /* 0x00008e00ff177b82 */ /* 0x000ee20000000800 */
[----:B------:R-:W-:Y:S01]  /*259e0*/  ISETP.GE.U32.AND P6, PT, R7, 0x7fffff53, PT ;  /* 0x7fffff530700780c */ /* 0x000fe20003fc6070 */
[----:B------:R-:W-:-:S06]  /*259f0*/  IMAD R7, R14, 0x2c, RZ ;  /* 0x0000002c0e077824 */ /* 0x000fcc00078e02ff */
[----:B------:R-:W3:Y:S01]  /*25a00*/  LDC R14, c[0x0][0x238] ;  /* 0x00008e00ff0e7b82 */ /* 0x000ee20000000800 */
[----:B------:R1:W-:Y:S04]  /*25a10*/  STL.64 [R1+0x1290], R38 ;  /* 0x0012902601007387 */ /* 0x0003e80000100a00 */
[----:B------:R4:W-:Y:S04]  /*25a20*/  STL.64 [R1+0x1298], R36 ;  /* 0x0012982401007387 */ /* 0x0009e80000100a00 */
[----:B------:R2:W-:Y:S04]  /*25a30*/  STL.64 [R1+0x12a0], R32 ;  /* 0x0012a02001007387 */ /* 0x0005e80000100a00 */
[----:B------:R2:W-:Y:S01]  /*25a40*/  STL.64 [R1+0x12a8], R28 ;  /* 0x0012a81c01007387 */ /* 0x0005e20000100a00 */
[----:B-1----:R-:W-:-:S04]  /*25a50*/  IMAD.WIDE R38, R7, 0x4, R242 ;  /* 0x0000000407267825 */ /* 0x002fc800078e02f2 */
[----:B----4-:R-:W-:-:S04]  /*25a60*/  IMAD.WIDE R36, R7, 0x4, R236 ;  /* 0x0000000407247825 */ /* 0x010fc800078e02ec */
[----:B--2---:R-:W-:-:S04]  /*25a70*/  IMAD.WIDE R32, R7, 0x4, R238 ;  /* 0x0000000407207825 */ /* 0x004fc800078e02ee */
[----:B------:R-:W-:Y:S01]  /*25a80*/  IMAD.WIDE R28, R7, 0x4, R240 ;  /* 0x00000004071c7825 */ /* 0x000fe200078e02f0 */
[----:B------:R1:W-:Y:S03]  /*25a90*/  STL.64 [R1+0x12b0], R38 ;  /* 0x0012b02601007387 */ /* 0x0003e60000100a00 */
[----:B------:R-:W-:Y:S01]  /*25aa0*/  IMAD R7, R24, 0x2d, RZ ;  /* 0x0000002d18077824 */ /* 0x000fe200078e02ff */
[----:B------:R1:W-:Y:S01]  /*25ab0*/  LDGSTS.E [R4+0x10000], desc[UR60][R38.64], !P5 ;  /* 0x1000000026047fae */ /* 0x0003e2000e92187c */
[----:B------:R-:W2:Y:S03]  /*25ac0*/  LDC R24, c[0x0][0x230] ;  /* 0x00008c00ff187b82 */ /* 0x000ea60000000800 */
        /* <DEDUP_REMOVED lines=11> */
[----:B------:R-:W2:Y:S01]  /*25b80*/  LDC R22, c[0x0][0x230] ;  /* 0x00008c00ff167b82 */ /* 0x000ea20000000800 */
[----:B------:R1:W-:Y:S01]  /*25b90*/  LDGSTS.E [R4+0x14004], desc[UR60][R36.64], !P6 ;  /* 0x1400400024047fae */ /* 0x0003e2000f12187c */
[----:B----4-:R-:W-:-:S03]  /*25ba0*/  IMAD.WIDE R28, R7, 0x4, R240 ;  /* 0x00000004071c7825 */ /* 0x010fc600078e02f0 */
[----:B------:R4:W-:Y:S01]  /*25bb0*/  LDGSTS.E [R4+0x18004], desc[UR60][R32.64], !P6 ;  /* 0x1800400020047fae */ /* 0x0009e2000f12187c */
[----:B---3--:R-:W-:-:S03]  /*25bc0*/  VIADD R7, R25, 0xffffffd0 ;  /* 0xffffffd019077836 */ /* 0x008fc60000000000 */
        /* <DEDUP_REMOVED lines=119> */
[----:B------:R-:W-:Y:S01]  /*26340*/  IADD3 R12, R22, -0x6f, RZ ;  /* 0xffffff91160c7810 */ /* 0x000fe20007ffe0ff */
[----:B------:R-:W2:Y:S02]  /*26350*/  LDC R23, c[0x0][0x230] ;  /* 0x00008c00ff177b82 */ /* 0x000ea40000000800 */
[----:B------:R4:W-:Y:S04]  /*26360*/  STL.64 [R1+0x13b8], R36 ;  /* 0x0013b82401007387 */ /* 0x0009e80000100a00 */
[----:B------:R4:W-:Y:S02]  /*26370*/  LDGSTS.E [R4+0x34000], desc[UR60][R36.64], !P5 ;  /* 0x3400000024047fae */ /* 0x0009e4000e92187c */
[----:B------:R-:W2:Y:S01]  /*26380*/  LDC R22, c[0x0][0x230] ;  /* 0x00008c00ff167b82 */ /* 0x000ea20000000800 */
        /* <DEDUP_REMOVED lines=10> */
[----:B----4-:R-:W-:-:S03]  /*26430*/  IMAD.WIDE R28, R7, 0x4, R240 ;  /* 0x00000004071c7825 */ /* 0x010fc600078e02f0 */
[----:B------:R4:W-:Y:S01]  /*26440*/  LDGSTS.E [R4+0x38004], desc[UR60][R32.64], !P6 ;  /* 0x3800400020047fae */ /* 0x0009e2000f12187c */
[----:B---3--:R-:W-:-:S03]  /*26450*/  VIADD R7, R24, 0xffffff90 ;  /* 0xffffff9018077836 */ /* 0x008fc60000000000 */
[----:B------:R3:W-:Y:S01]  /*26460*/  LDGSTS.E [R4+0x3c004], desc[UR60][R28.64], !P6 ;  /* 0x3c0040001c047fae */ /* 0x0007e2000f12187c */
[----:B------:R-:W2:Y:S01]  /*26470*/  LDC R24, c[0x0][0x238] ;  /* 0x00008e00ff187b82 */ /* 0x000ea20000000800 */
[----:B------:R-:W-:Y:S01]  /*26480*/  ISETP.GE.U32.AND P6, PT, R7, 0x7fffff11, PT ;  /* 0x7fffff110700780c */ /* 0x000fe20003fc6070 */
[----:B------:R-:W-:Y:S01]  /*26490*/  IMAD R7, R14, 0x6e, RZ ;  /* 0x0000006e0e077824 */ /* 0x000fe200078e02ff */
[----:B------:R1:W-:Y:S05]  /*264a0*/  STL.64 [R1+0x13d0], R38 ;  /* 0x0013d02601007387 */ /* 0x0003ea0000100a00 */
[----:B------:R-:W2:Y:S01]  /*264b0*/  LDC R14, c[0x0][0x238] ;  /* 0x00008e00ff0e7b82 */ /* 0x000ea20000000800 */
        /* <DEDUP_REMOVED lines=30> */
[----:B------:R-:W-:Y:S02]  /*266a0*/  ISETP.GE.U32.AND P6, PT, R7, 0x7fffff70, PT ;  /* 0x7fffff700700780c */ /* 0x000fe40003fc6070 */
[----:B------:R-:W-:Y:S02]  /*266b0*/  SHF.L.U32 R12, R14, 0x4, RZ ;  /* 0x000000040e0c7819 */ /* 0x000fe400000006ff */
[----:B------:R-:W-:Y:S01]  /*266c0*/  LOP3.LUT R7, R16, 0x40, RZ, 0x3c, !PT ;  /* 0x0000004010077812 */ /* 0x000fe200078e3cff */
[----:B------:R1:W-:Y:S02]  /*266d0*/  STL.64 [R1+0x1410], R38 ;  /* 0x0014102601007387 */ /* 0x0003e40000100a00 */
[C---:B------:R-:W-:Y:S01]  /*266e0*/  IMAD.WIDE R40, R12.reuse, 0x4, R242 ;  /* 0x000000040c287825 */ /* 0x040fe200078e02f2 */
[----:B------:R-:W-:Y:S01]  /*266f0*/  IADD3 R7, R155, R7, RZ ;  /* 0x000000079b077210 */ /* 0x000fe20007ffe0ff */
[----:B------:R4:W-:Y:S04]  /*26700*/  STL.64 [R1+0x1418], R36 ;  /* 0x0014182401007387 */ /* 0x0009e80000100a00 */
[----:B------:R2:W-:Y:S01]  /*26710*/  STL.64 [R1+0x1420], R32 ;  /* 0x0014202001007387 */ /* 0x0005e20000100a00 */
[----:B-1----:R-:W-:-:S03]  /*26720*/  IMAD.WIDE R38, R12, 0x4, R236 ;  /* 0x000000040c267825 */ /* 0x002fc600078e02ec */
[----:B------:R1:W-:Y:S01]  /*26730*/  STL.64 [R1+0x1428], R28 ;  /* 0x0014281c01007387 */ /* 0x0003e20000100a00 */
[----:B----4-:R-:W-:-:S03]  /*26740*/  IMAD.WIDE R36, R12, 0x4, R238 ;  /* 0x000000040c247825 */ /* 0x010fc600078e02ee */
[----:B------:R4:W-:Y:S01]  /*26750*/  LDGSTS.E [R7], desc[UR60][R40.64], !P6 ;  /* 0x0000000028077fae */ /* 0x0009e2000f12187c */
[----:B--2---:R-:W-:-:S03]  /*26760*/  IMAD.WIDE R32, R12, 0x4, R240 ;  /* 0x000000040c207825 */ /* 0x004fc600078e02f0 */
[----:B------:R4:W-:Y:S01]  /*26770*/  STL.64 [R1+0x1430], R40 ;  /* 0x0014302801007387 */ /* 0x0009e20000100a00 */
[----:B------:R-:W-:Y:S01]  /*26780*/  IMAD R12, R24, 0x11, RZ ;  /* 0x00000011180c7824 */ /* 0x000fe200078e02ff */
[----:B-1----:R-:W1:Y:S02]  /*26790*/  LDC R28, c[0x0][0x238] ;  /* 0x00008e00ff1c7b82 */ /* 0x002e640000000800 */
[----:B------:R2:W-:Y:S04]  /*267a0*/  STL.64 [R1+0x1438], R38 ;  /* 0x0014382601007387 */ /* 0x0005e80000100a00 */
[----:B------:R2:W-:Y:S01]  /*267b0*/  LDGSTS.E [R7+0x4000], desc[UR60][R38.64], !P6 ;  /* 0x0400000026077fae */ /* 0x0005e2000f12187c */
[----:B----4-:R-:W-:-:S03]  /*267c0*/  IMAD.WIDE R40, R12, 0x4, R242 ;  /* 0x000000040c287825 */ /* 0x010fc600078e02f2 */
[----:B------:R4:W-:Y:S01]  /*267d0*/  STL.64 [R1+0x1440], R36 ;  /* 0x0014402401007387 */ /* 0x0009e20000100a00 */
[----:B------:R-:W1:Y:S03]  /*267e0*/  LDC R24, c[0x0][0x230] ;  /* 0x00008c00ff187b82 */ /* 0x000e660000000800 */
[----:B------:R4:W-:Y:S01]  /*267f0*/  LDGSTS.E [R7+0x8000], desc[UR60][R36.64], !P6 ;  /* 0x0800000024077fae */ /* 0x0009e2000f12187c */
[----:B--2---:R-:W-:-:S03]  /*26800*/  IMAD.WIDE R38, R12, 0x4, R236 ;  /* 0x000000040c267825 */ /* 0x004fc600078e02ec */
        /* <DEDUP_REMOVED lines=8> */
[----:B--2---:R-:W-:Y:S02]  /*26890*/  IMAD.WIDE R32, R12, 0x4, R240 ;  /* 0x000000040c207825 */ /* 0x004fe400078e02f0 */
[----:B------:R2:W-:Y:S02]  /*268a0*/  LDGSTS.E [R7+0x8004], desc[UR60][R36.64], !P5 ;  /* 0x0800400024077fae */ /* 0x0005e4000e92187c */
[----:B---3--:R-:W-:Y:S02]  /*268b0*/  VIADD R12, R25, 0xffffffec ;  /* 0xffffffec190c7836 */ /* 0x008fe40000000000 */
[----:B------:R3:W-:Y:S01]  /*268c0*/  LDGSTS.E [R7+0xc004], desc[UR60][R32.64], !P5 ;  /* 0x0c00400020077fae */ /* 0x0007e2000e92187c */
[----:B------:R-:W-:Y:S01]  /*268d0*/  ISETP.GE.U32.AND P6, PT, R14, 0x7fffff6e, PT ;  /* 0x7fffff6e0e00780c */ /* 0x000fe20003fc6070 */
[----:B------:R-:W1:Y:S01]  /*268e0*/  LDC R25, c[0x0][0x238] ;  /* 0x00008e00ff197b82 */ /* 0x000e620000000800 */
[----:B------:R-:W-:Y:S01]  /*268f0*/  ISETP.GE.U32.AND P5, PT, R12, 0x7fffff6d, PT ;  /* 0x7fffff6d0c00780c */ /* 0x000fe20003fa6070 */
[----:B------:R-:W-:-:S06]  /*26900*/  IMAD R12, R21, 0x12, RZ ;  /* 0x00000012150c7824 */ /* 0x000fcc00078e02ff */
[----:B------:R-:W1:Y:S01]  /*26910*/  LDC R21, c[0x0][0x238] ;  /* 0x00008e00ff157b82 */ /* 0x000e620000000800 */
[----:B------:R4:W-:Y:S04]  /*26920*/  STL.64 [R1+0x1450], R40 ;  /* 0x0014502801007387 */ /* 0x0009e80000100a00 */
[----:B------:R2:W-:Y:S04]  /*26930*/  STL.64 [R1+0x1458], R38 ;  /* 0x0014582601007387 */ /* 0x0005e80000100a00 */
[----:B------:R3:W-:Y:S04]  /*26940*/  STL.64 [R1+0x1460], R36 ;  /* 0x0014602401007387 */ /* 0x0007e80000100a00 */
[----:B------:R3:W-:Y:S01]  /*26950*/  STL.64 [R1+0x1468], R32 ;  /* 0x0014682001007387 */ /* 0x0007e20000100a00 */
[----:B----4-:R-:W-:-:S04]  /*26960*/  IMAD.WIDE R40, R12, 0x4, R242 ;  /* 0x000000040c287825 */ /* 0x010fc800078e02f2 */
[----:B--2---:R-:W-:-:S04]  /*26970*/  IMAD.WIDE R38, R12, 0x4, R236 ;  /* 0x000000040c267825 */ /* 0x004fc800078e02ec */
[----:B---3--:R-:W-:-:S04]  /*26980*/  IMAD.WIDE R36, R12, 0x4, R238 ;  /* 0x000000040c247825 */ /* 0x008fc800078e02ee */
[----:B------:R-:W-:Y:S01]  /*26990*/  IMAD.WIDE R32, R12, 0x4, R240 ;  /* 0x000000040c207825 */ /* 0x000fe200078e02f0 */
[----:B------:R2:W-:Y:S03]  /*269a0*/  STL.64 [R1+0x1470], R40 ;  /* 0x0014702801007387 */ /* 0x0005e60000100a00 */
[----:B-1----:R-:W-:Y:S01]  /*269b0*/  IMAD R12, R28, 0x13, RZ ;  /* 0x000000131c0c7824 */ /* 0x002fe200078e02ff */
[----:B------:R2:W-:Y:S01]  /*269c0*/  LDGSTS.E [R7+0x8], desc[UR60][R40.64], !P6 ;  /* 0x0000800028077fae */ /* 0x0005e2000f12187c */
[----:B------:R-:W-:Y:S01]  /*269d0*/  IADD3 R14, R22, -0x31, RZ ;  /* 0xffffffcf160e7810 */ /* 0x000fe20007ffe0ff */
[----:B------:R-:W1:Y:S02]  /*269e0*/  LDC R28, c[0x0][0x238] ;  /* 0x00008e00ff1c7b82 */ /* 0x000e640000000800 */
[----:B------:R3:W-:Y:S04]  /*269f0*/  STL.64 [R1+0x1478], R38 ;  /* 0x0014782601007387 */ /* 0x0007e80000100a00 */
[----:B------:R3:W-:Y:S02]  /*26a00*/  LDGSTS.E [R7+0x4008], desc[UR60][R38.64], !P6 ;  /* 0x0400800026077fae */ /* 0x0007e4000f12187c */
[----:B------:R-:W4:Y:S01]  /*26a10*/  LDC R22, c[0x0][0x230] ;  /* 0x00008c00ff167b82 */ /* 0x000f220000000800 */
[C---:B--2---:R-:W-:Y:S01]  /*26a20*/  IMAD.WIDE R40, R12.reuse, 0x4, R242 ;  /* 0x000000040c287825 */ /* 0x044fe200078e02f2 */
[----:B------:R2:W-:Y:S04]  /*26a30*/  STL.64 [R1+0x1480], R36 ;  /* 0x0014802401007387 */ /* 0x0005e80000100a00 */
[----:B------:R2:W-:Y:S01]  /*26a40*/  LDGSTS.E [R7+0x8008], desc[UR60][R36.64], !P6 ;  /* 0x0800800024077fae */ /* 0x0005e2000f12187c */
[----:B---3--:R-:W-:-:S03]  /*26a50*/  IMAD.WIDE R38, R12, 0x4, R236 ;  /* 0x000000040c267825 */ /* 0x008fc600078e02ec */
[----:B------:R3:W-:Y:S04]  /*26a60*/  STL.64 [R1+0x1488], R32 ;  /* 0x0014882001007387 */ /* 0x0007e80000100a00 */
[----:B------:R3:W-:Y:S01]  /*26a70*/  LDGSTS.E [R7+0xc008], desc[UR60][R32.64], !P6 ;  /* 0x0c00800020077fae */ /* 0x0007e2000f12187c */
[----:B--2---:R-:W-:-:S03]  /*26a80*/  IMAD.WIDE R36, R12, 0x4, R238 ;  /* 0x000000040c247825 */ /* 0x004fc600078e02ee */
[----:B------:R2:W-:Y:S01]  /*26a90*/  LDGSTS.E [R7+0xc], desc[UR60][R40.64], !P5 ;  /* 0x0000c00028077fae */ /* 0x0005e2000e92187c */
[----:B------:R-:W-:-:S03]  /*26aa0*/  ISETP.GE.U32.AND P6, PT, R14, 0x7fffff50, PT ;  /* 0x7fffff500e00780c */ /* 0x000fc60003fc6070 */
[----:B------:R1:W-:Y:S01]  /*26ab0*/  LDGSTS.E [R7+0x400c], desc[UR60][R38.64], !P5 ;  /* 0x0400c00026077fae */ /* 0x0003e2000e92187c */
[----:B---3--:R-:W-:-:S03]  /*26ac0*/  IMAD.WIDE R32, R12, 0x4, R240 ;  /* 0x000000040c207825 */ /* 0x008fc600078e02f0 */
[----:B------:R3:W-:Y:S01]  /*26ad0*/  LDGSTS.E [R7+0x800c], desc[UR60][R36.64], !P5 ;  /* 0x0800c00024077fae */ /* 0x0007e2000e92187c */
[----:B------:R-:W-:-:S03]  /*26ae0*/  VIADD R12, R24, 0xffffffce ;  /* 0xffffffce180c7836 */ /* 0x000fc60000000000 */
[----:B------:R4:W-:Y:S01]  /*26af0*/  LDGSTS.E [R7+0xc00c], desc[UR60][R32.64], !P5 ;  /* 0x0c00c00020077fae */ /* 0x0009e2000e92187c */
[----:B------:R-:W4:Y:S01]  /*26b00*/  LDC R24, c[0x0][0x230] ;  /* 0x00008c00ff187b82 */ /* 0x000f220000000800 */
[----:B------:R-:W-:Y:S01]  /*26b10*/  ISETP.GE.U32.AND P5, PT, R12, 0x7fffff4f, PT ;  /* 0x7fffff4f0c00780c */ /* 0x000fe20003fa6070 */
[----:B------:R-:W-:Y:S01]  /*26b20*/  IMAD R12, R21, 0x30, RZ ;  /* 0x00000030150c7824 */ /* 0x000fe200078e02ff */
[----:B------:R2:W-:Y:S01]  /*26b30*/  STL.64 [R1+0x1490], R40 ;  /* 0x0014902801007387 */ /* 0x0005e20000100a00 */
[----:B------:R-:W-:-:S04]  /*26b40*/  IADD3 R14, R23, -0x33, RZ ;  /* 0xffffffcd170e7810 */ /* 0x000fc80007ffe0ff */
[----:B------:R-:W4:Y:S01]  /*26b50*/  LDC R21, c[0x0][0x238] ;  /* 0x00008e00ff157b82 */ /* 0x000f220000000800 */
[----:B------:R1:W-:Y:S04]  /*26b60*/  STL.64 [R1+0x1498], R38 ;  /* 0x0014982601007387 */ /* 0x0003e80000100a00 */
[----:B------:R3:W-:Y:S01]  /*26b70*/  STL.64 [R1+0x14a0], R36 ;  /* 0x0014a02401007387 */ /* 0x0007e20000100a00 */
[----:B--2---:R-:W-:-:S03]  /*26b80*/  IMAD.WIDE R40, R12, 0x4, R242 ;  /* 0x000000040c287825 */ /* 0x004fc600078e02f2 */
[----:B------:R4:W-:Y:S01]  /*26b90*/  STL.64 [R1+0x14a8], R32 ;  /* 0x0014a82001007387 */ /* 0x0009e20000100a00 */
[----:B-1----:R-:W-:-:S03]  /*26ba0*/  IMAD.WIDE R38, R12, 0x4, R236 ;  /* 0x000000040c267825 */ /* 0x002fc600078e02ec */
[----:B------:R1:W-:Y:S01]  /*26bb0*/  LDGSTS.E [R7+0x10000], desc[UR60][R40.64], !P6 ;  /* 0x1000000028077fae */ /* 0x0003e2000f12187c */
[----:B---3--:R-:W-:-:S03]  /*26bc0*/  IMAD.WIDE R36, R12, 0x4, R238 ;  /* 0x000000040c247825 */ /* 0x008fc600078e02ee */
[----:B------:R2:W-:Y:S01]  /*26bd0*/  LDGSTS.E [R7+0x14000], desc[UR60][R38.64], !P6 ;  /* 0x1400000026077fae */ /* 0x0005e2000f12187c */
[----:B----4-:R-:W-:-:S03]  /*26be0*/  IMAD.WIDE R32, R12, 0x4, R240 ;  /* 0x000000040c207825 */ /* 0x010fc600078e02f0 */
[----:B------:R1:W-:Y:S01]  /*26bf0*/  STL.64 [R1+0x14b0], R40 ;  /* 0x0014b02801007387 */ /* 0x0003e20000100a00 */
[----:B------:R-:W-:-:S03]  /*26c00*/  IMAD R12, R25, 0x31, RZ ;  /* 0x00000031190c7824 */ /* 0x000fc600078e02ff */
[----:B------:R3:W-:Y:S04]  /*26c10*/  LDGSTS.E [R7+0x18000], desc[UR60][R36.64], !P6 ;  /* 0x1800000024077fae */ /* 0x0007e8000f12187c */
[----:B------:R2:W-:Y:S04]  /*26c20*/  STL.64 [R1+0x14b8], R38 ;  /* 0x0014b82601007387 */ /* 0x0005e80000100a00 */
[----:B------:R4:W-:Y:S01]  /*26c30*/  LDGSTS.E [R7+0x1c000], desc[UR60][R32.64], !P6 ;  /* 0x1c00000020077fae */ /* 0x0009e2000f12187c */
[----:B-1----:R-:W-:Y:S01]  /*26c40*/  IMAD.WIDE R40, R12, 0x4, R242 ;  /* 0x000000040c287825 */ /* 0x002fe200078e02f2 */
[----:B------:R-:W-:-:S02]  /*26c50*/  ISETP.GE.U32.AND P6, PT, R14, 0x7fffff4e, PT ;  /* 0x7fffff4e0e00780c */ /* 0x000fc40003fc6070 */
[----:B------:R3:W-:Y:S01]  /*26c60*/  STL.64 [R1+0x14c0], R36 ;  /* 0x0014c02401007387 */ /* 0x0007e20000100a00 */
[----:B------:R-:W-:Y:S02]  /*26c70*/  VIADD R14, R22, 0xffffffcc ;  /* 0xffffffcc160e7836 */ /* 0x000fe40000000000 */
[C---:B--2---:R-:W-:Y:S01]  /*26c80*/  IMAD.WIDE R38, R12.reuse, 0x4, R236 ;  /* 0x000000040c267825 */ /* 0x044fe200078e02ec */
[----:B------:R4:W-:Y:S04]  /*26c90*/  STL.64 [R1+0x14c8], R32 ;  /* 0x0014c82001007387 */ /* 0x0009e80000100a00 */
[----:B------:R-:W-:Y:S01]  /*26ca0*/  LDGSTS.E [R7+0x10004], desc[UR60][R40.64], !P5 ;  /* 0x1000400028077fae */ /* 0x000fe2000e92187c */
[----:B---3--:R-:W-:-:S03]  /*26cb0*/  IMAD.WIDE R36, R12, 0x4, R238 ;  /* 0x000000040c247825 */ /* 0x008fc600078e02ee */
[----:B------:R1:W-:Y:S01]  /*26cc0*/  LDGSTS.E [R7+0x14004], desc[UR60][R38.64], !P5 ;  /* 0x1400400026077fae */ /* 0x0003e2000e92187c */
[----:B----4-:R-:W-:-:S03]  /*26cd0*/  IMAD.WIDE R32, R12, 0x4, R240 ;  /* 0x000000040c207825 */ /* 0x010fc600078e02f0 */
[----:B------:R-:W-:Y:S01]  /*26ce0*/  STL.64 [R1+0x14d0], R40 ;  /* 0x0014d02801007387 */ /* 0x000fe20000100a00 */
[----:B------:R-:W-:-:S03]  /*26cf0*/  IMAD R12, R28, 0x32, RZ ;  /* 0x000000321c0c7824 */ /* 0x000fc600078e02ff */
[----:B------:R2:W-:Y:S04]  /*26d00*/  LDGSTS.E [R7+0x18004], desc[UR60][R36.64], !P5 ;  /* 0x1800400024077fae */ /* 0x0005e8000e92187c */
[----:B------:R1:W-:Y:S04]  /*26d10*/  STL.64 [R1+0x14d8], R38 ;  /* 0x0014d82601007387 */ /* 0x0003e80000100a00 */
[----:B------:R3:W-:Y:S01]  /*26d20*/  LDGSTS.E [R7+0x1c004], desc[UR60][R32.64], !P5 ;  /* 0x1c00400020077fae */ /* 0x0007e2000e92187c */
[----:B------:R-:W-:-:S03]  /*26d30*/  ISETP.GE.U32.AND P5, PT, R14, 0x7fffff4d, PT ;  /* 0x7fffff4d0e00780c */ /* 0x000fc60003fa6070 */
[----:B------:R2:W-:Y:S01]  /*26d40*/  STL.64 [R1+0x14e0], R36 ;  /* 0x0014e02401007387 */ /* 0x0005e20000100a00 */
[----:B------:R-:W-:-:S03]  /*26d50*/  IMAD.WIDE R22, R12, 0x4, R240 ;  /* 0x000000040c167825 */ /* 0x000fc600078e02f0 */
[----:B------:R3:W-:Y:S01]  /*26d60*/  STL.64 [R1+0x14e8], R32 ;  /* 0x0014e82001007387 */ /* 0x0007e20000100a00 */
[----:B-1----:R-:W-:Y:S01]  /*26d70*/  IMAD.WIDE R38, R12, 0x4, R242 ;  /* 0x000000040c267825 */ /* 0x002fe200078e02f2 */
[----:B------:R-:W-:-:S03]  /*26d80*/  IADD3 R14, R24, -0x51, RZ ;  /* 0xffffffaf180e7810 */ /* 0x000fc60007ffe0ff */
[C---:B--2---:R-:W-:Y:S01]  /*26d90*/  IMAD.WIDE R36, R12.reuse, 0x4, R236 ;  /* 0x000000040c247825 */ /* 0x044fe200078e02ec */
[----:B------:R-:W-:Y:S03]  /*26da0*/  STL.64 [R1+0x14f0], R38 ;  /* 0x0014f02601007387 */ /* 0x000fe60000100a00 */
[----:B---3--:R-:W-:Y:S01]  /*26db0*/  IMAD.WIDE R32, R12, 0x4, R238 ;  /* 0x000000040c207825 */ /* 0x008fe200078e02ee */
[----:B------:R-:W-:Y:S03]  /*26dc0*/  LDGSTS.E [R7+0x10008], desc[UR60][R38.64], !P6 ;  /* 0x1000800026077fae */ /* 0x000fe6000f12187c */
[----:B------:R-:W-:Y:S01]  /*26dd0*/  IMAD R12, R29, 0x33, RZ ;  /* 0x000000331d0c7824 */ /* 0x000fe200078e02ff */
[----:B------:R-:W-:Y:S04]  /*26de0*/  STL.64 [R1+0x14f8], R36 ;  /* 0x0014f82401007387 */ /* 0x000fe80000100a00 */
[----:B------:R-:W-:Y:S01]  /*26df0*/  LDGSTS.E [R7+0x14008], desc[UR60][R36.64], !P6 ;  /* 0x1400800024077fae */ /* 0x000fe2000f12187c */
[----:B------:R-:W-:-:S03]  /*26e00*/  IMAD.WIDE R28, R12, 0x4, R236 ;  /* 0x000000040c1c7825 */ /* 0x000fc600078e02ec */
[----:B------:R1:W-:Y:S01]  /*26e10*/  STL.64 [R1+0x1500], R32 ;  /* 0x0015002001007387 */ /* 0x0003e20000100a00 */
[----:B------:R-:W-:-:S03]  /*26e20*/  IMAD.WIDE R24, R12, 0x4, R238 ;  /* 0x000000040c187825 */ /* 0x000fc600078e02ee */
[----:B------:R1:W-:Y:S04]  /*26e30*/  LDGSTS.E [R7+0x18008], desc[UR60][R32.64], !P6 ;  /* 0x1800800020077fae */ /* 0x0003e8000f12187c */
[----:B------:R2:W-:Y:S04]  /*26e40*/  STL.64 [R1+0x1508], R22 ;  /* 0x0015081601007387 */ /* 0x0005e80000100a00 */
[----:B------:R2:W-:Y:S01]  /*26e50*/  LDGSTS.E [R7+0x1c008], desc[UR60][R22.64], !P6 ;  /* 0x1c00800016077fae */ /* 0x0005e2000f12187c */
[----:B------:R-:W-:Y:S01]  /*26e60*/  ISETP.GE.U32.AND P6, PT, R14, 0x7fffff30, PT ;  /* 0x7fffff300e00780c */ /* 0x000fe20003fc6070 */
[----:B-1----:R-:W-:-:S04]  /*26e70*/  IMAD.WIDE R32, R12, 0x4, R242 ;  /* 0x000000040c207825 */ /* 0x002fc800078e02f2 */
[----:B------:R-:W-:Y:S01]  /*26e80*/  VIADD R14, R157, 0xffffffae ;  /* 0xffffffae9d0e7836 */ /* 0x000fe20000000000 */
[----:B------:R1:W-:Y:S01]  /*26e90*/  LDGSTS.E [R7+0x1000c], desc[UR60][R32.64], !P5 ;  /* 0x1000c00020077fae */ /* 0x0003e2000e92187c */
[----:B--2---:R-:W-:-:S03]  /*26ea0*/  IMAD.WIDE R22, R12, 0x4, R240 ;  /* 0x000000040c167825 */ /* 0x004fc600078e02f0 */
[----:B------:R2:W-:Y:S01]  /*26eb0*/  LDGSTS.E [R7+0x1400c], desc[UR60][R28.64], !P5 ;  /* 0x1400c0001c077fae */ /* 0x0005e2000e92187c */
[----:B------:R-:W-:-:S03]  /*26ec0*/  IMAD R12, R21, 0x50, RZ ;  /* 0x00000050150c7824 */ /* 0x000fc600078e02ff */
[----:B------:R3:W-:Y:S04]  /*26ed0*/  LDGSTS.E [R7+0x1800c], desc[UR60][R24.64], !P5 ;  /* 0x1800c00018077fae */ /* 0x0007e8000e92187c */
[----:B------:R1:W-:Y:S04]  /*26ee0*/  STL.64 [R1+0x1510], R32 ;  /* 0x0015102001007387 */ /* 0x0003e80000100a00 */
[----:B------:R4:W-:Y:S01]  /*26ef0*/  LDGSTS.E [R7+0x1c00c], desc[UR60][R22.64], !P5 ;  /* 0x1c00c00016077fae */ /* 0x0009e2000e92187c */
[----:B------:R-:W-:-:S03]  /*26f00*/  ISETP.GE.U32.AND P5, PT, R14, 0x7fffff2f, PT ;  /* 0x7fffff2f0e00780c */ /* 0x000fc60003fa6070 */
[----:B------:R2:W-:Y:S04]  /*26f10*/  STL.64 [R1+0x1518], R28 ;  /* 0x0015181c01007387 */ /* 0x0005e80000100a00 */
[----:B------:R3:W-:Y:S01]  /*26f20*/  STL.64 [R1+0x1520], R24 ;  /* 0x0015201801007387 */ /* 0x0007e20000100a00 */
[----:B-1----:R-:W-:-:S03]  /*26f30*/  IMAD.WIDE R32, R12, 0x4, R242 ;  /* 0x000000040c207825 */ /* 0x002fc600078e02f2 */
[----:B------:R4:W-:Y:S01]  /*26f40*/  STL.64 [R1+0x1528], R22 ;  /* 0x0015281601007387 */ /* 0x0009e20000100a00 */
[----:B--2---:R-:W-:-:S04]  /*26f50*/  IMAD.WIDE R28, R12, 0x4, R236 ;  /* 0x000000040c1c7825 */ /* 0x004fc800078e02ec */
[C---:B---3--:R-:W-:Y:S01]  /*26f60*/  IMAD.WIDE R24, R12.reuse, 0x4, R238 ;  /* 0x000000040c187825 */ /* 0x048fe200078e02ee */
[----:B------:R-:W-:Y:S01]  /*26f70*/  IADD3 R14, R157, -0x53, RZ ;  /* 0xffffffad9d0e7810 */ /* 0x000fe20007ffe0ff */
[----:B------:R1:W-:Y:S02]  /*26f80*/  LDGSTS.E [R7+0x20000], desc[UR60][R32.64], !P6 ;  /* 0x2000000020077fae */ /* 0x0003e4000f12187c */
[----:B----4-:R-:W-:Y:S02]  /*26f90*/  IMAD.WIDE R22, R12, 0x4, R240 ;  /* 0x000000040c167825 */ /* 0x010fe400078e02f0 */
[----:B------:R1:W-:Y:S02]  /*26fa0*/  STL.64 [R1+0x1530], R32 ;  /* 0x0015302001007387 */ /* 0x0003e40000100a00 */
[----:B------:R-:W-:Y:S02]  /*26fb0*/  IMAD R12, R21, 0x51, RZ ;  /* 0x00000051150c7824 */ /* 0x000fe400078e02ff */
[----:B------:R2:W-:Y:S04]  /*26fc0*/  STL.64 [R1+0x1538], R28 ;  /* 0x0015381c01007387 */ /* 0x0005e80000100a00 */
[----:B------:R2:W-:Y:S01]  /*26fd0*/  LDGSTS.E [R7+0x24000], desc[UR60][R28.64], !P6 ;  /* 0x240000001c077fae */ /* 0x0005e2000f12187c */
[----:B-1----:R-:W-:-:S03]  /*26fe0*/  IMAD.WIDE R32, R12, 0x4, R242 ;  /* 0x000000040c207825 */ /* 0x002fc600078e02f2 */
[----:B------:R1:W-:Y:S04]  /*26ff0*/  STL.64 [R1+0x1540], R24 ;  /* 0x0015401801007387 */ /* 0x0003e80000100a00 */
[----:B------:R1:W-:Y:S01]  /*27000*/  LDGSTS.E [R7+0x28000], desc[UR60][R24.64], !P6 ;  /* 0x2800000018077fae */ /* 0x0003e2000f12187c */
[----:B--2---:R-:W-:-:S03]  /*27010*/  IMAD.WIDE R28, R12, 0x4, R236 ;  /* 0x000000040c1c7825 */ /* 0x004fc600078e02ec */
[----:B------:R2:W-:Y:S04]  /*27020*/  STL.64 [R1+0x1548], R22 ;  /* 0x0015481601007387 */ /* 0x0005e80000100a00 */
[----:B------:R2:W-:Y:S01]  /*27030*/  LDGSTS.E [R7+0x2c000], desc[UR60][R22.64], !P6 ;  /* 0x2c00000016077fae */ /* 0x0005e2000f12187c */
[----:B------:R-:W-:Y:S01]  /*27040*/  ISETP.GE.U32.AND P6, PT, R14, 0x7fffff2e, PT ;  /* 0x7fffff2e0e00780c */ /* 0x000fe20003fc6070 */
[----:B------:R-:W-:Y:S02]  /*27050*/  VIADD R14, R157, 0xffffffac ;  /* 0xffffffac9d0e7836 */ /* 0x000fe40000000000 */
[C---:B-1----:R-:W-:Y:S01]  /*27060*/  IMAD.WIDE R24, R12.reuse, 0x4, R238 ;  /* 0x000000040c187825 */ /* 0x042fe200078e02ee */
[----:B------:R1:W-:Y:S04]  /*27070*/  LDGSTS.E [R7+0x20004], desc[UR60][R32.64], !P5 ;  /* 0x2000400020077fae */ /* 0x0003e8000e92187c */
[----:B------:R3:W-:Y:S01]  /*27080*/  LDGSTS.E [R7+0x24004], desc[UR60][R28.64], !P5 ;  /* 0x240040001c077fae */ /* 0x0007e2000e92187c */
[----:B--2---:R-:W-:-:S03]  /*27090*/  IMAD.WIDE R22, R12, 0x4, R240 ;  /* 0x000000040c167825 */ /* 0x004fc600078e02f0 */
[----:B------:R2:W-:Y:S01]  /*270a0*/  LDGSTS.E [R7+0x28004], desc[UR60][R24.64], !P5 ;  /* 0x2800400018077fae */ /* 0x0005e2000e92187c */
[----:B------:R-:W-:-:S03]  /*270b0*/  IMAD R12, R21, 0x52, RZ ;  /* 0x00000052150c7824 */ /* 0x000fc600078e02ff */
[----:B------:R1:W-:Y:S04]  /*270c0*/  STL.64 [R1+0x1550], R32 ;  /* 0x0015502001007387 */ /* 0x0003e80000100a00 */
[----:B------:R4:W-:Y:S01]  /*270d0*/  LDGSTS.E [R7+0x2c004], desc[UR60][R22.64], !P5 ;  /* 0x2c00400016077fae */ /* 0x0009e2000e92187c */
[----:B------:R-:W-:-:S03]  /*270e0*/  ISETP.GE.U32.AND P5, PT, R14, 0x7fffff2d, PT ;  /* 0x7fffff2d0e00780c */ /* 0x000fc60003fa6070 */
[----:B------:R3:W-:Y:S04]  /*270f0*/  STL.64 [R1+0x1558], R28 ;  /* 0x0015581c01007387 */ /* 0x0007e80000100a00 */
[----:B------:R2:W-:Y:S01]  /*27100*/  STL.64 [R1+0x1560], R24 ;  /* 0x0015601801007387 */ /* 0x0005e20000100a00 */
[----:B-1----:R-:W-:-:S03]  /*27110*/  IMAD.WIDE R32, R12, 0x4, R242 ;  /* 0x000000040c207825 */ /* 0x002fc600078e02f2 */
[----:B------:R4:W-:Y:S01]  /*27120*/  STL.64 [R1+0x1568], R22 ;  /* 0x0015681601007387 */ /* 0x0009e20000100a00 */
[----:B---3--:R-:W-:-:S04]  /*27130*/  IMAD.WIDE R28, R12, 0x4, R236 ;  /* 0x000000040c1c7825 */ /* 0x008fc800078e02ec */
[C---:B--2---:R-:W-:Y:S01]  /*27140*/  IMAD.WIDE R24, R12.reuse, 0x4, R238 ;  /* 0x000000040c187825 */ /* 0x044fe200078e02ee */
        /* <DEDUP_REMOVED lines=58> */
[C---:B---3--:R-:W-:Y:S01]  /*274f0*/  IMAD.WIDE R28, R12.reuse, 0x4, R236 ;  /* 0x000000040c1c7825 */ /* 0x048fe200078e02ec */
[----:B------:R-:W-:Y:S02]  /*27500*/  IADD3 R14, R157, -0x15, RZ ;  /* 0xffffffeb9d0e7810 */ /* 0x000fe40007ffe0ff */
[----:B------:R1:W-:Y:S01]  /*27510*/  LDGSTS.E [R7+0x30008], desc[UR60][R32.64], !P6 ;  /* 0x3000800020077fae */ /* 0x0003e2000f12187c */
[----:B--2---:R-:W-:-:S04]  /*27520*/  IMAD.WIDE R24, R12, 0x4, R238 ;  /* 0x000000040c187825 */ /* 0x004fc800078e02ee */
[----:B----4-:R-:W-:Y:S01]  /*27530*/  IMAD.WIDE R22, R12, 0x4, R240 ;  /* 0x000000040c167825 */ /* 0x010fe200078e02f0 */
[----:B------:R1:W-:Y:S03]  /*27540*/  STL.64 [R1+0x15f0], R32 ;  /* 0x0015f02001007387 */ /* 0x0003e60000100a00 */
[----:B------:R-:W-:Y:S01]  /*27550*/  IMAD R12, R21, 0x73, RZ ;  /* 0x00000073150c7824 */ /* 0x000fe200078e02ff */
[----:B------:R2:W-:Y:S03]  /*27560*/  LDGSTS.E [R7+0x34008], desc[UR60][R28.64], !P6 ;  /* 0x340080001c077fae */ /* 0x0005e6000f12187c */
[C---:B------:R-:W-:Y:S01]  /*27570*/  IMAD.WIDE R36, R12.reuse, 0x4, R242 ;  /* 0x000000040c247825 */ /* 0x040fe200078e02f2 */
[----:B------:R2:W-:Y:S04]  /*27580*/  STL.64 [R1+0x15f8], R28 ;  /* 0x0015f81c01007387 */ /* 0x0005e80000100a00 */
[----:B------:R3:W-:Y:S01]  /*27590*/  LDGSTS.E [R7+0x38008], desc[UR60][R24.64], !P6 ;  /* 0x3800800018077fae */ /* 0x0007e2000f12187c */
[----:B-1----:R-:W-:-:S03]  /*275a0*/  IMAD.WIDE R32, R12, 0x4, R236 ;  /* 0x000000040c207825 */ /* 0x002fc600078e02ec */
[----:B------:R3:W-:Y:S04]  /*275b0*/  STL.64 [R1+0x1600], R24 ;  /* 0x0016001801007387 */ /* 0x0007e80000100a00 */
[----:B------:R1:W-:Y:S01]  /*275c0*/  LDGSTS.E [R7+0x3c008], desc[UR60][R22.64], !P6 ;  /* 0x3c00800016077fae */ /* 0x0003e2000f12187c */
[----:B--2---:R-:W-:Y:S01]  /*275d0*/  IMAD.WIDE R28, R12, 0x4, R238 ;  /* 0x000000040c1c7825 */ /* 0x004fe200078e02ee */
[----:B------:R-:W-:Y:S02]  /*275e0*/  ISETP.GE.U32.AND P6, PT, R14, 0x7fffff6c, PT ;  /* 0x7fffff6c0e00780c */ /* 0x000fe40003fc6070 */
[----:B------:R1:W-:Y:S01]  /*275f0*/  STL.64 [R1+0x1608], R22 ;  /* 0x0016081601007387 */ /* 0x0003e20000100a00 */
[----:B---3--:R-:W-:-:S03]  /*27600*/  IMAD.WIDE R24, R12, 0x4, R240 ;  /* 0x000000040c187825 */ /* 0x008fc600078e02f0 */
[----:B------:R2:W-:Y:S01]  /*27610*/  LDGSTS.E [R7+0x3000c], desc[UR60][R36.64], !P5 ;  /* 0x3000c00024077fae */ /* 0x0005e2000e92187c */
[----:B------:R-:W-:Y:S01]  /*27620*/  LOP3.LUT R12, R16, 0x50, RZ, 0x3c, !PT ;  /* 0x00000050100c7812 */ /* 0x000fe200078e3cff */
[----:B------:R-:W-:Y:S02]  /*27630*/  IMAD R14, R21, 0x14, RZ ;  /* 0x00000014150e7824 */ /* 0x000fe400078e02ff */
[----:B------:R3:W-:Y:S01]  /*27640*/  LDGSTS.E [R7+0x3400c], desc[UR60][R32.64], !P5 ;  /* 0x3400c00020077fae */ /* 0x0007e2000e92187c */
[----:B-1----:R-:W-:-:S03]  /*27650*/  VIADD R22, R157, 0xffffffea ;  /* 0xffffffea9d167836 */ /* 0x002fc60000000000 */
[----:B------:R1:W-:Y:S01]  /*27660*/  LDGSTS.E [R7+0x3800c], desc[UR60][R28.64], !P5 ;  /* 0x3800c0001c077fae */ /* 0x0003e2000e92187c */
[----:B------:R-:W-:-:S03]  /*27670*/  IMAD.IADD R12, R155, 0x1, R12 ;  /* 0x000000019b0c7824 */ /* 0x000fc600078e020c */
[----:B------:R2:W-:Y:S04]  /*27680*/  STL.64 [R1+0x1610], R36 ;  /* 0x0016102401007387 */ /* 0x0005e80000100a00 */
[----:B------:R4:W-:Y:S01]  /*27690*/  LDGSTS.E [R7+0x3c00c], desc[UR60][R24.64], !P5 ;  /* 0x3c00c00018077fae */ /* 0x0009e2000e92187c */
[----:B------:R-:W-:-:S03]  /*276a0*/  ISETP.GE.U32.AND P5, PT, R22, 0x7fffff6b, PT ;  /* 0x7fffff6b1600780c */ /* 0x000fc60003fa6070 */
[----:B------:R3:W-:Y:S04]  /*276b0*/  STL.64 [R1+0x1618], R32 ;  /* 0x0016182001007387 */ /* 0x0007e80000100a00 */
[----:B------:R1:W-:Y:S01]  /*276c0*/  STL.64 [R1+0x1620], R28 ;  /* 0x0016201c01007387 */ /* 0x0003e20000100a00 */
[----:B--2---:R-:W-:-:S03]  /*276d0*/  IMAD.WIDE R36, R14, 0x4, R242 ;  /* 0x000000040e247825 */ /* 0x004fc600078e02f2 */
[----:B------:R4:W-:Y:S01]  /*276e0*/  STL.64 [R1+0x1628], R24 ;  /* 0x0016281801007387 */ /* 0x0009e20000100a00 */
[----:B---3--:R-:W-:-:S04]  /*276f0*/  IMAD.WIDE R32, R14, 0x4, R236 ;  /* 0x000000040e207825 */ /* 0x008fc800078e02ec */
[C---:B-1----:R-:W-:Y:S01]  /*27700*/  IMAD.WIDE R28, R14.reuse, 0x4, R238 ;  /* 0x000000040e1c7825 */ /* 0x042fe200078e02ee */
[----:B------:R-:W-:Y:S01]  /*27710*/  IADD3 R22, R157, -0x17, RZ ;  /* 0xffffffe99d167810 */ /* 0x000fe20007ffe0ff */
[----:B------:R1:W-:Y:S02]  /*27720*/  LDGSTS.E [R12], desc[UR60][R36.64], !P6 ;  /* 0x00000000240c7fae */ /* 0x0003e4000f12187c */
        /* <DEDUP_REMOVED lines=26> */
[----:B------:R-:W-:Y:S02]  /*278d0*/  VIADD R22, R157, 0xffffffcb ;  /* 0xffffffcb9d167836 */ /* 0x000fe40000000000 */
[----:B---3--:R-:W-:-:S04]  /*278e0*/  IMAD.WIDE R32, R14, 0x4, R236 ;  /* 0x000000040e207825 */ /* 0x008fc800078e02ec */
[C---:B--2---:R-:W-:Y:S01]  /*278f0*/  IMAD.WIDE R28, R14.reuse, 0x4, R238 ;  /* 0x000000040e1c7825 */ /* 0x044fe200078e02ee */
[----:B------:R1:W-:Y:S03]  /*27900*/  LDGSTS.E [R12+0x8], desc[UR60][R36.64], !P6 ;  /* 0x00008000240c7fae */ /* 0x0003e6000f12187c */
[----:B----4-:R-:W-:Y:S01]  /*27910*/  IMAD.WIDE R24, R14, 0x4, R240 ;  /* 0x000000040e187825 */ /* 0x010fe200078e02f0 */
[----:B------:R1:W-:Y:S03]  /*27920*/  STL.64 [R1+0x1670], R36 ;  /* 0x0016702401007387 */ /* 0x0003e60000100a00 */
[----:B------:R-:W-:Y:S01]  /*27930*/  IMAD R14, R21, 0x17, RZ ;  /* 0x00000017150e7824 */ /* 0x000fe200078e02ff */
        /* <DEDUP_REMOVED lines=186> */
[----:B------:R2:W-:Y:S01]  /*284e0*/  STL.64 [R1+0x1808], R24 ;  /* 0x0018081801007387 */ /* 0x0005e20000100a00 */
[----:B------:R-:W-:-:S03]  /*284f0*/  IADD3 R23, R157, -0x1a, RZ ;  /* 0xffffffe69d177810 */ /* 0x000fc60007ffe0ff */
[----:B------:R2:W-:Y:S01]  /*28500*/  LDGSTS.E [R12+0x3c008], desc[UR60][R24.64], !P6 ;  /* 0x3c008000180c7fae */ /* 0x0005e2000f12187c */
[----:B------:R-:W-:Y:S01]  /*28510*/  ISETP.GE.U32.AND P6, PT, R22, 0x7fffff68, PT ;  /* 0x7fffff681600780c */ /* 0x000fe20003fc6070 */
[C---:B-1----:R-:W-:Y:S02]  /*28520*/  IMAD.WIDE R28, R14.reuse, 0x4, R238 ;  /* 0x000000040e1c7825 */ /* 0x042fe400078e02ee */
[----:B------:R1:W-:Y:S02]  /*28530*/  LDGSTS.E [R12+0x3000c], desc[UR60][R36.64], !P5 ;  /* 0x3000c000240c7fae */ /* 0x0003e4000e92187c */
[----:B------:R-:W-:Y:S02]  /*28540*/  IMAD R22, R21, 0x18, RZ ;  /* 0x0000001815167824 */ /* 0x000fe400078e02ff */
[----:B------:R3:W-:Y:S01]  /*28550*/  LDGSTS.E [R12+0x3400c], desc[UR60][R32.64], !P5 ;  /* 0x3400c000200c7fae */ /* 0x0007e2000e92187c */
[----:B--2---:R-:W-:Y:S01]  /*28560*/  IMAD.WIDE R24, R14, 0x4, R240 ;  /* 0x000000040e187825 */ /* 0x004fe200078e02f0 */
[----:B------:R-:W-:-:S02]  /*28570*/  LOP3.LUT R14, R16, 0x60, RZ, 0x3c, !PT ;  /* 0x00000060100e7812 */ /* 0x000fc400078e3cff */
[----:B------:R2:W-:Y:S04]  /*28580*/  LDGSTS.E [R12+0x3800c], desc[UR60][R28.64], !P5 ;  /* 0x3800c0001c0c7fae */ /* 0x0005e8000e92187c */
[----:B------:R1:W-:Y:S01]  /*28590*/  STL.64 [R1+0x1810], R36 ;  /* 0x0018102401007387 */ /* 0x0003e20000100a00 */
[----:B------:R-:W-:-:S03]  /*285a0*/  IADD3 R14, R155, R14, RZ ;  /* 0x0000000e9b0e7210 */ /* 0x000fc60007ffe0ff */
        /* <DEDUP_REMOVED lines=9> */
[----:B------:R1:W-:Y:S03]  /*28640*/  LDGSTS.E [R14], desc[UR60][R36.64], !P6 ;  /* 0x00000000240e7fae */ /* 0x0003e6000f12187c */
        /* <DEDUP_REMOVED lines=223> */
[----:B------:R-:W-:Y:S01]  /*29440*/  LOP3.LUT R16, R16, 0x70, RZ, 0x3c, !PT ;  /* 0x0000007010107812 */ /* 0x000fe200078e3cff */
[----:B---3--:R-:W-:-:S02]  /*29450*/  IMAD.WIDE R28, R22, 0x4, R240 ;  /* 0x00000004161c7825 */ /* 0x008fc400078e02f0 */
[----:B------:R2:W-:Y:S02]  /*29460*/  LDGSTS.E [R14+0x3000c], desc[UR60][R38.64], !P5 ;  /* 0x3000c000260e7fae */ /* 0x0005e4000e92187c */
[----:B------:R-:W-:Y:S02]  /*29470*/  IMAD R23, R21, 0x1c, RZ ;  /* 0x0000001c15177824 */ /* 0x000fe400078e02ff */
[----:B------:R3:W-:Y:S01]  /*29480*/  LDGSTS.E [R14+0x3400c], desc[UR60][R36.64], !P5 ;  /* 0x3400c000240e7fae */ /* 0x0007e2000e92187c */
[----:B-1----:R-:W-:-:S03]  /*29490*/  VIADD R24, R157, 0xffffffe2 ;  /* 0xffffffe29d187836 */ /* 0x002fc60000000000 */
[----:B------:R1:W-:Y:S01]  /*294a0*/  LDGSTS.E [R14+0x3800c], desc[UR60][R32.64], !P5 ;  /* 0x3800c000200e7fae */ /* 0x0003e2000e92187c */
[----:B------:R-:W-:-:S03]  /*294b0*/  IMAD.IADD R16, R155, 0x1, R16 ;  /* 0x000000019b107824 */ /* 0x000fc600078e0210 */
[----:B------:R4:W-:Y:S01]  /*294c0*/  LDGSTS.E [R14+0x3c00c], desc[UR60][R28.64], !P5 ;  /* 0x3c00c0001c0e7fae */ /* 0x0009e2000e92187c */
[----:B------:R-:W-:-:S03]  /*294d0*/  ISETP.GE.U32.AND P5, PT, R24, 0x7fffff63, PT ;  /* 0x7fffff631800780c */ /* 0x000fc60003fa6070 */
[----:B------:R2:W-:Y:S01]  /*294e0*/  STL.64 [R1+0x1a10], R38 ;  /* 0x001a102601007387 */ /* 0x0005e20000100a00 */
[----:B------:R-:W-:-:S03]  /*294f0*/  IMAD R22, R21, 0x1d, RZ ;  /* 0x0000001d15167824 */ /* 0x000fc600078e02ff */
[----:B------:R3:W-:Y:S04]  /*29500*/  STL.64 [R1+0x1a18], R36 ;  /* 0x001a182401007387 */ /* 0x0007e80000100a00 */
[----:B------:R1:W-:Y:S01]  /*29510*/  STL.64 [R1+0x1a20], R32 ;  /* 0x001a202001007387 */ /* 0x0003e20000100a00 */
[----:B--2---:R-:W-:-:S03]  /*29520*/  IMAD.WIDE R38, R23, 0x4, R242 ;  /* 0x0000000417267825 */ /* 0x004fc600078e02f2 */
[----:B------:R4:W-:Y:S01]  /*29530*/  STL.64 [R1+0x1a28], R28 ;  /* 0x001a281c01007387 */ /* 0x0009e20000100a00 */
[----:B---3--:R-:W-:Y:S01]  /*29540*/  IMAD.WIDE R36, R23, 0x4, R236 ;  /* 0x0000000417247825 */ /* 0x008fe200078e02ec */
[----:B------:R-:W-:-:S03]  /*29550*/  IADD3 R24, R157, -0x1f, RZ ;  /* 0xffffffe19d187810 */ /* 0x000fc60007ffe0ff */
[C---:B-1----:R-:W-:Y:S01]  /*29560*/  IMAD.WIDE R32, R23.reuse, 0x4, R238 ;  /* 0x0000000417207825 */ /* 0x042fe200078e02ee */
[----:B------:R1:W-:Y:S03]  /*29570*/  STL.64 [R1+0xee0], R38 ;  /* 0x000ee02601007387 */ /* 0x0003e60000100a00 */
[----:B----4-:R-:W-:Y:S01]  /*29580*/  IMAD.WIDE R28, R23, 0x4, R240 ;  /* 0x00000004171c7825 */ /* 0x010fe200078e02f0 */
[----:B------:R1:W-:Y:S04]  /*29590*/  LDGSTS.E [R16], desc[UR60][R38.64], !P6 ;  /* 0x0000000026107fae */ /* 0x0003e8000f12187c */
        /* <DEDUP_REMOVED lines=11> */
[----:B------:R-:W-:Y:S04]  /*29650*/  LDGSTS.E [R16+0x4], desc[UR60][R38.64], !P5 ;  /* 0x0000400026107fae */ /* 0x000fe8000e92187c */
[----:B------:R1:W-:Y:S01]  /*29660*/  LDGSTS.E [R16+0x4004], desc[UR60][R36.64], !P5 ;  /* 0x0400400024107fae */ /* 0x0003e2000e92187c */
[----:B--2---:R-:W-:-:S03]  /*29670*/  IMAD.WIDE R28, R22, 0x4, R240 ;  /* 0x00000004161c7825 */ /* 0x004fc600078e02f0 */
[----:B------:R2:W-:Y:S01]  /*29680*/  LDGSTS.E [R16+0x8004], desc[UR60][R32.64], !P5 ;  /* 0x0800400020107fae */ /* 0x0005e2000e92187c */
[----:B------:R-:W-:-:S03]  /*29690*/  IMAD R22, R21, 0x1e, RZ ;  /* 0x0000001e15167824 */ /* 0x000fc600078e02ff */
[----:B------:R-:W-:Y:S04]  /*296a0*/  STL.64 [R1+0xf00], R38 ;  /* 0x000f002601007387 */ /* 0x000fe80000100a00 */
[----:B------:R3:W-:Y:S01]  /*296b0*/  LDGSTS.E [R16+0xc004], desc[UR60][R28.64], !P5 ;  /* 0x0c0040001c107fae */ /* 0x0007e2000e92187c */
[----:B------:R-:W-:-:S03]  /*296c0*/  ISETP.GE.U32.AND P5, PT, R23, 0x7fffff61, PT ;  /* 0x7fffff611700780c */ /* 0x000fc60003fa6070 */
[----:B------:R1:W-:Y:S01]  /*296d0*/  STL.64 [R1+0xf08], R36 ;  /* 0x000f082401007387 */ /* 0x0003e20000100a00 */
[----:B------:R-:W-:-:S03]  /*296e0*/  IMAD.WIDE R24, R22, 0x4, R240 ;  /* 0x0000000416187825 */ /* 0x000fc600078e02f0 */
[----:B------:R2:W-:Y:S04]  /*296f0*/  STL.64 [R1+0xf10], R32 ;  /* 0x000f102001007387 */ /* 0x0005e80000100a00 */
[----:B------:R3:W-:Y:S01]  /*29700*/  STL.64 [R1+0xf18], R28 ;  /* 0x000f181c01007387 */ /* 0x0007e20000100a00 */
[----:B-1----:R-:W-:-:S04]  /*29710*/  IMAD.WIDE R36, R22, 0x4, R242 ;  /* 0x0000000416247825 */ /* 0x002fc800078e02f2 */
[----:B--2---:R-:W-:-:S04]  /*29720*/  IMAD.WIDE R32, R22, 0x4, R236 ;  /* 0x0000000416207825 */ /* 0x004fc800078e02ec */
[----:B---3--:R-:W-:Y:S01]  /*29730*/  IMAD.WIDE R28, R22, 0x4, R238 ;  /* 0x00000004161c7825 */ /* 0x008fe200078e02ee */
[----:B------:R1:W-:Y:S03]  /*29740*/  STL.64 [R1+0xf20], R36 ;  /* 0x000f202401007387 */ /* 0x0003e60000100a00 */
[----:B------:R-:W-:Y:S01]  /*29750*/  IMAD R22, R21, 0x1f, RZ ;  /* 0x0000001f15167824 */ /* 0x000fe200078e02ff */
[----:B------:R1:W-:Y:S01]  /*29760*/  LDGSTS.E [R16+0x8], desc[UR60][R36.64], !P6 ;  /* 0x0000800024107fae */ /* 0x0003e2000f12187c */
[----:B------:R-:W-:-:S03]  /*29770*/  VIADD R23, R157, 0xffffffc3 ;  /* 0xffffffc39d177836 */ /* 0x000fc60000000000 */
        /* <DEDUP_REMOVED lines=55> */
[----:B------:R1:W-:Y:S03]  /*29af0*/  LDGSTS.E [R16+0x10008], desc[UR60][R36.64], !P6 ;  /* 0x1000800024107fae */ /* 0x0003e6000f12187c */
[----:B----4-:R-:W-:Y:S01]  /*29b00*/  IMAD.WIDE R24, R22, 0x4, R240 ;  /* 0x0000000416187825 */ /* 0x010fe200078e02f0 */
[----:B------:R1:W-:Y:S03]  /*29b10*/  STL.64 [R1+0xfa0], R36 ;  /* 0x000fa02401007387 */ /* 0x0003e60000100a00 */
[----:B------:R-:W-:Y:S01]  /*29b20*/  IMAD R22, R21, 0x3f, RZ ;  /* 0x0000003f15167824 */ /* 0x000fe200078e02ff */
[----:B------:R2:W-:Y:S01]  /*29b30*/  STL.64 [R1+0xfa8], R32 ;  /* 0x000fa82001007387 */ /* 0x0005e20000100a00 */
[----:B------:R-:W-:-:S03]  /*29b40*/  VIADD R23, R157, 0xffffffa3 ;  /* 0xffffffa39d177836 */ /* 0x000fc60000000000 */
[----:B------:R2:W-:Y:S01]  /*29b50*/  LDGSTS.E [R16+0x14008], desc[UR60][R32.64], !P6 ;  /* 0x1400800020107fae */ /* 0x0005e2000f12187c */
[----:B-1----:R-:W-:-:S03]  /*29b60*/  IMAD.WIDE R36, R22, 0x4, R242 ;  /* 0x0000000416247825 */ /* 0x002fc600078e02f2 */
[----:B------:R1:W-:Y:S04]  /*29b70*/  STL.64 [R1+0xfb0], R28 ;  /* 0x000fb01c01007387 */ /* 0x0003e80000100a00 */
[----:B------:R1:W-:Y:S01]  /*29b80*/  LDGSTS.E [R16+0x18008], desc[UR60][R28.64], !P6 ;  /* 0x180080001c107fae */ /* 0x0003e2000f12187c */
[----:B--2---:R-:W-:-:S03]  /*29b90*/  IMAD.WIDE R32, R22, 0x4, R236 ;  /* 0x0000000416207825 */ /* 0x004fc600078e02ec */
[----:B------:R2:W-:Y:S04]  /*29ba0*/  STL.64 [R1+0xfb8], R24 ;  /* 0x000fb81801007387 */ /* 0x0005e80000100a00 */
[----:B------:R2:W-:Y:S01]  /*29bb0*/  LDGSTS.E [R16+0x1c008], desc[UR60][R24.64], !P6 ;  /* 0x1c00800018107fae */ /* 0x0005e2000f12187c */
[----:B-1----:R-:W-:-:S03]  /*29bc0*/  IMAD.WIDE R28, R22, 0x4, R238 ;  /* 0x00000004161c7825 */ /* 0x002fc600078e02ee */
[----:B------:R1:W-:Y:S01]  /*29bd0*/  LDGSTS.E [R16+0x1000c], desc[UR60][R36.64], !P5 ;  /* 0x1000c00024107fae */ /* 0x0003e2000e92187c */
[----:B------:R-:W-:-:S03]  /*29be0*/  ISETP.GE.U32.AND P6, PT, R23, 0x7fffff24, PT ;  /* 0x7fffff241700780c */ /* 0x000fc60003fc6070 */
[----:B------:R3:W-:Y:S01]  /*29bf0*/  LDGSTS.E [R16+0x1400c], desc[UR60][R32.64], !P5 ;  /* 0x1400c00020107fae */ /* 0x0007e2000e92187c */
[----:B--2---:R-:W-:Y:S01]  /*29c00*/  IMAD.WIDE R24, R22, 0x4, R240 ;  /* 0x0000000416187825 */ /* 0x004fe200078e02f0 */
[----:B------:R-:W-:Y:S02]  /*29c10*/  IADD3 R22, R157, -0x5e, RZ ;  /* 0xffffffa29d167810 */ /* 0x000fe40007ffe0ff */
[----:B------:R2:W-:Y:S04]  /*29c20*/  LDGSTS.E [R16+0x1800c], desc[UR60][R28.64], !P5 ;  /* 0x1800c0001c107fae */ /* 0x0005e8000e92187c */
[----:B------:R4:W-:Y:S01]  /*29c30*/  LDGSTS.E [R16+0x1c00c], desc[UR60][R24.64], !P5 ;  /* 0x1c00c00018107fae */ /* 0x0009e2000e92187c */
[----:B------:R-:W-:Y:S01]  /*29c40*/  ISETP.GE.U32.AND P5, PT, R22, 0x7fffff23, PT ;  /* 0x7fffff231600780c */ /* 0x000fe20003fa6070 */
[----:B------:R-:W-:-:S02]  /*29c50*/  IMAD R22, R21, 0x5c, RZ ;  /* 0x0000005c15167824 */ /* 0x000fc400078e02ff */
[----:B------:R1:W-:Y:S02]  /*29c60*/  STL.64 [R1+0xfc0], R36 ;  /* 0x000fc02401007387 */ /* 0x0003e40000100a00 */
[C---:B------:R-:W-:Y:S02]  /*29c70*/  IMAD.WIDE R38, R22.reuse, 0x4, R242 ;  /* 0x0000000416267825 */ /* 0x040fe400078e02f2 */
[----:B------:R3:W-:Y:S04]  /*29c80*/  STL.64 [R1+0xfc8], R32 ;  /* 0x000fc82001007387 */ /* 0x0007e80000100a00 */
[----:B------:R2:W-:Y:S01]  /*29c90*/  STL.64 [R1+0xfd0], R28 ;  /* 0x000fd01c01007387 */ /* 0x0005e20000100a00 */
[C---:B------:R-:W-:Y:S02]  /*29ca0*/  IMAD R23, R21.reuse, 0x5e, RZ ;  /* 0x0000005e15177824 */ /* 0x040fe400078e02ff */
[C---:B-1----:R-:W-:Y:S01]  /*29cb0*/  IMAD.WIDE R36, R22.reuse, 0x4, R236 ;  /* 0x0000000416247825 */ /* 0x042fe200078e02ec */
[----:B------:R4:W-:Y:S03]  /*29cc0*/  STL.64 [R1+0xfd8], R24 ;  /* 0x000fd81801007387 */ /* 0x0009e60000100a00 */
[C---:B---3--:R-:W-:Y:S01]  /*29cd0*/  IMAD.WIDE R32, R22.reuse, 0x4, R238 ;  /* 0x0000000416207825 */ /* 0x048fe200078e02ee */
[----:B------:R1:W-:Y:S03]  /*29ce0*/  LDGSTS.E [R16+0x20000], desc[UR60][R38.64], !P6 ;  /* 0x2000000026107fae */ /* 0x0003e6000f12187c */
[----:B--2---:R-:W-:Y:S01]  /*29cf0*/  IMAD.WIDE R28, R22, 0x4, R240 ;  /* 0x00000004161c7825 */ /* 0x004fe200078e02f0 */
[----:B------:R1:W-:Y:S03]  /*29d00*/  STL.64 [R1+0xfe0], R38 ;  /* 0x000fe02601007387 */ /* 0x0003e60000100a00 */
[----:B------:R-:W-:Y:S01]  /*29d10*/  IMAD R22, R21, 0x5d, RZ ;  /* 0x0000005d15167824 */ /* 0x000fe200078e02ff */
[----:B----4-:R-:W2:Y:S01]  /*29d20*/  LDC R25, c[0x0][0x240] ;  /* 0x00009000ff197b82 */ /* 0x010ea20000000800 */
[----:B------:R3:W-:Y:S02]  /*29d30*/  LDGSTS.E [R16+0x24000], desc[UR60][R36.64], !P6 ;  /* 0x2400000024107fae */ /* 0x0007e4000f12187c */
[----:B------:R-:W-:-:S02]  /*29d40*/  IMAD.WIDE R48, R22, 0x4, R242 ;  /* 0x0000000416307825 */ /* 0x000fc400078e02f2 */
[----:B------:R4:W-:Y:S02]  /*29d50*/  LDGSTS.E [R16+0x28000], desc[UR60][R32.64], !P6 ;  /* 0x2800000020107fae */ /* 0x0009e4000f12187c */
[C---:B------:R-:W-:Y:S02]  /*29d60*/  IMAD.WIDE R46, R22.reuse, 0x4, R236 ;  /* 0x00000004162e7825 */ /* 0x040fe400078e02ec */
[----:B------:R3:W-:Y:S02]  /*29d70*/  STL.64 [R1+0xfe8], R36 ;  /* 0x000fe82401007387 */ /* 0x0007e40000100a00 */
[----:B-1----:R-:W-:Y:S02]  /*29d80*/  IMAD.WIDE R38, R23, 0x4, R242 ;  /* 0x0000000417267825 */ /* 0x002fe400078e02f2 */
[----:B------:R1:W-:Y:S02]  /*29d90*/  LDGSTS.E [R16+0x2c000], desc[UR60][R28.64], !P6 ;  /* 0x2c0000001c107fae */ /* 0x0003e4000f12187c */
[----:B------:R-:W-:-:S02]  /*29da0*/  IMAD.WIDE R44, R22, 0x4, R238 ;  /* 0x00000004162c7825 */ /* 0x000fc400078e02ee */
[----:B------:R4:W-:Y:S02]  /*29db0*/  STL.64 [R1+0xff0], R32 ;  /* 0x000ff02001007387 */ /* 0x0009e40000100a00 */
[----:B------:R-:W-:Y:S02]  /*29dc0*/  IMAD.WIDE R40, R22, 0x4, R240 ;  /* 0x0000000416287825 */ /* 0x000fe400078e02f0 */
[----:B------:R-:W-:Y:S02]  /*29dd0*/  LDGSTS.E [R16+0x20004], desc[UR60][R48.64], !P5 ;  /* 0x2000400030107fae */ /* 0x000fe4000e92187c */
[----:B------:R-:W-:Y:S02]  /*29de0*/  VIADD R24, R157, 0xffffff80 ;  /* 0xffffff809d187836 */ /* 0x000fe40000000000 */
[C---:B---3--:R-:W-:Y:S01]  /*29df0*/  IMAD.WIDE R36, R23.reuse, 0x4, R236 ;  /* 0x0000000417247825 */ /* 0x048fe200078e02ec */
[----:B------:R1:W-:Y:S03]  /*29e00*/  STL.64 [R1+0xff8], R28 ;  /* 0x000ff81c01007387 */ /* 0x0003e60000100a00 */
[C---:B----4-:R-:W-:Y:S01]  /*29e10*/  IMAD.WIDE R32, R23.reuse, 0x4, R238 ;  /* 0x0000000417207825 */ /* 0x050fe200078e02ee */
[----:B------:R-:W-:Y:S04]  /*29e20*/  LDGSTS.E [R16+0x24004], desc[UR60][R46.64], !P5 ;  /* 0x240040002e107fae */ /* 0x000fe8000e92187c */
[----:B------:R3:W-:Y:S01]  /*29e30*/  STL.64 [R1+0x1a30], R38 ;  /* 0x001a302601007387 */ /* 0x0007e20000100a00 */
[----:B-1----:R-:W-:-:S03]  /*29e40*/  IMAD.WIDE R28, R23, 0x4, R240 ;  /* 0x00000004171c7825 */ /* 0x002fc600078e02f0 */
[----:B------:R-:W-:Y:S04]  /*29e50*/  LDGSTS.E [R16+0x28004], desc[UR60][R44.64], !P5 ;  /* 0x280040002c107fae */ /* 0x000fe8000e92187c */
[----:B------:R-:W-:Y:S01]  /*29e60*/  STL.64 [R1+0x1000], R48 ;  /* 0x0010003001007387 */ /* 0x000fe20000100a00 */
[----:B------:R-:W-:-:S03]  /*29e70*/  IMAD R23, R21, 0x5f, RZ ;  /* 0x0000005f15177824 */ /* 0x000fc600078e02ff */
[----:B------:R-:W-:Y:S01]  /*29e80*/  LDGSTS.E [R16+0x2c004], desc[UR60][R40.64], !P5 ;  /* 0x2c00400028107fae */ /* 0x000fe2000e92187c */
[----:B------:R-:W-:-:S03]  /*29e90*/  ISETP.GE.AND P5, PT, R156, R24, PT ;  /* 0x000000189c00720c */ /* 0x000fc60003fa6270 */
[----:B------:R-:W-:Y:S04]  /*29ea0*/  STL.64 [R1+0x1018], R40 ;  /* 0x0010182801007387 */ /* 0x000fe80000100a00 */
[----:B------:R3:W-:Y:S04]  /*29eb0*/  LDGSTS.E [R16+0x20008], desc[UR60][R38.64], !P2 ;  /* 0x2000800026107fae */ /* 0x0007e8000d12187c */
[----:B------:R-:W-:Y:S04]  /*29ec0*/  STL.64 [R1+0x1010], R44 ;  /* 0x0010102c01007387 */ /* 0x000fe80000100a00 */
[----:B------:R-:W-:Y:S04]  /*29ed0*/  LDGSTS.E [R16+0x24008], desc[UR60][R36.64], !P2 ;  /* 0x2400800024107fae */ /* 0x000fe8000d12187c */
[----:B------:R-:W-:Y:S01]  /*29ee0*/  STL.64 [R1+0x1008], R46 ;  /* 0x0010082e01007387 */ /* 0x000fe20000100a00 */
[----:B---3--:R-:W-:-:S03]  /*29ef0*/  IMAD.WIDE R38, R23, 0x4, R242 ;  /* 0x0000000417267825 */ /* 0x008fc600078e02f2 */
[----:B------:R-:W-:Y:S04]  /*29f00*/  LDGSTS.E [R16+0x28008], desc[UR60][R32.64], !P2 ;  /* 0x2800800020107fae */ /* 0x000fe8000d12187c */
[----:B------:R1:W-:Y:S04]  /*29f10*/  STL.64 [R1+0x1a48], R28 ;  /* 0x001a481c01007387 */ /* 0x0003e80000100a00 */
[----:B------:R1:W-:Y:S01]  /*29f20*/  LDGSTS.E [R16+0x2c008], desc[UR60][R28.64], !P2 ;  /* 0x2c0080001c107fae */ /* 0x0003e2000d12187c */
[----:B------:R-:W-:Y:S02]  /*29f30*/  ISETP.NE.U32.AND P2, PT, R20, RZ, PT ;  /* 0x000000ff1400720c */ /* 0x000fe40003f45070 */
[----:B------:R-:W-:Y:S01]  /*29f40*/  SEL R20, RZ, 0x4, P5 ;  /* 0x00000004ff147807 */ /* 0x000fe20002800000 */
[----:B------:R3:W-:Y:S01]  /*29f50*/  STL.64 [R1+0x1a40], R32 ;  /* 0x001a402001007387 */ /* 0x0007e20000100a00 */
[----:B------:R-:W-:-:S03]  /*29f60*/  ISETP.GT.AND P5, PT, R30, 0xff, PT ;  /* 0x000000ff1e00780c */ /* 0x000fc60003fa4270 */
[----:B------:R4:W-:Y:S01]  /*29f70*/  STL.64 [R1+0x1a38], R36 ;  /* 0x001a382401007387 */ /* 0x0009e20000100a00 */
[----:B------:R-:W-:Y:S01]  /*29f80*/  IADD3 R22, R26, -0x100, RZ ;  /* 0xffffff001a167810 */ /* 0x000fe20007ffe0ff */
[C---:B-1----:R-:W-:Y:S01]  /*29f90*/  IMAD.WIDE R28, R23.reuse, 0x4, R240 ;  /* 0x00000004171c7825 */ /* 0x042fe200078e02f0 */
[----:B------:R-:W-:Y:S01]  /*29fa0*/  SEL R20, R20, RZ, P5 ;  /* 0x000000ff14147207 */ /* 0x000fe20002800000 */
[----:B------:R-:W-:Y:S02]  /*29fb0*/  LDGSTS.E [R16+0x2000c], desc[UR60][R38.64], !P4 ;  /* 0x2000c00026107fae */ /* 0x000fe4000e12187c */
[----:B---3--:R-:W-:-:S04]  /*29fc0*/  IMAD.WIDE R32, R23, 0x4, R238 ;  /* 0x0000000417207825 */ /* 0x008fc800078e02ee */
[----:B----4-:R-:W-:Y:S01]  /*29fd0*/  IMAD.WIDE R36, R23, 0x4, R236 ;  /* 0x0000000417247825 */ /* 0x010fe200078e02ec */
[----:B------:R-:W-:Y:S01]  /*29fe0*/  ISETP.GE.AND P5, PT, R156, R22, PT ;  /* 0x000000169c00720c */ /* 0x000fe20003fa6270 */
[----:B------:R-:W-:Y:S01]  /*29ff0*/  STL.64 [R1+0x1a50], R38 ;  /* 0x001a502601007387 */ /* 0x000fe20000100a00 */
[----:B------:R-:W-:Y:S01]  /*2a000*/  ISETP.GE.U32.AND P6, PT, R24, 0x7fffff01, PT ;  /* 0x7fffff011800780c */ /* 0x000fe20003fc6070 */
[----:B------:R-:W-:Y:S02]  /*2a010*/  IMAD R23, R21, 0x7c, RZ ;  /* 0x0000007c15177824 */ /* 0x000fe400078e02ff */
[----:B------:R-:W-:Y:S01]  /*2a020*/  LDGSTS.E [R16+0x2400c], desc[UR60][R36.64], !P4 ;  /* 0x2400c00024107fae */ /* 0x000fe2000e12187c */
[----:B--2---:R-:W-:-:S03]  /*2a030*/  IMAD R24, R249, R25, RZ ;  /* 0x00000019f9187224 */ /* 0x004fc600078e02ff */
[----:B------:R1:W-:Y:S04]  /*2a040*/  LDGSTS.E [R16+0x2800c], desc[UR60][R32.64], !P4 ;  /* 0x2800c00020107fae */ /* 0x0003e8000e12187c */
[----:B------:R2:W-:Y:S01]  /*2a050*/  LDGSTS.E [R16+0x2c00c], desc[UR60][R28.64], !P4 ;  /* 0x2c00c0001c107fae */ /* 0x0005e2000e12187c */
[----:B------:R-:W-:Y:S02]  /*2a060*/  ISETP.NE.U32.AND P4, PT, R20, RZ, PT ;  /* 0x000000ff1400720c */ /* 0x000fe40003f85070 */
[----:B------:R-:W-:Y:S01]  /*2a070*/  SEL R20, RZ, 0x4, P5 ;  /* 0x00000004ff147807 */ /* 0x000fe20002800000 */
[----:B------:R-:W-:Y:S01]  /*2a080*/  STL.64 [R1+0x1a58], R36 ;  /* 0x001a582401007387 */ /* 0x000fe20000100a00 */
[----:B------:R-:W-:Y:S01]  /*2a090*/  ISETP.GT.AND P5, PT, R30, 0x17f, PT ;  /* 0x0000017f1e00780c */ /* 0x000fe20003fa4270 */
[----:B------:R-:W-:-:S02]  /*2a0a0*/  IMAD.WIDE R30, R23, 0x4, R236 ;  /* 0x00000004171e7825 */ /* 0x000fc400078e02ec */
[----:B------:R1:W-:Y:S04]  /*2a0b0*/  STL.64 [R1+0x1a60], R32 ;  /* 0x001a602001007387 */ /* 0x0003e80000100a00 */
[----:B------:R2:W-:Y:S01]  /*2a0c0*/  STL.64 [R1+0x1a68], R28 ;  /* 0x001a681c01007387 */ /* 0x0005e20000100a00 */
[----:B------:R-:W-:-:S03]  /*2a0d0*/  SEL R20, R20, RZ, P5 ;  /* 0x000000ff14147207 */ /* 0x000fc60002800000 */
[----:B------:R3:W-:Y:S01]  /*2a0e0*/  STL [R1+0xacc], R24 ;  /* 0x000acc1801007387 */ /* 0x0007e20000100800 */
[----:B-1----:R-:W-:-:S04]  /*2a0f0*/  IMAD.WIDE R32, R23, 0x4, R242 ;  /* 0x0000000417207825 */ /* 0x002fc800078e02f2 */
[C---:B--2---:R-:W-:Y:S01]  /*2a100*/  IMAD.WIDE R28, R23.reuse, 0x4, R238 ;  /* 0x00000004171c7825 */ /* 0x044fe200078e02ee */
[----:B------:R1:W-:Y:S03]  /*2a110*/  LDGSTS.E [R16+0x30000], desc[UR60][R32.64], !P3 ;  /* 0x3000000020107fae */ /* 0x0003e6000d92187c */
[----:B---3--:R-:W-:Y:S01]  /*2a120*/  IMAD.WIDE R24, R23, 0x4, R240 ;  /* 0x0000000417187825 */ /* 0x008fe200078e02f0 */
[----:B------:R2:W-:Y:S04]  /*2a130*/  LDGSTS.E [R16+0x34000], desc[UR60][R30.64], !P3 ;  /* 0x340000001e107fae */ /* 0x0005e8000d92187c */
[----:B------:R3:W-:Y:S04]  /*2a140*/  LDGSTS.E [R16+0x38000], desc[UR60][R28.64], !P3 ;  /* 0x380000001c107fae */ /* 0x0007e8000d92187c */
[----:B------:R1:W-:Y:S04]  /*2a150*/  STL.64 [R1+0x1a70], R32 ;  /* 0x001a702001007387 */ /* 0x0003e80000100a00 */
[----:B------:R4:W-:Y:S01]  /*2a160*/  LDGSTS.E [R16+0x3c000], desc[UR60][R24.64], !P3 ;  /* 0x3c00000018107fae */ /* 0x0009e2000d92187c */
[----:B------:R-:W-:Y:S01]  /*2a170*/  ISETP.NE.U32.AND P3, PT, R20, RZ, PT ;  /* 0x000000ff1400720c */ /* 0x000fe20003f65070 */
[----:B------:R-:W-:-:S02]  /*2a180*/  IMAD R20, R21, 0x7d, RZ ;  /* 0x0000007d15147824 */ /* 0x000fc400078e02ff */
[----:B------:R2:W-:Y:S04]  /*2a190*/  STL.64 [R1+0x1a78], R30 ;  /* 0x001a781e01007387 */ /* 0x0005e80000100a00 */
[----:B------:R3:W-:Y:S01]  /*2a1a0*/  STL.64 [R1+0x1a80], R28 ;  /* 0x001a801c01007387 */ /* 0x0007e20000100a00 */
[----:B------:R-:W-:-:S03]  /*2a1b0*/  IMAD.WIDE R36, R20, 0x4, R242 ;  /* 0x0000000414247825 */ /* 0x000fc600078e02f2 */
[----:B------:R4:W-:Y:S01]  /*2a1c0*/  STL.64 [R1+0x1a88], R24 ;  /* 0x001a881801007387 */ /* 0x0009e20000100a00 */
[----:B-1----:R-:W-:-:S03]  /*2a1d0*/  IMAD.WIDE R32, R20, 0x4, R236 ;  /* 0x0000000414207825 */ /* 0x002fc600078e02ec */
[----:B------:R-:W-:Y:S01]  /*2a1e0*/  STL [R1+0x4ce8], R7 ;  /* 0x004ce80701007387 */ /* 0x000fe20000100800 */
[----:B------:R-:W-:-:S03]  /*2a1f0*/  IMAD R23, R21, 0x7e, RZ ;  /* 0x0000007e15177824 */ /* 0x000fc600078e02ff */
[----:B------:R-:W-:Y:S01]  /*2a200*/  STL [R1+0x4ce4], R4 ;  /* 0x004ce40401007387 */ /* 0x000fe20000100800 */
[----:B--2---:R-:W-:-:S03]  /*2a210*/  IMAD.WIDE R30, R20, 0x4, R238 ;  /* 0x00000004141e7825 */ /* 0x004fc600078e02ee */
[----:B------:R-:W-:Y:S01]  /*2a220*/  STL [R1+0x4ce0], R0 ;  /* 0x004ce00001007387 */ /* 0x000fe20000100800 */
[----:B---3--:R-:W-:-:S03]  /*2a230*/  IMAD.WIDE R28, R20, 0x4, R240 ;  /* 0x00000004141c7825 */ /* 0x008fc600078e02f0 */
[----:B------:R-:W-:Y:S04]  /*2a240*/  STL.64 [R1+0x4ae8], R14 ;  /* 0x004ae80e01007387 */ /* 0x000fe80000100a00 */
[----:B------:R-:W-:Y:S01]  /*2a250*/  STL.64 [R1+0x4ae0], R12 ;  /* 0x004ae00c01007387 */ /* 0x000fe20000100a00 */
[----:B----4-:R-:W-:-:S03]  /*2a260*/  IMAD R24, R21, 0x7f, RZ ;  /* 0x0000007f15187824 */ /* 0x010fc600078e02ff */
[----:B------:R-:W-:Y:S04]  /*2a270*/  STL.64 [R1+0x4ad8], R10 ;  /* 0x004ad80a01007387 */ /* 0x000fe80000100a00 */
[----:B------:R-:W-:Y:S04]  /*2a280*/  STL.64 [R1+0x4ad0], R2 ;  /* 0x004ad00201007387 */ /* 0x000fe80000100a00 */
[----:B------:R1:W-:Y:S04]  /*2a290*/  STL.64 [R1+0x1a90], R36 ;  /* 0x001a902401007387 */ /* 0x0003e80000100a00 */
[----:B------:R1:W-:Y:S04]  /*2a2a0*/  LDGSTS.E [R16+0x30004], desc[UR60][R36.64], !P1 ;  /* 0x3000400024107fae */ /* 0x0003e8000c92187c */
        /* <DEDUP_REMOVED lines=8> */
[----:B------:R-:W-:Y:S02]  /*2a330*/  IMAD.IADD R244, R155, 0x1, R251 ;  /* 0x000000019bf47824 */ /* 0x000fe400078e02fb */
[C---:B-1----:R-:W-:Y:S01]  /*2a340*/  IMAD.WIDE R30, R23.reuse, 0x4, R238 ;  /* 0x00000004171e7825 */ /* 0x042fe200078e02ee */
[----:B------:R-:W-:Y:S03]  /*2a350*/  LDGSTS.E [R16+0x30008], desc[UR60][R36.64], !P0 ;  /* 0x3000800024107fae */ /* 0x000fe6000c12187c */
[C---:B------:R-:W-:Y:S01]  /*2a360*/  IMAD.WIDE R14, R24.reuse, 0x4, R242 ;  /* 0x00000004180e7825 */ /* 0x040fe200078e02f2 */
[----:B------:R-:W-:Y:S03]  /*2a370*/  LDGSTS.E [R16+0x34008], desc[UR60][R32.64], !P0 ;  /* 0x3400800020107fae */ /* 0x000fe6000c12187c */
[----:B--2---:R-:W-:Y:S01]  /*2a380*/  IMAD.WIDE R28, R23, 0x4, R240 ;  /* 0x00000004171c7825 */ /* 0x004fe200078e02f0 */
[----:B------:R-:W-:Y:S03]  /*2a390*/  LDGSTS.E [R16+0x38008], desc[UR60][R30.64], !P0 ;  /* 0x380080001e107fae */ /* 0x000fe6000c12187c */
[C---:B------:R-:W-:Y:S01]  /*2a3a0*/  IMAD.WIDE R12, R24.reuse, 0x4, R236 ;  /* 0x00000004180c7825 */ /* 0x040fe200078e02ec */
[----:B------:R-:W-:Y:S03]  /*2a3b0*/  LDGSTS.E [R16+0x3c008], desc[UR60][R28.64], !P0 ;  /* 0x3c0080001c107fae */ /* 0x000fe6000c12187c */
[----:B------:R-:W-:Y:S01]  /*2a3c0*/  IMAD.WIDE R10, R24, 0x4, R238 ;  /* 0x00000004180a7825 */ /* 0x000fe200078e02ee */
[----:B------:R-:W-:Y:S01]  /*2a3d0*/  IADD3 R21, R244, 0x200000, RZ ;  /* 0x00200000f4157810 */ /* 0x000fe20007ffe0ff */
[----:B------:R-:W-:Y:S02]  /*2a3e0*/  LDGSTS.E [R16+0x3000c], desc[UR60][R14.64], !P6 ;  /* 0x3000c0000e107fae */ /* 0x000fe4000f12187c */
[----:B------:R-:W-:Y:S01]  /*2a3f0*/  IMAD.WIDE R2, R24, 0x4, R240 ;  /* 0x0000000418027825 */ /* 0x000fe200078e02f0 */
[----:B------:R-:W-:Y:S01]  /*2a400*/  ISETP.GE.U32.AND P5, PT, R22, 0x7ffffe81, PT ;  /* 0x7ffffe811600780c */ /* 0x000fe20003fa6070 */
[----:B------:R-:W-:Y:S01]  /*2a410*/  LDGSTS.E [R16+0x3400c], desc[UR60][R12.64], !P6 ;  /* 0x3400c0000c107fae */ /* 0x000fe2000f12187c */
[----:B------:R-:W-:Y:S01]  /*2a420*/  LEA R20, P1, R27, R6, 0x2 ;  /* 0x000000061b147211 */ /* 0x000fe200078210ff */
[----:B------:R-:W-:-:S02]  /*2a430*/  VIADD R22, R244, 0x200000 ;  /* 0x00200000f4167836 */ /* 0x000fc40000000000 */
[----:B------:R-:W-:Y:S01]  /*2a440*/  LDGSTS.E [R16+0x3800c], desc[UR60][R10.64], !P6 ;  /* 0x3800c0000a107fae */ /* 0x000fe2000f12187c */
[----:B------:R-:W-:-:S03]  /*2a450*/  IADD3 R23, R244, 0x200000, RZ ;  /* 0x00200000f4177810 */ /* 0x000fc60007ffe0ff */
[----:B------:R-:W-:Y:S04]  /*2a460*/  LDGSTS.E [R16+0x3c00c], desc[UR60][R2.64], !P6 ;  /* 0x3c00c00002107fae */ /* 0x000fe8000f12187c */
[----:B------:R-:W0:Y:S04]  /*2a470*/  LDGDEPBAR ;  /* 0x00000000000079af */ /* 0x000e280000000000 */
[----:B------:R1:W-:Y:S04]  /*2a480*/  LDGSTS.E [R21+-0x40000], desc[UR60][R8.64], P2 ;  /* 0xc000000008157fae */ /* 0x0003e8000912187c */
[----:B------:R2:W-:Y:S04]  /*2a490*/  LDGSTS.E [R22+-0x3fc00], desc[UR60][R18.64], P2 ;  /* 0xc040000012167fae */ /* 0x0005e8000912187c */
[----:B------:R-:W-:Y:S01]  /*2a4a0*/  STL.64 [R1+0x4af0], R242 ;  /* 0x004af0f201007387 */ /* 0x000fe20000100a00 */
[----:B-1----:R-:W-:-:S03]  /*2a4b0*/  LEA.HI.X.SX32 R21, R27, R5, 0x2, P1 ;  /* 0x000000051b157211 */ /* 0x002fc600008f16ff */
[----:B------:R-:W-:Y:S01]  /*2a4c0*/  STL.64 [R1+0x1ad0], R14 ;  /* 0x001ad00e01007387 */ /* 0x000fe20000100a00 */
[-C--:B------:R-:W-:Y:S02]  /*2a4d0*/  LEA R24, P1, R43, R6.reuse, 0x2 ;  /* 0x000000062b187211 */ /* 0x080fe400078210ff */
[----:B--2---:R-:W-:Y:S01]  /*2a4e0*/  LEA R22, P0, R35, R6, 0x2 ;  /* 0x0000000623167211 */ /* 0x004fe200078010ff */
[----:B------:R1:W-:Y:S01]  /*2a4f0*/  LDGSTS.E [R23+-0x3f800], desc[UR60][R20.64], P2 ;  /* 0xc080000014177fae */ /* 0x0003e2000912187c */
[----:B------:R-:W-:Y:S01]  /*2a500*/  VIADD R27, R244, 0x200000 ;  /* 0x00200000f41b7836 */ /* 0x000fe20000000000 */
[-C--:B------:R-:W-:Y:S02]  /*2a510*/  LEA.HI.X.SX32 R25, R43, R5.reuse, 0x2, P1 ;  /* 0x000000052b197211 */ /* 0x080fe400008f16ff */
[----:B------:R-:W-:Y:S04]  /*2a520*/  STL.64 [R1+0x1ab0], R36 ;  /* 0x001ab02401007387 */ /* 0x000fe80000100a00 */
[----:B------:R2:W-:Y:S01]  /*2a530*/  STL.64 [R1+0x1ac8], R28 ;  /* 0x001ac81c01007387 */ /* 0x0005e20000100a00 */
[----:B-1----:R-:W-:-:S02]  /*2a540*/  LEA.HI.X.SX32 R23, R35, R5, 0x2, P0 ;  /* 0x0000000523177211 */ /* 0x002fc400000f16ff */
[----:B------:R-:W-:-:S03]  /*2a550*/  LEA R26, P0, R51, R6, 0x2 ;  /* 0x00000006331a7211 */ /* 0x000fc600078010ff */
[----:B------:R1:W-:Y:S01]  /*2a560*/  LDGSTS.E [R27+-0x3f400], desc[UR60][R22.64], P2 ;  /* 0xc0c00000161b7fae */ /* 0x0003e2000912187c */
[C---:B--2---:R-:W-:Y:S01]  /*2a570*/  IADD3 R28, R244.reuse, 0x200000, RZ ;  /* 0x00200000f41c7810 */ /* 0x044fe20007ffe0ff */
[----:B------:R-:W-:Y:S02]  /*2a580*/  VIADD R29, R244, 0x200000 ;  /* 0x00200000f41d7836 */ /* 0x000fe40000000000 */
[----:B------:R2:W-:Y:S04]  /*2a590*/  STL.64 [R1+0x1ac0], R30 ;  /* 0x001ac01e01007387 */ /* 0x0005e80000100a00 */
[----:B------:R3:W-:Y:S01]  /*2a5a0*/  LDGSTS.E [R28+-0x3f000], desc[UR60][R24.64], P2 ;  /* 0xc1000000181c7fae */ /* 0x0007e2000912187c */
[----:B-1----:R-:W-:-:S03]  /*2a5b0*/  LEA.HI.X.SX32 R27, R51, R5, 0x2, P0 ;  /* 0x00000005331b7211 */ /* 0x002fc600000f16ff */
[----:B------:R1:W-:Y:S01]  /*2a5c0*/  STL.64 [R1+0x1ab8], R32 ;  /* 0x001ab82001007387 */ /* 0x0003e20000100a00 */
[----:B--2---:R-:W-:-:S03]  /*2a5d0*/  LEA R30, P1, R75, R6, 0x2 ;  /* 0x000000064b1e7211 */ /* 0x004fc600078210ff */
[----:B------:R2:W-:Y:S01]  /*2a5e0*/  LDGSTS.E [R29+-0x3ec00], desc[UR60][R26.64], P2 ;  /* 0xc14000001a1d7fae */ /* 0x0005e2000912187c */
[-C--:B---3--:R-:W-:Y:S01]  /*2a5f0*/  LEA R28, P0, R67, R6.reuse, 0x2 ;  /* 0x00000006431c7211 */ /* 0x088fe200078010ff */
[C---:B------:R-:W-:Y:S01]  /*2a600*/  VIADD R34, R244.reuse, 0x200000 ;  /* 0x00200000f4227836 */ /* 0x040fe20000000000 */
[-C--:B------:R-:W-:Y:S02]  /*2a610*/  LEA.HI.X.SX32 R31, R75, R5.reuse, 0x2, P1 ;  /* 0x000000054b1f7211 */ /* 0x080fe400008f16ff */
[C---:B-1----:R-:W-:Y:S02]  /*2a620*/  IADD3 R33, R244.reuse, 0x200000, RZ ;  /* 0x00200000f4217810 */ /* 0x042fe40007ffe0ff */
[----:B--2---:R-:W-:Y:S02]  /*2a630*/  LEA.HI.X.SX32 R29, R67, R5, 0x2, P0 ;  /* 0x00000005431d7211 */ /* 0x004fe400000f16ff */
[-C--:B------:R-:W-:Y:S02]  /*2a640*/  LEA R32, P0, R109, R6.reuse, 0x2 ;  /* 0x000000066d207211 */ /* 0x080fe400078010ff */
[----:B------:R-:W-:Y:S01]  /*2a650*/  IADD3 R35, R244, 0x200000, RZ ;  /* 0x00200000f4237810 */ /* 0x000fe20007ffe0ff */
[----:B------:R1:W-:Y:S01]  /*2a660*/  LDGSTS.E [R33+-0x3e800], desc[UR60][R28.64], P2 ;  /* 0xc18000001c217fae */ /* 0x0003e2000912187c */
[----:B------:R-:W-:-:S03]  /*2a670*/  LEA R36, P1, R111, R6, 0x2 ;  /* 0x000000066f247211 */ /* 0x000fc600078210ff */
[----:B------:R2:W-:Y:S01]  /*2a680*/  LDGSTS.E [R34+-0x3e400], desc[UR60][R30.64], P2 ;  /* 0xc1c000001e227fae */ /* 0x0005e2000912187c */
[C---:B------:R-:W-:Y:S01]  /*2a690*/  VIADD R39, R244.reuse, 0x200000 ;  /* 0x00200000f4277836 */ /* 0x040fe20000000000 */
[-C--:B-1----:R-:W-:Y:S02]  /*2a6a0*/  LEA.HI.X.SX32 R33, R109, R5.reuse, 0x2, P0 ;  /* 0x000000056d217211 */ /* 0x082fe400000f16ff */
[C---:B------:R-:W-:Y:S01]  /*2a6b0*/  IADD3 R40, R244.reuse, 0x200000, RZ ;  /* 0x00200000f4287810 */ /* 0x040fe20007ffe0ff */
[----:B------:R-:W-:Y:S01]  /*2a6c0*/  VIADD R41, R244, 0x200000 ;  /* 0x00200000f4297836 */ /* 0x000fe20000000000 */
[----:B--2---:R-:W-:Y:S01]  /*2a6d0*/  LEA R34, P0, R110, R6, 0x2 ;  /* 0x000000066e227211 */ /* 0x004fe200078010ff */
[----:B------:R1:W-:Y:S01]  /*2a6e0*/  LDGSTS.E [R35+-0x3e000], desc[UR60][R32.64], P2 ;  /* 0xc200000020237fae */ /* 0x0003e2000912187c */
[-C--:B------:R-:W-:Y:S02]  /*2a6f0*/  LEA.HI.X.SX32 R37, R111, R5.reuse, 0x2, P1 ;  /* 0x000000056f257211 */ /* 0x080fe400008f16ff */
[C---:B------:R-:W-:Y:S01]  /*2a700*/  IADD3 R45, R244.reuse, 0x200000, RZ ;  /* 0x00200000f42d7810 */ /* 0x040fe20007ffe0ff */
[C---:B------:R-:W-:Y:S01]  /*2a710*/  VIADD R46, R244.reuse, 0x200000 ;  /* 0x00200000f42e7836 */ /* 0x040fe20000000000 */
[C---:B------:R-:W-:Y:S01]  /*2a720*/  IADD3 R47, R244.reuse, 0x200000, RZ ;  /* 0x00200000f42f7810 */ /* 0x040fe20007ffe0ff */
[C---:B------:R-:W-:Y:S01]  /*2a730*/  VIADD R51, R244.reuse, 0x200000 ;  /* 0x00200000f4337836 */ /* 0x040fe20000000000 */
[C---:B------:R-:W-:Y:S01]  /*2a740*/  IADD3 R52, R244.reuse, 0x200000, RZ ;  /* 0x00200000f4347810 */ /* 0x040fe20007ffe0ff */
[C---:B------:R-:W-:Y:S01]  /*2a750*/  VIADD R53, R244.reuse, 0x200000 ;  /* 0x00200000f4357836 */ /* 0x040fe20000000000 */
[C---:B------:R-:W-:Y:S01]  /*2a760*/  IADD3 R57, R244.reuse, 0x200000, RZ ;  /* 0x00200000f4397810 */ /* 0x040fe20007ffe0ff */
[C---:B------:R-:W-:Y:S01]  /*2a770*/  VIADD R58, R244.reuse, 0x200000 ;  /* 0x00200000f43a7836 */ /* 0x040fe20000000000 */
[C---:B------:R-:W-:Y:S01]  /*2a780*/  IADD3 R59, R244.reuse, 0x200000, RZ ;  /* 0x00200000f43b7810 */ /* 0x040fe20007ffe0ff */
[----:B------:R-:W-:Y:S01]  /*2a790*/  VIADD R63, R244, 0x200000 ;  /* 0x00200000f43f7836 */ /* 0x000fe20000000000 */
[----:B-1----:R-:W-:-:S02]  /*2a7a0*/  LEA.HI.X.SX32 R35, R110, R5, 0x2, P0 ;  /* 0x000000056e237211 */ /* 0x002fc400000f16ff */
[C---:B------:R-:W-:Y:S01]  /*2a7b0*/  IADD3 R64, R244.reuse, 0x200000, RZ ;  /* 0x00200000f4407810 */ /* 0x040fe20007ffe0ff */
[----:B------:R-:W-:Y:S01]  /*2a7c0*/  VIADD R65, R244, 0x200000 ;  /* 0x00200000f4417836 */ /* 0x000fe20000000000 */
[-C--:B------:R-:W-:Y:S01]  /*2a7d0*/  LEA R38, P0, R112, R6.reuse, 0x2 ;  /* 0x0000000670267211 */ /* 0x080fe200078010ff */
[----:B------:R1:W-:Y:S01]  /*2a7e0*/  LDGSTS.E [R39+-0x3dc00], desc[UR60][R34.64], P2 ;  /* 0xc240000022277fae */ /* 0x0003e2000912187c */
[-C--:B------:R-:W-:Y:S02]  /*2a7f0*/  LEA R42, P1, R114, R6.reuse, 0x2 ;  /* 0x00000006722a7211 */ /* 0x080fe400078210ff */
[C---:B------:R-:W-:Y:S01]  /*2a800*/  IADD3 R69, R244.reuse, 0x200000, RZ ;  /* 0x00200000f4457810 */ /* 0x040fe20007ffe0ff */
[----:B------:R2:W-:Y:S01]  /*2a810*/  LDGSTS.E [R40+-0x3d800], desc[UR60][R36.64], P2 ;  /* 0xc280000024287fae */ /* 0x0005e2000912187c */
[C---:B------:R-:W-:Y:S01]  /*2a820*/  VIADD R70, R244.reuse, 0x200000 ;  /* 0x00200000f4467836 */ /* 0x040fe20000000000 */
[C---:B------:R-:W-:Y:S02]  /*2a830*/  IADD3 R71, R244.reuse, 0x200000, RZ ;  /* 0x00200000f4477810 */ /* 0x040fe40007ffe0ff */
[----:B------:R-:W-:Y:S01]  /*2a840*/  STL.64 [R1+0x4af8], R240 ;  /* 0x004af8f001007387 */ /* 0x000fe20000100a00 */
[C---:B------:R-:W-:Y:S01]  /*2a850*/  VIADD R75, R244.reuse, 0x200000 ;  /* 0x00200000f44b7836 */ /* 0x040fe20000000000 */
[C---:B------:R-:W-:Y:S01]  /*2a860*/  IADD3 R76, R244.reuse, 0x200000, RZ ;  /* 0x00200000f44c7810 */ /* 0x040fe20007ffe0ff */
[----:B------:R-:W-:Y:S01]  /*2a870*/  VIADD R77, R244, 0x200000 ;  /* 0x00200000f44d7836 */ /* 0x000fe20000000000 */
[-C--:B-1----:R-:W-:Y:S01]  /*2a880*/  LEA.HI.X.SX32 R39, R112, R5.reuse, 0x2, P0 ;  /* 0x0000000570277211 */ /* 0x082fe200000f16ff */
[----:B------:R-:W-:Y:S01]  /*2a890*/  VIADD R83, R244, 0x200000 ;  /* 0x00200000f4537836 */ /* 0x000fe20000000000 */
[-C--:B------:R-:W-:Y:S01]  /*2a8a0*/  LEA.HI.X.SX32 R43, R114, R5.reuse, 0x2, P1 ;  /* 0x00000005722b7211 */ /* 0x080fe200008f16ff */
[----:B------:R-:W-:Y:S01]  /*2a8b0*/  STL.64 [R1+0x4b00], R238 ;  /* 0x004b00ee01007387 */ /* 0x000fe20000100a00 */
[-C--:B--2---:R-:W-:Y:S01]  /*2a8c0*/  LEA R40, P0, R113, R6.reuse, 0x2 ;  /* 0x0000000671287211 */ /* 0x084fe200078010ff */
[C---:B------:R-:W-:Y:S01]  /*2a8d0*/  VIADD R85, R244.reuse, 0x200000 ;  /* 0x00200000f4557836 */ /* 0x040fe20000000000 */
[C---:B------:R-:W-:Y:S01]  /*2a8e0*/  IADD3 R81, R244.reuse, 0x200000, RZ ;  /* 0x00200000f4517810 */ /* 0x040fe20007ffe0ff */
[----:B------:R1:W-:Y:S01]  /*2a8f0*/  LDGSTS.E [R41+-0x3d400], desc[UR60][R38.64], P2 ;  /* 0xc2c0000026297fae */ /* 0x0003e2000912187c */
[----:B------:R-:W-:Y:S01]  /*2a900*/  LEA R48, P1, R117, R6, 0x2 ;  /* 0x0000000675307211 */ /* 0x000fe200078210ff */
[C---:B------:R-:W-:Y:S01]  /*2a910*/  VIADD R86, R244.reuse, 0x200000 ;  /* 0x00200000f4567836 */ /* 0x040fe20000000000 */
[----:B------:R-:W-:Y:S01]  /*2a920*/  IADD3 R82, R244, 0x200000, RZ ;  /* 0x00200000f4527810 */ /* 0x000fe20007ffe0ff */
[----:B------:R-:W2:Y:S01]  /*2a930*/  LDC R109, c[0x0][0x240] ;  /* 0x00009000ff6d7b82 */ /* 0x000ea20000000800 */
[----:B-1----:R-:W-:-:S07]  /*2a940*/  LEA.HI.X.SX32 R41, R113, R5, 0x2, P0 ;  /* 0x0000000571297211 */ /* 0x002fce00000f16ff */
[----:B------:R-:W1:Y:S01]  /*2a950*/  LDC R111, c[0x0][0x240] ;  /* 0x00009000ff6f7b82 */ /* 0x000e620000000800 */
[-C--:B------:R-:W-:Y:S01]  /*2a960*/  LEA R44, P0, R115, R6.reuse, 0x2 ;  /* 0x00000006732c7211 */ /* 0x080fe200078010ff */
[----:B------:R3:W-:Y:S04]  /*2a970*/  LDGSTS.E [R45+-0x3d000], desc[UR60][R40.64], P2 ;  /* 0xc3000000282d7fae */ /* 0x0007e8000912187c */
[----:B------:R4:W-:Y:S01]  /*2a980*/  LDGSTS.E [R46+-0x3cc00], desc[UR60][R42.64], P2 ;  /* 0xc34000002a2e7fae */ /* 0x0009e2000912187c */
[-C--:B------:R-:W-:Y:S01]  /*2a990*/  LEA.HI.X.SX32 R49, R117, R5.reuse, 0x2, P1 ;  /* 0x0000000575317211 */ /* 0x080fe200008f16ff */
[----:B------:R-:W1:Y:S01]  /*2a9a0*/  LDC R112, c[0x0][0x240] ;  /* 0x00009000ff707b82 */ /* 0x000e620000000800 */
[----:B---3--:R-:W-:Y:S02]  /*2a9b0*/  LEA.HI.X.SX32 R45, R115, R5, 0x2, P0 ;  /* 0x00000005732d7211 */ /* 0x008fe400000f16ff */
[-C--:B------:R-:W-:Y:S01]  /*2a9c0*/  LEA R54, P1, R120, R6.reuse, 0x2 ;  /* 0x0000000678367211 */ /* 0x080fe200078210ff */
[----:B------:R3:W-:Y:S01]  /*2a9d0*/  STL.64 [R1+0x1ae8], R2 ;  /* 0x001ae80201007387 */ /* 0x0007e20000100a00 */
[----:B----4-:R-:W-:-:S03]  /*2a9e0*/  LEA R46, P0, R116, R6, 0x2 ;  /* 0x00000006742e7211 */ /* 0x010fc600078010ff */
[----:B------:R-:W4:Y:S01]  /*2a9f0*/  LDC R110, c[0x0][0x240] ;  /* 0x00009000ff6e7b82 */ /* 0x000f220000000800 */
[----:B------:R3:W-:Y:S01]  /*2aa00*/  LDGSTS.E [R47+-0x3c800], desc[UR60][R44.64], P2 ;  /* 0xc38000002c2f7fae */ /* 0x0007e2000912187c */
[C---:B------:R-:W-:Y:S02]  /*2aa10*/  IADD3 R87, R244.reuse, 0x200000, RZ ;  /* 0x00200000f4577810 */ /* 0x040fe40007ffe0ff */
[----:B------:R-:W-:-:S04]  /*2aa20*/  IADD3 R88, R244, 0x200000, RZ ;  /* 0x00200000f4587810 */ /* 0x000fc80007ffe0ff */
[----:B------:R-:W4:Y:S01]  /*2aa30*/  LDC R114, c[0x0][0x240] ;  /* 0x00009000ff727b82 */ /* 0x000f220000000800 */
[----:B---3--:R-:W-:Y:S02]  /*2aa40*/  LEA.HI.X.SX32 R47, R116, R5, 0x2, P0 ;  /* 0x00000005742f7211 */ /* 0x008fe400000f16ff */
[----:B------:R-:W-:-:S05]  /*2aa50*/  LEA R50, P0, R118, R6, 0x2 ;  /* 0x0000000676327211 */ /* 0x000fca00078010ff */
[----:B------:R-:W3:Y:S01]  /*2aa60*/  LDC R115, c[0x0][0x240] ;  /* 0x00009000ff737b82 */ /* 0x000ee20000000800 */
[----:B------:R2:W-:Y:S04]  /*2aa70*/  LDGSTS.E [R51+-0x3c400], desc[UR60][R46.64], P2 ;  /* 0xc3c000002e337fae */ /* 0x0005e8000912187c */
[----:B------:R1:W-:Y:S01]  /*2aa80*/  LDGSTS.E [R52+-0x3c000], desc[UR60][R48.64], P2 ;  /* 0xc400000030347fae */ /* 0x0003e2000912187c */
[-C--:B------:R-:W-:Y:S02]  /*2aa90*/  LEA.HI.X.SX32 R55, R120, R5.reuse, 0x2, P1 ;  /* 0x0000000578377211 */ /* 0x080fe400008f16ff */
[----:B------:R-:W3:Y:S01]  /*2aaa0*/  LDC R113, c[0x0][0x240] ;  /* 0x00009000ff717b82 */ /* 0x000ee20000000800 */
[----:B--2---:R-:W-:Y:S02]  /*2aab0*/  LEA.HI.X.SX32 R51, R118, R5, 0x2, P0 ;  /* 0x0000000576337211 */ /* 0x004fe400000f16ff */
[-C--:B------:R-:W-:Y:S01]  /*2aac0*/  LEA R60, P1, R123, R6.reuse, 0x2 ;  /* 0x000000067b3c7211 */ /* 0x080fe200078210ff */
[----:B------:R2:W-:Y:S01]  /*2aad0*/  STL.64 [R1+0x1ae0], R10 ;  /* 0x001ae00a01007387 */ /* 0x0005e20000100a00 */
[----:B-1----:R-:W-:-:S03]  /*2aae0*/  LEA R52, P0, R119, R6, 0x2 ;  /* 0x0000000677347211 */ /* 0x002fc600078010ff */
[----:B------:R-:W1:Y:S01]  /*2aaf0*/  LDC R117, c[0x0][0x240] ;  /* 0x00009000ff757b82 */ /* 0x000e620000000800 */
[----:B------:R2:W-:Y:S07]  /*2ab00*/  LDGSTS.E [R53+-0x3bc00], desc[UR60][R50.64], P2 ;  /* 0xc440000032357fae */ /* 0x0005ee000912187c */
[----:B------:R-:W1:Y:S01]  /*2ab10*/  LDC R118, c[0x0][0x240] ;  /* 0x00009000ff767b82 */ /* 0x000e620000000800 */
[----:B--2---:R-:W-:Y:S02]  /*2ab20*/  LEA.HI.X.SX32 R53, R119, R5, 0x2, P0 ;  /* 0x0000000577357211 */ /* 0x004fe400000f16ff */
[----:B------:R-:W-:-:S05]  /*2ab30*/  LEA R56, P0, R121, R6, 0x2 ;  /* 0x0000000679387211 */ /* 0x000fca00078010ff */
[----:B------:R-:W2:Y:S01]  /*2ab40*/  LDC R116, c[0x0][0x240] ;  /* 0x00009000ff747b82 */ /* 0x000ea20000000800 */
[----:B------:R4:W-:Y:S04]  /*2ab50*/  LDGSTS.E [R57+-0x3b800], desc[UR60][R52.64], P2 ;  /* 0xc480000034397fae */ /* 0x0009e8000912187c */
[----:B------:R3:W-:Y:S01]  /*2ab60*/  LDGSTS.E [R58+-0x3b400], desc[UR60][R54.64], P2 ;  /* 0xc4c00000363a7fae */ /* 0x0007e2000912187c */
[-C--:B------:R-:W-:Y:S02]  /*2ab70*/  LEA.HI.X.SX32 R61, R123, R5.reuse, 0x2, P1 ;  /* 0x000000057b3d7211 */ /* 0x080fe400008f16ff */
[----:B------:R-:W2:Y:S01]  /*2ab80*/  LDC R120, c[0x0][0x240] ;  /* 0x00009000ff787b82 */ /* 0x000ea20000000800 */
[----:B----4-:R-:W-:Y:S02]  /*2ab90*/  LEA.HI.X.SX32 R57, R121, R5, 0x2, P0 ;  /* 0x0000000579397211 */ /* 0x010fe400000f16ff */
[-C--:B------:R-:W-:Y:S01]  /*2aba0*/  LEA R66, P1, R126, R6.reuse, 0x2 ;  /* 0x000000067e427211 */ /* 0x080fe200078210ff */
[----:B------:R-:W-:Y:S01]  /*2abb0*/  STL.64 [R1+0x4b08], R236 ;  /* 0x004b08ec01007387 */ /* 0x000fe20000100a00 */
[----:B---3--:R-:W-:-:S03]  /*2abc0*/  LEA R58, P0, R122, R6, 0x2 ;  /* 0x000000067a3a7211 */ /* 0x008fc600078010ff */
[----:B------:R-:W3:Y:S01]  /*2abd0*/  LDC R121, c[0x0][0x240] ;  /* 0x00009000ff797b82 */ /* 0x000ee20000000800 */
[----:B------:R4:W-:Y:S07]  /*2abe0*/  LDGSTS.E [R59+-0x3b000], desc[UR60][R56.64], P2 ;  /* 0xc5000000383b7fae */ /* 0x0009ee000912187c */
[----:B------:R-:W3:Y:S01]  /*2abf0*/  LDC R119, c[0x0][0x240] ;  /* 0x00009000ff777b82 */ /* 0x000ee20000000800 */
[----:B----4-:R-:W-:Y:S02]  /*2ac00*/  LEA.HI.X.SX32 R59, R122, R5, 0x2, P0 ;  /* 0x000000057a3b7211 */ /* 0x010fe400000f16ff */
[----:B------:R-:W-:-:S05]  /*2ac10*/  LEA R62, P0, R124, R6, 0x2 ;  /* 0x000000067c3e7211 */ /* 0x000fca00078010ff */
[----:B------:R-:W4:Y:S01]  /*2ac20*/  LDC R123, c[0x0][0x240] ;  /* 0x00009000ff7b7b82 */ /* 0x000f220000000800 */
[----:B------:R1:W-:Y:S04]  /*2ac30*/  LDGSTS.E [R63+-0x3ac00], desc[UR60][R58.64], P2 ;  /* 0xc54000003a3f7fae */ /* 0x0003e8000912187c */
[----:B------:R2:W-:Y:S01]  /*2ac40*/  LDGSTS.E [R64+-0x3a800], desc[UR60][R60.64], P2 ;  /* 0xc58000003c407fae */ /* 0x0005e2000912187c */
[-C--:B------:R-:W-:Y:S02]  /*2ac50*/  LEA.HI.X.SX32 R67, R126, R5.reuse, 0x2, P1 ;  /* 0x000000057e437211 */ /* 0x080fe400008f16ff */
[----:B------:R-:W4:Y:S01]  /*2ac60*/  LDC R122, c[0x0][0x240] ;  /* 0x00009000ff7a7b82 */ /* 0x000f220000000800 */
[----:B-1----:R-:W-:Y:S01]  /*2ac70*/  LEA.HI.X.SX32 R63, R124, R5, 0x2, P0 ;  /* 0x000000057c3f7211 */ /* 0x002fe200000f16ff */
[----:B------:R-:W-:Y:S01]  /*2ac80*/  STL.64 [R1+0x1ad8], R12 ;  /* 0x001ad80c01007387 */ /* 0x000fe20000100a00 */
[----:B------:R-:W-:-:S05]  /*2ac90*/  LEA R72, P1, R130, R6, 0x2 ;  /* 0x0000000682487211 */ /* 0x000fca00078210ff */
[----:B------:R-:W1:Y:S01]  /*2aca0*/  LDC R124, c[0x0][0x240] ;  /* 0x00009000ff7c7b82 */ /* 0x000e620000000800 */
[CC--:B--2---:R-:W-:Y:S01]  /*2acb0*/  LEA R64, P0, R125.reuse, R6.reuse, 0x2 ;  /* 0x000000067d407211 */ /* 0x0c4fe200078010ff */
[----:B------:R2:W-:Y:S04]  /*2acc0*/  LDGSTS.E [R65+-0x3a400], desc[UR60][R62.64], P2 ;  /* 0xc5c000003e417fae */ /* 0x0005e8000912187c */
[----:B------:R-:W-:Y:S02]  /*2acd0*/  STL.64 [R1+0x4b10], R16 ;  /* 0x004b101001007387 */ /* 0x000fe40000100a00 */
[----:B------:R-:W4:Y:S01]  /*2ace0*/  LDC R126, c[0x0][0x240] ;  /* 0x00009000ff7e7b82 */ /* 0x000f220000000800 */
[-C--:B--2---:R-:W-:Y:S02]  /*2acf0*/  LEA.HI.X.SX32 R65, R125, R5.reuse, 0x2, P0 ;  /* 0x000000057d417211 */ /* 0x084fe400000f16ff */
[----:B------:R-:W-:Y:S01]  /*2ad00*/  LEA R68, P0, R128, R6, 0x2 ;  /* 0x0000000680447211 */ /* 0x000fe200078010ff */
[----:B------:R2:W-:Y:S01]  /*2ad10*/  STL.64 [R1+0x4b18], R8 ;  /* 0x004b180801007387 */ /* 0x0005e20000100a00 */
[----:B------:R-:W-:-:S03]  /*2ad20*/  LEA.HI.X.SX32 R73, R130, R5, 0x2, P1 ;  /* 0x0000000582497211 */ /* 0x000fc600008f16ff */
[----:B------:R-:W4:Y:S01]  /*2ad30*/  LDC R125, c[0x0][0x240] ;  /* 0x00009000ff7d7b82 */ /* 0x000f220000000800 */
[----:B------:R3:W-:Y:S04]  /*2ad40*/  LDGSTS.E [R69+-0x3a000], desc[UR60][R64.64], P2 ;  /* 0xc600000040457fae */ /* 0x0007e8000912187c */
[----:B------:R2:W-:Y:S03]  /*2ad50*/  LDGSTS.E [R70+-0x39c00], desc[UR60][R66.64], P2 ;  /* 0xc640000042467fae */ /* 0x0005e6000912187c */
[----:B------:R-:W4:Y:S01]  /*2ad60*/  LDC R130, c[0x0][0x240] ;  /* 0x00009000ff827b82 */ /* 0x000f220000000800 */
[----:B------:R-:W-:Y:S01]  /*2ad70*/  STL.64 [R1+0x4b20], R18 ;  /* 0x004b201201007387 */ /* 0x000fe20000100a00 */
[----:B---3--:R-:W-:-:S03]  /*2ad80*/  LEA.HI.X.SX32 R69, R128, R5, 0x2, P0 ;  /* 0x0000000580457211 */ /* 0x008fc600000f16ff */
[----:B------:R-:W-:Y:S01]  /*2ad90*/  STL.64 [R1+0x4b28], R20 ;  /* 0x004b281401007387 */ /* 0x000fe20000100a00 */
[-C--:B------:R-:W-:Y:S02]  /*2ada0*/  LEA R78, P1, R149, R6.reuse, 0x2 ;  /* 0x00000006954e7211 */ /* 0x080fe400078210ff */
[----:B------:R-:W3:Y:S01]  /*2adb0*/  LDC R128, c[0x0][0x240] ;  /* 0x00009000ff807b82 */ /* 0x000ee20000000800 */
[C---:B--2---:R-:W-:Y:S01]  /*2adc0*/  LEA R70, P0, R129.reuse, R6, 0x2 ;  /* 0x0000000681467211 */ /* 0x044fe200078010ff */
[----:B------:R-:W-:Y:S04]  /*2add0*/  STL.64 [R1+0x4b30], R22 ;  /* 0x004b301601007387 */ /* 0x000fe80000100a00 */
[----:B------:R-:W-:Y:S04]  /*2ade0*/  STL.64 [R1+0x4b38], R24 ;  /* 0x004b381801007387 */ /* 0x000fe80000100a00 */
[----:B------:R2:W-:Y:S04]  /*2adf0*/  LDGSTS.E [R71+-0x39800], desc[UR60][R68.64], P2 ;  /* 0xc680000044477fae */ /* 0x0005e8000912187c */
[----:B------:R-:W-:Y:S04]  /*2ae00*/  STL.64 [R1+0x4b40], R26 ;  /* 0x004b401a01007387 */ /* 0x000fe80000100a00 */
[----:B------:R-:W-:Y:S01]  /*2ae10*/  STL.64 [R1+0x4b48], R28 ;  /* 0x004b481c01007387 */ /* 0x000fe20000100a00 */
[----:B--2---:R-:W-:-:S03]  /*2ae20*/  LEA.HI.X.SX32 R71, R129, R5, 0x2, P0 ;  /* 0x0000000581477211 */ /* 0x004fc600000f16ff */
[----:B------:R-:W-:Y:S01]  /*2ae30*/  STL.64 [R1+0x4b50], R30 ;  /* 0x004b501e01007387 */ /* 0x000fe20000100a00 */
[C---:B------:R-:W-:Y:S01]  /*2ae40*/  LEA R74, P0, R131.reuse, R6, 0x2 ;  /* 0x00000006834a7211 */ /* 0x040fe200078010ff */
[----:B------:R-:W2:Y:S02]  /*2ae50*/  LDC R129, c[0x0][0x240] ;  /* 0x00009000ff817b82 */ /* 0x000ea40000000800 */
[----:B------:R-:W-:Y:S04]  /*2ae60*/  STL.64 [R1+0x4b58], R32 ;  /* 0x004b582001007387 */ /* 0x000fe80000100a00 */
[----:B------:R-:W-:Y:S04]  /*2ae70*/  STL.64 [R1+0x4b60], R34 ;  /* 0x004b602201007387 */ /* 0x000fe80000100a00 */
[----:B------:R-:W-:Y:S04]  /*2ae80*/  STL.64 [R1+0x4b68], R36 ;  /* 0x004b682401007387 */ /* 0x000fe80000100a00 */
[----:B------:R1:W-:Y:S04]  /*2ae90*/  LDGSTS.E [R75+-0x39400], desc[UR60][R70.64], P2 ;  /* 0xc6c00000464b7fae */ /* 0x0003e8000912187c */
[----:B------:R-:W-:Y:S04]  /*2aea0*/  STL.64 [R1+0x4b70], R38 ;  /* 0x004b702601007387 */ /* 0x000fe80000100a00 */
[----:B------:R-:W-:Y:S01]  /*2aeb0*/  STL.64 [R1+0x4b78], R40 ;  /* 0x004b782801007387 */ /* 0x000fe20000100a00 */
[----:B-1----:R-:W-:-:S03]  /*2aec0*/  LEA.HI.X.SX32 R75, R131, R5, 0x2, P0 ;  /* 0x00000005834b7211 */ /* 0x002fc600000f16ff */
[----:B------:R1:W-:Y:S01]  /*2aed0*/  LDGSTS.E [R76+-0x39000], desc[UR60][R72.64], P2 ;  /* 0xc7000000484c7fae */ /* 0x0003e2000912187c */
[-C--:B------:R-:W-:Y:S01]  /*2aee0*/  LEA.HI.X.SX32 R79, R149, R5.reuse, 0x2, P1 ;  /* 0x00000005954f7211 */ /* 0x080fe200008f16ff */
[----:B------:R-:W4:Y:S02]  /*2aef0*/  LDC R131, c[0x0][0x240] ;  /* 0x00009000ff837b82 */ /* 0x000f240000000800 */
[----:B------:R-:W-:Y:S04]  /*2af00*/  STL.64 [R1+0x4b80], R42 ;  /* 0x004b802a01007387 */ /* 0x000fe80000100a00 */
[----:B------:R-:W-:Y:S02]  /*2af10*/  STL.64 [R1+0x4b88], R44 ;  /* 0x004b882c01007387 */ /* 0x000fe40000100a00 */
[----:B------:R-:W3:Y:S01]  /*2af20*/  LDC R149, c[0x0][0x240] ;  /* 0x00009000ff957b82 */ /* 0x000ee20000000800 */
[C---:B-1----:R-:W-:Y:S01]  /*2af30*/  LEA R76, P0, R132.reuse, R6, 0x2 ;  /* 0x00000006844c7211 */ /* 0x042fe200078010ff */
[----:B------:R-:W-:Y:S04]  /*2af40*/  STL.64 [R1+0x4b90], R46 ;  /* 0x004b902e01007387 */ /* 0x000fe80000100a00 */
[----:B------:R-:W-:Y:S04]  /*2af50*/  STL.64 [R1+0x4b98], R48 ;  /* 0x004b983001007387 */ /* 0x000fe80000100a00 */
[----:B------:R1:W-:Y:S04]  /*2af60*/  LDGSTS.E [R77+-0x38c00], desc[UR60][R74.64], P2 ;  /* 0xc74000004a4d7fae */ /* 0x0003e8000912187c */
[----:B------:R-:W-:Y:S04]  /*2af70*/  STL.64 [R1+0x4ba0], R50 ;  /* 0x004ba03201007387 */ /* 0x000fe80000100a00 */
[----:B------:R-:W-:Y:S01]  /*2af80*/  STL.64 [R1+0x4ba8], R52 ;  /* 0x004ba83401007387 */ /* 0x000fe20000100a00 */
[----:B-1----:R-:W-:-:S03]  /*2af90*/  LEA.HI.X.SX32 R77, R132, R5, 0x2, P0 ;  /* 0x00000005844d7211 */ /* 0x002fc600000f16ff */
[----:B------:R-:W-:Y:S01]  /*2afa0*/  STL.64 [R1+0x4bb0], R54 ;  /* 0x004bb03601007387 */ /* 0x000fe20000100a00 */
[----:B------:R-:W-:Y:S01]  /*2afb0*/  LEA R80, P0, R150, R6, 0x2 ;  /* 0x0000000696507211 */ /* 0x000fe200078010ff */
[----:B----4-:R-:W-:Y:S01]  /*2afc0*/  IMAD R172, R172, R131, RZ ;  /* 0x00000083acac7224 */ /* 0x010fe200078e02ff */
[----:B------:R-:W1:Y:S01]  /*2afd0*/  LDC R132, c[0x0][0x240] ;  /* 0x00009000ff847b82 */ /* 0x000e620000000800 */
[----:B------:R-:W-:Y:S04]  /*2afe0*/  STL.64 [R1+0x4bb8], R56 ;  /* 0x004bb83801007387 */ /* 0x000fe80000100a00 */
[----:B------:R-:W-:Y:S03]  /*2aff0*/  STL.64 [R1+0x4bc0], R58 ;  /* 0x004bc03a01007387 */ /* 0x000fe60000100a00 */
[----:B------:R-:W4:Y:S01]  /*2b000*/  LDC R131, c[0x0][0x240] ;  /* 0x00009000ff837b82 */ /* 0x000f220000000800 */
        /* <DEDUP_REMOVED lines=8> */
[----:B------:R-:W-:Y:S01]  /*2b090*/  STL.64 [R1+0x4be8], R68 ;  /* 0x004be84401007387 */ /* 0x000fe20000100a00 */
[----:B------:R-:W-:-:S03]  /*2b0a0*/  LEA.HI.X.SX32 R3, R102, R5, 0x2, P0 ;  /* 0x0000000566037211 */ /* 0x000fc600000f16ff */
[----:B------:R-:W-:Y:S02]  /*2b0b0*/  STL.64 [R1+0x4bf0], R70 ;  /* 0x004bf04601007387 */ /* 0x000fe40000100a00 */
[----:B------:R-:W1:Y:S02]  /*2b0c0*/  LDC R102, c[0x0][0x240] ;  /* 0x00009000ff667b82 */ /* 0x000e640000000800 */
[----:B------:R-:W-:Y:S04]  /*2b0d0*/  STL.64 [R1+0x4bf8], R72 ;  /* 0x004bf84801007387 */ /* 0x000fe80000100a00 */
[----:B------:R-:W-:Y:S04]  /*2b0e0*/  STL.64 [R1+0x4c00], R74 ;  /* 0x004c004a01007387 */ /* 0x000fe80000100a00 */
[----:B------:R-:W-:Y:S04]  /*2b0f0*/  STL.64 [R1+0x4c08], R76 ;  /* 0x004c084c01007387 */ /* 0x000fe80000100a00 */
[----:B------:R-:W-:Y:S04]  /*2b100*/  STL.64 [R1+0x4c10], R78 ;  /* 0x004c104e01007387 */ /* 0x000fe80000100a00 */
[----:B------:R-:W-:Y:S04]  /*2b110*/  STL.64 [R1+0x4c18], R80 ;  /* 0x004c185001007387 */ /* 0x000fe80000100a00 */
[----:B------:R3:W-:Y:S04]  /*2b120*/  STL.64 [R1+0x418], R2 ;  /* 0x0004180201007387 */ /* 0x0007e80000100a00 */
[----:B------:R-:W2:Y:S04]  /*2b130*/  LDL.LU R161, [R1+0x5cc] ;  /* 0x0005cc0001a17983 */ /* 0x000ea80000300800 */
[----:B------:R-:W4:Y:S04]  /*2b140*/  LDL.LU R160, [R1+0x5c8] ;  /* 0x0005c80001a07983 */ /* 0x000f280000300800 */
[----:B------:R-:W2:Y:S04]  /*2b150*/  LDL.LU R159, [R1+0x5c4] ;  /* 0x0005c400019f7983 */ /* 0x000ea80000300800 */
[----:B------:R-:W2:Y:S04]  /*2b160*/  LDL.LU R158, [R1+0x5bc] ;  /* 0x0005bc00019e7983 */ /* 0x000ea80000300800 */
[----:B------:R-:W2:Y:S04]  /*2b170*/  LDL.LU R157, [R1+0x5ac] ;  /* 0x0005ac00019d7983 */ /* 0x000ea80000300800 */
[----:B------:R-:W2:Y:S01]  /*2b180*/  LDL.LU R156, [R1+0x2d8] ;  /* 0x0002d800019c7983 */ /* 0x000ea20000300800 */
[----:B------:R-:W-:-:S03]  /*2b190*/  LEA R84, P0, R152, R6, 0x2 ;  /* 0x0000000698547211 */ /* 0x000fc600078010ff */
[----:B------:R-:W-:Y:S04]  /*2b1a0*/  LDGSTS.E [R83+-0x38400], desc[UR60][R78.64], P2 ;  /* 0xc7c000004e537fae */ /* 0x000fe8000912187c */
[----:B------:R3:W-:Y:S04]  /*2b1b0*/  LDGSTS.E [R82+-0x20000], desc[UR60][R80.64], P2 ;  /* 0xe000000050527fae */ /* 0x0007e8000912187c */
[----:B------:R1:W-:Y:S04]  /*2b1c0*/  LDGSTS.E [R85+-0x1fc00], desc[UR60][R2.64], P2 ;  /* 0xe040000002557fae */ /* 0x0003e8000912187c */
[----:B------:R-:W2:Y:S01]  /*2b1d0*/  LDL.LU R155, [R1+0x5a8] ;  /* 0x0005a800019b7983 */ /* 0x000ea20000300800 */
[----:B---3--:R-:W-:-:S02]  /*2b1e0*/  LEA R82, P1, R151, R6, 0x2 ;  /* 0x0000000697527211 */ /* 0x008fc400078210ff */
[-C--:B-1----:R-:W-:Y:S02]  /*2b1f0*/  LEA.HI.X.SX32 R85, R152, R5.reuse, 0x2, P0 ;  /* 0x0000000598557211 */ /* 0x082fe400000f16ff */
[-C--:B------:R-:W-:Y:S01]  /*2b200*/  LEA.HI.X.SX32 R83, R151, R5.reuse, 0x2, P1 ;  /* 0x0000000597537211 */ /* 0x080fe200008f16ff */
[----:B------:R-:W1:Y:S01]  /*2b210*/  LDC R152, c[0x0][0x240] ;  /* 0x00009000ff987b82 */ /* 0x000e620000000800 */
[-C--:B------:R-:W-:Y:S02]  /*2b220*/  LEA R10, P0, R101, R6.reuse, 0x2 ;  /* 0x00000006650a7211 */ /* 0x080fe400078010ff */
[-C--:B------:R-:W-:Y:S02]  /*2b230*/  LEA R8, P1, R91, R6.reuse, 0x2 ;  /* 0x000000065b087211 */ /* 0x080fe400078210ff */
[----:B------:R-:W-:Y:S01]  /*2b240*/  LEA R2, P6, R99, R6, 0x2 ;  /* 0x0000000663027211 */ /* 0x000fe200078c10ff */
[----:B------:R-:W-:Y:S01]  /*2b250*/  STL.64 [R1+0x4c20], R82 ;  /* 0x004c205201007387 */ /* 0x000fe20000100a00 */
[-C--:B------:R-:W-:Y:S01]  /*2b260*/  LEA.HI.X.SX32 R11, R101, R5.reuse, 0x2, P0 ;  /* 0x00000005650b7211 */ /* 0x080fe200000f16ff */
[----:B------:R-:W3:Y:S01]  /*2b270*/  LDC R151, c[0x0][0x240] ;  /* 0x00009000ff977b82 */ /* 0x000ee20000000800 */
[-C--:B------:R-:W-:Y:S01]  /*2b280*/  LEA.HI.X.SX32 R9, R91, R5.reuse, 0x2, P1 ;  /* 0x000000055b097211 */ /* 0x080fe200008f16ff */
[----:B------:R-:W-:Y:S01]  /*2b290*/  LDGSTS.E [R87+-0x1f800], desc[UR60][R82.64], P2 ;  /* 0xe080000052577fae */ /* 0x000fe2000912187c */
[----:B------:R-:W-:-:S03]  /*2b2a0*/  LEA.HI.X.SX32 R3, R99, R5, 0x2, P6 ;  /* 0x0000000563037211 */ /* 0x000fc600030f16ff */
[----:B------:R-:W-:Y:S02]  /*2b2b0*/  STL.64 [R1+0x4c28], R84 ;  /* 0x004c285401007387 */ /* 0x000fe40000100a00 */
[----:B------:R-:W1:Y:S02]  /*2b2c0*/  LDC R91, c[0x0][0x240] ;  /* 0x00009000ff5b7b82 */ /* 0x000e640000000800 */
[----:B------:R-:W-:Y:S04]  /*2b2d0*/  STL.64 [R1+0x380], R10 ;  /* 0x0003800a01007387 */ /* 0x000fe80000100a00 */
[----:B------:R-:W-:Y:S02]  /*2b2e0*/  STL.64 [R1+0x348], R8 ;  /* 0x0003480801007387 */ /* 0x000fe40000100a00 */
[----:B------:R-:W1:Y:S02]  /*2b2f0*/  LDC R99, c[0x0][0x240] ;  /* 0x00009000ff637b82 */ /* 0x000e640000000800 */
[----:B------:R-:W-:Y:S04]  /*2b300*/  STL.64 [R1+0x310], R2 ;  /* 0x0003100201007387 */ /* 0x000fe80000100a00 */
[----:B------:R-:W-:Y:S02]  /*2b310*/  LDGSTS.E [R86+-0x1f400], desc[UR60][R84.64], P2 ;  /* 0xe0c0000054567fae */ /* 0x000fe4000912187c */
[----:B------:R-:W1:Y:S02]  /*2b320*/  LDC R101, c[0x0][0x240] ;  /* 0x00009000ff657b82 */ /* 0x000e640000000800 */
[----:B------:R3:W-:Y:S04]  /*2b330*/  LDGSTS.E [R88+-0x1f000], desc[UR60][R10.64], P2 ;  /* 0xe10000000a587fae */ /* 0x0007e8000912187c */
[----:B------:R3:W-:Y:S04]  /*2b340*/  LDGSTS.E [R87+-0x1ec00], desc[UR60][R8.64], P2 ;  /* 0xe140000008577fae */ /* 0x0007e8000912187c */
[----:B------:R2:W-:Y:S01]  /*2b350*/  LDGSTS.E [R86+-0x1e800], desc[UR60][R2.64], P2 ;  /* 0xe180000002567fae */ /* 0x0005e2000912187c */
[----:B---3--:R-:W3:Y:S08]  /*2b360*/  LDC R88, c[0x0][0x240] ;  /* 0x00009000ff587b82 */ /* 0x008ef00000000800 */
[----:B------:R-:W1:Y:S01]  /*2b370*/  LDC R87, c[0x0][0x240] ;  /* 0x00009000ff577b82 */ /* 0x000e620000000800 */
[----:B----4-:R-:W-:-:S02]  /*2b380*/  IMAD R0, R160, R89, RZ ;  /* 0x00000059a0007224 */ /* 0x010fc400078e02ff */
[----:B--2---:R-:W-:-:S05]  /*2b390*/  IMAD R150, R161, R150, RZ ;  /* 0x00000096a1967224 */ /* 0x004fca00078e02ff */
[----:B------:R-:W2:Y:S01]  /*2b3a0*/  LDC R89, c[0x0][0x240] ;  /* 0x00009000ff597b82 */ /* 0x000ea20000000800 */
[----:B------:R4:W-:Y:S01]  /*2b3b0*/  STL [R1+0x14], R0 ;  /* 0x0000140001007387 */ /* 0x0009e20000100800 */
[----:B------:R-:W-:-:S06]  /*2b3c0*/  IMAD R70, R158, R92, RZ ;  /* 0x0000005c9e467224 */ /* 0x000fcc00078e02ff */
[----:B------:R-:W3:Y:S01]  /*2b3d0*/  LDC R92, c[0x0][0x240] ;  /* 0x00009000ff5c7b82 */ /* 0x000ee20000000800 */
[----:B----4-:R-:W-:Y:S01]  /*2b3e0*/  IMAD R0, R159, R90, RZ ;  /* 0x0000005a9f007224 */ /* 0x010fe200078e02ff */
[----:B------:R-:W-:Y:S01]  /*2b3f0*/  STL [R1+0x4cec], R70 ;  /* 0x004cec4601007387 */ /* 0x000fe20000100800 */
[----:B------:R-:W-:Y:S02]  /*2b400*/  IMAD R56, R157, R93, RZ ;  /* 0x0000005d9d387224 */ /* 0x000fe400078e02ff */
[----:B------:R-:W-:Y:S01]  /*2b410*/  IMAD R86, R156, R94, RZ ;  /* 0x0000005e9c567224 */ /* 0x000fe200078e02ff */
[----:B------:R2:W-:Y:S02]  /*2b420*/  STL [R1+0x1d0], R0 ;  /* 0x0001d00001007387 */ /* 0x0005e40000100800 */
[----:B------:R-:W4:Y:S02]  /*2b430*/  LDC R90, c[0x0][0x240] ;  /* 0x00009000ff5a7b82 */ /* 0x000f240000000800 */
[----:B------:R-:W1:Y:S04]  /*2b440*/  LDL.LU R250, [R1+0x234] ;  /* 0x0002340001fa7983 */ /* 0x000e680000300800 */
[----:B------:R-:W2:Y:S02]  /*2b450*/  LDL.LU R157, [R1+0x5b8] ;  /* 0x0005b800019d7983 */ /* 0x000ea40000300800 */
[----:B------:R-:W4:Y:S02]  /*2b460*/  LDC R93, c[0x0][0x240] ;  /* 0x00009000ff5d7b82 */ /* 0x000f240000000800 */
[----:B------:R-:W-:Y:S04]  /*2b470*/  STL [R1+0x4cf0], R56 ;  /* 0x004cf03801007387 */ /* 0x000fe80000100800 */
[----:B------:R-:W3:Y:S01]  /*2b480*/  LDL.LU R156, [R1+0x5b4] ;  /* 0x0005b400019c7983 */ /* 0x000ee20000300800 */
[----:B------:R-:W-:Y:S01]  /*2b490*/  IMAD R28, R155, R95, RZ ;  /* 0x0000005f9b1c7224 */ /* 0x000fe200078e02ff */
[C---:B------:R-:W-:Y:S01]  /*2b4a0*/  LEA R2, P0, R86.reuse, R6, 0x2 ;  /* 0x0000000656027211 */ /* 0x040fe200078010ff */
[----:B------:R-:W4:Y:S01]  /*2b4b0*/  LDC R94, c[0x0][0x240] ;  /* 0x00009000ff5e7b82 */ /* 0x000f220000000800 */
[----:B------:R-:W4:Y:S04]  /*2b4c0*/  LDL.LU R248, [R1+0x5d4] ;  /* 0x0005d40001f87983 */ /* 0x000f280000300800 */
[----:B------:R-:W4:Y:S03]  /*2b4d0*/  LDL.LU R155, [R1+0x5d0] ;  /* 0x0005d000019b7983 */ /* 0x000f260000300800 */
[----:B------:R-:W4:Y:S01]  /*2b4e0*/  LDC R95, c[0x0][0x240] ;  /* 0x00009000ff5f7b82 */ /* 0x000f220000000800 */
[----:B------:R-:W4:Y:S01]  /*2b4f0*/  LDL.LU R230, [R1+0x5c0] ;  /* 0x0005c00001e67983 */ /* 0x000f220000300800 */
[----:B------:R-:W-:-:S03]  /*2b500*/  LEA.HI.X.SX32 R3, R86, R5, 0x2, P0 ;  /* 0x0000000556037211 */ /* 0x000fc600000f16ff */
[----:B------:R-:W4:Y:S04]  /*2b510*/  LDL.LU R222, [R1+0x5b0] ;  /* 0x0005b00001de7983 */ /* 0x000f280000300800 */
[----:B------:R-:W4:Y:S04]  /*2b520*/  LDL.LU R165, [R1+0x5a4] ;  /* 0x0005a40001a57983 */ /* 0x000f280000300800 */
[----:B------:R-:W4:Y:S04]  /*2b530*/  LDL.LU R163, [R1+0x594] ;  /* 0x0005940001a37983 */ /* 0x000f280000300800 */
[----:B------:R-:W4:Y:S04]  /*2b540*/  LDL.LU R162, [R1+0x590] ;  /* 0x0005900001a27983 */ /* 0x000f280000300800 */
[----:B------:R-:W4:Y:S04]  /*2b550*/  LDL.LU R161, [R1+0x58c] ;  /* 0x00058c0001a17983 */ /* 0x000f280000300800 */
[----:B------:R-:W4:Y:S04]  /*2b560*/  LDL.LU R160, [R1+0x588] ;  /* 0x0005880001a07983 */ /* 0x000f280000300800 */
[----:B------:R-:W4:Y:S04]  /*2b570*/  LDL.LU R159, [R1+0x580] ;  /* 0x00058000019f7983 */ /* 0x000f280000300800 */
[----:B------:R-:W-:Y:S04]  /*2b580*/  STL [R1+0x4cf4], R28 ;  /* 0x004cf41c01007387 */ /* 0x000fe80000100800 */
[----:B------:R4:W-:Y:S04]  /*2b590*/  STL.64 [R1+0x2d8], R2 ;  /* 0x0002d80201007387 */ /* 0x0009e80000100a00 */
[----:B------:R-:W4:Y:S01]  /*2b5a0*/  LDL.LU R158, [R1+0x574] ;  /* 0x00057400019e7983 */ /* 0x000f220000300800 */
[----:B--2---:R-:W-:-:S03]  /*2b5b0*/  IMAD R109, R157, R109, RZ ;  /* 0x0000006d9d6d7224 */ /* 0x004fc600078e02ff */
[----:B------:R-:W2:Y:S01]  /*2b5c0*/  LDL.LU R157, [R1+0x56c] ;  /* 0x00056c00019d7983 */ /* 0x000ea20000300800 */
[----:B---3--:R-:W-:-:S03]  /*2b5d0*/  IMAD R151, R156, R151, RZ ;  /* 0x000000979c977224 */ /* 0x008fc600078e02ff */
[----:B------:R-:W3:Y:S01]  /*2b5e0*/  LDL.LU R156, [R1+0x560] ;  /* 0x00056000019c7983 */ /* 0x000ee20000300800 */
[----:B------:R-:W-:-:S05]  /*2b5f0*/  VIADD R86, R244, 0x200000 ;  /* 0x00200000f4567836 */ /* 0x000fca0000000000 */
[----:B------:R1:W-:Y:S02]  /*2b600*/  LDGSTS.E [R86+-0x1e400], desc[UR60][R2.64], P2 ;  /* 0xe1c0000002567fae */ /* 0x0003e4000912187c */
[----:B-1----:R-:W-:Y:S02]  /*2b610*/  IMAD R86, R250, R87, RZ ;  /* 0x00000057fa567224 */ /* 0x002fe400078e02ff */
[----:B------:R-:W2:Y:S01]  /*2b620*/  LDC R87, c[0x0][0x240] ;  /* 0x00009000ff577b82 */ /* 0x000ea20000000800 */
[----:B----4-:R-:W-:Y:S02]  /*2b630*/  IMAD R0, R248, R89, RZ ;  /* 0x00000059f8007224 */ /* 0x010fe400078e02ff */
[----:B------:R-:W-:Y:S01]  /*2b640*/  LEA R2, P0, R86, R6, 0x2 ;  /* 0x0000000656027211 */ /* 0x000fe200078010ff */
[----:B------:R-:W-:Y:S02]  /*2b650*/  IMAD R56, R155, R88, RZ ;  /* 0x000000589b387224 */ /* 0x000fe400078e02ff */
[----:B------:R-:W-:Y:S01]  /*2b660*/  IMAD R75, R230, R90, RZ ;  /* 0x0000005ae64b7224 */ /* 0x000fe200078e02ff */
[----:B------:R-:W-:Y:S01]  /*2b670*/  LEA.HI.X.SX32 R3, R86, R5, 0x2, P0 ;  /* 0x0000000556037211 */ /* 0x000fe200000f16ff */
[----:B------:R1:W-:Y:S01]  /*2b680*/  STL [R1+0x18], R0 ;  /* 0x0000180001007387 */ /* 0x0003e20000100800 */
[----:B------:R-:W-:-:S02]  /*2b690*/  IMAD R55, R222, R91, RZ ;  /* 0x0000005bde377224 */ /* 0x000fc400078e02ff */
[----:B------:R-:W-:Y:S01]  /*2b6a0*/  IMAD R27, R165, R92, RZ ;  /* 0x0000005ca51b7224 */ /* 0x000fe200078e02ff */
[----:B------:R-:W4:Y:S01]  /*2b6b0*/  LDL.LU R155, [R1+0x1c4] ;  /* 0x0001c400019b7983 */ /* 0x000f220000300800 */
[----:B------:R-:W-:Y:S02]  /*2b6c0*/  IMAD R70, R160, R93, RZ ;  /* 0x0000005da0467224 */ /* 0x000fe400078e02ff */
[----:B------:R-:W-:Y:S01]  /*2b6d0*/  IMAD R67, R159, R95, RZ ;  /* 0x0000005f9f437224 */ /* 0x000fe200078e02ff */
[----:B------:R-:W-:Y:S01]  /*2b6e0*/  STL [R1+0x4cf8], R56 ;  /* 0x004cf83801007387 */ /* 0x000fe20000100800 */
[----:B-1----:R-:W-:Y:S02]  /*2b6f0*/  IMAD R0, R161, R94, RZ ;  /* 0x0000005ea1007224 */ /* 0x002fe400078e02ff */
[----:B------:R-:W-:Y:S01]  /*2b700*/  IMAD R54, R158, R98, RZ ;  /* 0x000000629e367224 */ /* 0x000fe200078e02ff */
[----:B------:R-:W-:Y:S01]  /*2b710*/  STL [R1+0x4cfc], R75 ;  /* 0x004cfc4b01007387 */ /* 0x000fe20000100800 */
[----:B------:R-:W-:Y:S01]  /*2b720*/  IMAD R108, R163, R108, RZ ;  /* 0x0000006ca36c7224 */ /* 0x000fe200078e02ff */
[----:B------:R-:W-:Y:S01]  /*2b730*/  IADD3 R86, R244, 0x200000, RZ ;  /* 0x00200000f4567810 */ /* 0x000fe20007ffe0ff */
[----:B------:R-:W-:Y:S01]  /*2b740*/  IMAD R149, R162, R149, RZ ;  /* 0x00000095a2957224 */ /* 0x000fe200078e02ff */
[----:B------:R1:W-:Y:S01]  /*2b750*/  STL.64 [R1+0x2a0], R2 ;  /* 0x0002a00201007387 */ /* 0x0003e20000100a00 */
[----:B------:R-:W1:Y:S03]  /*2b760*/  LDC R90, c[0x0][0x240] ;  /* 0x00009000ff5a7b82 */ /* 0x000e660000000800 */
[----:B------:R-:W-:Y:S04]  /*2b770*/  STL [R1+0x4d00], R55 ;  /* 0x004d003701007387 */ /* 0x000fe80000100800 */
[----:B------:R-:W-:Y:S01]  /*2b780*/  STL [R1+0x4d04], R27 ;  /* 0x004d041b01007387 */ /* 0x000fe20000100800 */
[----:B------:R-:W1:Y:S03]  /*2b790*/  LDC R88, c[0x0][0x240] ;  /* 0x00009000ff587b82 */ /* 0x000e660000000800 */
[----:B------:R-:W-:Y:S04]  /*2b7a0*/  STL [R1+0x4d08], R70 ;  /* 0x004d084601007387 */ /* 0x000fe80000100800 */
[----:B------:R-:W-:Y:S01]  /*2b7b0*/  STL [R1+0x10], R0 ;  /* 0x0000100001007387 */ /* 0x000fe20000100800 */
[----:B------:R-:W1:Y:S03]  /*2b7c0*/  LDC R89, c[0x0][0x240] ;  /* 0x00009000ff597b82 */ /* 0x000e660000000800 */
[----:B------:R-:W-:Y:S04]  /*2b7d0*/  STL [R1+0x4d0c], R67 ;  /* 0x004d0c4301007387 */ /* 0x000fe80000100800 */
[----:B------:R-:W-:Y:S01]  /*2b7e0*/  STL [R1+0x4d10], R54 ;  /* 0x004d103601007387 */ /* 0x000fe20000100800 */
[----:B------:R-:W1:Y:S03]  /*2b7f0*/  LDC R98, c[0x0][0x240] ;  /* 0x00009000ff627b82 */ /* 0x000e660000000800 */
[----:B------:R-:W4:Y:S04]  /*2b800*/  LDL.LU R107, [R1+0x57c] ;  /* 0x00057c00016b7983 */ /* 0x000f280000300800 */
[----:B------:R3:W-:Y:S01]  /*2b810*/  LDGSTS.E [R86+-0x1e000], desc[UR60][R2.64], P2 ;  /* 0xe200000002567fae */ /* 0x0007e2000912187c */
[----:B------:R-:W1:Y:S08]  /*2b820*/  LDC R91, c[0x0][0x240] ;  /* 0x00009000ff5b7b82 */ /* 0x000e700000000800 */
[----:B------:R-:W1:Y:S08]  /*2b830*/  LDC R92, c[0x0][0x240] ;  /* 0x00009000ff5c7b82 */ /* 0x000e700000000800 */
[----:B------:R-:W1:Y:S08]  /*2b840*/  LDC R93, c[0x0][0x240] ;  /* 0x00009000ff5d7b82 */ /* 0x000e700000000800 */
[----:B------:R-:W1:Y:S08]  /*2b850*/  LDC R94, c[0x0][0x240] ;  /* 0x00009000ff5e7b82 */ /* 0x000e700000000800 */
[----:B------:R-:W1:Y:S01]  /*2b860*/  LDC R95, c[0x0][0x240] ;  /* 0x00009000ff5f7b82 */ /* 0x000e620000000800 */
[----:B--2---:R-:W-:-:S05]  /*2b870*/  IMAD R26, R157, R87, RZ ;  /* 0x000000579d1a7224 */ /* 0x004fca00078e02ff */
[----:B------:R-:W-:Y:S04]  /*2b880*/  STL [R1+0x4d14], R26 ;  /* 0x004d141a01007387 */ /* 0x000fe80000100800 */
        /* <DEDUP_REMOVED lines=8> */
[----:B------:R-:W2:Y:S01]  /*2b910*/  LDL.LU R161, [R1+0x554] ;  /* 0x0005540001a17983 */ /* 0x000ea20000300800 */
[----:B---3--:R-:W-:-:S02]  /*2b920*/  IMAD R86, R156, R97, RZ ;  /* 0x000000619c567224 */ /* 0x008fc400078e02ff */
[----:B----4-:R-:W-:Y:S01]  /*2b930*/  IMAD R87, R155, R96, RZ ;  /* 0x000000609b577224 */ /* 0x010fe200078e02ff */
[----:B------:R-:W3:Y:S01]  /*2b940*/  LDL.LU R160, [R1+0x550] ;  /* 0x0005500001a07983 */ /* 0x000ee20000300800 */
[----:B------:R-:W4:Y:S03]  /*2b950*/  LDC R155, c[0x0][0x240] ;  /* 0x00009000ff9b7b82 */ /* 0x000f260000000800 */
[----:B------:R-:W3:Y:S04]  /*2b960*/  LDL.LU R159, [R1+0x548] ;  /* 0x00054800019f7983 */ /* 0x000ee80000300800 */
[----:B------:R-:W3:Y:S01]  /*2b970*/  LDL.LU R158, [R1+0x538] ;  /* 0x00053800019e7983 */ /* 0x000ee20000300800 */
[CC--:B-1----:R-:W-:Y:S01]  /*2b980*/  LEA R2, P0, R86.reuse, R6.reuse, 0x2 ;  /* 0x0000000656027211 */ /* 0x0c2fe200078010ff */
[----:B------:R-:W3:Y:S02]  /*2b990*/  LDC R96, c[0x0][0x240] ;  /* 0x00009000ff607b82 */ /* 0x000ee40000000800 */
[----:B------:R-:W3:Y:S04]  /*2b9a0*/  LDL.LU R157, [R1+0x1fc] ;  /* 0x0001fc00019d7983 */ /* 0x000ee80000300800 */
[----:B------:R-:W4:Y:S01]  /*2b9b0*/  LDL.LU R156, [R1+0x534] ;  /* 0x00053400019c7983 */ /* 0x000f220000300800 */
[----:B------:R-:W-:Y:S01]  /*2b9c0*/  LEA.HI.X.SX32 R3, R86, R5, 0x2, P0 ;  /* 0x0000000556037211 */ /* 0x000fe200000f16ff */
[----:B------:R-:W-:Y:S01]  /*2b9d0*/  VIADD R86, R244, 0x200000 ;  /* 0x00200000f4567836 */ /* 0x000fe20000000000 */
[----:B------:R-:W1:Y:S03]  /*2b9e0*/  LDC R97, c[0x0][0x240] ;  /* 0x00009000ff617b82 */ /* 0x000e660000000800 */
[----:B------:R1:W-:Y:S04]  /*2b9f0*/  STL.64 [R1+0x268], R2 ;  /* 0x0002680201007387 */ /* 0x0003e80000100a00 */
[----:B------:R1:W-:Y:S02]  /*2ba00*/  LDGSTS.E [R86+-0x1dc00], desc[UR60][R2.64], P2 ;  /* 0xe240000002567fae */ /* 0x0003e4000912187c */
[----:B-1----:R-:W-:-:S04]  /*2ba10*/  LEA R2, P0, R87, R6, 0x2 ;  /* 0x0000000657027211 */ /* 0x002fc800078010ff */
[----:B------:R-:W-:Y:S02]  /*2ba20*/  LEA.HI.X.SX32 R3, R87, R5, 0x2, P0 ;  /* 0x0000000557037211 */ /* 0x000fe400000f16ff */
[----:B------:R-:W1:Y:S01]  /*2ba30*/  LDC R87, c[0x0][0x240] ;  /* 0x00009000ff577b82 */ /* 0x000e620000000800 */
[----:B------:R-:W-:Y:S02]  /*2ba40*/  IMAD R111, R107, R111, RZ ;  /* 0x0000006f6b6f7224 */ /* 0x000fe400078e02ff */
[----:B------:R3:W-:Y:S01]  /*2ba50*/  LDGSTS.E [R86+-0x1d800], desc[UR60][R2.64], P2 ;  /* 0xe280000002567fae */ /* 0x0007e2000912187c */
[----:B--2---:R-:W-:Y:S02]  /*2ba60*/  IMAD R0, R250, R88, RZ ;  /* 0x00000058fa007224 */ /* 0x004fe400078e02ff */
[----:B------:R-:W-:Y:S02]  /*2ba70*/  IMAD R153, R252, R153, RZ ;  /* 0x00000099fc997224 */ /* 0x000fe400078e02ff */
[----:B------:R-:W2:Y:S01]  /*2ba80*/  LDC R88, c[0x0][0x240] ;  /* 0x00009000ff587b82 */ /* 0x000ea20000000800 */
[----:B------:R-:W-:-:S02]  /*2ba90*/  IMAD R243, R248, R90, RZ ;  /* 0x0000005af8f37224 */ /* 0x000fc400078e02ff */
[----:B------:R-:W-:-:S03]  /*2baa0*/  IMAD R66, R230, R89, RZ ;  /* 0x00000059e6427224 */ /* 0x000fc600078e02ff */
[----:B------:R-:W-:Y:S02]  /*2bab0*/  STL [R1+0x4d18], R243 ;  /* 0x004d18f301007387 */ /* 0x000fe40000100800 */
[----:B------:R-:W2:Y:S02]  /*2bac0*/  LDC R89, c[0x0][0x240] ;  /* 0x00009000ff597b82 */ /* 0x000ea40000000800 */
[----:B------:R-:W-:Y:S04]  /*2bad0*/  STL [R1+0x44], R0 ;  /* 0x0000440001007387 */ /* 0x000fe80000100800 */
[----:B------:R1:W-:Y:S01]  /*2bae0*/  STL [R1+0x4d1c], R66 ;  /* 0x004d1c4201007387 */ /* 0x0003e20000100800 */
[----:B------:R-:W-:Y:S01]  /*2baf0*/  IMAD R53, R222, R91, RZ ;  /* 0x0000005bde357224 */ /* 0x000fe200078e02ff */
[----:B------:R-:W2:Y:S02]  /*2bb00*/  LDC R90, c[0x0][0x240] ;  /* 0x00009000ff5a7b82 */ /* 0x000ea40000000800 */
[----:B------:R3:W-:Y:S04]  /*2bb10*/  STL.64 [R1+0x230], R2 ;  /* 0x0002300201007387 */ /* 0x0007e80000100a00 */
[----:B------:R-:W2:Y:S01]  /*2bb20*/  LDL.LU R105, [R1+0x1c0] ;  /* 0x0001c00001697983 */ /* 0x000ea20000300800 */
[----:B------:R-:W-:Y:S01]  /*2bb30*/  IMAD R25, R165, R92, RZ ;  /* 0x0000005ca5197224 */ /* 0x000fe200078e02ff */
[----:B------:R-:W2:Y:S02]  /*2bb40*/  LDC R91, c[0x0][0x240] ;  /* 0x00009000ff5b7b82 */ /* 0x000ea40000000800 */
[----:B------:R-:W2:Y:S01]  /*2bb50*/  LDL.LU R106, [R1+0x544] ;  /* 0x00054400016a7983 */ /* 0x000ea20000300800 */
[----:B----4-:R-:W-:-:S05]  /*2bb60*/  IMAD R24, R156, R98, RZ ;  /* 0x000000629c187224 */ /* 0x010fca00078e02ff */
[----:B------:R-:W4:Y:S01]  /*2bb70*/  LDC R92, c[0x0][0x240] ;  /* 0x00009000ff5c7b82 */ /* 0x000f220000000800 */
[----:B------:R-:W4:Y:S04]  /*2bb80*/  LDL.LU R156, [R1+0x540] ;  /* 0x00054000019c7983 */ /* 0x000f280000300800 */
[----:B------:R-:W4:Y:S01]  /*2bb90*/  LDL.LU R107, [R1+0x568] ;  /* 0x00056800016b7983 */ /* 0x000f220000300800 */
[----:B------:R-:W-:Y:S02]  /*2bba0*/  IMAD R112, R163, R112, RZ ;  /* 0x00000070a3707224 */ /* 0x000fe400078e02ff */
[----:B------:R-:W-:Y:S01]  /*2bbb0*/  IMAD R155, R162, R155, RZ ;  /* 0x0000009ba29b7224 */ /* 0x000fe200078e02ff */
[----:B------:R-:W4:Y:S01]  /*2bbc0*/  LDL.LU R252, [R1+0x564] ;  /* 0x0005640001fc7983 */ /* 0x000f220000300800 */
[----:B-1----:R-:W-:Y:S01]  /*2bbd0*/  IMAD R66, R161, R93, RZ ;  /* 0x0000005da1427224 */ /* 0x002fe200078e02ff */
[----:B------:R-:W1:Y:S02]  /*2bbe0*/  LDC R98, c[0x0][0x240] ;  /* 0x00009000ff627b82 */ /* 0x000e640000000800 */
[----:B------:R-:W4:Y:S04]  /*2bbf0*/  LDL.LU R250, [R1+0x54c] ;  /* 0x00054c0001fa7983 */ /* 0x000f280000300800 */
[----:B------:R-:W4:Y:S01]  /*2bc00*/  LDL.LU R248, [R1+0x53c] ;  /* 0x00053c0001f87983 */ /* 0x000f220000300800 */
[----:B---3--:R-:W-:Y:S01]  /*2bc10*/  IMAD R52, R158, R96, RZ ;  /* 0x000000609e347224 */ /* 0x008fe200078e02ff */
[----:B------:R-:W3:Y:S02]  /*2bc20*/  LDC R93, c[0x0][0x240] ;  /* 0x00009000ff5d7b82 */ /* 0x000ee40000000800 */
[----:B------:R-:W3:Y:S04]  /*2bc30*/  LDL.LU R230, [R1+0x530] ;  /* 0x0005300001e67983 */ /* 0x000ee80000300800 */
[----:B------:R-:W3:Y:S01]  /*2bc40*/  LDL.LU R222, [R1+0x520] ;  /* 0x0005200001de7983 */ /* 0x000ee20000300800 */
[----:B------:R-:W-:Y:S01]  /*2bc50*/  IMAD R242, R160, R94, RZ ;  /* 0x0000005ea0f27224 */ /* 0x000fe200078e02ff */
[----:B------:R-:W1:Y:S02]  /*2bc60*/  LDC R96, c[0x0][0x240] ;  /* 0x00009000ff607b82 */ /* 0x000e640000000800 */
[----:B------:R-:W3:Y:S04]  /*2bc70*/  LDL.LU R165, [R1+0x51c] ;  /* 0x00051c0001a57983 */ /* 0x000ee80000300800 */
[----:B------:R-:W3:Y:S01]  /*2bc80*/  LDL.LU R163, [R1+0x518] ;  /* 0x0005180001a37983 */ /* 0x000ee20000300800 */
[----:B------:R-:W-:Y:S01]  /*2bc90*/  IMAD R86, R157, R97, RZ ;  /* 0x000000619d567224 */ /* 0x000fe200078e02ff */
[----:B------:R-:W1:Y:S02]  /*2bca0*/  LDC R94, c[0x0][0x240] ;  /* 0x00009000ff5e7b82 */ /* 0x000e640000000800 */
[----:B------:R-:W3:Y:S04]  /*2bcb0*/  LDL.LU R162, [R1+0x514] ;  /* 0x0005140001a27983 */ /* 0x000ee80000300800 */
[----:B------:R-:W3:Y:S01]  /*2bcc0*/  LDL.LU R161, [R1+0x50c] ;  /* 0x00050c0001a17983 */ /* 0x000ee20000300800 */
[----:B------:R-:W-:Y:S01]  /*2bcd0*/  IMAD R74, R159, R95, RZ ;  /* 0x0000005f9f4a7224 */ /* 0x000fe200078e02ff */
[C---:B------:R-:W-:Y:S01]  /*2bce0*/  LEA R2, P0, R86.reuse, R6, 0x2 ;  /* 0x0000000656027211 */ /* 0x040fe200078010ff */
[----:B------:R-:W1:Y:S01]  /*2bcf0*/  LDC R157, c[0x0][0x240] ;  /* 0x00009000ff9d7b82 */ /* 0x000e620000000800 */
[----:B------:R-:W3:Y:S04]  /*2bd00*/  LDL.LU R158, [R1+0x500] ;  /* 0x00050000019e7983 */ /* 0x000ee80000300800 */
[----:B------:R-:W3:Y:S01]  /*2bd10*/  LDL.LU R160, [R1+0x4f8] ;  /* 0x0004f80001a07983 */ /* 0x000ee20000300800 */
[----:B------:R-:W-:-:S02]  /*2bd20*/  LEA.HI.X.SX32 R3, R86, R5, 0x2, P0 ;  /* 0x0000000556037211 */ /* 0x000fc400000f16ff */
[----:B------:R-:W-:Y:S01]  /*2bd30*/  IADD3 R86, R244, 0x200000, RZ ;  /* 0x00200000f4567810 */ /* 0x000fe20007ffe0ff */
[----:B------:R-:W3:Y:S01]  /*2bd40*/  LDL.LU R159, [R1+0x4ec] ;  /* 0x0004ec00019f7983 */ /* 0x000ee20000300800 */
[----:B------:R-:W1:Y:S03]  /*2bd50*/  LDC R97, c[0x0][0x240] ;  /* 0x00009000ff617b82 */ /* 0x000e660000000800 */
[----:B------:R2:W-:Y:S04]  /*2bd60*/  LDGSTS.E [R86+-0x1d400], desc[UR60][R2.64], P2 ;  /* 0xe2c0000002567fae */ /* 0x0005e8000912187c */
[----:B------:R2:W-:Y:S01]  /*2bd70*/  STL.64 [R1+0x1f8], R2 ;  /* 0x0001f80201007387 */ /* 0x0005e20000100a00 */
[----:B------:R-:W1:Y:S01]  /*2bd80*/  LDC R95, c[0x0][0x240] ;  /* 0x00009000ff5f7b82 */ /* 0x000e620000000800 */
[----:B--2---:R-:W-:-:S07]  /*2bd90*/  IMAD R86, R105, R87, RZ ;  /* 0x0000005769567224 */ /* 0x004fce00078e02ff */
[----:B------:R-:W2:Y:S01]  /*2bda0*/  LDC R87, c[0x0][0x240] ;  /* 0x00009000ff577b82 */ /* 0x000ea20000000800 */
[----:B------:R-:W-:-:S04]  /*2bdb0*/  LEA R2, P0, R86, R6, 0x2 ;  /* 0x0000000656027211 */ /* 0x000fc800078010ff */
[----:B------:R-:W-:Y:S01]  /*2bdc0*/  LEA.HI.X.SX32 R3, R86, R5, 0x2, P0 ;  /* 0x0000000556037211 */ /* 0x000fe200000f16ff */
[----:B------:R-:W-:Y:S02]  /*2bdd0*/  IMAD R110, R106, R110, RZ ;  /* 0x0000006e6a6e7224 */ /* 0x000fe400078e02ff */
[----:B----4-:R-:W-:Y:S02]  /*2bde0*/  IMAD R152, R156, R152, RZ ;  /* 0x000000989c987224 */ /* 0x010fe400078e02ff */
[----:B------:R-:W4:Y:S04]  /*2bdf0*/  LDL.LU R156, [R1+0x154] ;  /* 0x00015400019c7983 */ /* 0x000f280000300800 */
[----:B------:R2:W-:Y:S01]  /*2be00*/  STL.64 [R1+0x1c0], R2 ;  /* 0x0001c00201007387 */ /* 0x0005e20000100a00 */
[----:B------:R-:W-:-:S02]  /*2be10*/  IMAD R243, R107, R89, RZ ;  /* 0x000000596bf37224 */ /* 0x000fc400078e02ff */
[----:B------:R-:W-:Y:S01]  /*2be20*/  IMAD R83, R252, R88, RZ ;  /* 0x00000058fc537224 */ /* 0x000fe200078e02ff */
[----:B------:R-:W4:Y:S01]  /*2be30*/  LDL.LU R104, [R1+0x508] ;  /* 0x0005080001687983 */ /* 0x000f220000300800 */
[----:B------:R-:W-:Y:S01]  /*2be40*/  IMAD R63, R250, R90, RZ ;  /* 0x0000005afa3f7224 */ /* 0x000fe200078e02ff */
[----:B------:R-:W4:Y:S02]  /*2be50*/  LDC R88, c[0x0][0x240] ;  /* 0x00009000ff587b82 */ /* 0x000f240000000800 */
[----:B------:R-:W4:Y:S04]  /*2be60*/  LDL.LU R105, [R1+0x52c] ;  /* 0x00052c0001697983 */ /* 0x000f280000300800 */
[----:B------:R-:W4:Y:S01]  /*2be70*/  LDL.LU R106, [R1+0x528] ;  /* 0x00052800016a7983 */ /* 0x000f220000300800 */
[----:B------:R-:W-:-:S02]  /*2be80*/  IMAD R51, R248, R91, RZ ;  /* 0x0000005bf8337224 */ /* 0x000fc400078e02ff */
[----:B---3--:R-:W-:Y:S01]  /*2be90*/  IMAD R23, R230, R92, RZ ;  /* 0x0000005ce6177224 */ /* 0x008fe200078e02ff */
[----:B------:R-:W3:Y:S01]  /*2bea0*/  LDL.LU R107, [R1+0x524] ;  /* 0x00052400016b7983 */ /* 0x000ee20000300800 */
[----:B------:R-:W-:Y:S01]  /*2beb0*/  IMAD R114, R222, R114, RZ ;  /* 0x00000072de727224 */ /* 0x000fe200078e02ff */
[----:B------:R-:W3:Y:S02]  /*2bec0*/  LDC R90, c[0x0][0x240] ;  /* 0x00009000ff5a7b82 */ /* 0x000ee40000000800 */
[----:B------:R-:W3:Y:S04]  /*2bed0*/  LDL.LU R252, [R1+0x510] ;  /* 0x0005100001fc7983 */ /* 0x000ee80000300800 */
[----:B------:R-:W3:Y:S01]  /*2bee0*/  LDL.LU R250, [R1+0x504] ;  /* 0x0005040001fa7983 */ /* 0x000ee20000300800 */
[----:B-1----:R-:W-:-:S02]  /*2bef0*/  IMAD R157, R165, R157, RZ ;  /* 0x0000009da59d7224 */ /* 0x002fc400078e02ff */
[----:B------:R-:W-:Y:S01]  /*2bf00*/  IMAD R26, R163, R94, RZ ;  /* 0x0000005ea31a7224 */ /* 0x000fe200078e02ff */
[----:B------:R-:W3:Y:S01]  /*2bf10*/  LDL.LU R248, [R1+0x4fc] ;  /* 0x0004fc0001f87983 */ /* 0x000ee20000300800 */
[----:B------:R-:W-:Y:S01]  /*2bf20*/  IMAD R82, R162, R93, RZ ;  /* 0x0000005da2527224 */ /* 0x000fe200078e02ff */
[----:B------:R-:W1:Y:S02]  /*2bf30*/  LDC R89, c[0x0][0x240] ;  /* 0x00009000ff597b82 */ /* 0x000e640000000800 */
[----:B------:R-:W3:Y:S04]  /*2bf40*/  LDL.LU R230, [R1+0x4e8] ;  /* 0x0004e80001e67983 */ /* 0x000ee80000300800 */
[----:B------:R-:W3:Y:S01]  /*2bf50*/  LDL.LU R222, [R1+0x4e4] ;  /* 0x0004e40001de7983 */ /* 0x000ee20000300800 */
[----:B--2---:R-:W-:-:S03]  /*2bf60*/  IMAD R22, R160, R87, RZ ;  /* 0x00000057a0167224 */ /* 0x004fc600078e02ff */
[----:B------:R-:W2:Y:S01]  /*2bf70*/  LDL.LU R165, [R1+0x4e0] ;  /* 0x0004e00001a57983 */ /* 0x000ea20000300800 */
[----:B------:R-:W-:Y:S01]  /*2bf80*/  VIADD R86, R244, 0x200000 ;  /* 0x00200000f4567836 */ /* 0x000fe20000000000 */
[----:B------:R-:W1:Y:S02]  /*2bf90*/  LDC R91, c[0x0][0x240] ;  /* 0x00009000ff5b7b82 */ /* 0x000e640000000800 */
[----:B------:R-:W2:Y:S04]  /*2bfa0*/  LDL.LU R163, [R1+0x4dc] ;  /* 0x0004dc0001a37983 */ /* 0x000ea80000300800 */
[----:B------:R-:W2:Y:S01]  /*2bfb0*/  LDL.LU R160, [R1+0x4d4] ;  /* 0x0004d40001a07983 */ /* 0x000ea20000300800 */
[----:B------:R-:W-:Y:S01]  /*2bfc0*/  IMAD R62, R161, R95, RZ ;  /* 0x0000005fa13e7224 */ /* 0x000fe200078e02ff */
[----:B------:R-:W1:Y:S02]  /*2bfd0*/  LDC R92, c[0x0][0x240] ;  /* 0x00009000ff5c7b82 */ /* 0x000e640000000800 */
[----:B------:R-:W2:Y:S04]  /*2bfe0*/  LDL.LU R162, [R1+0x4c4] ;  /* 0x0004c40001a27983 */ /* 0x000ea80000300800 */
[----:B------:R1:W-:Y:S01]  /*2bff0*/  LDGSTS.E [R86+-0x1d000], desc[UR60][R2.64], P2 ;  /* 0xe300000002567fae */ /* 0x0003e2000912187c */
[----:B------:R-:W-:Y:S01]  /*2c000*/  IMAD R50, R158, R98, RZ ;  /* 0x000000629e327224 */ /* 0x000fe200078e02ff */
[----:B------:R-:W2:Y:S02]  /*2c010*/  LDC R95, c[0x0][0x240] ;  /* 0x00009000ff5f7b82 */ /* 0x000ea40000000800 */
[----:B------:R-:W2:Y:S06]  /*2c020*/  LDL.LU R161, [R1+0x4b8] ;  /* 0x0004b80001a17983 */ /* 0x000eac0000300800 */
[----:B------:R-:W4:Y:S01]  /*2c030*/  LDC R158, c[0x0][0x240] ;  /* 0x00009000ff9e7b82 */ /* 0x000f220000000800 */
[----:B-1----:R-:W-:-:S02]  /*2c040*/  IMAD R86, R159, R97, RZ ;  /* 0x000000619f567224 */ /* 0x002fc400078e02ff */
[----:B------:R-:W2:Y:S03]  /*2c050*/  LDL.LU R159, [R1+0x4c0] ;  /* 0x0004c000019f7983 */ /* 0x000ea60000300800 */
[C---:B------:R-:W-:Y:S02]  /*2c060*/  LEA R2, P0, R86.reuse, R6, 0x2 ;  /* 0x0000000656027211 */ /* 0x040fe400078010ff */
[----:B------:R-:W1:Y:S02]  /*2c070*/  LDC R97, c[0x0][0x240] ;  /* 0x00009000ff617b82 */ /* 0x000e640000000800 */
[----:B------:R-:W-:Y:S02]  /*2c080*/  LEA.HI.X.SX32 R3, R86, R5, 0x2, P0 ;  /* 0x0000000556037211 */ /* 0x000fe400000f16ff */
[----:B------:R-:W-:-:S03]  /*2c090*/  IADD3 R86, R244, 0x200000, RZ ;  /* 0x00200000f4567810 */ /* 0x000fc60007ffe0ff */
[----:B------:R4:W-:Y:S01]  /*2c0a0*/  STL.64 [R1+0x188], R2 ;  /* 0x0001880201007387 */ /* 0x0009e20000100a00 */
[----:B------:R-:W1:Y:S03]  /*2c0b0*/  LDC R98, c[0x0][0x240] ;  /* 0x00009000ff627b82 */ /* 0x000e660000000800 */
[----:B------:R4:W-:Y:S05]  /*2c0c0*/  LDGSTS.E [R86+-0x1cc00], desc[UR60][R2.64], P2 ;  /* 0xe340000002567fae */ /* 0x0009ea000912187c */
[----:B------:R-:W1:Y:S08]  /*2c0d0*/  LDC R93, c[0x0][0x240] ;  /* 0x00009000ff5d7b82 */ /* 0x000e700000000800 */
[----:B------:R-:W1:Y:S01]  /*2c0e0*/  LDC R94, c[0x0][0x240] ;  /* 0x00009000ff5e7b82 */ /* 0x000e620000000800 */
[----:B----4-:R-:W-:-:S07]  /*2c0f0*/  IMAD R87, R156, R96, RZ ;  /* 0x000000609c577224 */ /* 0x010fce00078e02ff */
[----:B------:R-:W2:Y:S01]  /*2c100*/  LDC R96, c[0x0][0x240] ;  /* 0x00009000ff607b82 */ /* 0x000ea20000000800 */
[----:B------:R-:W-:-:S04]  /*2c110*/  LEA R2, P0, R87, R6, 0x2 ;  /* 0x0000000657027211 */ /* 0x000fc800078010ff */
[----:B------:R-:W-:Y:S01]  /*2c120*/  LEA.HI.X.SX32 R3, R87, R5, 0x2, P0 ;  /* 0x0000000557037211 */ /* 0x000fe200000f16ff */
[----:B------:R-:W-:Y:S02]  /*2c130*/  IMAD R115, R104, R115, RZ ;  /* 0x0000007368737224 */ /* 0x000fe400078e02ff */
[----:B------:R-:W4:Y:S02]  /*2c140*/  LDC R156, c[0x0][0x240] ;  /* 0x00009000ff9c7b82 */ /* 0x000f240000000800 */
[----:B------:R1:W-:Y:S04]  /*2c150*/  STL.64 [R1+0x150], R2 ;  /* 0x0001500201007387 */ /* 0x0003e80000100a00 */
[----:B------:R-:W4:Y:S01]  /*2c160*/  LDL.LU R249, [R1+0x45c] ;  /* 0x00045c0001f97983 */ /* 0x000f220000300800 */
[----:B------:R-:W-:Y:S01]  /*2c170*/  IMAD R158, R105, R158, RZ ;  /* 0x0000009e699e7224 */ /* 0x000fe200078e02ff */
[----:B------:R-:W1:Y:S02]  /*2c180*/  LDC R87, c[0x0][0x240] ;  /* 0x00009000ff577b82 */ /* 0x000e640000000800 */
[----:B------:R-:W4:Y:S01]  /*2c190*/  LDL.LU R100, [R1+0x4d0] ;  /* 0x0004d00001647983 */ /* 0x000f220000300800 */
[----:B------:R-:W-:-:S02]  /*2c1a0*/  IMAD R54, R106, R88, RZ ;  /* 0x000000586a367224 */ /* 0x000fc400078e02ff */
[----:B---3--:R-:W-:Y:S01]  /*2c1b0*/  IMAD R240, R107, R90, RZ ;  /* 0x0000005a6bf07224 */ /* 0x008fe200078e02ff */
[----:B------:R1:W-:Y:S01]  /*2c1c0*/  LDGSTS.E [R86+-0x1c800], desc[UR60][R2.64], P2 ;  /* 0xe380000002567fae */ /* 0x0003e2000912187c */
[----:B------:R-:W-:Y:S01]  /*2c1d0*/  IMAD R69, R252, R89, RZ ;  /* 0x00000059fc457224 */ /* 0x000fe200078e02ff */
[----:B------:R-:W3:Y:S01]  /*2c1e0*/  LDC R88, c[0x0][0x240] ;  /* 0x00009000ff587b82 */ /* 0x000ee20000000800 */
[----:B------:R-:W-:Y:S02]  /*2c1f0*/  IMAD R49, R250, R91, RZ ;  /* 0x0000005bfa317224 */ /* 0x000fe400078e02ff */
[----:B------:R-:W-:Y:S02]  /*2c200*/  IMAD R21, R248, R92, RZ ;  /* 0x0000005cf8157224 */ /* 0x000fe400078e02ff */
[----:B------:R-:W-:-:S03]  /*2c210*/  IMAD R113, R230, R113, RZ ;  /* 0x00000071e6717224 */ /* 0x000fc600078e02ff */
[----:B------:R-:W3:Y:S01]  /*2c220*/  LDC R89, c[0x0][0x240] ;  /* 0x00009000ff597b82 */ /* 0x000ee20000000800 */
[----:B--2---:R-:W-:-:S07]  /*2c230*/  IMAD R48, R162, R96, RZ ;  /* 0x00000060a2307224 */ /* 0x004fce00078e02ff */
[----:B------:R-:W2:Y:S01]  /*2c240*/  LDC R90, c[0x0][0x240] ;  /* 0x00009000ff5a7b82 */ /* 0x000ea20000000800 */
[----:B------:R-:W3:Y:S04]  /*2c250*/  LDL.LU R162, [R1+0x4cc] ;  /* 0x0004cc0001a27983 */ /* 0x000ee80000300800 */
[----:B------:R-:W2:Y:S01]  /*2c260*/  LDL.LU R103, [R1+0x4f4] ;  /* 0x0004f40001677983 */ /* 0x000ea20000300800 */
[----:B------:R-:W-:Y:S02]  /*2c270*/  IMAD R59, R160, R95, RZ ;  /* 0x0000005fa03b7224 */ /* 0x000fe400078e02ff */
[----:B------:R-:W3:Y:S01]  /*2c280*/  LDC R160, c[0x0][0x240] ;  /* 0x00009000ffa07b82 */ /* 0x000ee20000000800 */
[----:B------:R-:W2:Y:S04]  /*2c290*/  LDL.LU R104, [R1+0x4f0] ;  /* 0x0004f00001687983 */ /* 0x000ea80000300800 */
[----:B------:R-:W2:Y:S01]  /*2c2a0*/  LDL.LU R105, [R1+0x4d8] ;  /* 0x0004d80001697983 */ /* 0x000ea20000300800 */
[----:B----4-:R-:W-:-:S02]  /*2c2b0*/  IMAD R156, R222, R156, RZ ;  /* 0x0000009cde9c7224 */ /* 0x010fc400078e02ff */
[----:B-1----:R-:W-:Y:S01]  /*2c2c0*/  IMAD R86, R161, R97, RZ ;  /* 0x00000061a1567224 */ /* 0x002fe200078e02ff */
[----:B------:R-:W4:Y:S01]  /*2c2d0*/  LDL.LU R106, [R1+0x4c8] ;  /* 0x0004c800016a7983 */ /* 0x000f220000300800 */
[----:B------:R-:W-:Y:S01]  /*2c2e0*/  IMAD R20, R159, R98, RZ ;  /* 0x000000629f147224 */ /* 0x000fe200078e02ff */
[----:B------:R-:W4:Y:S02]  /*2c2f0*/  LDC R91, c[0x0][0x240] ;  /* 0x00009000ff5b7b82 */ /* 0x000f240000000800 */
[----:B------:R-:W4:Y:S04]  /*2c300*/  LDL.LU R107, [R1+0x4bc] ;  /* 0x0004bc00016b7983 */ /* 0x000f280000300800 */
[----:B------:R-:W4:Y:S01]  /*2c310*/  LDL.LU R252, [R1+0x4b4] ;  /* 0x0004b40001fc7983 */ /* 0x000f220000300800 */
[----:B------:R-:W-:-:S02]  /*2c320*/  IMAD R67, R165, R93, RZ ;  /* 0x0000005da5437224 */ /* 0x000fc400078e02ff */
[----:B------:R-:W-:Y:S01]  /*2c330*/  IMAD R81, R163, R94, RZ ;  /* 0x0000005ea3517224 */ /* 0x000fe200078e02ff */
[----:B------:R-:W4:Y:S01]  /*2c340*/  LDL.LU R250, [R1+0x4b0] ;  /* 0x0004b00001fa7983 */ /* 0x000f220000300800 */
[C---:B------:R-:W-:Y:S01]  /*2c350*/  LEA R2, P0, R86.reuse, R6, 0x2 ;  /* 0x0000000656027211 */ /* 0x040fe200078010ff */
[----:B------:R-:W1:Y:S02]  /*2c360*/  LDC R92, c[0x0][0x240] ;  /* 0x00009000ff5c7b82 */ /* 0x000e640000000800 */
[----:B------:R-:W4:Y:S04]  /*2c370*/  LDL.LU R248, [R1+0x4ac] ;  /* 0x0004ac0001f87983 */ /* 0x000f280000300800 */
[----:B------:R-:W4:Y:S02]  /*2c380*/  LDL.LU R230, [R1+0x49c] ;  /* 0x00049c0001e67983 */ /* 0x000f240000300800 */
[----:B------:R-:W1:Y:S02]  /*2c390*/  LDC R97, c[0x0][0x240] ;  /* 0x00009000ff617b82 */ /* 0x000e640000000800 */
[----:B------:R-:W4:Y:S04]  /*2c3a0*/  LDL.LU R222, [R1+0x498] ;  /* 0x0004980001de7983 */ /* 0x000f280000300800 */
[----:B------:R-:W4:Y:S02]  /*2c3b0*/  LDL.LU R159, [R1+0x478] ;  /* 0x00047800019f7983 */ /* 0x000f240000300800 */
[----:B------:R-:W1:Y:S02]  /*2c3c0*/  LDC R161, c[0x0][0x240] ;  /* 0x00009000ffa17b82 */ /* 0x000e640000000800 */
[----:B------:R-:W4:Y:S04]  /*2c3d0*/  LDL.LU R165, [R1+0x454] ;  /* 0x0004540001a57983 */ /* 0x000f280000300800 */
[----:B------:R-:W4:Y:S01]  /*2c3e0*/  LDL.LU R163, [R1+0x430] ;  /* 0x0004300001a37983 */ /* 0x000f220000300800 */
[----:B------:R-:W-:Y:S01]  /*2c3f0*/  LEA.HI.X.SX32 R3, R86, R5, 0x2, P0 ;  /* 0x0000000556037211 */ /* 0x000fe200000f16ff */
[----:B------:R-:W1:Y:S04]  /*2c400*/  LDC R94, c[0x0][0x240] ;  /* 0x00009000ff5e7b82 */ /* 0x000e680000000800 */
[----:B------:R1:W-:Y:S01]  /*2c410*/  STL.64 [R1+0x118], R2 ;  /* 0x0001180201007387 */ /* 0x0003e20000100a00 */
[----:B------:R-:W-:-:S03]  /*2c420*/  VIADD R86, R244, 0x200000 ;  /* 0x00200000f4567836 */ /* 0x000fc60000000000 */
[----:B------:R-:W4:Y:S02]  /*2c430*/  LDC R93, c[0x0][0x240] ;  /* 0x00009000ff5d7b82 */ /* 0x000f240000000800 */
[----:B------:R1:W-:Y:S06]  /*2c440*/  LDGSTS.E [R86+-0x1c400], desc[UR60][R2.64], P2 ;  /* 0xe3c0000002567fae */ /* 0x0003ec000912187c */
[----:B------:R-:W4:Y:S08]  /*2c450*/  LDC R95, c[0x0][0x240] ;  /* 0x00009000ff5f7b82 */ /* 0x000f300000000800 */
[----:B------:R-:W4:Y:S08]  /*2c460*/  LDC R96, c[0x0][0x240] ;  /* 0x00009000ff607b82 */ /* 0x000f300000000800 */
[----:B------:R-:W4:Y:S01]  /*2c470*/  LDC R98, c[0x0][0x240] ;  /* 0x00009000ff627b82 */ /* 0x000f220000000800 */
[----:B-1----:R-:W-:-:S07]  /*2c480*/  IMAD R86, R249, R87, RZ ;  /* 0x00000057f9567224 */ /* 0x002fce00078e02ff */
[----:B------:R-:W1:Y:S01]  /*2c490*/  LDC R87, c[0x0][0x240] ;  /* 0x00009000ff577b82 */ /* 0x000e620000000800 */
[----:B------:R-:W-:-:S04]  /*2c4a0*/  LEA R2, P0, R86, R6, 0x2 ;  /* 0x0000000656027211 */ /* 0x000fc800078010ff */
[----:B------:R-:W-:Y:S01]  /*2c4b0*/  LEA.HI.X.SX32 R3, R86, R5, 0x2, P0 ;  /* 0x0000000556037211 */ /* 0x000fe200000f16ff */
[----:B------:R-:W-:Y:S02]  /*2c4c0*/  IMAD R117, R100, R117, RZ ;  /* 0x0000007564757224 */ /* 0x000fe400078e02ff */
[----:B---3--:R-:W-:Y:S02]  /*2c4d0*/  IMAD R160, R162, R160, RZ ;  /* 0x000000a0a2a07224 */ /* 0x008fe400078e02ff */
[----:B------:R-:W3:Y:S04]  /*2c4e0*/  LDL.LU R162, [R1+0x394] ;  /* 0x0003940001a27983 */ /* 0x000ee80000300800 */
[----:B------:R1:W-:Y:S04]  /*2c4f0*/  STL.64 [R1+0xe0], R2 ;  /* 0x0000e00201007387 */ /* 0x0003e80000100a00 */
[----:B------:R-:W3:Y:S04]  /*2c500*/  LDL.LU R7, [R1+0x494] ;  /* 0x0004940001077983 */ /* 0x000ee80000300800 */
[----:B------:R-:W3:Y:S04]  /*2c510*/  LDL.LU R249, [R1+0x4a8] ;  /* 0x0004a80001f97983 */ /* 0x000ee80000300800 */
[----:B------:R-:W3:Y:S01]  /*2c520*/  LDL.LU R100, [R1+0x4a4] ;  /* 0x0004a40001647983 */ /* 0x000ee20000300800 */
[----:B--2---:R-:W-:-:S02]  /*2c530*/  IMAD R70, R103, R89, RZ ;  /* 0x0000005967467224 */ /* 0x004fc400078e02ff */
[----:B------:R-:W-:Y:S01]  /*2c540*/  IMAD R80, R104, R88, RZ ;  /* 0x0000005868507224 */ /* 0x000fe200078e02ff */
[----:B------:R-:W2:Y:S01]  /*2c550*/  LDL.LU R103, [R1+0x4a0] ;  /* 0x0004a00001677983 */ /* 0x000ea20000300800 */
[----:B------:R-:W-:Y:S02]  /*2c560*/  IMAD R58, R105, R90, RZ ;  /* 0x0000005a693a7224 */ /* 0x000fe400078e02ff */
[----:B----4-:R-:W-:Y:S01]  /*2c570*/  IMAD R47, R106, R91, RZ ;  /* 0x0000005b6a2f7224 */ /* 0x010fe200078e02ff */
[----:B------:R-:W4:Y:S01]  /*2c580*/  LDL.LU R104, [R1+0x47c] ;  /* 0x00047c0001687983 */ /* 0x000f220000300800 */
[----:B------:R-:W-:Y:S01]  /*2c590*/  IMAD R19, R107, R92, RZ ;  /* 0x0000005c6b137224 */ /* 0x000fe200078e02ff */
[----:B------:R-:W-:Y:S01]  /*2c5a0*/  IADD3 R86, R244, 0x200000, RZ ;  /* 0x00200000f4567810 */ /* 0x000fe20007ffe0ff */
[----:B------:R-:W-:Y:S01]  /*2c5b0*/  IMAD R118, R252, R118, RZ ;  /* 0x00000076fc767224 */ /* 0x000fe200078e02ff */
[----:B------:R-:W4:Y:S01]  /*2c5c0*/  LDL.LU R105, [R1+0x470] ;  /* 0x0004700001697983 */ /* 0x000f220000300800 */
[----:B------:R-:W-:Y:S01]  /*2c5d0*/  IMAD R161, R250, R161, RZ ;  /* 0x000000a1faa17224 */ /* 0x000fe200078e02ff */
[----:B------:R-:W3:Y:S02]  /*2c5e0*/  LDC R88, c[0x0][0x240] ;  /* 0x00009000ff587b82 */ /* 0x000ee40000000800 */
[----:B------:R-:W4:Y:S04]  /*2c5f0*/  LDL.LU R106, [R1+0x434] ;  /* 0x00043400016a7983 */ /* 0x000f280000300800 */
[----:B------:R-:W4:Y:S01]  /*2c600*/  LDL.LU R107, [R1+0x414] ;  /* 0x00041400016b7983 */ /* 0x000f220000300800 */
[----:B------:R-:W-:Y:S01]  /*2c610*/  IMAD R27, R248, R94, RZ ;  /* 0x0000005ef81b7224 */ /* 0x000fe200078e02ff */
[----:B------:R-:W2:Y:S02]  /*2c620*/  LDC R90, c[0x0][0x240] ;  /* 0x00009000ff5a7b82 */ /* 0x000ea40000000800 */
[----:B------:R1:W-:Y:S01]  /*2c630*/  LDGSTS.E [R86+-0x1c000], desc[UR60][R2.64], P2 ;  /* 0xe400000002567fae */ /* 0x0003e2000912187c */
[----:B------:R-:W-:-:S03]  /*2c640*/  IMAD R239, R230, R93, RZ ;  /* 0x0000005de6ef7224 */ /* 0x000fc600078e02ff */
[----:B------:R-:W4:Y:S01]  /*2c650*/  LDL.LU R252, [R1+0x410] ;  /* 0x0004100001fc7983 */ /* 0x000f220000300800 */
[----:B-1----:R-:W-:Y:S01]  /*2c660*/  IMAD R18, R165, R87, RZ ;  /* 0x00000057a5127224 */ /* 0x002fe200078e02ff */
[----:B------:R-:W4:Y:S02]  /*2c670*/  LDC R89, c[0x0][0x240] ;  /* 0x00009000ff597b82 */ /* 0x000f240000000800 */
[----:B------:R-:W4:Y:S01]  /*2c680*/  LDL.LU R250, [R1+0x40c] ;  /* 0x00040c0001fa7983 */ /* 0x000f220000300800 */
[----:B------:R-:W-:-:S03]  /*2c690*/  IMAD R86, R163, R97, RZ ;  /* 0x00000061a3567224 */ /* 0x000fc600078e02ff */
[----:B------:R-:W4:Y:S01]  /*2c6a0*/  LDL.LU R248, [R1+0x400] ;  /* 0x0004000001f87983 */ /* 0x000f220000300800 */
[----:B------:R-:W-:Y:S01]  /*2c6b0*/  IMAD R68, R222, R95, RZ ;  /* 0x0000005fde447224 */ /* 0x000fe200078e02ff */
[----:B------:R-:W1:Y:S01]  /*2c6c0*/  LDC R91, c[0x0][0x240] ;  /* 0x00009000ff5b7b82 */ /* 0x000e620000000800 */
[C---:B------:R-:W-:Y:S01]  /*2c6d0*/  LEA R2, P0, R86.reuse, R6, 0x2 ;  /* 0x0000000656027211 */ /* 0x040fe200078010ff */
[----:B------:R-:W4:Y:S03]  /*2c6e0*/  LDL.LU R165, [R1+0x3e4] ;  /* 0x0003e40001a57983 */ /* 0x000f260000300800 */
[----:B------:R-:W-:Y:S01]  /*2c6f0*/  LEA.HI.X.SX32 R3, R86, R5, 0x2, P0 ;  /* 0x0000000556037211 */ /* 0x000fe200000f16ff */
[----:B------:R-:W4:Y:S01]  /*2c700*/  LDL.LU R230, [R1+0x3bc] ;  /* 0x0003bc0001e67983 */ /* 0x000f220000300800 */
[----:B------:R-:W-:Y:S01]  /*2c710*/  VIADD R86, R244, 0x200000 ;  /* 0x00200000f4567836 */ /* 0x000fe20000000000 */
[----:B------:R-:W1:Y:S02]  /*2c720*/  LDC R92, c[0x0][0x240] ;  /* 0x00009000ff5c7b82 */ /* 0x000e640000000800 */
[----:B------:R-:W4:Y:S01]  /*2c730*/  LDL.LU R222, [R1+0x3a8] ;  /* 0x0003a80001de7983 */ /* 0x000f220000300800 */
[----:B------:R-:W-:-:S03]  /*2c740*/  IMAD R46, R159, R98, RZ ;  /* 0x000000629f2e7224 */ /* 0x000fc600078e02ff */
[----:B------:R3:W-:Y:S02]  /*2c750*/  LDGSTS.E [R86+-0x1bc00], desc[UR60][R2.64], P2 ;  /* 0xe440000002567fae */ /* 0x0007e4000912187c */
[----:B------:R-:W1:Y:S08]  /*2c760*/  LDC R159, c[0x0][0x240] ;  /* 0x00009000ff9f7b82 */ /* 0x000e700000000800 */
[----:B------:R-:W4:Y:S08]  /*2c770*/  LDC R97, c[0x0][0x240] ;  /* 0x00009000ff617b82 */ /* 0x000f300000000800 */
[----:B------:R-:W4:Y:S08]  /*2c780*/  LDC R95, c[0x0][0x240] ;  /* 0x00009000ff5f7b82 */ /* 0x000f300000000800 */
[----:B------:R-:W4:Y:S08]  /*2c790*/  LDC R163, c[0x0][0x240] ;  /* 0x00009000ffa37b82 */ /* 0x000f300000000800 */
[----:B------:R-:W4:Y:S08]  /*2c7a0*/  LDC R93, c[0x0][0x240] ;  /* 0x00009000ff5d7b82 */ /* 0x000f300000000800 */
[----:B------:R-:W4:Y:S08]  /*2c7b0*/  LDC R94, c[0x0][0x240] ;  /* 0x00009000ff5e7b82 */ /* 0x000f300000000800 */
[----:B------:R-:W4:Y:S01]  /*2c7c0*/  LDC R98, c[0x0][0x240] ;  /* 0x00009000ff627b82 */ /* 0x000f220000000800 */
[----:B---3--:R-:W-:-:S02]  /*2c7d0*/  IMAD R87, R162, R96, RZ ;  /* 0x00000060a2577224 */ /* 0x008fc400078e02ff */
[----:B------:R-:W3:Y:S05]  /*2c7e0*/  LDL.LU R162, [R1+0x3b8] ;  /* 0x0003b80001a27983 */ /* 0x000eea0000300800 */
[----:B------:R-:W4:Y:S01]  /*2c7f0*/  LDC R96, c[0x0][0x240] ;  /* 0x00009000ff607b82 */ /* 0x000f220000000800 */
[----:B------:R1:W-:Y:S02]  /*2c800*/  STL.64 [R1+0xa8], R2 ;  /* 0x0000a80201007387 */ /* 0x0003e40000100a00 */
[----:B-1----:R-:W-:-:S04]  /*2c810*/  LEA R2, P0, R87, R6, 0x2 ;  /* 0x0000000657027211 */ /* 0x002fc800078010ff */
[----:B------:R-:W-:Y:S01]  /*2c820*/  LEA.HI.X.SX32 R3, R87, R5, 0x2, P0 ;  /* 0x0000000557037211 */ /* 0x000fe200000f16ff */
[----:B------:R-:W-:Y:S01]  /*2c830*/  IMAD R116, R7, R116, RZ ;  /* 0x0000007407747224 */ /* 0x000fe200078e02ff */
[----:B------:R-:W1:Y:S03]  /*2c840*/  LDC R87, c[0x0][0x240] ;  /* 0x00009000ff577b82 */ /* 0x000e660000000800 */
[----:B------:R1:W-:Y:S04]  /*2c850*/  STL.64 [R1+0x70], R2 ;  /* 0x0000700201007387 */ /* 0x0003e80000100a00 */
[----:B------:R-:W3:Y:S01]  /*2c860*/  LDL.LU R15, [R1+0x2fc] ;  /* 0x0002fc00010f7983 */ /* 0x000ee20000300800 */
[----:B------:R-:W-:-:S03]  /*2c870*/  IMAD R159, R249, R159, RZ ;  /* 0x0000009ff99f7224 */ /* 0x000fc600078e02ff */
[----:B------:R-:W3:Y:S01]  /*2c880*/  LDL.LU R0, [R1+0x3e0] ;  /* 0x0003e00001007983 */ /* 0x000ee20000300800 */
[----:B------:R-:W-:Y:S02]  /*2c890*/  IMAD R55, R100, R88, RZ ;  /* 0x0000005864377224 */ /* 0x000fe400078e02ff */
[----:B--2---:R-:W-:Y:S01]  /*2c8a0*/  IMAD R237, R103, R90, RZ ;  /* 0x0000005a67ed7224 */ /* 0x004fe200078e02ff */
[----:B------:R-:W2:Y:S01]  /*2c8b0*/  LDL.LU R4, [R1+0x3d8] ;  /* 0x0003d80001047983 */ /* 0x000ea20000300800 */
[----:B----4-:R-:W-:Y:S01]  /*2c8c0*/  IMAD R65, R104, R89, RZ ;  /* 0x0000005968417224 */ /* 0x010fe200078e02ff */
[----:B------:R-:W4:Y:S02]  /*2c8d0*/  LDC R90, c[0x0][0x240] ;  /* 0x00009000ff5a7b82 */ /* 0x000f240000000800 */
[----:B------:R-:W4:Y:S04]  /*2c8e0*/  LDL.LU R7, [R1+0x408] ;  /* 0x0004080001077983 */ /* 0x000f280000300800 */
[----:B------:R-:W4:Y:S01]  /*2c8f0*/  LDL.LU R249, [R1+0x3fc] ;  /* 0x0003fc0001f97983 */ /* 0x000f220000300800 */
[----:B------:R-:W-:Y:S01]  /*2c900*/  IMAD R43, R105, R91, RZ ;  /* 0x0000005b692b7224 */ /* 0x000fe200078e02ff */
[----:B------:R-:W4:Y:S02]  /*2c910*/  LDC R89, c[0x0][0x240] ;  /* 0x00009000ff597b82 */ /* 0x000f240000000800 */
[----:B------:R-:W4:Y:S04]  /*2c920*/  LDL.LU R100, [R1+0x3cc] ;  /* 0x0003cc0001647983 */ /* 0x000f280000300800 */
[----:B------:R-:W4:Y:S01]  /*2c930*/  LDL.LU R103, [R1+0x3b0] ;  /* 0x0003b00001677983 */ /* 0x000f220000300800 */
[----:B------:R-:W-:Y:S01]  /*2c940*/  IMAD R17, R106, R92, RZ ;  /* 0x0000005c6a117224 */ /* 0x000fe200078e02ff */
[----:B------:R-:W4:Y:S02]  /*2c950*/  LDC R88, c[0x0][0x240] ;  /* 0x00009000ff587b82 */ /* 0x000f240000000800 */
[----:B------:R-:W4:Y:S01]  /*2c960*/  LDL.LU R104, [R1+0x3ac] ;  /* 0x0003ac0001687983 */ /* 0x000f220000300800 */
[----:B------:R-:W-:-:S03]  /*2c970*/  IMAD R120, R107, R120, RZ ;  /* 0x000000786b787224 */ /* 0x000fc600078e02ff */
[----:B------:R-:W4:Y:S01]  /*2c980*/  LDL.LU R105, [R1+0x390] ;  /* 0x0003900001697983 */ /* 0x000f220000300800 */
[----:B------:R-:W-:Y:S01]  /*2c990*/  IMAD R64, R165, R95, RZ ;  /* 0x0000005fa5407224 */ /* 0x000fe200078e02ff */
[----:B------:R-:W4:Y:S02]  /*2c9a0*/  LDC R91, c[0x0][0x240] ;  /* 0x00009000ff5b7b82 */ /* 0x000f240000000800 */
[----:B------:R-:W4:Y:S04]  /*2c9b0*/  LDL.LU R106, [R1+0x38c] ;  /* 0x00038c00016a7983 */ /* 0x000f280000300800 */
[----:B------:R-:W4:Y:S01]  /*2c9c0*/  LDL.LU R107, [R1+0x370] ;  /* 0x00037000016b7983 */ /* 0x000f220000300800 */
[----:B------:R-:W-:Y:S01]  /*2c9d0*/  IMAD R163, R252, R163, RZ ;  /* 0x000000a3fca37224 */ /* 0x000fe200078e02ff */
[----:B------:R-:W2:Y:S02]  /*2c9e0*/  LDC R165, c[0x0][0x240] ;  /* 0x00009000ffa57b82 */ /* 0x000ea40000000800 */
[----:B------:R1:W-:Y:S01]  /*2c9f0*/  LDGSTS.E [R86+-0x1b800], desc[UR60][R2.64], P2 ;  /* 0xe480000002567fae */ /* 0x0003e2000912187c */
[----:B------:R-:W-:-:S02]  /*2ca00*/  IMAD R75, R250, R93, RZ ;  /* 0x0000005dfa4b7224 */ /* 0x000fc400078e02ff */
[----:B------:R-:W-:Y:S01]  /*2ca10*/  IMAD R85, R248, R94, RZ ;  /* 0x0000005ef8557224 */ /* 0x000fe200078e02ff */
[----:B------:R-:W4:Y:S01]  /*2ca20*/  LDL.LU R252, [R1+0x354] ;  /* 0x0003540001fc7983 */ /* 0x000f220000300800 */
[----:B------:R-:W-:Y:S01]  /*2ca30*/  IMAD R41, R230, R96, RZ ;  /* 0x00000060e6297224 */ /* 0x000fe200078e02ff */
[----:B------:R-:W4:Y:S02]  /*2ca40*/  LDC R92, c[0x0][0x240] ;  /* 0x00009000ff5c7b82 */ /* 0x000f240000000800 */
[----:B------:R-:W4:Y:S01]  /*2ca50*/  LDL.LU R250, [R1+0x324] ;  /* 0x0003240001fa7983 */ /* 0x000f220000300800 */
[----:B-1----:R-:W-:-:S03]  /*2ca60*/  IMAD R86, R222, R97, RZ ;  /* 0x00000061de567224 */ /* 0x002fc600078e02ff */
[----:B------:R-:W4:Y:S02]  /*2ca70*/  LDL.LU R248, [R1+0x304] ;  /* 0x0003040001f87983 */ /* 0x000f240000300800 */
[----:B------:R-:W1:Y:S01]  /*2ca80*/  LDC R94, c[0x0][0x240] ;  /* 0x00009000ff5e7b82 */ /* 0x000e620000000800 */
[C---:B------:R-:W-:Y:S01]  /*2ca90*/  LEA R2, P0, R86.reuse, R6, 0x2 ;  /* 0x0000000656027211 */ /* 0x040fe200078010ff */
[----:B------:R-:W4:Y:S03]  /*2caa0*/  LDL.LU R230, [R1+0x2e4] ;  /* 0x0002e40001e67983 */ /* 0x000f260000300800 */
[----:B------:R-:W-:Y:S01]  /*2cab0*/  LEA.HI.X.SX32 R3, R86, R5, 0x2, P0 ;  /* 0x0000000556037211 */ /* 0x000fe200000f16ff */
[----:B------:R-:W4:Y:S01]  /*2cac0*/  LDL.LU R222, [R1+0x2d4] ;  /* 0x0002d40001de7983 */ /* 0x000f220000300800 */
[----:B------:R-:W-:Y:S01]  /*2cad0*/  IADD3 R86, R244, 0x200000, RZ ;  /* 0x00200000f4567810 */ /* 0x000fe20007ffe0ff */
[----:B------:R-:W1:Y:S04]  /*2cae0*/  LDC R96, c[0x0][0x240] ;  /* 0x00009000ff607b82 */ /* 0x000e680000000800 */
[----:B------:R3:W-:Y:S04]  /*2caf0*/  LDGSTS.E [R86+-0x1b400], desc[UR60][R2.64], P2 ;  /* 0xe4c0000002567fae */ /* 0x0007e8000912187c */
[----:B------:R1:W-:Y:S01]  /*2cb00*/  STL.64 [R1+0x38], R2 ;  /* 0x0000380201007387 */ /* 0x0003e20000100a00 */
[----:B------:R-:W4:Y:S08]  /*2cb10*/  LDC R93, c[0x0][0x240] ;  /* 0x00009000ff5d7b82 */ /* 0x000f300000000800 */
[----:B------:R-:W4:Y:S08]  /*2cb20*/  LDC R97, c[0x0][0x240] ;  /* 0x00009000ff617b82 */ /* 0x000f300000000800 */
[----:B------:R-:W4:Y:S01]  /*2cb30*/  LDC R95, c[0x0][0x240] ;  /* 0x00009000ff5f7b82 */ /* 0x000f220000000800 */
[----:B---3--:R-:W-:-:S07]  /*2cb40*/  IMAD R9, R162, R98, RZ ;  /* 0x00000062a2097224 */ /* 0x008fce00078e02ff */
[----:B------:R-:W3:Y:S08]  /*2cb50*/  LDC R162, c[0x0][0x240] ;  /* 0x00009000ffa27b82 */ /* 0x000ef00000000800 */
[----:B------:R-:W3:Y:S01]  /*2cb60*/  LDC R98, c[0x0][0x240] ;  /* 0x00009000ff627b82 */ /* 0x000ee20000000800 */
[----:B------:R-:W-:-:S07]  /*2cb70*/  IMAD R86, R15, R87, RZ ;  /* 0x000000570f567224 */ /* 0x000fce00078e02ff */
[----:B------:R-:W3:Y:S01]  /*2cb80*/  LDC R87, c[0x0][0x240] ;  /* 0x00009000ff577b82 */ /* 0x000ee20000000800 */
[----:B-1----:R-:W-:-:S04]  /*2cb90*/  LEA R2, P0, R86, R6, 0x2 ;  /* 0x0000000656027211 */ /* 0x002fc800078010ff */
[----:B------:R-:W-:Y:S01]  /*2cba0*/  LEA.HI.X.SX32 R3, R86, R5, 0x2, P0 ;  /* 0x0000000556037211 */ /* 0x000fe200000f16ff */
[----:B------:R-:W-:-:S04]  /*2cbb0*/  IMAD R121, R0, R121, RZ ;  /* 0x0000007900797224 */ /* 0x000fc800078e02ff */
[----:B------:R1:W-:Y:S01]  /*2cbc0*/  STL.64 [R1], R2 ;  /* 0x0000000201007387 */ /* 0x0003e20000100a00 */
[----:B--2---:R-:W-:Y:S02]  /*2cbd0*/  IMAD R165, R4, R165, RZ ;  /* 0x000000a504a57224 */ /* 0x004fe400078e02ff */
[----:B----4-:R-:W-:Y:S02]  /*2cbe0*/  IMAD R61, R100, R90, RZ ;  /* 0x0000005a643d7224 */ /* 0x010fe400078e02ff */
[----:B------:R-:W2:Y:S01]  /*2cbf0*/  LDL.LU R100, [R1+0x320] ;  /* 0x0003200001647983 */ /* 0x000ea20000300800 */
[----:B------:R-:W-:Y:S01]  /*2cc00*/  IMAD R56, R7, R89, RZ ;  /* 0x0000005907387224 */ /* 0x000fe200078e02ff */
[----:B------:R-:W4:Y:S02]  /*2cc10*/  LDC R90, c[0x0][0x240] ;  /* 0x00009000ff5a7b82 */ /* 0x000f240000000800 */
[----:B------:R-:W4:Y:S01]  /*2cc20*/  LDL.LU R15, [R1+0x36c] ;  /* 0x00036c00010f7983 */ /* 0x000f220000300800 */
[----:B------:R-:W-:-:S03]  /*2cc30*/  IMAD R84, R249, R88, RZ ;  /* 0x00000058f9547224 */ /* 0x000fc600078e02ff */
[----:B------:R-:W2:Y:S01]  /*2cc40*/  LDL.LU R0, [R1+0x358] ;  /* 0x0003580001007983 */ /* 0x000ea20000300800 */
[----:B------:R-:W-:Y:S01]  /*2cc50*/  IMAD R40, R103, R91, RZ ;  /* 0x0000005b67287224 */ /* 0x000fe200078e02ff */
[----:B------:R-:W1:Y:S02]  /*2cc60*/  LDC R89, c[0x0][0x240] ;  /* 0x00009000ff597b82 */ /* 0x000e640000000800 */
[----:B------:R-:W2:Y:S01]  /*2cc70*/  LDL.LU R4, [R1+0x328] ;  /* 0x0003280001047983 */ /* 0x000ea20000300800 */
[----:B------:R-:W-:-:S03]  /*2cc80*/  IMAD R8, R104, R92, RZ ;  /* 0x0000005c68087224 */ /* 0x000fc600078e02ff */
[----:B------:R-:W2:Y:S01]  /*2cc90*/  LDL.LU R7, [R1+0x308] ;  /* 0x0003080001077983 */ /* 0x000ea20000300800 */
[----:B------:R-:W-:Y:S01]  /*2cca0*/  IMAD R119, R105, R119, RZ ;  /* 0x0000007769777224 */ /* 0x000fe200078e02ff */
[----:B------:R-:W2:Y:S02]  /*2ccb0*/  LDC R92, c[0x0][0x240] ;  /* 0x00009000ff5c7b82 */ /* 0x000ea40000000800 */
[----:B------:R-:W2:Y:S04]  /*2ccc0*/  LDL.LU R249, [R1+0x300] ;  /* 0x0003000001f97983 */ /* 0x000ea80000300800 */
[----:B------:R-:W2:Y:S01]  /*2ccd0*/  LDL.LU R103, [R1+0x2e0] ;  /* 0x0002e00001677983 */ /* 0x000ea20000300800 */
[----:B---3--:R-:W-:Y:S01]  /*2cce0*/  IMAD R162, R106, R162, RZ ;  /* 0x000000a26aa27224 */ /* 0x008fe200078e02ff */
[----:B------:R-:W3:Y:S02]  /*2ccf0*/  LDC R91, c[0x0][0x240] ;  /* 0x00009000ff5b7b82 */ /* 0x000ee40000000800 */
[----:B------:R-:W3:Y:S01]  /*2cd00*/  LDL.LU R104, [R1+0x2c0] ;  /* 0x0002c00001687983 */ /* 0x000ee20000300800 */
[----:B------:R-:W-:-:S03]  /*2cd10*/  IMAD R28, R107, R94, RZ ;  /* 0x0000005e6b1c7224 */ /* 0x000fc600078e02ff */
[----:B------:R-:W3:Y:S01]  /*2cd20*/  LDL.LU R105, [R1+0x2b8] ;  /* 0x0002b80001697983 */ /* 0x000ee20000300800 */
[----:B------:R-:W-:Y:S01]  /*2cd30*/  VIADD R86, R244, 0x200000 ;  /* 0x00200000f4567836 */ /* 0x000fe20000000000 */
[----:B------:R-:W3:Y:S02]  /*2cd40*/  LDC R94, c[0x0][0x240] ;  /* 0x00009000ff5e7b82 */ /* 0x000ee40000000800 */
[----:B------:R-:W3:Y:S04]  /*2cd50*/  LDL.LU R106, [R1+0x2ac] ;  /* 0x0002ac00016a7983 */ /* 0x000ee80000300800 */
[----:B------:R-:W3:Y:S01]  /*2cd60*/  LDL.LU R107, [R1+0x298] ;  /* 0x00029800016b7983 */ /* 0x000ee20000300800 */
[----:B------:R-:W-:Y:S02]  /*2cd70*/  IMAD R16, R230, R87, RZ ;  /* 0x00000057e6107224 */ /* 0x000fe400078e02ff */
[----:B------:R-:W-:Y:S01]  /*2cd80*/  IMAD R87, R222, R96, RZ ;  /* 0x00000060de577224 */ /* 0x000fe200078e02ff */
[----:B------:R1:W-:Y:S01]  /*2cd90*/  LDGSTS.E [R86+-0x1b000], desc[UR60][R2.64], P2 ;  /* 0xe500000002567fae */ /* 0x0003e2000912187c */
[----:B------:R-:W-:Y:S01]  /*2cda0*/  IMAD R79, R252, R93, RZ ;  /* 0x0000005dfc4f7224 */ /* 0x000fe200078e02ff */
[----:B------:R-:W-:Y:S01]  /*2cdb0*/  IADD3 R88, R244, 0x200000, RZ ;  /* 0x00200000f4587810 */ /* 0x000fe20007ffe0ff */
[----:B------:R-:W2:Y:S01]  /*2cdc0*/  LDC R252, c[0x0][0x240] ;  /* 0x00009000fffc7b82 */ /* 0x000ea20000000800 */
[----:B-1----:R-:W-:-:S07]  /*2cdd0*/  IMAD R89, R167, R89, RZ ;  /* 0x00000059a7597224 */ /* 0x002fce00078e02ff */
[----:B------:R-:W1:Y:S01]  /*2cde0*/  LDC R93, c[0x0][0x240] ;  /* 0x00009000ff5d7b82 */ /* 0x000e620000000800 */
[C---:B------:R-:W-:Y:S01]  /*2cdf0*/  LEA R86, P0, R87.reuse, R6, 0x2 ;  /* 0x0000000657567211 */ /* 0x040fe200078010ff */
[----:B------:R-:W-:Y:S02]  /*2ce00*/  IMAD R3, R248, R97, RZ ;  /* 0x00000061f8037224 */ /* 0x000fe400078e02ff */
[----:B------:R-:W3:Y:S01]  /*2ce10*/  LDL.LU R248, [R1+0x280] ;  /* 0x0002800001f87983 */ /* 0x000ee20000300800 */
[----:B------:R-:W-:-:S03]  /*2ce20*/  LEA.HI.X.SX32 R87, R87, R5, 0x2, P0 ;  /* 0x0000000557577211 */ /* 0x000fc600000f16ff */
[----:B------:R-:W1:Y:S01]  /*2ce30*/  LDC R97, c[0x0][0x240] ;  /* 0x00009000ff617b82 */ /* 0x000e620000000800 */
[----:B------:R-:W3:Y:S04]  /*2ce40*/  LDL.LU R230, [R1+0x258] ;  /* 0x0002580001e67983 */ /* 0x000ee80000300800 */
[----:B------:R1:W-:Y:S03]  /*2ce50*/  LDGSTS.E [R88+-0x1ac00], desc[UR60][R86.64], P2 ;  /* 0xe540000056587fae */ /* 0x0003e6000912187c */
[----:B------:R-:W3:Y:S01]  /*2ce60*/  LDC R96, c[0x0][0x240] ;  /* 0x00009000ff607b82 */ /* 0x000ee20000000800 */
[----:B------:R-:W3:Y:S01]  /*2ce70*/  LDL.LU R222, [R1+0x27c] ;  /* 0x00027c0001de7983 */ /* 0x000ee20000300800 */
[----:B-1----:R-:W-:-:S04]  /*2ce80*/  LEA R88, P0, R89, R6, 0x2 ;  /* 0x0000000659587211 */ /* 0x002fc800078010ff */
[----:B------:R-:W-:Y:S01]  /*2ce90*/  LEA.HI.X.SX32 R89, R89, R5, 0x2, P0 ;  /* 0x0000000559597211 */ /* 0x000fe200000f16ff */
[----:B------:R1:W-:Y:S04]  /*2cea0*/  STL.64 [R1+0x4c30], R86 ;  /* 0x004c305601007387 */ /* 0x0003e80000100a00 */
[----:B------:R3:W-:Y:S01]  /*2ceb0*/  STL.64 [R1+0x4c38], R88 ;  /* 0x004c385801007387 */ /* 0x0007e20000100a00 */
[----:B------:R-:W-:Y:S02]  /*2cec0*/  IMAD R60, R250, R95, RZ ;  /* 0x0000005ffa3c7224 */ /* 0x000fe400078e02ff */
[----:B------:R-:W3:Y:S08]  /*2ced0*/  LDC R95, c[0x0][0x240] ;  /* 0x00009000ff5f7b82 */ /* 0x000ef00000000800 */
[----:B------:R-:W3:Y:S08]  /*2cee0*/  LDC R250, c[0x0][0x240] ;  /* 0x00009000fffa7b82 */ /* 0x000ef00000000800 */
[----:B-1----:R-:W1:Y:S01]  /*2cef0*/  LDC R86, c[0x0][0x240] ;  /* 0x00009000ff567b82 */ /* 0x002e620000000800 */
[----:B----4-:R-:W-:-:S02]  /*2cf00*/  IMAD R167, R15, R90, RZ ;  /* 0x0000005a0fa77224 */ /* 0x010fc400078e02ff */
[----:B--2---:R-:W-:Y:S02]  /*2cf10*/  IMAD R252, R0, R252, RZ ;  /* 0x000000fc00fc7224 */ /* 0x004fe400078e02ff */
[----:B------:R-:W-:Y:S02]  /*2cf20*/  IMAD R78, R4, R92, RZ ;  /* 0x0000005c044e7224 */ /* 0x000fe400078e02ff */
[----:B---3--:R-:W-:Y:S02]  /*2cf30*/  IMAD R57, R7, R91, RZ ;  /* 0x0000005b07397224 */ /* 0x008fe400078e02ff */
[----:B------:R-:W-:Y:S02]  /*2cf40*/  IMAD R236, R103, R94, RZ ;  /* 0x0000005e67ec7224 */ /* 0x000fe400078e02ff */
[----:B------:R-:W-:Y:S02]  /*2cf50*/  IMAD R124, R104, R124, RZ ;  /* 0x0000007c687c7224 */ /* 0x000fe400078e02ff */
[----:B------:R-:W-:Y:S01]  /*2cf60*/  IMAD R45, R107, R97, RZ ;  /* 0x000000616b2d7224 */ /* 0x000fe200078e02ff */
[----:B------:R-:W2:Y:S01]  /*2cf70*/  LDL.LU R104, [R1+0x294] ;  /* 0x0002940001687983 */ /* 0x000ea20000300800 */
[----:B------:R-:W-:-:S02]  /*2cf80*/  IMAD R2, R249, R93, RZ ;  /* 0x0000005df9027224 */ /* 0x000fc400078e02ff */
[----:B------:R-:W-:Y:S01]  /*2cf90*/  IMAD R123, R100, R123, RZ ;  /* 0x0000007b647b7224 */ /* 0x000fe200078e02ff */
[----:B------:R-:W3:Y:S01]  /*2cfa0*/  LDL.LU R11, [R1+0x290] ;  /* 0x00029000010b7983 */ /* 0x000ee20000300800 */
[----:B------:R-:W4:Y:S03]  /*2cfb0*/  LDC R93, c[0x0][0x240] ;  /* 0x00009000ff5d7b82 */ /* 0x000f260000000800 */
[----:B------:R-:W2:Y:S04]  /*2cfc0*/  LDL.LU R103, [R1+0x2b4] ;  /* 0x0002b40001677983 */ /* 0x000ea80000300800 */
[----:B------:R-:W2:Y:S01]  /*2cfd0*/  LDL.LU R12, [R1+0x29c] ;  /* 0x00029c00010c7983 */ /* 0x000ea20000300800 */
[----:B------:R-:W1:Y:S03]  /*2cfe0*/  LDC R100, c[0x0][0x240] ;  /* 0x00009000ff647b82 */ /* 0x000e660000000800 */
[----:B------:R-:W3:Y:S04]  /*2cff0*/  LDL.LU R13, [R1+0x284] ;  /* 0x00028400010d7983 */ /* 0x000ee80000300800 */
[----:B------:R-:W2:Y:S01]  /*2d000*/  LDL.LU R14, [R1+0x274] ;  /* 0x00027400010e7983 */ /* 0x000ea20000300800 */
[----:B------:R-:W-:-:S02]  /*2d010*/  VIADD R90, R244, 0x200000 ;  /* 0x00200000f45a7836 */ /* 0x000fc40000000000 */
[----:B------:R-:W-:Y:S01]  /*2d020*/  IMAD R77, R106, R96, RZ ;  /* 0x000000606a4d7224 */ /* 0x000fe200078e02ff */
[----:B------:R-:W2:Y:S01]  /*2d030*/  LDL.LU R15, [R1+0x25c] ;  /* 0x00025c00010f7983 */ /* 0x000ea20000300800 */
[----:B------:R-:W-:Y:S01]  /*2d040*/  IMAD R91, R230, R99, RZ ;  /* 0x00000063e65b7224 */ /* 0x000fe200078e02ff */
[----:B------:R-:W3:Y:S02]  /*2d050*/  LDC R96, c[0x0][0x240] ;  /* 0x00009000ff607b82 */ /* 0x000ee40000000800 */
[----:B------:R-:W2:Y:S04]  /*2d060*/  LDL.LU R0, [R1+0x254] ;  /* 0x0002540001007983 */ /* 0x000ea80000300800 */
[----:B------:R-:W2:Y:S01]  /*2d070*/  LDL.LU R4, [R1+0x250] ;  /* 0x0002500001047983 */ /* 0x000ea20000300800 */
[----:B------:R-:W-:Y:S01]  /*2d080*/  IMAD R32, R248, R98, RZ ;  /* 0x00000062f8207224 */ /* 0x000fe200078e02ff */
[----:B------:R-:W-:Y:S01]  /*2d090*/  IADD3 R92, R244, 0x200000, RZ ;  /* 0x00200000f45c7810 */ /* 0x000fe20007ffe0ff */
[----:B------:R-:W2:Y:S01]  /*2d0a0*/  LDC R248, c[0x0][0x240] ;  /* 0x00009000fff87b82 */ /* 0x000ea20000000800 */
[----:B------:R-:W2:Y:S04]  /*2d0b0*/  LDL.LU R7, [R1+0x224] ;  /* 0x0002240001077983 */ /* 0x000ea80000300800 */
[----:B------:R-:W2:Y:S01]  /*2d0c0*/  LDL.LU R107, [R1+0x20c] ;  /* 0x00020c00016b7983 */ /* 0x000ea20000300800 */
[----:B----4-:R-:W-:-:S02]  /*2d0d0*/  IMAD R93, R166, R93, RZ ;  /* 0x0000005da65d7224 */ /* 0x010fc400078e02ff */
[----:B-1----:R-:W-:Y:S01]  /*2d0e0*/  IMAD R238, R222, R100, RZ ;  /* 0x00000064deee7224 */ /* 0x002fe200078e02ff */
[----:B------:R1:W-:Y:S01]  /*2d0f0*/  LDGSTS.E [R90+-0x1a800], desc[UR60][R88.64], P2 ;  /* 0xe5800000585a7fae */ /* 0x0003e2000912187c */
[----:B------:R-:W4:Y:S03]  /*2d100*/  LDC R94, c[0x0][0x240] ;  /* 0x00009000ff5e7b82 */ /* 0x000f260000000800 */
[----:B------:R-:W4:Y:S04]  /*2d110*/  LDL.LU R230, [R1+0x1e4] ;  /* 0x0001e40001e67983 */ /* 0x000f280000300800 */
[----:B------:R-:W4:Y:S01]  /*2d120*/  LDL.LU R106, [R1+0x1dc] ;  /* 0x0001dc00016a7983 */ /* 0x000f220000300800 */
[----:B------:R-:W4:Y:S01]  /*2d130*/  LDC R97, c[0x0][0x240] ;  /* 0x00009000ff617b82 */ /* 0x000f220000000800 */
[----:B-1----:R-:W-:-:S02]  /*2d140*/  LEA R90, P0, R91, R6, 0x2 ;  /* 0x000000065b5a7211 */ /* 0x002fc400078010ff */
[----:B------:R-:W4:Y:S02]  /*2d150*/  LDL.LU R222, [R1+0x1b8] ;  /* 0x0001b80001de7983 */ /* 0x000f240000300800 */
[----:B------:R-:W-:Y:S01]  /*2d160*/  LEA.HI.X.SX32 R91, R91, R5, 0x2, P0 ;  /* 0x000000055b5b7211 */ /* 0x000fe200000f16ff */
[----:B------:R-:W-:Y:S02]  /*2d170*/  IMAD R168, R168, R95, RZ ;  /* 0x0000005fa8a87224 */ /* 0x000fe400078e02ff */
[----:B------:R-:W1:Y:S02]  /*2d180*/  LDC R249, c[0x0][0x240] ;  /* 0x00009000fff97b82 */ /* 0x000e640000000800 */
[----:B------:R1:W-:Y:S04]  /*2d190*/  LDGSTS.E [R92+-0x1a400], desc[UR60][R90.64], P2 ;  /* 0xe5c000005a5c7fae */ /* 0x0003e8000912187c */
[----:B------:R4:W-:Y:S02]  /*2d1a0*/  STL.64 [R1+0x4c40], R90 ;  /* 0x004c405a01007387 */ /* 0x0009e40000100a00 */
[----:B------:R-:W4:Y:S01]  /*2d1b0*/  LDC R95, c[0x0][0x240] ;  /* 0x00009000ff5f7b82 */ /* 0x000f220000000800 */
[----:B-1----:R-:W-:-:S07]  /*2d1c0*/  LEA R92, P0, R93, R6, 0x2 ;  /* 0x000000065d5c7211 */ /* 0x002fce00078010ff */
[----:B------:R-:W1:Y:S01]  /*2d1d0*/  LDC R100, c[0x0][0x240] ;  /* 0x00009000ff647b82 */ /* 0x000e620000000800 */
[----:B------:R-:W-:-:S05]  /*2d1e0*/  LEA.HI.X.SX32 R93, R93, R5, 0x2, P0 ;  /* 0x000000055d5d7211 */ /* 0x000fca00000f16ff */
[----:B------:R-:W-:Y:S02]  /*2d1f0*/  STL.64 [R1+0x4c48], R92 ;  /* 0x004c485c01007387 */ /* 0x000fe40000100a00 */
[----:B------:R-:W1:Y:S08]  /*2d200*/  LDC R98, c[0x0][0x240] ;  /* 0x00009000ff627b82 */ /* 0x000e700000000800 */
[----:B------:R-:W1:Y:S01]  /*2d210*/  LDC R99, c[0x0][0x240] ;  /* 0x00009000ff637b82 */ /* 0x000e620000000800 */
[----:B---3--:R-:W-:-:S02]  /*2d220*/  IMAD R44, R13, R96, RZ ;  /* 0x000000600d2c7224 */ /* 0x008fc400078e02ff */
[----:B--2---:R-:W-:Y:S02]  /*2d230*/  IMAD R248, R4, R248, RZ ;  /* 0x000000f804f87224 */ /* 0x004fe400078e02ff */
[----:B------:R-:W-:Y:S02]  /*2d240*/  IMAD R39, R107, R102, RZ ;  /* 0x000000666b277224 */ /* 0x000fe400078e02ff */
[----:B------:R-:W2:Y:S01]  /*2d250*/  LDL.LU R107, [R1+0x208] ;  /* 0x00020800016b7983 */ /* 0x000ea20000300800 */
[----:B----4-:R-:W-:Y:S01]  /*2d260*/  IMAD R166, R11, R94, RZ ;  /* 0x0000005e0ba67224 */ /* 0x010fe200078e02ff */
[----:B------:R-:W3:Y:S02]  /*2d270*/  LDC R102, c[0x0][0x240] ;  /* 0x00009000ff667b82 */ /* 0x000ee40000000800 */
[----:B------:R-:W4:Y:S04]  /*2d280*/  LDL.LU R34, [R1+0x23c] ;  /* 0x00023c0001227983 */ /* 0x000f280000300800 */
[----:B------:R-:W2:Y:S04]  /*2d290*/  LDL.LU R35, [R1+0x22c] ;  /* 0x00022c0001237983 */ /* 0x000ea80000300800 */
[----:B------:R-:W2:Y:S04]  /*2d2a0*/  LDL.LU R33, [R1+0x218] ;  /* 0x0002180001217983 */ /* 0x000ea80000300800 */
[----:B------:R-:W2:Y:S04]  /*2d2b0*/  LDL.LU R31, [R1+0x1e8] ;  /* 0x0001e800011f7983 */ /* 0x000ea80000300800 */
[----:B------:R-:W3:Y:S04]  /*2d2c0*/  LDL.LU R13, [R1+0x1e0] ;  /* 0x0001e000010d7983 */ /* 0x000ee80000300800 */
[----:B------:R-:W4:Y:S04]  /*2d2d0*/  LDL.LU R4, [R1+0x1bc] ;  /* 0x0001bc0001047983 */ /* 0x000f280000300800 */
[----:B------:R-:W2:Y:S04]  /*2d2e0*/  LDL.LU R11, [R1+0x19c] ;  /* 0x00019c00010b7983 */ /* 0x000ea80000300800 */
[----:B------:R-:W2:Y:S01]  /*2d2f0*/  LDL.LU R241, [R1+0x198] ;  /* 0x0001980001f17983 */ /* 0x000ea20000300800 */
[----:B------:R-:W-:-:S02]  /*2d300*/  IMAD R122, R104, R122, RZ ;  /* 0x0000007a687a7224 */ /* 0x000fc400078e02ff */
[----:B------:R-:W1:Y:S01]  /*2d310*/  LDC R104, c[0x0][0x240] ;  /* 0x00009000ff687b82 */ /* 0x000e620000000800 */
[----:B------:R-:W-:Y:S01]  /*2d320*/  IMAD R30, R14, R97, RZ ;  /* 0x000000610e1e7224 */ /* 0x000fe200078e02ff */
[----:B------:R-:W2:Y:S01]  /*2d330*/  LDL.LU R10, [R1+0x144] ;  /* 0x00014400010a7983 */ /* 0x000ea20000300800 */
[----:B------:R-:W-:-:S05]  /*2d340*/  IMAD R14, R106, R101, RZ ;  /* 0x000000656a0e7224 */ /* 0x000fca00078e02ff */
[----:B------:R-:W3:Y:S01]  /*2d350*/  LDC R101, c[0x0][0x240] ;  /* 0x00009000ff657b82 */ /* 0x000ee20000000800 */
[----:B------:R-:W-:Y:S02]  /*2d360*/  IMAD R249, R103, R249, RZ ;  /* 0x000000f967f97224 */ /* 0x000fe400078e02ff */
[----:B------:R-:W-:Y:S02]  /*2d370*/  IMAD R76, R12, R95, RZ ;  /* 0x0000005f0c4c7224 */ /* 0x000fe400078e02ff */
[----:B------:R-:W-:Y:S01]  /*2d380*/  VIADD R94, R244, 0x200000 ;  /* 0x00200000f45e7836 */ /* 0x000fe20000000000 */
[----:B------:R-:W2:Y:S02]  /*2d390*/  LDL.LU R12, [R1+0x138] ;  /* 0x00013800010c7983 */ /* 0x000ea40000300800 */
[----:B------:R-:W1:Y:S02]  /*2d3a0*/  LDC R103, c[0x0][0x240] ;  /* 0x00009000ff677b82 */ /* 0x000e640000000800 */
[----:B------:R1:W-:Y:S02]  /*2d3b0*/  LDGSTS.E [R94+-0x1a000], desc[UR60][R92.64], P2 ;  /* 0xe60000005c5e7fae */ /* 0x0003e4000912187c */
[----:B-1----:R-:W-:-:S02]  /*2d3c0*/  IMAD R95, R222, R104, RZ ;  /* 0x00000068de5f7224 */ /* 0x002fc400078e02ff */
[----:B------:R-:W-:Y:S02]  /*2d3d0*/  IMAD R126, R0, R126, RZ ;  /* 0x0000007e007e7224 */ /* 0x000fe400078e02ff */
[----:B------:R-:W-:Y:S01]  /*2d3e0*/  IMAD R73, R7, R100, RZ ;  /* 0x0000006407497224 */ /* 0x000fe200078e02ff */
[----:B------:R-:W2:Y:S01]  /*2d3f0*/  LDL.LU R0, [R1+0x12c] ;  /* 0x00012c0001007983 */ /* 0x000ea20000300800 */
[----:B------:R-:W-:Y:S01]  /*2d400*/  LEA R94, P0, R95, R6, 0x2 ;  /* 0x000000065f5e7211 */ /* 0x000fe200078010ff */
[----:B------:R-:W-:Y:S01]  /*2d410*/  IMAD R15, R15, R98, RZ ;  /* 0x000000620f0f7224 */ /* 0x000fe200078e02ff */
[----:B------:R-:W-:Y:S01]  /*2d420*/  IADD3 R96, R244, 0x200000, RZ ;  /* 0x00200000f4607810 */ /* 0x000fe20007ffe0ff */
[----:B------:R-:W2:Y:S01]  /*2d430*/  LDL.LU R7, [R1+0xdc] ;  /* 0x0000dc0001077983 */ /* 0x000ea20000300800 */
[----:B------:R-:W-:Y:S01]  /*2d440*/  LEA.HI.X.SX32 R95, R95, R5, 0x2, P0 ;  /* 0x000000055f5f7211 */ /* 0x000fe200000f16ff */
[----:B------:R-:W-:Y:S01]  /*2d450*/  IMAD R171, R171, R99, RZ ;  /* 0x00000063abab7224 */ /* 0x000fe200078e02ff */
[----:B------:R-:W1:Y:S03]  /*2d460*/  LDC R98, c[0x0][0x240] ;  /* 0x00009000ff627b82 */ /* 0x000e660000000800 */
[----:B------:R-:W-:Y:S01]  /*2d470*/  STL.64 [R1+0x4c50], R94 ;  /* 0x004c505e01007387 */ /* 0x000fe20000100a00 */
[----:B------:R-:W-:-:S03]  /*2d480*/  IMAD R97, R169, R103, RZ ;  /* 0x00000067a9617224 */ /* 0x000fc600078e02ff */
[----:B------:R1:W-:Y:S01]  /*2d490*/  LDGSTS.E [R96+-0x19c00], desc[UR60][R94.64], P2 ;  /* 0xe64000005e607fae */ /* 0x0003e2000912187c */
[----:B------:R-:W2:Y:S08]  /*2d4a0*/  LDC R99, c[0x0][0x240] ;  /* 0x00009000ff637b82 */ /* 0x000eb00000000800 */
[----:B------:R-:W2:Y:S01]  /*2d4b0*/  LDC R100, c[0x0][0x240] ;  /* 0x00009000ff647b82 */ /* 0x000ea20000000800 */
[----:B-1----:R-:W-:-:S04]  /*2d4c0*/  LEA R96, P0, R97, R6, 0x2 ;  /* 0x0000000661607211 */ /* 0x002fc800078010ff */
[----:B------:R-:W-:-:S03]  /*2d4d0*/  LEA.HI.X.SX32 R97, R97, R5, 0x2, P0 ;  /* 0x0000000561617211 */ /* 0x000fc600000f16ff */
[----:B------:R-:W1:Y:S01]  /*2d4e0*/  LDC R222, c[0x0][0x240] ;  /* 0x00009000ffde7b82 */ /* 0x000e620000000800 */
[----:B------:R-:W-:-:S07]  /*2d4f0*/  IMAD R250, R105, R250, RZ ;  /* 0x000000fa69fa7224 */ /* 0x000fce00078e02ff */
[----:B------:R-:W1:Y:S08]  /*2d500*/  LDC R105, c[0x0][0x240] ;  /* 0x00009000ff697b82 */ /* 0x000e700000000800 */
[----:B------:R-:W1:Y:S08]  /*2d510*/  LDC R106, c[0x0][0x240] ;  /* 0x00009000ff6a7b82 */ /* 0x000e700000000800 */
[----:B------:R-:W1:Y:S08]  /*2d520*/  LDC R104, c[0x0][0x240] ;  /* 0x00009000ff687b82 */ /* 0x000e700000000800 */
[----:B------:R-:W1:Y:S01]  /*2d530*/  LDC R103, c[0x0][0x240] ;  /* 0x00009000ff677b82 */ /* 0x000e620000000800 */
[----:B---3--:R-:W-:-:S07]  /*2d540*/  IMAD R42, R13, R101, RZ ;  /* 0x000000650d2a7224 */ /* 0x008fce00078e02ff */
[----:B------:R-:W3:Y:S01]  /*2d550*/  LDC R101, c[0x0][0x240] ;  /* 0x00009000ff657b82 */ /* 0x000ee20000000800 */
[----:B----4-:R-:W-:Y:S02]  /*2d560*/  IMAD R13, R4, R102, RZ ;  /* 0x00000066040d7224 */ /* 0x010fe400078e02ff */
[----:B------:R-:W4:Y:S01]  /*2d570*/  LDL.LU R4, [R1+0x130] ;  /* 0x0001300001047983 */ /* 0x000f220000300800 */
[----:B--2---:R-:W-:-:S03]  /*2d580*/  IMAD R129, R11, R129, RZ ;  /* 0x000000810b817224 */ /* 0x004fc600078e02ff */
[----:B------:R-:W-:Y:S01]  /*2d590*/  STL.64 [R1+0x4c58], R96 ;  /* 0x004c586001007387 */ /* 0x000fe20000100a00 */
[----:B------:R-:W-:Y:S01]  /*2d5a0*/  IMAD R169, R34, R98, RZ ;  /* 0x0000006222a97224 */ /* 0x000fe200078e02ff */
[----:B------:R-:W2:Y:S02]  /*2d5b0*/  LDC R102, c[0x0][0x240] ;  /* 0x00009000ff667b82 */ /* 0x000ea40000000800 */
[----:B------:R-:W2:Y:S01]  /*2d5c0*/  LDL.LU R11, [R1+0x194] ;  /* 0x00019400010b7983 */ /* 0x000ea20000300800 */
[----:B------:R-:W-:Y:S02]  /*2d5d0*/  VIADD R98, R244, 0x200000 ;  /* 0x00200000f4627836 */ /* 0x000fe40000000000 */
[----:B------:R-:W-:Y:S02]  /*2d5e0*/  IMAD R38, R31, R99, RZ ;  /* 0x000000631f267224 */ /* 0x000fe400078e02ff */
[----:B------:R-:W-:Y:S01]  /*2d5f0*/  IMAD R99, R174, R128, RZ ;  /* 0x00000080ae637224 */ /* 0x000fe200078e02ff */
[----:B------:R3:W-:Y:S01]  /*2d600*/  LDGSTS.E [R98+-0x19800], desc[UR60][R96.64], P2 ;  /* 0xe680000060627fae */ /* 0x0007e2000912187c */
[----:B------:R-:W-:Y:S01]  /*2d610*/  IMAD R72, R33, R100, RZ ;  /* 0x0000006421487224 */ /* 0x000fe200078e02ff */
[----:B------:R-:W-:Y:S01]  /*2d620*/  IADD3 R100, R244, 0x200000, RZ ;  /* 0x00200000f4647810 */ /* 0x000fe20007ffe0ff */
[----:B-1----:R-:W-:Y:S01]  /*2d630*/  IMAD R222, R241, R222, RZ ;  /* 0x000000def1de7224 */ /* 0x002fe200078e02ff */
[----:B------:R-:W1:Y:S01]  /*2d640*/  LDC R128, c[0x0][0x240] ;  /* 0x00009000ff807b82 */ /* 0x000e620000000800 */
[----:B---3--:R-:W-:Y:S01]  /*2d650*/  IMAD R101, R220, R101, RZ ;  /* 0x00000065dc657224 */ /* 0x008fe200078e02ff */
[----:B------:R-:W-:Y:S01]  /*2d660*/  LEA R98, P0, R99, R6, 0x2 ;  /* 0x0000000663627211 */ /* 0x000fe200078010ff */
[----:B------:R-:W-:-:S05]  /*2d670*/  IMAD R29, R230, R105, RZ ;  /* 0x00000069e61d7224 */ /* 0x000fca00078e02ff */
[----:B------:R-:W3:Y:S01]  /*2d680*/  LDC R220, c[0x0][0x240] ;  /* 0x00009000ffdc7b82 */ /* 0x000ee20000000800 */
[----:B------:R-:W-:-:S05]  /*2d690*/  LEA.HI.X.SX32 R99, R99, R5, 0x2, P0 ;  /* 0x0000000563637211 */ /* 0x000fca00000f16ff */
[----:B------:R1:W-:Y:S02]  /*2d6a0*/  LDGSTS.E [R100+-0x19400], desc[UR60][R98.64], P2 ;  /* 0xe6c0000062647fae */ /* 0x0003e4000912187c */
[----:B------:R-:W3:Y:S02]  /*2d6b0*/  LDC R230, c[0x0][0x240] ;  /* 0x00009000ffe67b82 */ /* 0x000ee40000000800 */
[----:B------:R-:W-:Y:S06]  /*2d6c0*/  STL.64 [R1+0x4c60], R98 ;  /* 0x004c606201007387 */ /* 0x000fec0000100a00 */
[----:B------:R-:W3:Y:S01]  /*2d6d0*/  LDC R105, c[0x0][0x240] ;  /* 0x00009000ff697b82 */ /* 0x000ee20000000800 */
[----:B-1----:R-:W-:-:S04]  /*2d6e0*/  LEA R100, P0, R101, R6, 0x2 ;  /* 0x0000000665647211 */ /* 0x002fc800078010ff */
[----:B------:R-:W-:-:S05]  /*2d6f0*/  LEA.HI.X.SX32 R101, R101, R5, 0x2, P0 ;  /* 0x0000000565657211 */ /* 0x000fca00000f16ff */
[----:B------:R-:W-:Y:S04]  /*2d700*/  STL.64 [R1+0x4c68], R100 ;  /* 0x004c686401007387 */ /* 0x000fe80000100a00 */
[----:B------:R-:W2:Y:S01]  /*2d710*/  LDL R241, [R1+0x3d48] ;  /* 0x003d480001f17983 */ /* 0x000ea20000100800 */
[----:B------:R-:W-:Y:S02]  /*2d720*/  IMAD R125, R107, R125, RZ ;  /* 0x0000007d6b7d7224 */ /* 0x000fe400078e02ff */
[----:B------:R-:W1:Y:S01]  /*2d730*/  LDC R107, c[0x0][0x240] ;  /* 0x00009000ff6b7b82 */ /* 0x000e620000000800 */
[----:B---3--:R-:W-:Y:S02]  /*2d740*/  IMAD R230, R35, R230, RZ ;  /* 0x000000e623e67224 */ /* 0x008fe400078e02ff */
[----:B------:R-:W-:-:S05]  /*2d750*/  IMAD R35, R12, R105, RZ ;  /* 0x000000690c237224 */ /* 0x000fca00078e02ff */
[----:B------:R-:W3:Y:S01]  /*2d760*/  LDC R105, c[0x0][0x240] ;  /* 0x00009000ff697b82 */ /* 0x000ee20000000800 */
[----:B------:R-:W-:Y:S02]  /*2d770*/  IMAD R33, R0, R106, RZ ;  /* 0x0000006a00217224 */ /* 0x000fe400078e02ff */
[----:B------:R-:W-:-:S05]  /*2d780*/  IMAD R71, R10, R104, RZ ;  /* 0x000000680a477224 */ /* 0x000fca00078e02ff */
[----:B------:R-:W3:Y:S01]  /*2d790*/  LDC R106, c[0x0][0x240] ;  /* 0x00009000ff6a7b82 */ /* 0x000ee20000000800 */
[----:B------:R-:W-:Y:S02]  /*2d7a0*/  IMAD R173, R173, R103, RZ ;  /* 0x00000067adad7224 */ /* 0x000fe400078e02ff */
[----:B-1----:R-:W-:-:S05]  /*2d7b0*/  IMAD R12, R7, R107, RZ ;  /* 0x0000006b070c7224 */ /* 0x002fca00078e02ff */
[----:B------:R-:W1:Y:S08]  /*2d7c0*/  LDC R10, c[0x0][0x240] ;  /* 0x00009000ff0a7b82 */ /* 0x000e700000000800 */
[----:B------:R-:W2:Y:S08]  /*2d7d0*/  LDC R107, c[0x0][0x240] ;  /* 0x00009000ff6b7b82 */ /* 0x000eb00000000800 */
[----:B------:R-:W1:Y:S08]  /*2d7e0*/  LDC R103, c[0x0][0x240] ;  /* 0x00009000ff677b82 */ /* 0x000e700000000800 */
[----:B------:R-:W1:Y:S08]  /*2d7f0*/  LDC R7, c[0x0][0x240] ;  /* 0x00009000ff077b82 */ /* 0x000e700000000800 */
[----:B------:R-:W1:Y:S01]  /*2d800*/  LDC R0, c[0x0][0x240] ;  /* 0x00009000ff007b82 */ /* 0x000e620000000800 */
[----:B---3--:R-:W-:-:S07]  /*2d810*/  IMAD R216, R216, R105, RZ ;  /* 0x00000069d8d87224 */ /* 0x008fce00078e02ff */
[----:B------:R-:W3:Y:S01]  /*2d820*/  LDC R104, c[0x0][0x240] ;  /* 0x00009000ff687b82 */ /* 0x000ee20000000800 */
[----:B------:R-:W-:-:S07]  /*2d830*/  IMAD R36, R218, R106, RZ ;  /* 0x0000006ada247224 */ /* 0x000fce00078e02ff */
[----:B------:R-:W3:Y:S01]  /*2d840*/  LDC R105, c[0x0][0x240] ;  /* 0x00009000ff697b82 */ /* 0x000ee20000000800 */
[----:B-1----:R-:W-:Y:S02]  /*2d850*/  IMAD R224, R224, R10, RZ ;  /* 0x0000000ae0e07224 */ /* 0x002fe400078e02ff */
[----:B------:R-:W-:-:S05]  /*2d860*/  IMAD R128, R221, R128, RZ ;  /* 0x00000080dd807224 */ /* 0x000fca00078e02ff */
[----:B------:R-:W1:Y:S01]  /*2d870*/  LDC R106, c[0x0][0x240] ;  /* 0x00009000ff6a7b82 */ /* 0x000e620000000800 */
[----:B------:R-:W-:Y:S02]  /*2d880*/  IMAD R215, R215, R103, RZ ;  /* 0x00000067d7d77224 */ /* 0x000fe400078e02ff */
[----:B------:R-:W-:Y:S02]  /*2d890*/  IMAD R221, R225, R7, RZ ;  /* 0x00000007e1dd7224 */ /* 0x000fe400078e02ff */
[----:B------:R-:W-:-:S03]  /*2d8a0*/  IMAD R103, R228, R0, RZ ;  /* 0x00000000e4677224 */ /* 0x000fc600078e02ff */
[----:B------:R-:W1:Y:S01]  /*2d8b0*/  LDC R225, c[0x0][0x240] ;  /* 0x00009000ffe17b82 */ /* 0x000e620000000800 */
[----:B---3--:R-:W-:Y:S01]  /*2d8c0*/  IMAD R34, R217, R104, RZ ;  /* 0x00000068d9227224 */ /* 0x008fe200078e02ff */
[----:B------:R-:W-:-:S06]  /*2d8d0*/  IADD3 R104, R244, 0x200000, RZ ;  /* 0x00200000f4687810 */ /* 0x000fcc0007ffe0ff */
[----:B------:R-:W3:Y:S01]  /*2d8e0*/  LDC R0, c[0x0][0x240] ;  /* 0x00009000ff007b82 */ /* 0x000ee20000000800 */
[----:B------:R-:W-:Y:S02]  /*2d8f0*/  IMAD R105, R175, R105, RZ ;  /* 0x00000069af697224 */ /* 0x000fe400078e02ff */
[----:B-1----:R-:W-:-:S05]  /*2d900*/  IMAD R176, R176, R106, RZ ;  /* 0x0000006ab0b07224 */ /* 0x002fca00078e02ff */
[----:B------:R-:W1:Y:S01]  /*2d910*/  LDC R217, c[0x0][0x240] ;  /* 0x00009000ffd97b82 */ /* 0x000e620000000800 */
[----:B------:R-:W-:Y:S02]  /*2d920*/  VIADD R106, R244, 0x200000 ;  /* 0x00200000f46a7836 */ /* 0x000fe40000000000 */
[----:B------:R-:W-:-:S05]  /*2d930*/  IMAD R175, R209, R225, RZ ;  /* 0x000000e1d1af7224 */ /* 0x000fca00078e02ff */
[----:B------:R-:W1:Y:S01]  /*2d940*/  LDC R228, c[0x0][0x240] ;  /* 0x00009000ffe47b82 */ /* 0x000e620000000800 */
[----:B------:R-:W-:Y:S01]  /*2d950*/  IMAD R225, R206, R86, RZ ;  /* 0x00000056cee17224 */ /* 0x000fe200078e02ff */
[----:B------:R-:W-:Y:S01]  /*2d960*/  LOP3.LUT R206, R251, 0x10, RZ, 0x3c, !PT ;  /* 0x00000010fbce7812 */ /* 0x000fe200078e3cff */
[----:B---3--:R-:W-:-:S05]  /*2d970*/  IMAD R0, R245, R0, RZ ;  /* 0x00000000f5007224 */ /* 0x008fca00078e02ff */
[----:B------:R-:W3:Y:S01]  /*2d980*/  LDC R218, c[0x0][0x240] ;  /* 0x00009000ffda7b82 */ /* 0x000ee20000000800 */
[----:B----4-:R-:W-:-:S07]  /*2d990*/  IMAD R130, R4, R130, RZ ;  /* 0x0000008204827224 */ /* 0x010fce00078e02ff */
[----:B------:R-:W4:Y:S01]  /*2d9a0*/  LDC R4, c[0x0][0x240] ;  /* 0x00009000ff047b82 */ /* 0x000f220000000800 */
[----:B--2---:R-:W-:Y:S02]  /*2d9b0*/  IMAD R174, R11, R102, RZ ;  /* 0x000000660bae7224 */ /* 0x004fe400078e02ff */
[----:B------:R-:W-:-:S05]  /*2d9c0*/  IMAD R11, R219, R107, RZ ;  /* 0x0000006bdb0b7224 */ /* 0x000fca00078e02ff */
[----:B------:R-:W2:Y:S01]  /*2d9d0*/  LDC R107, c[0x0][0x240] ;  /* 0x00009000ff6b7b82 */ /* 0x000ea20000000800 */
[----:B------:R-:W-:-:S05]  /*2d9e0*/  VIADD R102, R244, 0x200000 ;  /* 0x00200000f4667836 */ /* 0x000fca0000000000 */
[----:B------:R1:W-:Y:S01]  /*2d9f0*/  LDGSTS.E [R102+-0x19000], desc[UR60][R100.64], P2 ;  /* 0xe700000064667fae */ /* 0x0003e2000912187c */
[----:B------:R-:W-:Y:S01]  /*2da00*/  IMAD R131, R229, R131, RZ ;  /* 0x00000083e5837224 */ /* 0x000fe200078e02ff */
[----:B------:R-:W3:Y:S01]  /*2da10*/  LDC R219, c[0x0][0x240] ;  /* 0x00009000ffdb7b82 */ /* 0x000ee20000000800 */
[----:B----4-:R-:W-:-:S07]  /*2da20*/  IMAD R10, R227, R4, RZ ;  /* 0x00000004e30a7224 */ /* 0x010fce00078e02ff */
[----:B------:R-:W4:Y:S01]  /*2da30*/  LDC R227, c[0x0][0x240] ;  /* 0x00009000ffe37b82 */ /* 0x000f220000000800 */
[----:B-1----:R-:W-:-:S07]  /*2da40*/  LEA R102, P0, R103, R6, 0x2 ;  /* 0x0000000667667211 */ /* 0x002fce00078010ff */
[----:B------:R-:W1:Y:S01]  /*2da50*/  LDC R4, c[0x0][0x240] ;  /* 0x00009000ff047b82 */ /* 0x000e620000000800 */
[----:B------:R-:W-:-:S05]  /*2da60*/  LEA.HI.X.SX32 R103, R103, R5, 0x2, P0 ;  /* 0x0000000567677211 */ /* 0x000fca00000f16ff */
[----:B------:R3:W-:Y:S01]  /*2da70*/  LDGSTS.E [R104+-0x18c00], desc[UR60][R102.64], P2 ;  /* 0xe740000066687fae */ /* 0x0007e2000912187c */
[----:B--2---:R-:W-:Y:S01]  /*2da80*/  IMAD R231, R231, R107, RZ ;  /* 0x0000006be7e77224 */ /* 0x004fe200078e02ff */
[----:B---3--:R-:W-:Y:S01]  /*2da90*/  LEA R104, P0, R105, R6, 0x2 ;  /* 0x0000000669687211 */ /* 0x008fe200078010ff */
[----:B----4-:R-:W-:-:S03]  /*2daa0*/  IMAD R107, R246, R227, RZ ;  /* 0x000000e3f66b7224 */ /* 0x010fc600078e02ff */
[----:B------:R-:W-:Y:S01]  /*2dab0*/  LEA.HI.X.SX32 R105, R105, R5, 0x2, P0 ;  /* 0x0000000569697211 */ /* 0x000fe200000f16ff */
[----:B-1----:R-:W-:Y:S01]  /*2dac0*/  IMAD R4, R204, R4, RZ ;  /* 0x00000004cc047224 */ /* 0x002fe200078e02ff */
[----:B------:R-:W-:Y:S01]  /*2dad0*/  IADD3 R245, R241, R206, RZ ;  /* 0x000000cef1f57210 */ /* 0x000fe20007ffe0ff */
[----:B------:R-:W-:Y:S01]  /*2dae0*/  STL.64 [R1+0x4c70], R102 ;  /* 0x004c706601007387 */ /* 0x000fe20000100a00 */
[----:B------:R-:W-:Y:S02]  /*2daf0*/  IMAD R223, R223, R132, RZ ;  /* 0x00000084dfdf7224 */ /* 0x000fe400078e02ff */
[----:B------:R-:W-:Y:S01]  /*2db00*/  IMAD R31, R226, R220, RZ ;  /* 0x000000dce21f7224 */ /* 0x000fe200078e02ff */
[----:B------:R1:W-:Y:S01]  /*2db10*/  LDGSTS.E [R106+-0x18800], desc[UR60][R104.64], P2 ;  /* 0xe7800000686a7fae */ /* 0x0003e2000912187c */
[----:B------:R-:W-:Y:S01]  /*2db20*/  VIADD R204, R244, 0x200000 ;  /* 0x00200000f4cc7836 */ /* 0x000fe20000000000 */
[-C--:B------:R-:W-:Y:S01]  /*2db30*/  LEA R88, P0, R213, R6.reuse, 0x2 ;  /* 0x00000006d5587211 */ /* 0x080fe200078010ff */
[----:B------:R-:W2:Y:S01]  /*2db40*/  LDC R132, c[0x0][0x240] ;  /* 0x00009000ff847b82 */ /* 0x000ea20000000800 */
[----:B------:R-:W-:Y:S01]  /*2db50*/  IADD3 R206, R245, 0x200000, RZ ;  /* 0x00200000f5ce7810 */ /* 0x000fe20007ffe0ff */
[----:B------:R-:W-:Y:S06]  /*2db60*/  STL.64 [R1+0x4c78], R104 ;  /* 0x004c786801007387 */ /* 0x000fec0000100a00 */
[----:B------:R-:W3:Y:S01]  /*2db70*/  LDC R220, c[0x0][0x240] ;  /* 0x00009000ffdc7b82 */ /* 0x000ee20000000800 */
[----:B-1----:R-:W-:-:S04]  /*2db80*/  LEA R106, P1, R107, R6, 0x2 ;  /* 0x000000066b6a7211 */ /* 0x002fc800078210ff */
[-C--:B------:R-:W-:Y:S02]  /*2db90*/  LEA.HI.X.SX32 R107, R107, R5.reuse, 0x2, P1 ;  /* 0x000000056b6b7211 */ /* 0x080fe400008f16ff */
[-C--:B------:R-:W-:Y:S01]  /*2dba0*/  LEA R86, P1, R205, R6.reuse, 0x2 ;  /* 0x00000006cd567211 */ /* 0x080fe200078210ff */
[----:B------:R-:W1:Y:S01]  /*2dbb0*/  LDC R226, c[0x0][0x240] ;  /* 0x00009000ffe27b82 */ /* 0x000e620000000800 */
[-C--:B------:R-:W-:Y:S01]  /*2dbc0*/  LEA.HI.X.SX32 R89, R213, R5.reuse, 0x2, P0 ;  /* 0x00000005d5597211 */ /* 0x080fe200000f16ff */
[----:B------:R4:W-:Y:S01]  /*2dbd0*/  LDGSTS.E [R204+-0x18400], desc[UR60][R106.64], P2 ;  /* 0xe7c000006acc7fae */ /* 0x0009e2000912187c */
[----:B------:R-:W-:Y:S02]  /*2dbe0*/  LEA.HI.X.SX32 R87, R205, R5, 0x2, P1 ;  /* 0x00000005cd577211 */ /* 0x000fe400008f16ff */
[----:B------:R-:W-:Y:S01]  /*2dbf0*/  LEA R90, P0, R203, R6, 0x2 ;  /* 0x00000006cb5a7211 */ /* 0x000fe200078010ff */
[----:B------:R-:W-:Y:S01]  /*2dc00*/  STL.64 [R1+0x4c80], R106 ;  /* 0x004c806a01007387 */ /* 0x000fe20000100a00 */
[----:B------:R-:W-:Y:S01]  /*2dc10*/  LOP3.LUT R246, R251, 0x20, RZ, 0x3c, !PT ;  /* 0x00000020fbf67812 */ /* 0x000fe200078e3cff */
[----:B------:R-:W-:Y:S01]  /*2dc20*/  IMAD R232, R232, R217, RZ ;  /* 0x000000d9e8e87224 */ /* 0x000fe200078e02ff */
[----:B------:R-:W-:Y:S01]  /*2dc30*/  LEA.HI.X.SX32 R91, R203, R5, 0x2, P0 ;  /* 0x00000005cb5b7211 */ /* 0x000fe200000f16ff */
[----:B------:R2:W-:Y:S01]  /*2dc40*/  STL.64 [R1+0xa48], R88 ;  /* 0x000a485801007387 */ /* 0x0005e20000100a00 */
[----:B------:R-:W-:Y:S01]  /*2dc50*/  IMAD R207, R207, R228, RZ ;  /* 0x000000e4cfcf7224 */ /* 0x000fe200078e02ff */
[----:B------:R-:W3:Y:S01]  /*2dc60*/  LDC R227, c[0x0][0x240] ;  /* 0x00009000ffe37b82 */ /* 0x000ee20000000800 */
[C---:B----4-:R-:W-:Y:S01]  /*2dc70*/  VIADD R204, R245.reuse, 0x200000 ;  /* 0x00200000f5cc7836 */ /* 0x050fe20000000000 */
[----:B------:R2:W-:Y:S01]  /*2dc80*/  LDGSTS.E [R206+-0x3ff80], desc[UR60][R88.64], P2 ;  /* 0xc008000058ce7fae */ /* 0x0005e2000912187c */
[----:B------:R-:W-:-:S03]  /*2dc90*/  IADD3 R203, R245, 0x200000, RZ ;  /* 0x00200000f5cb7810 */ /* 0x000fc60007ffe0ff */
[----:B------:R4:W-:Y:S04]  /*2dca0*/  STL.64 [R1+0xa18], R86 ;  /* 0x000a185601007387 */ /* 0x0009e80000100a00 */
[----:B------:R4:W-:Y:S01]  /*2dcb0*/  LDGSTS.E [R204+-0x3fb80], desc[UR60][R86.64], P2 ;  /* 0xc048000056cc7fae */ /* 0x0009e2000912187c */
[----:B--2---:R-:W-:-:S03]  /*2dcc0*/  LEA R88, P1, R201, R6, 0x2 ;  /* 0x00000006c9587211 */ /* 0x004fc600078210ff */
[----:B------:R2:W-:Y:S01]  /*2dcd0*/  STL.64 [R1+0x9e8], R90 ;  /* 0x0009e85a01007387 */ /* 0x0005e20000100a00 */
[----:B------:R-:W-:-:S03]  /*2dce0*/  LEA.HI.X.SX32 R89, R201, R5, 0x2, P1 ;  /* 0x00000005c9597211 */ /* 0x000fc600008f16ff */
[----:B------:R2:W-:Y:S01]  /*2dcf0*/  LDGSTS.E [R203+-0x3f780], desc[UR60][R90.64], P2 ;  /* 0xc08800005acb7fae */ /* 0x0005e2000912187c */
[----:B----4-:R-:W-:-:S03]  /*2dd00*/  LEA R86, P0, R198, R6, 0x2 ;  /* 0x00000006c6567211 */ /* 0x010fc600078010ff */
[----:B------:R4:W-:Y:S01]  /*2dd10*/  STL.64 [R1+0x9b8], R88 ;  /* 0x0009b85801007387 */ /* 0x0009e20000100a00 */
[----:B------:R-:W-:Y:S01]  /*2dd20*/  LEA.HI.X.SX32 R87, R198, R5, 0x2, P0 ;  /* 0x00000005c6577211 */ /* 0x000fe200000f16ff */
[----:B------:R-:W-:Y:S02]  /*2dd30*/  VIADD R198, R245, 0x200000 ;  /* 0x00200000f5c67836 */ /* 0x000fe40000000000 */
[----:B------:R4:W-:Y:S01]  /*2dd40*/  LDGSTS.E [R204+-0x3f380], desc[UR60][R88.64], P2 ;  /* 0xc0c8000058cc7fae */ /* 0x0009e2000912187c */
[----:B--2---:R-:W-:-:S03]  /*2dd50*/  LEA R90, P0, R197, R6, 0x2 ;  /* 0x00000006c55a7211 */ /* 0x004fc600078010ff */
[----:B------:R2:W-:Y:S01]  /*2dd60*/  STL.64 [R1+0x988], R86 ;  /* 0x0009885601007387 */ /* 0x0005e20000100a00 */
[----:B------:R-:W-:Y:S01]  /*2dd70*/  IMAD R233, R233, R132, RZ ;  /* 0x00000084e9e97224 */ /* 0x000fe200078e02ff */
[----:B------:R-:W-:Y:S01]  /*2dd80*/  IADD3 R246, R241, R246, RZ ;  /* 0x000000f6f1f67210 */ /* 0x000fe20007ffe0ff */
[----:B-1----:R-:W-:Y:S01]  /*2dd90*/  IMAD R208, R208, R226, RZ ;  /* 0x000000e2d0d07224 */ /* 0x002fe200078e02ff */
[----:B------:R2:W-:Y:S01]  /*2dda0*/  LDGSTS.E [R198+-0x3ef80], desc[UR60][R86.64], P2 ;  /* 0xc108000056c67fae */ /* 0x0005e2000912187c */
[----:B------:R-:W-:Y:S01]  /*2ddb0*/  LEA.HI.X.SX32 R91, R197, R5, 0x2, P0 ;  /* 0x00000005c55b7211 */ /* 0x000fe200000f16ff */
[----:B------:R-:W1:Y:S01]  /*2ddc0*/  LDC R203, c[0x0][0x240] ;  /* 0x00009000ffcb7b82 */ /* 0x000e620000000800 */
[----:B------:R-:W-:Y:S02]  /*2ddd0*/  IADD3 R197, R245, 0x200000, RZ ;  /* 0x00200000f5c57810 */ /* 0x000fe40007ffe0ff */
[-C--:B----4-:R-:W-:Y:S01]  /*2dde0*/  LEA R88, P1, R195, R6.reuse, 0x2 ;  /* 0x00000006c3587211 */ /* 0x090fe200078210ff */
[----:B------:R4:W-:Y:S01]  /*2ddf0*/  STL.64 [R1+0x958], R90 ;  /* 0x0009585a01007387 */ /* 0x0009e20000100a00 */
[----:B--2---:R-:W-:-:S03]  /*2de00*/  LEA R86, P0, R192, R6, 0x2 ;  /* 0x00000006c0567211 */ /* 0x004fc600078010ff */
[----:B------:R4:W-:Y:S01]  /*2de10*/  LDGSTS.E [R197+-0x3eb80], desc[UR60][R90.64], P2 ;  /* 0xc14800005ac57fae */ /* 0x0009e2000912187c */
[-C--:B------:R-:W-:Y:S02]  /*2de20*/  LEA.HI.X.SX32 R89, R195, R5.reuse, 0x2, P1 ;  /* 0x00000005c3597211 */ /* 0x080fe400008f16ff */
[----:B------:R-:W-:Y:S01]  /*2de30*/  LEA.HI.X.SX32 R87, R192, R5, 0x2, P0 ;  /* 0x00000005c0577211 */ /* 0x000fe200000f16ff */
[----:B------:R-:W-:Y:S02]  /*2de40*/  VIADD R192, R245, 0x200000 ;  /* 0x00200000f5c07836 */ /* 0x000fe40000000000 */
[----:B------:R2:W-:Y:S04]  /*2de50*/  STL.64 [R1+0x928], R88 ;  /* 0x0009285801007387 */ /* 0x0005e80000100a00 */
[----:B------:R2:W-:Y:S01]  /*2de60*/  LDGSTS.E [R198+-0x3e780], desc[UR60][R88.64], P2 ;  /* 0xc188000058c67fae */ /* 0x0005e2000912187c */
[----:B----4-:R-:W-:-:S03]  /*2de70*/  LEA R90, P0, R191, R6, 0x2 ;  /* 0x00000006bf5a7211 */ /* 0x010fc600078010ff */
[----:B------:R4:W-:Y:S01]  /*2de80*/  STL.64 [R1+0x8f8], R86 ;  /* 0x0008f85601007387 */ /* 0x0009e20000100a00 */
[----:B------:R-:W-:-:S03]  /*2de90*/  LEA.HI.X.SX32 R91, R191, R5, 0x2, P0 ;  /* 0x00000005bf5b7211 */ /* 0x000fc600000f16ff */
[----:B------:R4:W-:Y:S01]  /*2dea0*/  LDGSTS.E [R192+-0x3e380], desc[UR60][R86.64], P2 ;  /* 0xc1c8000056c07fae */ /* 0x0009e2000912187c */
[----:B------:R-:W-:Y:S02]  /*2deb0*/  IADD3 R191, R245, 0x200000, RZ ;  /* 0x00200000f5bf7810 */ /* 0x000fe40007ffe0ff */
[CC--:B--2---:R-:W-:Y:S01]  /*2dec0*/  LEA R88, P1, R189.reuse, R6.reuse, 0x2 ;  /* 0x00000006bd587211 */ /* 0x0c4fe200078210ff */
[----:B------:R2:W-:Y:S03]  /*2ded0*/  STL.64 [R1+0x8c8], R90 ;  /* 0x0008c85a01007387 */ /* 0x0005e60000100a00 */
[----:B------:R-:W-:Y:S01]  /*2dee0*/  LEA.HI.X.SX32 R89, R189, R5, 0x2, P1 ;  /* 0x00000005bd597211 */ /* 0x000fe200008f16ff */
        /* <DEDUP_REMOVED lines=8> */
[----:B------:R-:W-:-:S03]  /*2df70*/  LEA.HI.X.SX32 R91, R185, R5, 0x2, P0 ;  /* 0x00000005b95b7211 */ /* 0x000fc600000f16ff */
[----:B------:R2:W-:Y:S01]  /*2df80*/  LDGSTS.E [R187+-0x3d780], desc[UR60][R86.64], P2 ;  /* 0xc288000056bb7fae */ /* 0x0005e2000912187c */
[----:B------:R-:W-:Y:S02]  /*2df90*/  IADD3 R185, R245, 0x200000, RZ ;  /* 0x00200000f5b97810 */ /* 0x000fe40007ffe0ff */
[CC--:B----4-:R-:W-:Y:S01]  /*2dfa0*/  LEA R88, P1, R184.reuse, R6.reuse, 0x2 ;  /* 0x00000006b8587211 */ /* 0x0d0fe200078210ff */
[----:B------:R4:W-:Y:S03]  /*2dfb0*/  STL.64 [R1+0x838], R90 ;  /* 0x0008385a01007387 */ /* 0x0009e60000100a00 */
[----:B------:R-:W-:Y:S01]  /*2dfc0*/  LEA.HI.X.SX32 R89, R184, R5, 0x2, P1 ;  /* 0x00000005b8597211 */ /* 0x000fe200008f16ff */
[----:B------:R4:W-:Y:S01]  /*2dfd0*/  LDGSTS.E [R185+-0x3d380], desc[UR60][R90.64], P2 ;  /* 0xc2c800005ab97fae */ /* 0x0009e2000912187c */
[----:B--2---:R-:W-:-:S03]  /*2dfe0*/  LEA R86, P0, R182, R6, 0x2 ;  /* 0x00000006b6567211 */ /* 0x004fc600078010ff */
[----:B------:R2:W-:Y:S01]  /*2dff0*/  STL.64 [R1+0x808], R88 ;  /* 0x0008085801007387 */ /* 0x0005e20000100a00 */
[----:B------:R-:W-:Y:S01]  /*2e000*/  LEA.HI.X.SX32 R87, R182, R5, 0x2, P0 ;  /* 0x00000005b6577211 */ /* 0x000fe200000f16ff */
[----:B------:R-:W-:Y:S02]  /*2e010*/  VIADD R182, R245, 0x200000 ;  /* 0x00200000f5b67836 */ /* 0x000fe40000000000 */
        /* <DEDUP_REMOVED lines=34> */
[----:B--2---:R-:W-:Y:S01]  /*2e240*/  LEA R88, P1, R154, R6, 0x2 ;  /* 0x000000069a587211 */ /* 0x004fe200078210ff */
[----:B------:R2:W-:Y:S01]  /*2e250*/  STL.64 [R1+0x688], R90 ;  /* 0x0006885a01007387 */ /* 0x0005e20000100a00 */
[----:B---3--:R-:W-:Y:S01]  /*2e260*/  IMAD R132, R210, R220, RZ ;  /* 0x000000dcd2847224 */ /* 0x008fe200078e02ff */
[----:B------:R-:W3:Y:S01]  /*2e270*/  LDC R179, c[0x0][0x240] ;  /* 0x00009000ffb37b82 */ /* 0x000ee20000000800 */
        /* <DEDUP_REMOVED lines=95> */
[----:B----4-:R-:W-:-:S03]  /*2e870*/  LEA R88, P1, R112, R6, 0x2 ;  /* 0x0000000670587211 */ /* 0x010fc600078210ff */
[----:B------:R4:W-:Y:S01]  /*2e880*/  STL.64 [R1+0x260], R90 ;  /* 0x0002605a01007387 */ /* 0x0009e20000100a00 */
[----:B------:R-:W-:Y:S01]  /*2e890*/  IADD3 R109, R245, 0x200000, RZ ;  /* 0x00200000f56d7810 */ /* 0x000fe20007ffe0ff */
[----:B------:R-:W1:Y:S01]  /*2e8a0*/  LDC R133, c[0x0][0x240] ;  /* 0x00009000ff857b82 */ /* 0x000e620000000800 */
[----:B------:R-:W-:Y:S01]  /*2e8b0*/  LEA.HI.X.SX32 R89, R112, R5, 0x2, P1 ;  /* 0x0000000570597211 */ /* 0x000fe200008f16ff */
[----:B------:R4:W-:Y:S01]  /*2e8c0*/  LDGSTS.E [R108+-0x1db80], desc[UR60][R90.64], P2 ;  /* 0xe24800005a6c7fae */ /* 0x0009e2000912187c */
[----:B--2---:R-:W-:-:S03]  /*2e8d0*/  LEA R86, P0, R110, R6, 0x2 ;  /* 0x000000066e567211 */ /* 0x004fc600078010ff */
[----:B------:R2:W-:Y:S01]  /*2e8e0*/  STL.64 [R1+0x228], R88 ;  /* 0x0002285801007387 */ /* 0x0005e20000100a00 */
[----:B------:R-:W-:-:S03]  /*2e8f0*/  LEA.HI.X.SX32 R87, R110, R5, 0x2, P0 ;  /* 0x000000056e577211 */ /* 0x000fc600000f16ff */
[----:B------:R2:W-:Y:S01]  /*2e900*/  LDGSTS.E [R109+-0x1d780], desc[UR60][R88.64], P2 ;  /* 0xe2880000586d7fae */ /* 0x0005e2000912187c */
[----:B----4-:R-:W-:-:S03]  /*2e910*/  LEA R90, P0, R114, R6, 0x2 ;  /* 0x00000006725a7211 */ /* 0x010fc600078010ff */
[----:B------:R4:W-:Y:S01]  /*2e920*/  STL.64 [R1+0x1f0], R86 ;  /* 0x0001f05601007387 */ /* 0x0009e20000100a00 */
[----:B------:R-:W-:-:S03]  /*2e930*/  LEA.HI.X.SX32 R91, R114, R5, 0x2, P0 ;  /* 0x00000005725b7211 */ /* 0x000fc600000f16ff */
        /* <DEDUP_REMOVED lines=14> */
[----:B------:R-:W-:Y:S01]  /*2ea20*/  STL.64 [R1+0x110], R90 ;  /* 0x0001105a01007387 */ /* 0x000fe20000100a00 */
[----:B------:R-:W-:-:S03]  /*2ea30*/  LEA.HI.X.SX32 R89, R118, R5, 0x2, P1 ;  /* 0x0000000576597211 */ /* 0x000fc600008f16ff */
[----:B------:R-:W-:Y:S01]  /*2ea40*/  LDGSTS.E [R108+-0x1c380], desc[UR60][R90.64], P2 ;  /* 0xe3c800005a6c7fae */ /* 0x000fe2000912187c */
[----:B--2---:R-:W-:-:S03]  /*2ea50*/  LEA R86, P0, R116, R6, 0x2 ;  /* 0x0000000674567211 */ /* 0x004fc600078010ff */
[----:B------:R2:W-:Y:S01]  /*2ea60*/  STL.64 [R1+0xd8], R88 ;  /* 0x0000d85801007387 */ /* 0x0005e20000100a00 */
[----:B------:R-:W-:-:S03]  /*2ea70*/  LEA.HI.X.SX32 R87, R116, R5, 0x2, P0 ;  /* 0x0000000574577211 */ /* 0x000fc600000f16ff */
[----:B------:R2:W-:Y:S04]  /*2ea80*/  LDGSTS.E [R109+-0x1bf80], desc[UR60][R88.64], P2 ;  /* 0xe4080000586d7fae */ /* 0x0005e8000912187c */
[----:B------:R4:W-:Y:S04]  /*2ea90*/  STL.64 [R1+0xa0], R86 ;  /* 0x0000a05601007387 */ /* 0x0009e80000100a00 */
[----:B------:R4:W-:Y:S01]  /*2eaa0*/  LDGSTS.E [R108+-0x1bb80], desc[UR60][R86.64], P2 ;  /* 0xe4480000566c7fae */ /* 0x0009e2000912187c */
[----:B--2---:R-:W-:Y:S01]  /*2eab0*/  LEA R88, P0, R120, R6, 0x2 ;  /* 0x0000000678587211 */ /* 0x004fe200078010ff */
[----:B------:R-:W-:-:S03]  /*2eac0*/  VIADD R110, R245, 0x200000 ;  /* 0x00200000f56e7836 */ /* 0x000fc60000000000 */
[----:B------:R-:W-:Y:S02]  /*2ead0*/  LEA.HI.X.SX32 R89, R120, R5, 0x2, P0 ;  /* 0x0000000578597211 */ /* 0x000fe400000f16ff */
[----:B----4-:R-:W-:-:S03]  /*2eae0*/  LEA R86, P1, R121, R6, 0x2 ;  /* 0x0000000679567211 */ /* 0x010fc600078210ff */
[----:B------:R2:W-:Y:S01]  /*2eaf0*/  LDGSTS.E [R109+-0x1b780], desc[UR60][R88.64], P2 ;  /* 0xe4880000586d7fae */ /* 0x0005e2000912187c */
[----:B------:R-:W-:-:S03]  /*2eb00*/  LEA.HI.X.SX32 R87, R121, R5, 0x2, P1 ;  /* 0x0000000579577211 */ /* 0x000fc600008f16ff */
[----:B------:R-:W-:Y:S04]  /*2eb10*/  STL.64 [R1+0x68], R88 ;  /* 0x0000685801007387 */ /* 0x000fe80000100a00 */
[----:B------:R4:W-:Y:S04]  /*2eb20*/  STL.64 [R1+0x30], R86 ;  /* 0x0000305601007387 */ /* 0x0009e80000100a00 */
[----:B------:R3:W-:Y:S04]  /*2eb30*/  LDGSTS.E [R110+-0x1b380], desc[UR60][R86.64], P2 ;  /* 0xe4c80000566e7fae */ /* 0x0007e8000912187c */
[----:B----4-:R-:W1:Y:S01]  /*2eb40*/  LDL.LU R87, [R1+0x5d8] ;  /* 0x0005d80001577983 */ /* 0x010e620000300800 */
[----:B------:R-:W-:-:S02]  /*2eb50*/  LEA R108, P0, R119, R6, 0x2 ;  /* 0x00000006776c7211 */ /* 0x000fc400078010ff */
[C---:B------:R-:W-:Y:S01]  /*2eb60*/  IADD3 R111, R245.reuse, 0x200000, RZ ;  /* 0x00200000f56f7810 */ /* 0x040fe20007ffe0ff */
[----:B------:R-:W-:Y:S01]  /*2eb70*/  VIADD R115, R245, 0x200000 ;  /* 0x00200000f5737836 */ /* 0x000fe20000000000 */
[-C--:B--2---:R-:W-:Y:S02]  /*2eb80*/  LEA.HI.X.SX32 R109, R119, R5.reuse, 0x2, P0 ;  /* 0x00000005776d7211 */ /* 0x084fe400000f16ff */
[C---:B------:R-:W-:Y:S01]  /*2eb90*/  IADD3 R116, R245.reuse, 0x200000, RZ ;  /* 0x00200000f5747810 */ /* 0x040fe20007ffe0ff */
[----:B------:R-:W-:Y:S01]  /*2eba0*/  VIADD R117, R245, 0x200000 ;  /* 0x00200000f5757836 */ /* 0x000fe20000000000 */
[-C--:B---3--:R-:W-:Y:S01]  /*2ebb0*/  LEA R110, P0, R123, R6.reuse, 0x2 ;  /* 0x000000067b6e7211 */ /* 0x088fe200078010ff */
[----:B------:R2:W-:Y:S01]  /*2ebc0*/  LDGSTS.E [R111+-0x1af80], desc[UR60][R108.64], P2 ;  /* 0xe50800006c6f7fae */ /* 0x0005e2000912187c */
[C---:B------:R-:W-:Y:S02]  /*2ebd0*/  LEA R112, P1, R124.reuse, R6, 0x2 ;  /* 0x000000067c707211 */ /* 0x040fe400078210ff */
[C---:B------:R-:W-:Y:S01]  /*2ebe0*/  IADD3 R120, R245.reuse, 0x200000, RZ ;  /* 0x00200000f5787810 */ /* 0x040fe20007ffe0ff */
[----:B------:R-:W-:Y:S01]  /*2ebf0*/  VIADD R121, R245, 0x200000 ;  /* 0x00200000f5797836 */ /* 0x000fe20000000000 */
[-C--:B------:R-:W-:Y:S01]  /*2ec00*/  LEA.HI.X.SX32 R113, R124, R5.reuse, 0x2, P1 ;  /* 0x000000057c717211 */ /* 0x080fe200008f16ff */
[----:B------:R-:W3:Y:S01]  /*2ec10*/  LDL.LU R97, [R1+0x43c] ;  /* 0x00043c0001617983 */ /* 0x000ee20000300800 */
[----:B--2---:R-:W-:-:S03]  /*2ec20*/  LEA.HI.X.SX32 R111, R123, R5, 0x2, P0 ;  /* 0x000000057b6f7211 */ /* 0x004fc600000f16ff */
[----:B------:R-:W2:Y:S01]  /*2ec30*/  LDL.LU R90, [R1+0x3f8] ;  /* 0x0003f800015a7983 */ /* 0x000ea20000300800 */
[----:B------:R-:W-:-:S03]  /*2ec40*/  LEA R114, P0, R122, R6, 0x2 ;  /* 0x000000067a727211 */ /* 0x000fc600078010ff */
[----:B------:R4:W-:Y:S04]  /*2ec50*/  LDGSTS.E [R115+-0x1ab80], desc[UR60][R110.64], P2 ;  /* 0xe54800006e737fae */ /* 0x0009e8000912187c */
[----:B------:R4:W-:Y:S01]  /*2ec60*/  LDGSTS.E [R116+-0x1a780], desc[UR60][R112.64], P2 ;  /* 0xe588000070747fae */ /* 0x0009e2000912187c */
[----:B------:R-:W-:-:S03]  /*2ec70*/  LEA R118, P1, R125, R6, 0x2 ;  /* 0x000000067d767211 */ /* 0x000fc600078210ff */
[----:B------:R-:W2:Y:S01]  /*2ec80*/  LDL.LU R91, [R1+0x3c8] ;  /* 0x0003c800015b7983 */ /* 0x000ea20000300800 */
[----:B----4-:R-:W-:-:S03]  /*2ec90*/  LEA.HI.X.SX32 R115, R122, R5, 0x2, P0 ;  /* 0x000000057a737211 */ /* 0x010fc600000f16ff */
[----:B------:R-:W4:Y:S01]  /*2eca0*/  LDL.LU R94, [R1+0x388] ;  /* 0x00038800015e7983 */ /* 0x000f220000300800 */
[----:B------:R-:W-:-:S03]  /*2ecb0*/  LEA R116, P0, R126, R6, 0x2 ;  /* 0x000000067e747211 */ /* 0x000fc600078010ff */
[----:B------:R1:W-:Y:S01]  /*2ecc0*/  LDGSTS.E [R117+-0x1a380], desc[UR60][R114.64], P2 ;  /* 0xe5c8000072757fae */ /* 0x0003e2000912187c */
[-C--:B------:R-:W-:Y:S02]  /*2ecd0*/  LEA.HI.X.SX32 R119, R125, R5.reuse, 0x2, P1 ;  /* 0x000000057d777211 */ /* 0x080fe400008f16ff */
[----:B-1----:R-:W-:-:S05]  /*2ece0*/  LEA.HI.X.SX32 R117, R126, R5, 0x2, P0 ;  /* 0x000000057e757211 */ /* 0x002fca00000f16ff */
[----:B------:R1:W-:Y:S01]  /*2ecf0*/  LDGSTS.E [R120+-0x19f80], desc[UR60][R116.64], P2 ;  /* 0xe608000074787fae */ /* 0x0003e2000912187c */
[----:B------:R-:W-:-:S03]  /*2ed00*/  IADD3 R125, R245, 0x200000, RZ ;  /* 0x00200000f57d7810 */ /* 0x000fc60007ffe0ff */
[----:B------:R1:W-:Y:S01]  /*2ed10*/  LDGSTS.E [R121+-0x19b80], desc[UR60][R118.64], P2 ;  /* 0xe648000076797fae */ /* 0x0003e2000912187c */
[-C--:B------:R-:W-:Y:S02]  /*2ed20*/  LEA R122, P1, R130, R6.reuse, 0x2 ;  /* 0x00000006827a7211 */ /* 0x080fe400078210ff */
[CC--:B-1----:R-:W-:Y:S01]  /*2ed30*/  LEA R120, P0, R129.reuse, R6.reuse, 0x2 ;  /* 0x0000000681787211 */ /* 0x0c2fe200078010ff */
[----:B------:R-:W-:Y:S03]  /*2ed40*/  STL.64 [R1+0x4c88], R108 ;  /* 0x004c886c01007387 */ /* 0x000fe60000100a00 */
[-C--:B------:R-:W-:Y:S02]  /*2ed50*/  LEA.HI.X.SX32 R121, R129, R5.reuse, 0x2, P0 ;  /* 0x0000000581797211 */ /* 0x080fe400000f16ff */
[----:B------:R-:W-:Y:S01]  /*2ed60*/  LEA R124, P0, R128, R6, 0x2 ;  /* 0x00000006807c7211 */ /* 0x000fe200078010ff */
[----:B------:R-:W-:Y:S01]  /*2ed70*/  STL.64 [R1+0x4c90], R110 ;  /* 0x004c906e01007387 */ /* 0x000fe20000100a00 */
[----:B------:R-:W-:-:S03]  /*2ed80*/  LEA.HI.X.SX32 R123, R130, R5, 0x2, P1 ;  /* 0x00000005827b7211 */ /* 0x000fc600008f16ff */
[----:B------:R-:W-:Y:S04]  /*2ed90*/  STL.64 [R1+0x4c98], R112 ;  /* 0x004c987001007387 */ /* 0x000fe80000100a00 */
[----:B------:R1:W-:Y:S04]  /*2eda0*/  LDGSTS.E [R125+-0x19780], desc[UR60][R120.64], P2 ;  /* 0xe6880000787d7fae */ /* 0x0003e8000912187c */
[----:B------:R-:W-:Y:S04]  /*2edb0*/  STL.64 [R1+0x4ca0], R114 ;  /* 0x004ca07201007387 */ /* 0x000fe80000100a00 */
[----:B------:R-:W-:Y:S01]  /*2edc0*/  STL.64 [R1+0x4ca8], R116 ;  /* 0x004ca87401007387 */ /* 0x000fe20000100a00 */
[----:B-1----:R-:W-:-:S03]  /*2edd0*/  LEA.HI.X.SX32 R125, R128, R5, 0x2, P0 ;  /* 0x00000005807d7211 */ /* 0x002fc600000f16ff */
[----:B------:R-:W-:Y:S04]  /*2ede0*/  STL.64 [R1+0x4cb0], R118 ;  /* 0x004cb07601007387 */ /* 0x000fe80000100a00 */
[----:B------:R-:W-:Y:S04]  /*2edf0*/  STL.64 [R1+0x4cb8], R120 ;  /* 0x004cb87801007387 */ /* 0x000fe80000100a00 */
[----:B------:R-:W-:Y:S04]  /*2ee00*/  STL.64 [R1+0x4cc0], R122 ;  /* 0x004cc07a01007387 */ /* 0x000fe80000100a00 */
[----:B------:R-:W-:Y:S01]  /*2ee10*/  STL.64 [R1+0x4cc8], R124 ;  /* 0x004cc87c01007387 */ /* 0x000fe20000100a00 */
[----:B------:R-:W-:-:S03]  /*2ee20*/  VIADD R126, R245, 0x200000 ;  /* 0x00200000f57e7836 */ /* 0x000fc60000000000 */
[----:B------:R-:W4:Y:S04]  /*2ee30*/  LDL.LU R95, [R1+0x360] ;  /* 0x00036000015f7983 */ /* 0x000f280000300800 */
[----:B------:R1:W-:Y:S04]  /*2ee40*/  LDGSTS.E [R126+-0x19380], desc[UR60][R122.64], P2 ;  /* 0xe6c800007a7e7fae */ /* 0x0003e8000912187c */
[----:B------:R-:W4:Y:S04]  /*2ee50*/  LDL.LU R86, [R1+0x338] ;  /* 0x0003380001567983 */ /* 0x000f280000300800 */
[----:B------:R1:W-:Y:S02]  /*2ee60*/  LDGSTS.E [R127+-0x18f80], desc[UR60][R124.64], P2 ;  /* 0xe70800007c7f7fae */ /* 0x0003e4000912187c */
[----:B-1----:R-:W-:-:S02]  /*2ee70*/  LEA R126, P0, R131, R6, 0x2 ;  /* 0x00000006837e7211 */ /* 0x002fc400078010ff */
[----:B------:R-:W4:Y:S02]  /*2ee80*/  LDL.LU R98, [R1+0x2cc] ;  /* 0x0002cc0001627983 */ /* 0x000f240000300800 */
[----:B------:R-:W-:Y:S01]  /*2ee90*/  LEA.HI.X.SX32 R127, R131, R5, 0x2, P0 ;  /* 0x00000005837f7211 */ /* 0x000fe200000f16ff */
[----:B------:R-:W-:Y:S02]  /*2eea0*/  IMAD R131, R87, R133, RZ ;  /* 0x0000008557837224 */ /* 0x000fe400078e02ff */
[----:B------:R-:W4:Y:S01]  /*2eeb0*/  LDL.LU R87, [R1+0x28c] ;  /* 0x00028c0001577983 */ /* 0x000f220000300800 */
[----:B------:R-:W-:Y:S02]  /*2eec0*/  IADD3 R130, R245, 0x200000, RZ ;  /* 0x00200000f5827810 */ /* 0x000fe40007ffe0ff */
[----:B------:R-:W-:-:S03]  /*2eed0*/  LEA R128, P1, R132, R6, 0x2 ;  /* 0x0000000684807211 */ /* 0x000fc600078210ff */
[----:B------:R1:W-:Y:S01]  /*2eee0*/  LDGSTS.E [R130+-0x18b80], desc[UR60][R126.64], P2 ;  /* 0xe74800007e827fae */ /* 0x0003e2000912187c */
[----:B------:R-:W-:Y:S01]  /*2eef0*/  LEA.HI.X.SX32 R129, R132, R5, 0x2, P1 ;  /* 0x0000000584817211 */ /* 0x000fe200008f16ff */
[C---:B------:R-:W-:Y:S02]  /*2ef00*/  VIADD R133, R245.reuse, 0x200000 ;  /* 0x00200000f5857836 */ /* 0x040fe40000000000 */
[----:B------:R-:W-:-:S03]  /*2ef10*/  VIADD R132, R245, 0x200000 ;  /* 0x00200000f5847836 */ /* 0x000fc60000000000 */
[----:B------:R2:W-:Y:S01]  /*2ef20*/  LDGSTS.E [R133+-0x18780], desc[UR60][R128.64], P2 ;  /* 0xe788000080857fae */ /* 0x0005e2000912187c */
[-C--:B-1----:R-:W-:Y:S02]  /*2ef30*/  LEA R130, P1, R131, R6.reuse, 0x2 ;  /* 0x0000000683827211 */ /* 0x082fe400078210ff */
[-C--:B---3--:R-:W-:Y:S02]  /*2ef40*/  LEA R92, P0, R97, R6.reuse, 0x2 ;  /* 0x00000006615c7211 */ /* 0x088fe400078010ff */
[-C--:B------:R-:W-:Y:S02]  /*2ef50*/  LEA.HI.X.SX32 R131, R131, R5.reuse, 0x2, P1 ;  /* 0x0000000583837211 */ /* 0x080fe400008f16ff */
[----:B--2---:R-:W-:Y:S02]  /*2ef60*/  LEA R88, P1, R90, R6, 0x2 ;  /* 0x000000065a587211 */ /* 0x004fe400078210ff */
[----:B------:R-:W-:Y:S01]  /*2ef70*/  IADD3 R133, R246, 0x200000, RZ ;  /* 0x00200000f6857810 */ /* 0x000fe20007ffe0ff */
[----:B------:R1:W-:Y:S01]  /*2ef80*/  LDGSTS.E [R132+-0x18380], desc[UR60][R130.64], P2 ;  /* 0xe7c8000082847fae */ /* 0x0003e2000912187c */
[----:B------:R-:W-:-:S02]  /*2ef90*/  LEA.HI.X.SX32 R93, R97, R5, 0x2, P0 ;  /* 0x00000005615d7211 */ /* 0x000fc400000f16ff */
[----:B------:R-:W-:Y:S01]  /*2efa0*/  LEA.HI.X.SX32 R89, R90, R5, 0x2, P1 ;  /* 0x000000055a597211 */ /* 0x000fe200008f16ff */
[----:B------:R-:W-:Y:S04]  /*2efb0*/  STL.64 [R1+0x4cd0], R126 ;  /* 0x004cd07e01007387 */ /* 0x000fe80000100a00 */
[----:B------:R-:W-:Y:S01]  /*2efc0*/  STL.64 [R1+0x4cd8], R128 ;  /* 0x004cd88001007387 */ /* 0x000fe20000100a00 */
[----:B-1----:R-:W-:-:S03]  /*2efd0*/  VIADD R132, R246, 0x200000 ;  /* 0x00200000f6847836 */ /* 0x002fc60000000000 */
[----:B------:R-:W2:Y:S01]  /*2efe0*/  LDL.LU R90, [R1+0x24c] ;  /* 0x00024c00015a7983 */ /* 0x000ea20000300800 */
[----:B------:R-:W-:-:S03]  /*2eff0*/  LEA R96, P0, R91, R6, 0x2 ;  /* 0x000000065b607211 */ /* 0x000fc600078010ff */
[----:B------:R-:W-:Y:S04]  /*2f000*/  STL.64 [R1+0xa40], R92 ;  /* 0x000a405c01007387 */ /* 0x000fe80000100a00 */
[----:B------:R-:W-:Y:S04]  /*2f010*/  LDGSTS.E [R133+-0x3ff00], desc[UR60][R92.64], P2 ;  /* 0xc01000005c857fae */ /* 0x000fe8000912187c */
[----:B------:R4:W-:Y:S04]  /*2f020*/  STL.64 [R1+0xa10], R88 ;  /* 0x000a105801007387 */ /* 0x0009e80000100a00 */
[----:B------:R4:W-:Y:S01]  /*2f030*/  LDGSTS.E [R132+-0x3fb00], desc[UR60][R88.64], P2 ;  /* 0xc050000058847fae */ /* 0x0009e2000912187c */
[----:B------:R-:W-:-:S03]  /*2f040*/  LEA.HI.X.SX32 R97, R91, R5, 0x2, P0 ;  /* 0x000000055b617211 */ /* 0x000fc600000f16ff */
[----:B------:R-:W3:Y:S04]  /*2f050*/  LDL.LU R99, [R1+0x21c] ;  /* 0x00021c0001637983 */ /* 0x000ee80000300800 */
[----:B------:R-:W3:Y:S01]  /*2f060*/  LDL.LU R91, [R1+0x204] ;  /* 0x00020400015b7983 */ /* 0x000ee20000300800 */
[----:B----4-:R-:W-:-:S03]  /*2f070*/  LEA R88, P1, R94, R6, 0x2 ;  /* 0x000000065e587211 */ /* 0x010fc600078210ff */
[----:B------:R1:W-:Y:S01]  /*2f080*/  LDGSTS.E [R132+-0x3f700], desc[UR60][R96.64], P2 ;  /* 0xc090000060847fae */ /* 0x0003e2000912187c */
[----:B------:R-:W-:-:S03]  /*2f090*/  LEA.HI.X.SX32 R89, R94, R5, 0x2, P1 ;  /* 0x000000055e597211 */ /* 0x000fc600008f16ff */
[----:B------:R-:W-:Y:S04]  /*2f0a0*/  STL.64 [R1+0x9e0], R96 ;  /* 0x0009e06001007387 */ /* 0x000fe80000100a00 */
[----:B------:R4:W-:Y:S04]  /*2f0b0*/  STL.64 [R1+0x9b0], R88 ;  /* 0x0009b05801007387 */ /* 0x0009e80000100a00 */
[----:B------:R-:W-:Y:S04]  /*2f0c0*/  LDGSTS.E [R133+-0x3f300], desc[UR60][R88.64], P2 ;  /* 0xc0d0000058857fae */ /* 0x000fe8000912187c */
[----:B----4-:R-:W4:Y:S01]  /*2f0d0*/  LDL.LU R88, [R1+0x200] ;  /* 0x0002000001587983 */ /* 0x010f220000300800 */
[----:B------:R-:W-:-:S04]  /*2f0e0*/  LEA R92, P0, R95, R6, 0x2 ;  /* 0x000000065f5c7211 */ /* 0x000fc800078010ff */
[----:B------:R-:W-:Y:S02]  /*2f0f0*/  LEA.HI.X.SX32 R93, R95, R5, 0x2, P0 ;  /* 0x000000055f5d7211 */ /* 0x000fe400000f16ff */
[----:B-1----:R-:W-:-:S03]  /*2f100*/  LEA R96, P0, R86, R6, 0x2 ;  /* 0x0000000656607211 */ /* 0x002fc600078010ff */
[----:B------:R1:W-:Y:S04]  /*2f110*/  STL.64 [R1+0x980], R92 ;  /* 0x0009805c01007387 */ /* 0x0003e80000100a00 */
[----:B------:R-:W4:Y:S01]  /*2f120*/  LDL.LU R89, [R1+0x1d4] ;  /* 0x0001d40001597983 */ /* 0x000f220000300800 */
[----:B------:R-:W-:-:S03]  /*2f130*/  LEA.HI.X.SX32 R97, R86, R5, 0x2, P0 ;  /* 0x0000000556617211 */ /* 0x000fc600000f16ff */
[----:B------:R1:W-:Y:S01]  /*2f140*/  LDGSTS.E [R132+-0x3ef00], desc[UR60][R92.64], P2 ;  /* 0xc11000005c847fae */ /* 0x0003e2000912187c */
[----:B------:R-:W-:-:S03]  /*2f150*/  LEA R94, P1, R98, R6, 0x2 ;  /* 0x00000006625e7211 */ /* 0x000fc600078210ff */
[----:B------:R-:W4:Y:S01]  /*2f160*/  LDL.LU R86, [R1+0x1a4] ;  /* 0x0001a40001567983 */ /* 0x000f220000300800 */
[----:B------:R-:W-:-:S03]  /*2f170*/  LEA.HI.X.SX32 R95, R98, R5, 0x2, P1 ;  /* 0x00000005625f7211 */ /* 0x000fc600008f16ff */
[----:B------:R2:W-:Y:S04]  /*2f180*/  STL.64 [R1+0x950], R96 ;  /* 0x0009506001007387 */ /* 0x0005e80000100a00 */
[----:B------:R3:W-:Y:S04]  /*2f190*/  STL.64 [R1+0x920], R94 ;  /* 0x0009205e01007387 */ /* 0x0007e80000100a00 */
[----:B------:R2:W-:Y:S04]  /*2f1a0*/  LDGSTS.E [R132+-0x3eb00], desc[UR60][R96.64], P2 ;  /* 0xc150000060847fae */ /* 0x0005e8000912187c */
[----:B------:R3:W-:Y:S01]  /*2f1b0*/  LDGSTS.E [R133+-0x3e700], desc[UR60][R94.64], P2 ;  /* 0xc19000005e857fae */ /* 0x0007e2000912187c */
[----:B-1----:R-:W-:-:S04]  /*2f1c0*/  LEA R92, P0, R87, R6, 0x2 ;  /* 0x00000006575c7211 */ /* 0x002fc800078010ff */
[----:B------:R-:W-:-:S05]  /*2f1d0*/  LEA.HI.X.SX32 R93, R87, R5, 0x2, P0 ;  /* 0x00000005575d7211 */ /* 0x000fca00000f16ff */
[----:B------:R1:W-:Y:S04]  /*2f1e0*/  STL.64 [R1+0x8f0], R92 ;  /* 0x0008f05c01007387 */ /* 0x0003e80000100a00 */
[----:B------:R-:W4:Y:S04]  /*2f1f0*/  LDL.LU R87, [R1+0x178] ;  /* 0x0001780001577983 */ /* 0x000f280000300800 */
[----:B------:R-:W4:Y:S04]  /*2f200*/  LDL.LU R101, [R1+0x158] ;  /* 0x0001580001657983 */ /* 0x000f280000300800 */
[----:B------:R1:W-:Y:S01]  /*2f210*/  LDGSTS.E [R132+-0x3e300], desc[UR60][R92.64], P2 ;  /* 0xc1d000005c847fae */ /* 0x0003e2000912187c */
[----:B--2---:R-:W-:-:S04]  /*2f220*/  LEA R96, P0, R90, R6, 0x2 ;  /* 0x000000065a607211 */ /* 0x004fc800078010ff */
[----:B------:R-:W-:Y:S02]  /*2f230*/  LEA.HI.X.SX32 R97, R90, R5, 0x2, P0 ;  /* 0x000000055a617211 */ /* 0x000fe400000f16ff */
[----:B------:R-:W2:Y:S04]  /*2f240*/  LDL.LU R90, [R1+0x124] ;  /* 0x00012400015a7983 */ /* 0x000ea80000300800 */
[----:B------:R-:W-:Y:S04]  /*2f250*/  STL.64 [R1+0x8c0], R96 ;  /* 0x0008c06001007387 */ /* 0x000fe80000100a00 */
[----:B------:R4:W-:Y:S01]  /*2f260*/  LDGSTS.E [R132+-0x3df00], desc[UR60][R96.64], P2 ;  /* 0xc210000060847fae */ /* 0x0009e2000912187c */
[----:B---3--:R-:W-:-:S02]  /*2f270*/  LEA R94, P1, R99, R6, 0x2 ;  /* 0x00000006635e7211 */ /* 0x008fc400078210ff */
[----:B-1----:R-:W-:Y:S02]  /*2f280*/  LEA R92, P0, R91, R6, 0x2 ;  /* 0x000000065b5c7211 */ /* 0x002fe400078010ff */
[-C--:B------:R-:W-:Y:S02]  /*2f290*/  LEA.HI.X.SX32 R95, R99, R5.reuse, 0x2, P1 ;  /* 0x00000005635f7211 */ /* 0x080fe400008f16ff */
[----:B------:R-:W-:-:S03]  /*2f2a0*/  LEA.HI.X.SX32 R93, R91, R5, 0x2, P0 ;  /* 0x000000055b5d7211 */ /* 0x000fc600000f16ff */
[----:B------:R1:W-:Y:S04]  /*2f2b0*/  STL.64 [R1+0x890], R94 ;  /* 0x0008905e01007387 */ /* 0x0003e80000100a00 */
[----:B------:R-:W3:Y:S04]  /*2f2c0*/  LDL.LU R91, [R1+0x104] ;  /* 0x00010400015b7983 */ /* 0x000ee80000300800 */
[----:B------:R-:W-:Y:S04]  /*2f2d0*/  LDGSTS.E [R133+-0x3db00], desc[UR60][R94.64], P2 ;  /* 0xc25000005e857fae */ /* 0x000fe8000912187c */
[----:B------:R4:W-:Y:S04]  /*2f2e0*/  STL.64 [R1+0x860], R92 ;  /* 0x0008605c01007387 */ /* 0x0009e80000100a00 */
[----:B------:R4:W-:Y:S04]  /*2f2f0*/  LDGSTS.E [R132+-0x3d700], desc[UR60][R92.64], P2 ;  /* 0xc29000005c847fae */ /* 0x0009e8000912187c */
[----:B-1----:R-:W3:Y:S01]  /*2f300*/  LDL.LU R94, [R1+0xfc] ;  /* 0x0000fc00015e7983 */ /* 0x002ee20000300800 */
[----:B----4-:R-:W-:-:S04]  /*2f310*/  LEA R98, P0, R88, R6, 0x2 ;  /* 0x0000000658627211 */ /* 0x010fc800078010ff */
[----:B------:R-:W-:Y:S02]  /*2f320*/  LEA.HI.X.SX32 R99, R88, R5, 0x2, P0 ;  /* 0x0000000558637211 */ /* 0x000fe400000f16ff */
[----:B------:R-:W4:Y:S04]  /*2f330*/  LDL.LU R88, [R1+0xc0] ;  /* 0x0000c00001587983 */ /* 0x000f280000300800 */
[----:B------:R1:W-:Y:S04]  /*2f340*/  STL.64 [R1+0x830], R98 ;  /* 0x0008306201007387 */ /* 0x0003e80000100a00 */
[----:B------:R1:W-:Y:S01]  /*2f350*/  LDGSTS.E [R132+-0x3d300], desc[UR60][R98.64], P2 ;  /* 0xc2d0000062847fae */ /* 0x0003e2000912187c */
[----:B------:R-:W-:-:S04]  /*2f360*/  LEA R96, P1, R89, R6, 0x2 ;  /* 0x0000000659607211 */ /* 0x000fc800078210ff */
[----:B------:R-:W-:Y:S02]  /*2f370*/  LEA.HI.X.SX32 R97, R89, R5, 0x2, P1 ;  /* 0x0000000559617211 */ /* 0x000fe400008f16ff */
[----:B------:R-:W4:Y:S01]  /*2f380*/  LDL.LU R89, [R1+0xb8] ;  /* 0x0000b80001597983 */ /* 0x000f220000300800 */
[----:B------:R-:W-:-:S03]  /*2f390*/  LEA R92, P0, R86, R6, 0x2 ;  /* 0x00000006565c7211 */ /* 0x000fc600078010ff */
[----:B------:R1:W-:Y:S01]  /*2f3a0*/  STL.64 [R1+0x800], R96 ;  /* 0x0008006001007387 */ /* 0x0003e20000100a00 */
[----:B------:R-:W-:-:S03]  /*2f3b0*/  LEA.HI.X.SX32 R93, R86, R5, 0x2, P0 ;  /* 0x00000005565d7211 */ /* 0x000fc600000f16ff */
[----:B------:R-:W4:Y:S04]  /*2f3c0*/  LDL.LU R95, [R1+0x98] ;  /* 0x00009800015f7983 */ /* 0x000f280000300800 */
[----:B------:R2:W-:Y:S04]  /*2f3d0*/  STL.64 [R1+0x7d0], R92 ;  /* 0x0007d05c01007387 */ /* 0x0005e80000100a00 */
[----:B------:R-:W4:Y:S04]  /*2f3e0*/  LDL.LU R86, [R1+0x60] ;  /* 0x0000600001567983 */ /* 0x000f280000300800 */
[----:B------:R1:W-:Y:S04]  /*2f3f0*/  LDGSTS.E [R133+-0x3cf00], desc[UR60][R96.64], P2 ;  /* 0xc310000060857fae */ /* 0x0003e8000912187c */
[----:B------:R2:W-:Y:S01]  /*2f400*/  LDGSTS.E [R132+-0x3cb00], desc[UR60][R92.64], P2 ;  /* 0xc35000005c847fae */ /* 0x0005e2000912187c */
[----:B-1----:R-:W-:-:S04]  /*2f410*/  LEA R98, P0, R87, R6, 0x2 ;  /* 0x0000000657627211 */ /* 0x002fc800078010ff */
[----:B------:R-:W-:Y:S02]  /*2f420*/  LEA.HI.X.SX32 R99, R87, R5, 0x2, P0 ;  /* 0x0000000557637211 */ /* 0x000fe400000f16ff */
[----:B------:R-:W4:Y:S01]  /*2f430*/  LDL.LU R87, [R1+0x20] ;  /* 0x0000200001577983 */ /* 0x000f220000300800 */
[----:B------:R-:W-:-:S03]  /*2f440*/  LEA R96, P1, R101, R6, 0x2 ;  /* 0x0000000665607211 */ /* 0x000fc600078210ff */
[----:B------:R-:W-:Y:S01]  /*2f450*/  LDGSTS.E [R132+-0x3c700], desc[UR60][R98.64], P2 ;  /* 0xc390000062847fae */ /* 0x000fe2000912187c */
[----:B------:R-:W-:-:S03]  /*2f460*/  LEA.HI.X.SX32 R97, R101, R5, 0x2, P1 ;  /* 0x0000000565617211 */ /* 0x000fc600008f16ff */
[----:B------:R-:W-:Y:S04]  /*2f470*/  STL.64 [R1+0x7a0], R98 ;  /* 0x0007a06201007387 */ /* 0x000fe80000100a00 */
[----:B------:R3:W-:Y:S04]  /*2f480*/  STL.64 [R1+0x770], R96 ;  /* 0x0007706001007387 */ /* 0x0007e80000100a00 */
[----:B------:R3:W-:Y:S01]  /*2f490*/  LDGSTS.E [R133+-0x3c300], desc[UR60][R96.64], P2 ;  /* 0xc3d0000060857fae */ /* 0x0007e2000912187c */
[----:B--2---:R-:W-:-:S04]  /*2f4a0*/  LEA R92, P0, R90, R6, 0x2 ;  /* 0x000000065a5c7211 */ /* 0x004fc800078010ff */
[----:B------:R-:W-:-:S05]  /*2f4b0*/  LEA.HI.X.SX32 R93, R90, R5, 0x2, P0 ;  /* 0x000000055a5d7211 */ /* 0x000fca00000f16ff */
[----:B------:R1:W-:Y:S04]  /*2f4c0*/  STL.64 [R1+0x740], R92 ;  /* 0x0007405c01007387 */ /* 0x0003e80000100a00 */
[----:B------:R1:W-:Y:S01]  /*2f4d0*/  LDGSTS.E [R132+-0x3bf00], desc[UR60][R92.64], P2 ;  /* 0xc41000005c847fae */ /* 0x0003e2000912187c */
[----:B---3--:R-:W-:-:S04]  /*2f4e0*/  LEA R96, P0, R91, R6, 0x2 ;  /* 0x000000065b607211 */ /* 0x008fc800078010ff */
[----:B------:R-:W-:Y:S02]  /*2f4f0*/  LEA.HI.X.SX32 R97, R91, R5, 0x2, P0 ;  /* 0x000000055b617211 */ /* 0x000fe400000f16ff */
[----:B-1----:R-:W-:-:S03]  /*2f500*/  LEA R92, P1, R94, R6, 0x2 ;  /* 0x000000065e5c7211 */ /* 0x002fc600078210ff */
[----:B------:R-:W-:Y:S01]  /*2f510*/  LDGSTS.E [R132+-0x3bb00], desc[UR60][R96.64], P2 ;  /* 0xc450000060847fae */ /* 0x000fe2000912187c */
[-C--:B------:R-:W-:Y:S02]  /*2f520*/  LEA.HI.X.SX32 R93, R94, R5.reuse, 0x2, P1 ;  /* 0x000000055e5d7211 */ /* 0x080fe400008f16ff */
[CC--:B----4-:R-:W-:Y:S01]  /*2f530*/  LEA R90, P0, R88.reuse, R6.reuse, 0x2 ;  /* 0x00000006585a7211 */ /* 0x0d0fe200078010ff */
[----:B------:R-:W-:Y:S03]  /*2f540*/  STL.64 [R1+0x710], R96 ;  /* 0x0007106001007387 */ /* 0x000fe60000100a00 */
[----:B------:R-:W-:Y:S01]  /*2f550*/  LEA.HI.X.SX32 R91, R88, R5, 0x2, P0 ;  /* 0x00000005585b7211 */ /* 0x000fe200000f16ff */
[----:B------:R1:W-:Y:S04]  /*2f560*/  STL.64 [R1+0x6e0], R92 ;  /* 0x0006e05c01007387 */ /* 0x0003e80000100a00 */
[----:B------:R1:W-:Y:S04]  /*2f570*/  LDGSTS.E [R133+-0x3b700], desc[UR60][R92.64], P2 ;  /* 0xc49000005c857fae */ /* 0x0003e8000912187c */
[----:B------:R2:W-:Y:S04]  /*2f580*/  STL.64 [R1+0x6b0], R90 ;  /* 0x0006b05a01007387 */ /* 0x0005e80000100a00 */
[----:B------:R2:W-:Y:S01]  /*2f590*/  LDGSTS.E [R132+-0x3b300], desc[UR60][R90.64], P2 ;  /* 0xc4d000005a847fae */ /* 0x0005e2000912187c */
[----:B-1----:R-:W-:-:S04]  /*2f5a0*/  LEA R92, P0, R89, R6, 0x2 ;  /* 0x00000006595c7211 */ /* 0x002fc800078010ff */
[----:B------:R-:W-:Y:S02]  /*2f5b0*/  LEA.HI.X.SX32 R93, R89, R5, 0x2, P0 ;  /* 0x00000005595d7211 */ /* 0x000fe400000f16ff */
[----:B--2---:R-:W-:-:S03]  /*2f5c0*/  LEA R90, P1, R95, R6, 0x2 ;  /* 0x000000065f5a7211 */ /* 0x004fc600078210ff */
[----:B------:R-:W-:Y:S01]  /*2f5d0*/  LDGSTS.E [R132+-0x3af00], desc[UR60][R92.64], P2 ;  /* 0xc51000005c847fae */ /* 0x000fe2000912187c */
[-C--:B------:R-:W-:Y:S02]  /*2f5e0*/  LEA.HI.X.SX32 R91, R95, R5.reuse, 0x2, P1 ;  /* 0x000000055f5b7211 */ /* 0x080fe400008f16ff */
[CC--:B------:R-:W-:Y:S01]  /*2f5f0*/  LEA R88, P0, R86.reuse, R6.reuse, 0x2 ;  /* 0x0000000656587211 */ /* 0x0c0fe200078010ff */
[----:B------:R-:W-:Y:S03]  /*2f600*/  STL.64 [R1+0x680], R92 ;  /* 0x0006805c01007387 */ /* 0x000fe60000100a00 */
[----:B------:R-:W-:Y:S01]  /*2f610*/  LEA.HI.X.SX32 R89, R86, R5, 0x2, P0 ;  /* 0x0000000556597211 */ /* 0x000fe200000f16ff */
[----:B------:R-:W-:Y:S04]  /*2f620*/  STL.64 [R1+0x650], R90 ;  /* 0x0006505a01007387 */ /* 0x000fe80000100a00 */
[----:B------:R-:W-:Y:S04]  /*2f630*/  LDGSTS.E [R133+-0x3ab00], desc[UR60][R90.64], P2 ;  /* 0xc55000005a857fae */ /* 0x000fe8000912187c */
[----:B------:R1:W-:Y:S04]  /*2f640*/  STL.64 [R1+0x620], R88 ;  /* 0x0006205801007387 */ /* 0x0003e80000100a00 */
[----:B------:R1:W-:Y:S02]  /*2f650*/  LDGSTS.E [R132+-0x3a700], desc[UR60][R88.64], P2 ;  /* 0xc590000058847fae */ /* 0x0003e4000912187c */
[----:B-1----:R-:W-:-:S04]  /*2f660*/  LEA R88, P1, R247, R6, 0x2 ;  /* 0x00000006f7587211 */ /* 0x002fc800078210ff */
[----:B------:R-:W-:Y:S02]  /*2f670*/  LEA.HI.X.SX32 R89, R247, R5, 0x2, P1 ;  /* 0x00000005f7597211 */ /* 0x000fe400008f16ff */
[----:B------:R-:W-:Y:S02]  /*2f680*/  IADD3 R134, R246, 0x200000, RZ ;  /* 0x00200000f6867810 */ /* 0x000fe40007ffe0ff */
[----:B------:R-:W-:-:S04]  /*2f690*/  LEA R90, P0, R87, R6, 0x2 ;  /* 0x00000006575a7211 */ /* 0x000fc800078010ff */
[----:B------:R-:W-:Y:S02]  /*2f6a0*/  LEA.HI.X.SX32 R91, R87, R5, 0x2, P0 ;  /* 0x00000005575b7211 */ /* 0x000fe400000f16ff */
[----:B------:R-:W-:-:S03]  /*2f6b0*/  LEA R86, P0, R214, R6, 0x2 ;  /* 0x00000006d6567211 */ /* 0x000fc600078010ff */
[----:B------:R1:W-:Y:S01]  /*2f6c0*/  STL.64 [R1+0x5f0], R90 ;  /* 0x0005f05a01007387 */ /* 0x0003e20000100a00 */
[----:B------:R-:W-:-:S03]  /*2f6d0*/  LEA.HI.X.SX32 R87, R214, R5, 0x2, P0 ;  /* 0x00000005d6577211 */ /* 0x000fc600000f16ff */
[----:B------:R1:W-:Y:S04]  /*2f6e0*/  LDGSTS.E [R132+-0x3a300], desc[UR60][R90.64], P2 ;  /* 0xc5d000005a847fae */ /* 0x0003e8000912187c */
[----:B------:R2:W-:Y:S04]  /*2f6f0*/  STL.64 [R1+0x5c0], R88 ;  /* 0x0005c05801007387 */ /* 0x0005e80000100a00 */
[----:B------:R2:W-:Y:S01]  /*2f700*/  LDGSTS.E [R133+-0x39f00], desc[UR60][R88.64], P2 ;  /* 0xc610000058857fae */ /* 0x0005e2000912187c */
[----:B-1----:R-:W-:-:S03]  /*2f710*/  LEA R90, P0, R212, R6, 0x2 ;  /* 0x00000006d45a7211 */ /* 0x002fc600078010ff */
[----:B------:R1:W-:Y:S01]  /*2f720*/  STL.64 [R1+0x590], R86 ;  /* 0x0005905601007387 */ /* 0x0003e20000100a00 */
[----:B------:R-:W-:-:S03]  /*2f730*/  LEA.HI.X.SX32 R91, R212, R5, 0x2, P0 ;  /* 0x00000005d45b7211 */ /* 0x000fc600000f16ff */
[----:B------:R1:W-:Y:S01]  /*2f740*/  LDGSTS.E [R132+-0x39b00], desc[UR60][R86.64], P2 ;  /* 0xc650000056847fae */ /* 0x0003e2000912187c */
[----:B--2---:R-:W-:-:S03]  /*2f750*/  LEA R88, P1, R211, R6, 0x2 ;  /* 0x00000006d3587211 */ /* 0x004fc600078210ff */
[----:B------:R2:W-:Y:S01]  /*2f760*/  STL.64 [R1+0x560], R90 ;  /* 0x0005605a01007387 */ /* 0x0005e20000100a00 */
[----:B------:R-:W-:-:S03]  /*2f770*/  LEA.HI.X.SX32 R89, R211, R5, 0x2, P1 ;  /* 0x00000005d3597211 */ /* 0x000fc600008f16ff */
        /* <DEDUP_REMOVED lines=61> */
[C---:B------:R-:W-:Y:S01]  /*2fb50*/  VIADD R135, R246.reuse, 0x200000 ;  /* 0x00200000f6877836 */ /* 0x040fe20000000000 */
[C---:B------:R-:W-:Y:S01]  /*2fb60*/  IADD3 R139, R246.reuse, 0x200000, RZ ;  /* 0x00200000f68b7810 */ /* 0x040fe20007ffe0ff */
[----:B------:R-:W-:Y:S01]  /*2fb70*/  VIADD R140, R246, 0x200000 ;  /* 0x00200000f68c7836 */ /* 0x000fe20000000000 */
[-C--:B--2---:R-:W-:Y:S01]  /*2fb80*/  LEA R86, P0, R152, R6.reuse, 0x2 ;  /* 0x0000000698567211 */ /* 0x084fe200078010ff */
[----:B------:R2:W-:Y:S01]  /*2fb90*/  STL.64 [R1+0x220], R88 ;  /* 0x0002205801007387 */ /* 0x0005e20000100a00 */
[----:B------:R-:W-:Y:S01]  /*2fba0*/  IADD3 R141, R246, 0x200000, RZ ;  /* 0x00200000f68d7810 */ /* 0x000fe20007ffe0ff */
[----:B------:R-:W3:Y:S01]  /*2fbb0*/  LDC R155, c[0x0][0x240] ;  /* 0x00009000ff9b7b82 */ /* 0x000ee20000000800 */
[----:B------:R-:W-:Y:S01]  /*2fbc0*/  LEA.HI.X.SX32 R87, R152, R5, 0x2, P0 ;  /* 0x0000000598577211 */ /* 0x000fe200000f16ff */
        /* <DEDUP_REMOVED lines=27> */
[----:B-1----:R-:W-:-:S04]  /*2fd80*/  LEA R88, P0, R163, R6, 0x2 ;  /* 0x00000006a3587211 */ /* 0x002fc800078010ff */
[----:B------:R-:W-:Y:S02]  /*2fd90*/  LEA.HI.X.SX32 R89, R163, R5, 0x2, P0 ;  /* 0x00000005a3597211 */ /* 0x000fe400000f16ff */
[----:B--2---:R-:W-:-:S03]  /*2fda0*/  LEA R86, P1, R165, R6, 0x2 ;  /* 0x00000006a5567211 */ /* 0x004fc600078210ff */
[----:B------:R1:W-:Y:S01]  /*2fdb0*/  LDGSTS.E [R133+-0x1b700], desc[UR60][R88.64], P2 ;  /* 0xe490000058857fae */ /* 0x0003e2000912187c */
[----:B------:R-:W-:-:S03]  /*2fdc0*/  LEA.HI.X.SX32 R87, R165, R5, 0x2, P1 ;  /* 0x00000005a5577211 */ /* 0x000fc600008f16ff */
[----:B------:R2:W-:Y:S04]  /*2fdd0*/  STL.64 [R1+0x60], R88 ;  /* 0x0000605801007387 */ /* 0x0005e80000100a00 */
[----:B------:R4:W-:Y:S04]  /*2fde0*/  STL.64 [R1+0x28], R86 ;  /* 0x0000285601007387 */ /* 0x0009e80000100a00 */
[----:B------:R3:W-:Y:S04]  /*2fdf0*/  LDGSTS.E [R134+-0x1b300], desc[UR60][R86.64], P2 ;  /* 0xe4d0000056867fae */ /* 0x0007e8000912187c */
[----:B--2---:R-:W2:Y:S04]  /*2fe00*/  LDL.LU R89, [R1+0x5dc] ;  /* 0x0005dc0001597983 */ /* 0x004ea80000300800 */
[----:B------:R-:W2:Y:S04]  /*2fe10*/  LDL.LU R97, [R1+0x488] ;  /* 0x0004880001617983 */ /* 0x000ea80000300800 */
[----:B----4-:R-:W4:Y:S04]  /*2fe20*/  LDL.LU R86, [R1+0x458] ;  /* 0x0004580001567983 */ /* 0x010f280000300800 */
[----:B------:R-:W4:Y:S01]  /*2fe30*/  LDL.LU R87, [R1+0x42c] ;  /* 0x00042c0001577983 */ /* 0x000f220000300800 */
[----:B------:R-:W-:-:S02]  /*2fe40*/  LEA R132, P0, R162, R6, 0x2 ;  /* 0x00000006a2847211 */ /* 0x000fc400078010ff */
[-C--:B------:R-:W-:Y:S01]  /*2fe50*/  LEA R136, P1, R168, R6.reuse, 0x2 ;  /* 0x00000006a8887211 */ /* 0x080fe200078210ff */
[----:B------:R-:W-:Y:S01]  /*2fe60*/  VIADD R144, R246, 0x200000 ;  /* 0x00200000f6907836 */ /* 0x000fe20000000000 */
[-C--:B-1----:R-:W-:Y:S02]  /*2fe70*/  LEA.HI.X.SX32 R133, R162, R5.reuse, 0x2, P0 ;  /* 0x00000005a2857211 */ /* 0x082fe400000f16ff */
[C---:B------:R-:W-:Y:S01]  /*2fe80*/  IADD3 R145, R246.reuse, 0x200000, RZ ;  /* 0x00200000f6917810 */ /* 0x040fe20007ffe0ff */
[----:B------:R-:W-:Y:S01]  /*2fe90*/  VIADD R149, R246, 0x200000 ;  /* 0x00200000f6957836 */ /* 0x000fe20000000000 */
[C---:B---3--:R-:W-:Y:S01]  /*2fea0*/  LEA R134, P0, R167.reuse, R6, 0x2 ;  /* 0x00000006a7867211 */ /* 0x048fe200078010ff */
[----:B------:R1:W-:Y:S01]  /*2feb0*/  LDGSTS.E [R135+-0x1af00], desc[UR60][R132.64], P2 ;  /* 0xe510000084877fae */ /* 0x0003e2000912187c */
[-C--:B------:R-:W-:Y:S02]  /*2fec0*/  LEA.HI.X.SX32 R137, R168, R5.reuse, 0x2, P1 ;  /* 0x00000005a8897211 */ /* 0x080fe400008f16ff */
[----:B------:R-:W-:Y:S01]  /*2fed0*/  IADD3 R150, R246, 0x200000, RZ ;  /* 0x00200000f6967810 */ /* 0x000fe20007ffe0ff */
[----:B------:R-:W3:Y:S01]  /*2fee0*/  LDL.LU R94, [R1+0x404] ;  /* 0x00040400015e7983 */ /* 0x000ee20000300800 */
[----:B-1----:R-:W-:-:S03]  /*2fef0*/  LEA.HI.X.SX32 R135, R167, R5, 0x2, P0 ;  /* 0x00000005a7877211 */ /* 0x002fc600000f16ff */
[----:B------:R-:W3:Y:S01]  /*2ff00*/  LDL.LU R95, [R1+0x3c4] ;  /* 0x0003c400015f7983 */ /* 0x000ee20000300800 */
[----:B------:R-:W-:-:S03]  /*2ff10*/  LEA R138, P0, R166, R6, 0x2 ;  /* 0x00000006a68a7211 */ /* 0x000fc600078010ff */
[----:B------:R1:W-:Y:S04]  /*2ff20*/  LDGSTS.E [R139+-0x1ab00], desc[UR60][R134.64], P2 ;  /* 0xe5500000868b7fae */ /* 0x0003e8000912187c */
[----:B------:R1:W-:Y:S01]  /*2ff30*/  LDGSTS.E [R140+-0x1a700], desc[UR60][R136.64], P2 ;  /* 0xe5900000888c7fae */ /* 0x0003e2000912187c */
[----:B------:R-:W-:Y:S01]  /*2ff40*/  LEA R142, P1, R169, R6, 0x2 ;  /* 0x00000006a98e7211 */ /* 0x000fe200078210ff */
[C---:B------:R-:W-:Y:S01]  /*2ff50*/  VIADD R151, R246.reuse, 0x200000 ;  /* 0x00200000f6977836 */ /* 0x040fe20000000000 */
[----:B------:R-:W-:Y:S01]  /*2ff60*/  IADD3 R154, R246, 0x200000, RZ ;  /* 0x00200000f69a7810 */ /* 0x000fe20007ffe0ff */
[----:B------:R-:W3:Y:S01]  /*2ff70*/  LDL.LU R88, [R1+0x3a0] ;  /* 0x0003a00001587983 */ /* 0x000ee20000300800 */
[----:B-1----:R-:W-:-:S03]  /*2ff80*/  LEA.HI.X.SX32 R139, R166, R5, 0x2, P0 ;  /* 0x00000005a68b7211 */ /* 0x002fc600000f16ff */
[----:B------:R-:W3:Y:S01]  /*2ff90*/  LDL.LU R98, [R1+0x368] ;  /* 0x0003680001627983 */ /* 0x000ee20000300800 */
[----:B------:R-:W-:-:S03]  /*2ffa0*/  LEA R140, P0, R171, R6, 0x2 ;  /* 0x00000006ab8c7211 */ /* 0x000fc600078010ff */
[----:B------:R1:W-:Y:S01]  /*2ffb0*/  LDGSTS.E [R141+-0x1a300], desc[UR60][R138.64], P2 ;  /* 0xe5d000008a8d7fae */ /* 0x0003e2000912187c */
[-C--:B------:R-:W-:Y:S02]  /*2ffc0*/  LEA.HI.X.SX32 R143, R169, R5.reuse, 0x2, P1 ;  /* 0x00000005a98f7211 */ /* 0x080fe400008f16ff */
[----:B------:R-:W-:Y:S02]  /*2ffd0*/  LEA R146, P1, R174, R6, 0x2 ;  /* 0x00000006ae927211 */ /* 0x000fe400078210ff */
[----:B-1----:R-:W-:-:S05]  /*2ffe0*/  LEA.HI.X.SX32 R141, R171, R5, 0x2, P0 ;  /* 0x00000005ab8d7211 */ /* 0x002fca00000f16ff */
[----:B------:R1:W-:Y:S01]  /*2fff0*/  LDGSTS.E [R144+-0x19f00], desc[UR60][R140.64], P2 ;  /* 0xe61000008c907fae */ /* 0x0003e2000912187c */
[----:B------:R-:W-:-:S03]  /*30000*/  LEA.HI.X.SX32 R147, R174, R5, 0x2, P1 ;  /* 0x00000005ae937211 */ /* 0x000fc600008f16ff */
[----:B------:R1:W-:Y:S02]  /*30010*/  LDGSTS.E [R145+-0x19b00], desc[UR60][R142.64], P2 ;  /* 0xe65000008e917fae */ /* 0x0003e4000912187c */
[----:B-1----:R-:W-:-:S04]  /*30020*/  LEA R144, P0, R173, R6, 0x2 ;  /* 0x00000006ad907211 */ /* 0x002fc800078010ff */
[----:B------:R-:W-:Y:S02]  /*30030*/  LEA.HI.X.SX32 R145, R173, R5, 0x2, P0 ;  /* 0x00000005ad917211 */ /* 0x000fe400000f16ff */
[----:B------:R-:W-:-:S03]  /*30040*/  LEA R148, P0, R172, R6, 0x2 ;  /* 0x00000006ac947211 */ /* 0x000fc600078010ff */
[----:B------:R1:W-:Y:S04]  /*30050*/  LDGSTS.E [R149+-0x19700], desc[UR60][R144.64], P2 ;  /* 0xe690000090957fae */ /* 0x0003e8000912187c */
[----:B------:R1:W-:Y:S01]  /*30060*/  LDGSTS.E [R150+-0x19300], desc[UR60][R146.64], P2 ;  /* 0xe6d0000092967fae */ /* 0x0003e2000912187c */
[-C--:B------:R-:W-:Y:S02]  /*30070*/  LEA R152, P1, R175, R6.reuse, 0x2 ;  /* 0x00000006af987211 */ /* 0x080fe400078210ff */
[----:B-1----:R-:W-:Y:S02]  /*30080*/  LEA.HI.X.SX32 R149, R172, R5, 0x2, P0 ;  /* 0x00000005ac957211 */ /* 0x002fe400000f16ff */
[----:B------:R-:W-:-:S03]  /*30090*/  LEA R150, P0, R176, R6, 0x2 ;  /* 0x00000006b0967211 */ /* 0x000fc600078010ff */
[----:B------:R1:W-:Y:S01]  /*300a0*/  LDGSTS.E [R151+-0x18f00], desc[UR60][R148.64], P2 ;  /* 0xe710000094977fae */ /* 0x0003e2000912187c */
[-C--:B------:R-:W-:Y:S02]  /*300b0*/  LEA.HI.X.SX32 R153, R175, R5.reuse, 0x2, P1 ;  /* 0x00000005af997211 */ /* 0x080fe400008f16ff */
[----:B-1----:R-:W-:-:S05]  /*300c0*/  LEA.HI.X.SX32 R151, R176, R5, 0x2, P0 ;  /* 0x00000005b0977211 */ /* 0x002fca00000f16ff */
[----:B------:R1:W-:Y:S01]  /*300d0*/  LDGSTS.E [R154+-0x18b00], desc[UR60][R150.64], P2 ;  /* 0xe7500000969a7fae */ /* 0x0003e2000912187c */
[----:B--2---:R-:W-:-:S03]  /*300e0*/  IMAD R155, R89, R155, RZ ;  /* 0x0000009b599b7224 */ /* 0x004fc600078e02ff */
[----:B------:R-:W2:Y:S02]  /*300f0*/  LDL.LU R89, [R1+0x364] ;  /* 0x0003640001597983 */ /* 0x000ea40000300800 */
[-C--:B-1----:R-:W-:Y:S02]  /*30100*/  LEA R154, P1, R155, R6.reuse, 0x2 ;  /* 0x000000069b9a7211 */ /* 0x082fe400078210ff */
[-C--:B------:R-:W-:Y:S02]  /*30110*/  LEA R92, P0, R97, R6.reuse, 0x2 ;  /* 0x00000006615c7211 */ /* 0x080fe400078010ff */
[-C--:B------:R-:W-:Y:S02]  /*30120*/  LEA.HI.X.SX32 R155, R155, R5.reuse, 0x2, P1 ;  /* 0x000000059b9b7211 */ /* 0x080fe400008f16ff */
[----:B----4-:R-:W-:Y:S02]  /*30130*/  LEA R90, P1, R86, R6, 0x2 ;  /* 0x00000006565a7211 */ /* 0x010fe400078210ff */
[----:B------:R-:W-:-:S02]  /*30140*/  LEA.HI.X.SX32 R93, R97, R5, 0x2, P0 ;  /* 0x00000005615d7211 */ /* 0x000fc400000f16ff */
[----:B------:R-:W-:-:S03]  /*30150*/  LEA.HI.X.SX32 R91, R86, R5, 0x2, P1 ;  /* 0x00000005565b7211 */ /* 0x000fc600008f16ff */
[----:B------:R3:W-:Y:S01]  /*30160*/  STL.64 [R1+0xa38], R92 ;  /* 0x000a385c01007387 */ /* 0x0007e20000100a00 */
[----:B------:R-:W-:-:S03]  /*30170*/  LEA R96, P0, R87, R6, 0x2 ;  /* 0x0000000657607211 */ /* 0x000fc600078010ff */
[----:B------:R-:W4:Y:S04]  /*30180*/  LDL.LU R86, [R1+0x334] ;  /* 0x0003340001567983 */ /* 0x000f280000300800 */
[----:B------:R1:W-:Y:S04]  /*30190*/  STL.64 [R1+0xa08], R90 ;  /* 0x000a085a01007387 */ /* 0x0003e80000100a00 */
[----:B------:R-:W4:Y:S01]  /*301a0*/  LDL.LU R99, [R1+0x330] ;  /* 0x0003300001637983 */ /* 0x000f220000300800 */
[----:B------:R-:W-:-:S03]  /*301b0*/  LEA.HI.X.SX32 R97, R87, R5, 0x2, P0 ;  /* 0x0000000557617211 */ /* 0x000fc600000f16ff */
[----:B------:R-:W4:Y:S01]  /*301c0*/  LDL.LU R87, [R1+0x2f8] ;  /* 0x0002f80001577983 */ /* 0x000f220000300800 */
[----:B------:R-:W-:Y:S01]  /*301d0*/  LOP3.LUT R247, R251, 0x30, RZ, 0x3c, !PT ;  /* 0x00000030fbf77812 */ /* 0x000fe200078e3cff */
[----:B------:R-:W-:-:S03]  /*301e0*/  VIADD R156, R246, 0x200000 ;  /* 0x00200000f69c7836 */ /* 0x000fc60000000000 */
[----:B------:R-:W-:Y:S02]  /*301f0*/  IADD3 R247, R241, R247, RZ ;  /* 0x000000f7f1f77210 */ /* 0x000fe40007ffe0ff */
[----:B------:R-:W-:Y:S03]  /*30200*/  LDGSTS.E [R156+-0x18700], desc[UR60][R152.64], P2 ;  /* 0xe7900000989c7fae */ /* 0x000fe6000912187c */
[C---:B------:R-:W-:Y:S01]  /*30210*/  VIADD R157, R247.reuse, 0x200000 ;  /* 0x00200000f79d7836 */ /* 0x040fe20000000000 */
[----:B------:R1:W-:Y:S04]  /*30220*/  LDGSTS.E [R156+-0x18300], desc[UR60][R154.64], P2 ;  /* 0xe7d000009a9c7fae */ /* 0x0003e8000912187c */
[----:B------:R3:W-:Y:S01]  /*30230*/  LDGSTS.E [R157+-0x3fe80], desc[UR60][R92.64], P2 ;  /* 0xc01800005c9d7fae */ /* 0x0007e2000912187c */
[----:B-1----:R-:W-:-:S05]  /*30240*/  IADD3 R156, R247, 0x200000, RZ ;  /* 0x00200000f79c7810 */ /* 0x002fca0007ffe0ff */
[----:B------:R1:W-:Y:S01]  /*30250*/  LDGSTS.E [R156+-0x3fa80], desc[UR60][R90.64], P2 ;  /* 0xc05800005a9c7fae */ /* 0x0003e2000912187c */
[----:B---3--:R-:W-:-:S03]  /*30260*/  LEA R92, P0, R95, R6, 0x2 ;  /* 0x000000065f5c7211 */ /* 0x008fc600078010ff */
[----:B------:R3:W-:Y:S01]  /*30270*/  STL.64 [R1+0x9d8], R96 ;  /* 0x0009d86001007387 */ /* 0x0007e20000100a00 */
[----:B------:R-:W-:-:S03]  /*30280*/  LEA.HI.X.SX32 R93, R95, R5, 0x2, P0 ;  /* 0x000000055f5d7211 */ /* 0x000fc600000f16ff */
[----:B------:R3:W-:Y:S01]  /*30290*/  LDGSTS.E [R156+-0x3f680], desc[UR60][R96.64], P2 ;  /* 0xc0980000609c7fae */ /* 0x0007e2000912187c */
[----:B-1----:R-:W-:-:S04]  /*302a0*/  LEA R90, P1, R94, R6, 0x2 ;  /* 0x000000065e5a7211 */ /* 0x002fc800078210ff */
[----:B------:R-:W-:Y:S02]  /*302b0*/  LEA.HI.X.SX32 R91, R94, R5, 0x2, P1 ;  /* 0x000000055e5b7211 */ /* 0x000fe400008f16ff */
[----:B---3--:R-:W-:-:S03]  /*302c0*/  LEA R96, P0, R88, R6, 0x2 ;  /* 0x0000000658607211 */ /* 0x008fc600078010ff */
[----:B------:R1:W-:Y:S04]  /*302d0*/  STL.64 [R1+0x9a8], R90 ;  /* 0x0009a85a01007387 */ /* 0x0003e80000100a00 */
[----:B------:R-:W-:Y:S01]  /*302e0*/  LDGSTS.E [R157+-0x3f280], desc[UR60][R90.64], P2 ;  /* 0xc0d800005a9d7fae */ /* 0x000fe2000912187c */
[-C--:B------:R-:W-:Y:S02]  /*302f0*/  LEA.HI.X.SX32 R97, R88, R5.reuse, 0x2, P0 ;  /* 0x0000000558617211 */ /* 0x080fe400000f16ff */
[C---:B------:R-:W-:Y:S01]  /*30300*/  LEA R94, P1, R98.reuse, R6, 0x2 ;  /* 0x00000006625e7211 */ /* 0x040fe200078210ff */
[----:B------:R2:W-:Y:S04]  /*30310*/  LDGSTS.E [R156+-0x3ee80], desc[UR60][R92.64], P2 ;  /* 0xc11800005c9c7fae */ /* 0x0005e8000912187c */
[----:B-1----:R-:W3:Y:S04]  /*30320*/  LDL.LU R90, [R1+0x2f0] ;  /* 0x0002f000015a7983 */ /* 0x002ee80000300800 */
[----:B------:R2:W-:Y:S04]  /*30330*/  STL.64 [R1+0x978], R92 ;  /* 0x0009785c01007387 */ /* 0x0005e80000100a00 */
[----:B------:R-:W3:Y:S04]  /*30340*/  LDL.LU R91, [R1+0x2ec] ;  /* 0x0002ec00015b7983 */ /* 0x000ee80000300800 */
[----:B------:R-:W3:Y:S01]  /*30350*/  LDL.LU R88, [R1+0x2c4] ;  /* 0x0002c40001587983 */ /* 0x000ee20000300800 */
[----:B------:R-:W-:-:S03]  /*30360*/  LEA.HI.X.SX32 R95, R98, R5, 0x2, P1 ;  /* 0x00000005625f7211 */ /* 0x000fc600008f16ff */
[----:B------:R4:W-:Y:S04]  /*30370*/  STL.64 [R1+0x948], R96 ;  /* 0x0009486001007387 */ /* 0x0009e80000100a00 */
[----:B------:R1:W-:Y:S04]  /*30380*/  STL.64 [R1+0x918], R94 ;  /* 0x0009185e01007387 */ /* 0x0003e80000100a00 */
[----:B------:R4:W-:Y:S04]  /*30390*/  LDGSTS.E [R156+-0x3ea80], desc[UR60][R96.64], P2 ;  /* 0xc1580000609c7fae */ /* 0x0009e8000912187c */
[----:B------:R1:W-:Y:S01]  /*303a0*/  LDGSTS.E [R157+-0x3e680], desc[UR60][R94.64], P2 ;  /* 0xc19800005e9d7fae */ /* 0x0003e2000912187c */
[----:B--2---:R-:W-:-:S04]  /*303b0*/  LEA R92, P0, R89, R6, 0x2 ;  /* 0x00000006595c7211 */ /* 0x004fc800078010ff */
[----:B------:R-:W-:Y:S02]  /*303c0*/  LEA.HI.X.SX32 R93, R89, R5, 0x2, P0 ;  /* 0x00000005595d7211 */ /* 0x000fe400000f16ff */
[----:B------:R-:W2:Y:S04]  /*303d0*/  LDL.LU R89, [R1+0x2bc] ;  /* 0x0002bc0001597983 */ /* 0x000ea80000300800 */
[----:B------:R1:W-:Y:S04]  /*303e0*/  STL.64 [R1+0x8e8], R92 ;  /* 0x0008e85c01007387 */ /* 0x0003e80000100a00 */
[----:B------:R-:W2:Y:S04]  /*303f0*/  LDL.LU R98, [R1+0x2b0] ;  /* 0x0002b00001627983 */ /* 0x000ea80000300800 */
[----:B------:R1:W-:Y:S01]  /*30400*/  LDGSTS.E [R156+-0x3e280], desc[UR60][R92.64], P2 ;  /* 0xc1d800005c9c7fae */ /* 0x0003e2000912187c */
[----:B----4-:R-:W-:-:S04]  /*30410*/  LEA R96, P0, R86, R6, 0x2 ;  /* 0x0000000656607211 */ /* 0x010fc800078010ff */
[----:B------:R-:W-:Y:S02]  /*30420*/  LEA.HI.X.SX32 R97, R86, R5, 0x2, P0 ;  /* 0x0000000556617211 */ /* 0x000fe400000f16ff */
[----:B------:R-:W4:Y:S01]  /*30430*/  LDL.LU R86, [R1+0x288] ;  /* 0x0002880001567983 */ /* 0x000f220000300800 */
[----:B-1----:R-:W-:-:S03]  /*30440*/  LEA R94, P1, R99, R6, 0x2 ;  /* 0x00000006635e7211 */ /* 0x002fc600078210ff */
[----:B------:R3:W-:Y:S01]  /*30450*/  LDGSTS.E [R156+-0x3de80], desc[UR60][R96.64], P2 ;  /* 0xc2180000609c7fae */ /* 0x0007e2000912187c */
[-C--:B------:R-:W-:Y:S02]  /*30460*/  LEA.HI.X.SX32 R95, R99, R5.reuse, 0x2, P1 ;  /* 0x00000005635f7211 */ /* 0x080fe400008f16ff */
[CC--:B------:R-:W-:Y:S01]  /*30470*/  LEA R92, P0, R87.reuse, R6.reuse, 0x2 ;  /* 0x00000006575c7211 */ /* 0x0c0fe200078010ff */
[----:B------:R3:W-:Y:S03]  /*30480*/  STL.64 [R1+0x8b8], R96 ;  /* 0x0008b86001007387 */ /* 0x0007e60000100a00 */
[----:B------:R-:W-:Y:S01]  /*30490*/  LEA.HI.X.SX32 R93, R87, R5, 0x2, P0 ;  /* 0x00000005575d7211 */ /* 0x000fe200000f16ff */
[----:B------:R1:W-:Y:S04]  /*304a0*/  STL.64 [R1+0x888], R94 ;  /* 0x0008885e01007387 */ /* 0x0003e80000100a00 */
[----:B------:R-:W4:Y:S04]  /*304b0*/  LDL.LU R87, [R1+0x278] ;  /* 0x0002780001577983 */ /* 0x000f280000300800 */
[----:B------:R1:W-:Y:S04]  /*304c0*/  LDGSTS.E [R157+-0x3da80], desc[UR60][R94.64], P2 ;  /* 0xc25800005e9d7fae */ /* 0x0003e8000912187c */
[----:B------:R1:W-:Y:S04]  /*304d0*/  STL.64 [R1+0x858], R92 ;  /* 0x0008585c01007387 */ /* 0x0003e80000100a00 */
[----:B------:R1:W-:Y:S04]  /*304e0*/  LDGSTS.E [R156+-0x3d680], desc[UR60][R92.64], P2 ;  /* 0xc29800005c9c7fae */ /* 0x0003e8000912187c */
[----:B------:R-:W4:Y:S01]  /*304f0*/  LDL.LU R99, [R1+0x248] ;  /* 0x0002480001637983 */ /* 0x000f220000300800 */
[----:B---3--:R-:W-:-:S04]  /*30500*/  LEA R96, P0, R90, R6, 0x2 ;  /* 0x000000065a607211 */ /* 0x008fc800078010ff */
[----:B------:R-:W-:Y:S02]  /*30510*/  LEA.HI.X.SX32 R97, R90, R5, 0x2, P0 ;  /* 0x000000055a617211 */ /* 0x000fe400000f16ff */
[----:B------:R-:W3:Y:S01]  /*30520*/  LDL.LU R90, [R1+0x244] ;  /* 0x00024400015a7983 */ /* 0x000ee20000300800 */
[----:B-1----:R-:W-:-:S03]  /*30530*/  LEA R94, P1, R91, R6, 0x2 ;  /* 0x000000065b5e7211 */ /* 0x002fc600078210ff */
[----:B------:R2:W-:Y:S01]  /*30540*/  LDGSTS.E [R156+-0x3d280], desc[UR60][R96.64], P2 ;  /* 0xc2d80000609c7fae */ /* 0x0005e2000912187c */
[CC--:B------:R-:W-:Y:S02]  /*30550*/  LEA R92, P0, R88.reuse, R6.reuse, 0x2 ;  /* 0x00000006585c7211 */ /* 0x0c0fe400078010ff */
[-C--:B------:R-:W-:Y:S02]  /*30560*/  LEA.HI.X.SX32 R95, R91, R5.reuse, 0x2, P1 ;  /* 0x000000055b5f7211 */ /* 0x080fe400008f16ff */
[----:B------:R-:W-:Y:S01]  /*30570*/  LEA.HI.X.SX32 R93, R88, R5, 0x2, P0 ;  /* 0x00000005585d7211 */ /* 0x000fe200000f16ff */
[----:B------:R-:W-:Y:S04]  /*30580*/  STL.64 [R1+0x828], R96 ;  /* 0x0008286001007387 */ /* 0x000fe80000100a00 */
[----:B------:R1:W-:Y:S04]  /*30590*/  STL.64 [R1+0x7f8], R94 ;  /* 0x0007f85e01007387 */ /* 0x0003e80000100a00 */
[----:B------:R-:W3:Y:S04]  /*305a0*/  LDL.LU R91, [R1+0x240] ;  /* 0x00024000015b7983 */ /* 0x000ee80000300800 */
[----:B------:R-:W-:Y:S04]  /*305b0*/  LDGSTS.E [R157+-0x3ce80], desc[UR60][R94.64], P2 ;  /* 0xc31800005e9d7fae */ /* 0x000fe8000912187c */
[----:B------:R2:W-:Y:S04]  /*305c0*/  STL.64 [R1+0x7c8], R92 ;  /* 0x0007c85c01007387 */ /* 0x0005e80000100a00 */
[----:B------:R2:W-:Y:S04]  /*305d0*/  LDGSTS.E [R156+-0x3ca80], desc[UR60][R92.64], P2 ;  /* 0xc35800005c9c7fae */ /* 0x0005e8000912187c */
[----:B-1----:R-:W3:Y:S04]  /*305e0*/  LDL.LU R94, [R1+0x214] ;  /* 0x00021400015e7983 */ /* 0x002ee80000300800 */
[----:B------:R-:W3:Y:S01]  /*305f0*/  LDL.LU R95, [R1+0x210] ;  /* 0x00021000015f7983 */ /* 0x000ee20000300800 */
[----:B--2---:R-:W-:-:S04]  /*30600*/  LEA R96, P0, R89, R6, 0x2 ;  /* 0x0000000659607211 */ /* 0x004fc800078010ff */
[----:B------:R-:W-:Y:S02]  /*30610*/  LEA.HI.X.SX32 R97, R89, R5, 0x2, P0 ;  /* 0x0000000559617211 */ /* 0x000fe400000f16ff */
[----:B------:R-:W-:-:S03]  /*30620*/  LEA R92, P1, R98, R6, 0x2 ;  /* 0x00000006625c7211 */ /* 0x000fc600078210ff */
[----:B------:R1:W-:Y:S01]  /*30630*/  LDGSTS.E [R156+-0x3c680], desc[UR60][R96.64], P2 ;  /* 0xc3980000609c7fae */ /* 0x0003e2000912187c */
[----:B------:R-:W-:-:S03]  /*30640*/  LEA.HI.X.SX32 R93, R98, R5, 0x2, P1 ;  /* 0x00000005625d7211 */ /* 0x000fc600008f16ff */
[----:B------:R1:W-:Y:S01]  /*30650*/  STL.64 [R1+0x798], R96 ;  /* 0x0007986001007387 */ /* 0x0003e20000100a00 */
[----:B----4-:R-:W-:-:S03]  /*30660*/  LEA R88, P0, R86, R6, 0x2 ;  /* 0x0000000656587211 */ /* 0x010fc600078010ff */
[----:B------:R2:W-:Y:S01]  /*30670*/  STL.64 [R1+0x768], R92 ;  /* 0x0007685c01007387 */ /* 0x0005e20000100a00 */
[----:B------:R-:W-:-:S03]  /*30680*/  LEA.HI.X.SX32 R89, R86, R5, 0x2, P0 ;  /* 0x0000000556597211 */ /* 0x000fc600000f16ff */
[----:B------:R2:W-:Y:S04]  /*30690*/  LDGSTS.E [R157+-0x3c280], desc[UR60][R92.64], P2 ;  /* 0xc3d800005c9d7fae */ /* 0x0005e8000912187c */
[----:B------:R-:W4:Y:S04]  /*306a0*/  LDL.LU R86, [R1+0x1d8] ;  /* 0x0001d80001567983 */ /* 0x000f280000300800 */
[----:B------:R3:W-:Y:S01]  /*306b0*/  STL.64 [R1+0x738], R88 ;  /* 0x0007385801007387 */ /* 0x0007e20000100a00 */
[----:B-1----:R-:W-:-:S03]  /*306c0*/  LEA R96, P0, R87, R6, 0x2 ;  /* 0x0000000657607211 */ /* 0x002fc600078010ff */
[----:B------:R-:W4:Y:S01]  /*306d0*/  LDL.LU R98, [R1+0x1ac] ;  /* 0x0001ac0001627983 */ /* 0x000f220000300800 */
[----:B------:R-:W-:-:S03]  /*306e0*/  LEA.HI.X.SX32 R97, R87, R5, 0x2, P0 ;  /* 0x0000000557617211 */ /* 0x000fc600000f16ff */
[----:B------:R3:W-:Y:S04]  /*306f0*/  LDGSTS.E [R156+-0x3be80], desc[UR60][R88.64], P2 ;  /* 0xc4180000589c7fae */ /* 0x0007e8000912187c */
[----:B------:R-:W4:Y:S01]  /*30700*/  LDL.LU R87, [R1+0x1a8] ;  /* 0x0001a80001577983 */ /* 0x000f220000300800 */
[----:B--2---:R-:W-:-:S03]  /*30710*/  LEA R92, P1, R99, R6, 0x2 ;  /* 0x00000006635c7211 */ /* 0x004fc600078210ff */
[----:B------:R1:W-:Y:S01]  /*30720*/  STL.64 [R1+0x708], R96 ;  /* 0x0007086001007387 */ /* 0x0003e20000100a00 */
[----:B------:R-:W-:-:S03]  /*30730*/  LEA.HI.X.SX32 R93, R99, R5, 0x2, P1 ;  /* 0x00000005635d7211 */ /* 0x000fc600008f16ff */
[----:B------:R1:W-:Y:S04]  /*30740*/  LDGSTS.E [R156+-0x3ba80], desc[UR60][R96.64], P2 ;  /* 0xc4580000609c7fae */ /* 0x0003e8000912187c */
[----:B------:R-:W-:Y:S01]  /*30750*/  LDGSTS.E [R157+-0x3b680], desc[UR60][R92.64], P2 ;  /* 0xc49800005c9d7fae */ /* 0x000fe2000912187c */
[----:B---3--:R-:W-:-:S04]  /*30760*/  LEA R88, P0, R90, R6, 0x2 ;  /* 0x000000065a587211 */ /* 0x008fc800078010ff */
[----:B------:R-:W-:Y:S02]  /*30770*/  LEA.HI.X.SX32 R89, R90, R5, 0x2, P0 ;  /* 0x000000055a597211 */ /* 0x000fe400000f16ff */
[----:B------:R-:W2:Y:S04]  /*30780*/  LDL.LU R90, [R1+0x174] ;  /* 0x00017400015a7983 */ /* 0x000ea80000300800 */
[----:B------:R-:W-:Y:S04]  /*30790*/  STL.64 [R1+0x6d8], R92 ;  /* 0x0006d85c01007387 */ /* 0x000fe80000100a00 */
[----:B------:R3:W-:Y:S04]  /*307a0*/  STL.64 [R1+0x6a8], R88 ;  /* 0x0006a85801007387 */ /* 0x0007e80000100a00 */
[----:B------:R3:W-:Y:S01]  /*307b0*/  LDGSTS.E [R156+-0x3b280], desc[UR60][R88.64], P2 ;  /* 0xc4d80000589c7fae */ /* 0x0007e2000912187c */
[----:B-1----:R-:W-:-:S03]  /*307c0*/  LEA R96, P0, R91, R6, 0x2 ;  /* 0x000000065b607211 */ /* 0x002fc600078010ff */
[----:B------:R-:W2:Y:S01]  /*307d0*/  LDL.LU R99, [R1+0x170] ;  /* 0x0001700001637983 */ /* 0x000ea20000300800 */
[----:B------:R-:W-:-:S03]  /*307e0*/  LEA.HI.X.SX32 R97, R91, R5, 0x2, P0 ;  /* 0x000000055b617211 */ /* 0x000fc600000f16ff */
[----:B------:R-:W2:Y:S01]  /*307f0*/  LDL.LU R91, [R1+0x164] ;  /* 0x00016400015b7983 */ /* 0x000ea20000300800 */
[----:B---3--:R-:W-:-:S03]  /*30800*/  LEA R88, P1, R94, R6, 0x2 ;  /* 0x000000065e587211 */ /* 0x008fc600078210ff */
[----:B------:R4:W-:Y:S01]  /*30810*/  LDGSTS.E [R156+-0x3ae80], desc[UR60][R96.64], P2 ;  /* 0xc5180000609c7fae */ /* 0x0009e2000912187c */
[-C--:B------:R-:W-:Y:S02]  /*30820*/  LEA.HI.X.SX32 R89, R94, R5.reuse, 0x2, P1 ;  /* 0x000000055e597211 */ /* 0x080fe400008f16ff */
[CC--:B------:R-:W-:Y:S01]  /*30830*/  LEA R92, P0, R95.reuse, R6.reuse, 0x2 ;  /* 0x000000065f5c7211 */ /* 0x0c0fe200078010ff */
[----:B------:R-:W-:Y:S03]  /*30840*/  STL.64 [R1+0x678], R96 ;  /* 0x0006786001007387 */ /* 0x000fe60000100a00 */
[----:B------:R-:W-:Y:S01]  /*30850*/  LEA.HI.X.SX32 R93, R95, R5, 0x2, P0 ;  /* 0x000000055f5d7211 */ /* 0x000fe200000f16ff */
[----:B------:R1:W-:Y:S04]  /*30860*/  STL.64 [R1+0x648], R88 ;  /* 0x0006485801007387 */ /* 0x0003e80000100a00 */
[----:B------:R-:W-:Y:S04]  /*30870*/  LDGSTS.E [R157+-0x3aa80], desc[UR60][R88.64], P2 ;  /* 0xc5580000589d7fae */ /* 0x000fe8000912187c */
[----:B------:R3:W-:Y:S04]  /*30880*/  LDGSTS.E [R156+-0x3a680], desc[UR60][R92.64], P2 ;  /* 0xc59800005c9c7fae */ /* 0x0007e8000912187c */
[----:B-1----:R-:W2:Y:S04]  /*30890*/  LDL.LU R88, [R1+0x160] ;  /* 0x0001600001587983 */ /* 0x002ea80000300800 */
[----:B------:R3:W-:Y:S04]  /*308a0*/  STL.64 [R1+0x618], R92 ;  /* 0x0006185c01007387 */ /* 0x0007e80000100a00 */
[----:B------:R-:W2:Y:S01]  /*308b0*/  LDL.LU R89, [R1+0x13c] ;  /* 0x00013c0001597983 */ /* 0x000ea20000300800 */
[----:B----4-:R-:W-:-:S04]  /*308c0*/  LEA R96, P0, R86, R6, 0x2 ;  /* 0x0000000656607211 */ /* 0x010fc800078010ff */
[----:B------:R-:W-:Y:S02]  /*308d0*/  LEA.HI.X.SX32 R97, R86, R5, 0x2, P0 ;  /* 0x0000000556617211 */ /* 0x000fe400000f16ff */
[----:B------:R-:W4:Y:S01]  /*308e0*/  LDL.LU R86, [R1+0x134] ;  /* 0x0001340001567983 */ /* 0x000f220000300800 */
[----:B------:R-:W-:-:S03]  /*308f0*/  LEA R94, P1, R98, R6, 0x2 ;  /* 0x00000006625e7211 */ /* 0x000fc600078210ff */
[----:B------:R2:W-:Y:S01]  /*30900*/  LDGSTS.E [R156+-0x3a280], desc[UR60][R96.64], P2 ;  /* 0xc5d80000609c7fae */ /* 0x0005e2000912187c */
[-C--:B------:R-:W-:Y:S02]  /*30910*/  LEA.HI.X.SX32 R95, R98, R5.reuse, 0x2, P1 ;  /* 0x00000005625f7211 */ /* 0x080fe400008f16ff */
[CC--:B---3--:R-:W-:Y:S01]  /*30920*/  LEA R92, P0, R87.reuse, R6.reuse, 0x2 ;  /* 0x00000006575c7211 */ /* 0x0c8fe200078010ff */
[----:B------:R2:W-:Y:S03]  /*30930*/  STL.64 [R1+0x5e8], R96 ;  /* 0x0005e86001007387 */ /* 0x0005e60000100a00 */
[----:B------:R-:W-:Y:S01]  /*30940*/  LEA.HI.X.SX32 R93, R87, R5, 0x2, P0 ;  /* 0x00000005575d7211 */ /* 0x000fe200000f16ff */
[----:B------:R1:W-:Y:S04]  /*30950*/  STL.64 [R1+0x5b8], R94 ;  /* 0x0005b85e01007387 */ /* 0x0003e80000100a00 */
[----:B------:R3:W-:Y:S04]  /*30960*/  STL.64 [R1+0x588], R92 ;  /* 0x0005885c01007387 */ /* 0x0007e80000100a00 */
[----:B------:R-:W4:Y:S04]  /*30970*/  LDL.LU R87, [R1+0x100] ;  /* 0x0001000001577983 */ /* 0x000f280000300800 */
[----:B------:R1:W-:Y:S04]  /*30980*/  LDGSTS.E [R157+-0x39e80], desc[UR60][R94.64], P2 ;  /* 0xc61800005e9d7fae */ /* 0x0003e8000912187c */
[----:B------:R-:W4:Y:S04]  /*30990*/  LDL.LU R101, [R1+0xcc] ;  /* 0x0000cc0001657983 */ /* 0x000f280000300800 */
[----:B------:R3:W-:Y:S01]  /*309a0*/  LDGSTS.E [R156+-0x39a80], desc[UR60][R92.64], P2 ;  /* 0xc65800005c9c7fae */ /* 0x0007e2000912187c */
[----:B--2---:R-:W-:-:S04]  /*309b0*/  LEA R96, P0, R90, R6, 0x2 ;  /* 0x000000065a607211 */ /* 0x004fc800078010ff */
[----:B------:R-:W-:Y:S02]  /*309c0*/  LEA.HI.X.SX32 R97, R90, R5, 0x2, P0 ;  /* 0x000000055a617211 */ /* 0x000fe400000f16ff */
[----:B------:R-:W2:Y:S01]  /*309d0*/  LDL.LU R90, [R1+0xc8] ;  /* 0x0000c800015a7983 */ /* 0x000ea20000300800 */
[----:B-1----:R-:W-:-:S03]  /*309e0*/  LEA R94, P1, R99, R6, 0x2 ;  /* 0x00000006635e7211 */ /* 0x002fc600078210ff */
[----:B------:R1:W-:Y:S01]  /*309f0*/  LDGSTS.E [R156+-0x39680], desc[UR60][R96.64], P2 ;  /* 0xc6980000609c7fae */ /* 0x0003e2000912187c */
[----:B---3--:R-:W-:Y:S02]  /*30a00*/  LEA R92, P0, R91, R6, 0x2 ;  /* 0x000000065b5c7211 */ /* 0x008fe400078010ff */
[-C--:B------:R-:W-:Y:S01]  /*30a10*/  LEA.HI.X.SX32 R95, R99, R5.reuse, 0x2, P1 ;  /* 0x00000005635f7211 */ /* 0x080fe200008f16ff */
[----:B------:R-:W-:Y:S01]  /*30a20*/  STL.64 [R1+0x558], R96 ;  /* 0x0005586001007387 */ /* 0x000fe20000100a00 */
[----:B------:R-:W-:-:S03]  /*30a30*/  LEA.HI.X.SX32 R93, R91, R5, 0x2, P0 ;  /* 0x000000055b5d7211 */ /* 0x000fc600000f16ff */
[----:B------:R3:W-:Y:S04]  /*30a40*/  STL.64 [R1+0x528], R94 ;  /* 0x0005285e01007387 */ /* 0x0007e80000100a00 */
[----:B------:R-:W2:Y:S04]  /*30a50*/  LDL.LU R91, [R1+0x94] ;  /* 0x00009400015b7983 */ /* 0x000ea80000300800 */
[----:B------:R-:W-:Y:S04]  /*30a60*/  LDGSTS.E [R157+-0x39280], desc[UR60][R94.64], P2 ;  /* 0xc6d800005e9d7fae */ /* 0x000fe8000912187c */
[----:B------:R4:W-:Y:S04]  /*30a70*/  STL.64 [R1+0x4f8], R92 ;  /* 0x0004f85c01007387 */ /* 0x0009e80000100a00 */
[----:B------:R4:W-:Y:S04]  /*30a80*/  LDGSTS.E [R156+-0x38e80], desc[UR60][R92.64], P2 ;  /* 0xc71800005c9c7fae */ /* 0x0009e8000912187c */
[----:B---3--:R-:W3:Y:S01]  /*30a90*/  LDL.LU R94, [R1+0x90] ;  /* 0x00009000015e7983 */ /* 0x008ee20000300800 */
[----:B------:R-:W-:-:S04]  /*30aa0*/  LEA R98, P0, R88, R6, 0x2 ;  /* 0x0000000658627211 */ /* 0x000fc800078010ff */
[----:B------:R-:W-:Y:S02]  /*30ab0*/  LEA.HI.X.SX32 R99, R88, R5, 0x2, P0 ;  /* 0x0000000558637211 */ /* 0x000fe400000f16ff */
[----:B------:R-:W3:Y:S01]  /*30ac0*/  LDL.LU R88, [R1+0x88] ;  /* 0x0000880001587983 */ /* 0x000ee20000300800 */
[----:B-1----:R-:W-:-:S03]  /*30ad0*/  LEA R96, P1, R89, R6, 0x2 ;  /* 0x0000000659607211 */ /* 0x002fc600078210ff */
[----:B------:R1:W-:Y:S01]  /*30ae0*/  LDGSTS.E [R156+-0x38a80], desc[UR60][R98.64], P2 ;  /* 0xc7580000629c7fae */ /* 0x0003e2000912187c */
[----:B------:R-:W-:-:S03]  /*30af0*/  LEA.HI.X.SX32 R97, R89, R5, 0x2, P1 ;  /* 0x0000000559617211 */ /* 0x000fc600008f16ff */
[----:B------:R1:W-:Y:S04]  /*30b00*/  STL.64 [R1+0x4c8], R98 ;  /* 0x0004c86201007387 */ /* 0x0003e80000100a00 */
[----:B------:R-:W3:Y:S04]  /*30b10*/  LDL.LU R89, [R1+0x14] ;  /* 0x0000140001597983 */ /* 0x000ee80000300800 */
[----:B------:R1:W-:Y:S04]  /*30b20*/  STL.64 [R1+0x498], R96 ;  /* 0x0004986001007387 */ /* 0x0003e80000100a00 */
[----:B------:R-:W3:Y:S04]  /*30b30*/  LDL.LU R95, [R1+0x18] ;  /* 0x00001800015f7983 */ /* 0x000ee80000300800 */
[----:B------:R1:W-:Y:S01]  /*30b40*/  LDGSTS.E [R157+-0x38680], desc[UR60][R96.64], P2 ;  /* 0xc7980000609d7fae */ /* 0x0003e2000912187c */
[----:B----4-:R-:W-:-:S04]  /*30b50*/  LEA R92, P0, R86, R6, 0x2 ;  /* 0x00000006565c7211 */ /* 0x010fc800078010ff */
[----:B------:R-:W-:-:S05]  /*30b60*/  LEA.HI.X.SX32 R93, R86, R5, 0x2, P0 ;  /* 0x00000005565d7211 */ /* 0x000fca00000f16ff */
[----:B------:R2:W-:Y:S04]  /*30b70*/  STL.64 [R1+0x468], R92 ;  /* 0x0004685c01007387 */ /* 0x0005e80000100a00 */
[----:B------:R-:W4:Y:S04]  /*30b80*/  LDL.LU R86, [R1+0x10] ;  /* 0x0000100001567983 */ /* 0x000f280000300800 */
        /* <DEDUP_REMOVED lines=14> */
[----:B-1----:R-:W-:-:S04]  /*30c70*/  LEA R96, P0, R91, R6, 0x2 ;  /* 0x000000065b607211 */ /* 0x002fc800078010ff */
[----:B------:R-:W-:Y:S02]  /*30c80*/  LEA.HI.X.SX32 R97, R91, R5, 0x2, P0 ;  /* 0x000000055b617211 */ /* 0x000fe400000f16ff */
[----:B---3--:R-:W-:-:S03]  /*30c90*/  LEA R92, P1, R94, R6, 0x2 ;  /* 0x000000065e5c7211 */ /* 0x008fc600078210ff */
[----:B------:R-:W-:Y:S01]  /*30ca0*/  LDGSTS.E [R156+-0x1f280], desc[UR60][R96.64], P2 ;  /* 0xe0d80000609c7fae */ /* 0x000fe2000912187c */
[----:B------:R-:W-:-:S03]  /*30cb0*/  LEA.HI.X.SX32 R93, R94, R5, 0x2, P1 ;  /* 0x000000055e5d7211 */ /* 0x000fc600008f16ff */
[----:B------:R-:W-:Y:S01]  /*30cc0*/  STL.64 [R1+0x3a0], R96 ;  /* 0x0003a06001007387 */ /* 0x000fe20000100a00 */
[----:B------:R-:W-:-:S03]  /*30cd0*/  LEA R90, P0, R88, R6, 0x2 ;  /* 0x00000006585a7211 */ /* 0x000fc600078010ff */
        /* <DEDUP_REMOVED lines=8> */
[----:B------:R-:W-:Y:S01]  /*30d60*/  LDGSTS.E [R156+-0x1e680], desc[UR60][R92.64], P2 ;  /* 0xe19800005c9c7fae */ /* 0x000fe2000912187c */
[----:B------:R-:W-:-:S03]  /*30d70*/  LEA.HI.X.SX32 R91, R95, R5, 0x2, P1 ;  /* 0x000000055f5b7211 */ /* 0x000fc600008f16ff */
[----:B------:R-:W-:Y:S04]  /*30d80*/  STL.64 [R1+0x2f8], R92 ;  /* 0x0002f85c01007387 */ /* 0x000fe80000100a00 */
[----:B------:R1:W-:Y:S04]  /*30d90*/  STL.64 [R1+0x2c0], R90 ;  /* 0x0002c05a01007387 */ /* 0x0003e80000100a00 */
[----:B------:R1:W-:Y:S01]  /*30da0*/  LDGSTS.E [R157+-0x1e280], desc[UR60][R90.64], P2 ;  /* 0xe1d800005a9d7fae */ /* 0x0003e2000912187c */
[----:B------:R-:W-:Y:S01]  /*30db0*/  VIADD R158, R247, 0x200000 ;  /* 0x00200000f79e7836 */ /* 0x000fe20000000000 */
[----:B----4-:R-:W-:-:S04]  /*30dc0*/  LEA R88, P0, R86, R6, 0x2 ;  /* 0x0000000656587211 */ /* 0x010fc800078010ff */
[----:B------:R-:W-:-:S05]  /*30dd0*/  LEA.HI.X.SX32 R89, R86, R5, 0x2, P0 ;  /* 0x0000000556597211 */ /* 0x000fca00000f16ff */
[----:B------:R2:W-:Y:S04]  /*30de0*/  STL.64 [R1+0x288], R88 ;  /* 0x0002885801007387 */ /* 0x0005e80000100a00 */
[----:B------:R2:W-:Y:S01]  /*30df0*/  LDGSTS.E [R156+-0x1de80], desc[UR60][R88.64], P2 ;  /* 0xe2180000589c7fae */ /* 0x0005e2000912187c */
[----:B-1----:R-:W-:-:S04]  /*30e00*/  LEA R90, P0, R87, R6, 0x2 ;  /* 0x00000006575a7211 */ /* 0x002fc800078010ff */
[-C--:B------:R-:W-:Y:S02]  /*30e10*/  LEA.HI.X.SX32 R91, R87, R5.reuse, 0x2, P0 ;  /* 0x00000005575b7211 */ /* 0x080fe400000f16ff */
[CC--:B------:R-:W-:Y:S02]  /*30e20*/  LEA R86, P0, R243.reuse, R6.reuse, 0x2 ;  /* 0x00000006f3567211 */ /* 0x0c0fe400078010ff */
[CC--:B--2---:R-:W-:Y:S01]  /*30e30*/  LEA R88, P1, R66.reuse, R6.reuse, 0x2 ;  /* 0x0000000642587211 */ /* 0x0c4fe200078210ff */
[----:B------:R1:W-:Y:S01]  /*30e40*/  STL.64 [R1+0x250], R90 ;  /* 0x0002505a01007387 */ /* 0x0003e20000100a00 */
[-C--:B------:R-:W-:Y:S02]  /*30e50*/  LEA.HI.X.SX32 R87, R243, R5.reuse, 0x2, P0 ;  /* 0x00000005f3577211 */ /* 0x080fe400000f16ff */
[----:B------:R-:W-:Y:S01]  /*30e60*/  LEA.HI.X.SX32 R89, R66, R5, 0x2, P1 ;  /* 0x0000000542597211 */ /* 0x000fe200008f16ff */
[----:B------:R1:W-:Y:S04]  /*30e70*/  LDGSTS.E [R156+-0x1da80], desc[UR60][R90.64], P2 ;  /* 0xe25800005a9c7fae */ /* 0x0003e8000912187c */
[----:B------:R-:W2:Y:S04]  /*30e80*/  LDL.LU R66, [R1+0x4d1c] ;  /* 0x004d1c0001427983 */ /* 0x000ea80000300800 */
[----:B------:R-:W3:Y:S01]  /*30e90*/  LDL.LU R243, [R1+0x4d18] ;  /* 0x004d180001f37983 */ /* 0x000ee20000300800 */
[----:B-1----:R-:W-:-:S03]  /*30ea0*/  LEA R90, P0, R26, R6, 0x2 ;  /* 0x000000061a5a7211 */ /* 0x002fc600078010ff */
[----:B------:R1:W-:Y:S04]  /*30eb0*/  STL.64 [R1+0x218], R88 ;  /* 0x0002185801007387 */ /* 0x0003e80000100a00 */
[----:B------:R1:W-:Y:S01]  /*30ec0*/  LDGSTS.E [R157+-0x1d680], desc[UR60][R88.64], P2 ;  /* 0xe2980000589d7fae */ /* 0x0003e2000912187c */
[----:B------:R-:W-:-:S03]  /*30ed0*/  LEA.HI.X.SX32 R91, R26, R5, 0x2, P0 ;  /* 0x000000051a5b7211 */ /* 0x000fc600000f16ff */
[----:B------:R4:W-:Y:S04]  /*30ee0*/  STL.64 [R1+0x1e0], R86 ;  /* 0x0001e05601007387 */ /* 0x0009e80000100a00 */
[----:B------:R4:W-:Y:S01]  /*30ef0*/  LDGSTS.E [R156+-0x1d280], desc[UR60][R86.64], P2 ;  /* 0xe2d80000569c7fae */ /* 0x0009e2000912187c */
[----:B-1----:R-:W-:-:S03]  /*30f00*/  LEA R88, P1, R54, R6, 0x2 ;  /* 0x0000000636587211 */ /* 0x002fc600078210ff */
[----:B------:R-:W2:Y:S01]  /*30f10*/  LDL.LU R26, [R1+0x4d14] ;  /* 0x004d1400011a7983 */ /* 0x000ea20000300800 */
[-C--:B------:R-:W-:Y:S02]  /*30f20*/  LEA.HI.X.SX32 R89, R54, R5.reuse, 0x2, P1 ;  /* 0x0000000536597211 */ /* 0x080fe400008f16ff */
[CC--:B----4-:R-:W-:Y:S01]  /*30f30*/  LEA R86, P0, R67.reuse, R6.reuse, 0x2 ;  /* 0x0000000643567211 */ /* 0x0d0fe200078010ff */
[----:B------:R1:W-:Y:S03]  /*30f40*/  STL.64 [R1+0x1a8], R90 ;  /* 0x0001a85a01007387 */ /* 0x0003e60000100a00 */
[----:B------:R-:W-:Y:S01]  /*30f50*/  LEA.HI.X.SX32 R87, R67, R5, 0x2, P0 ;  /* 0x0000000543577211 */ /* 0x000fe200000f16ff */
[----:B------:R1:W-:Y:S04]  /*30f60*/  LDGSTS.E [R156+-0x1ce80], desc[UR60][R90.64], P2 ;  /* 0xe31800005a9c7fae */ /* 0x0003e8000912187c */
[----:B------:R-:W4:Y:S04]  /*30f70*/  LDL.LU R54, [R1+0x4d10] ;  /* 0x004d100001367983 */ /* 0x000f280000300800 */
[----:B------:R-:W2:Y:S01]  /*30f80*/  LDL.LU R67, [R1+0x4d0c] ;  /* 0x004d0c0001437983 */ /* 0x000ea20000300800 */
[----:B-1----:R-:W-:-:S03]  /*30f90*/  LEA R90, P0, R70, R6, 0x2 ;  /* 0x00000006465a7211 */ /* 0x002fc600078010ff */
[----:B------:R1:W-:Y:S04]  /*30fa0*/  STL.64 [R1+0x170], R88 ;  /* 0x0001705801007387 */ /* 0x0003e80000100a00 */
[----:B------:R1:W-:Y:S01]  /*30fb0*/  LDGSTS.E [R157+-0x1ca80], desc[UR60][R88.64], P2 ;  /* 0xe3580000589d7fae */ /* 0x0003e2000912187c */
[----:B------:R-:W-:-:S03]  /*30fc0*/  LEA.HI.X.SX32 R91, R70, R5, 0x2, P0 ;  /* 0x00000005465b7211 */ /* 0x000fc600000f16ff */
[----:B------:R1:W-:Y:S04]  /*30fd0*/  STL.64 [R1+0x138], R86 ;  /* 0x0001385601007387 */ /* 0x0003e80000100a00 */
[----:B------:R1:W-:Y:S02]  /*30fe0*/  LDGSTS.E [R156+-0x1c680], desc[UR60][R86.64], P2 ;  /* 0xe3980000569c7fae */ /* 0x0003e4000912187c */
[C---:B-1----:R-:W-:Y:S02]  /*30ff0*/  LEA R88, P1, R27.reuse, R6, 0x2 ;  /* 0x000000061b587211 */ /* 0x042fe400078210ff */
[----:B------:R-:W3:Y:S02]  /*31000*/  LDL.LU R70, [R1+0x4d08] ;  /* 0x004d080001467983 */ /* 0x000ee40000300800 */
[----:B------:R-:W-:-:S02]  /*31010*/  LEA.HI.X.SX32 R89, R27, R5, 0x2, P1 ;  /* 0x000000051b597211 */ /* 0x000fc400008f16ff */
[----:B------:R-:W-:Y:S01]  /*31020*/  STL.64 [R1+0x100], R90 ;  /* 0x0001005a01007387 */ /* 0x000fe20000100a00 */
[----:B------:R-:W-:-:S03]  /*31030*/  LEA R86, P0, R55, R6, 0x2 ;  /* 0x0000000637567211 */ /* 0x000fc600078010ff */
[----:B------:R-:W4:Y:S01]  /*31040*/  LDL.LU R27, [R1+0x4d04] ;  /* 0x004d0400011b7983 */ /* 0x000f220000300800 */
[----:B------:R-:W-:-:S03]  /*31050*/  LEA.HI.X.SX32 R87, R55, R5, 0x2, P0 ;  /* 0x0000000537577211 */ /* 0x000fc600000f16ff */
[----:B------:R-:W-:Y:S04]  /*31060*/  LDGSTS.E [R156+-0x1c280], desc[UR60][R90.64], P2 ;  /* 0xe3d800005a9c7fae */ /* 0x000fe8000912187c */
[----:B------:R-:W4:Y:S04]  /*31070*/  LDL.LU R55, [R1+0x4d00] ;  /* 0x004d000001377983 */ /* 0x000f280000300800 */
[----:B------:R1:W-:Y:S04]  /*31080*/  STL.64 [R1+0xc8], R88 ;  /* 0x0000c85801007387 */ /* 0x0003e80000100a00 */
[----:B------:R1:W-:Y:S04]  /*31090*/  LDGSTS.E [R157+-0x1be80], desc[UR60][R88.64], P2 ;  /* 0xe4180000589d7fae */ /* 0x0003e8000912187c */
[----:B------:R1:W-:Y:S04]  /*310a0*/  STL.64 [R1+0x90], R86 ;  /* 0x0000905601007387 */ /* 0x0003e80000100a00 */
[----:B------:R1:W-:Y:S02]  /*310b0*/  LDGSTS.E [R156+-0x1ba80], desc[UR60][R86.64], P2 ;  /* 0xe4580000569c7fae */ /* 0x0003e4000912187c */
[----:B-1----:R-:W-:-:S04]  /*310c0*/  LEA R88, P0, R75, R6, 0x2 ;  /* 0x000000064b587211 */ /* 0x002fc800078010ff */
[-C--:B------:R-:W-:Y:S02]  /*310d0*/  LEA.HI.X.SX32 R89, R75, R5.reuse, 0x2, P0 ;  /* 0x000000054b597211 */ /* 0x080fe400000f16ff */
[----:B------:R-:W4:Y:S01]  /*310e0*/  LDL.LU R75, [R1+0x4cfc] ;  /* 0x004cfc00014b7983 */ /* 0x000f220000300800 */
[-C--:B------:R-:W-:Y:S02]  /*310f0*/  LEA R86, P1, R56, R6.reuse, 0x2 ;  /* 0x0000000638567211 */ /* 0x080fe400078210ff */
[----:B------:R-:W-:Y:S01]  /*31100*/  LEA R156, P0, R28, R6, 0x2 ;  /* 0x000000061c9c7211 */ /* 0x000fe200078010ff */
[----:B------:R1:W-:Y:S01]  /*31110*/  LDGSTS.E [R157+-0x1b680], desc[UR60][R88.64], P2 ;  /* 0xe4980000589d7fae */ /* 0x0003e2000912187c */
[----:B------:R-:W-:-:S03]  /*31120*/  LEA.HI.X.SX32 R87, R56, R5, 0x2, P1 ;  /* 0x0000000538577211 */ /* 0x000fc600008f16ff */
[----:B------:R-:W-:Y:S04]  /*31130*/  STL.64 [R1+0x58], R88 ;  /* 0x0000585801007387 */ /* 0x000fe80000100a00 */
[----:B------:R-:W2:Y:S01]  /*31140*/  LDL.LU R56, [R1+0x4cf8] ;  /* 0x004cf80001387983 */ /* 0x000ea20000300800 */
[----:B-1----:R-:W-:-:S03]  /*31150*/  LEA.HI.X.SX32 R157, R28, R5, 0x2, P0 ;  /* 0x000000051c9d7211 */ /* 0x002fc600000f16ff */
[----:B------:R1:W-:Y:S04]  /*31160*/  LDGSTS.E [R158+-0x1b280], desc[UR60][R86.64], P2 ;  /* 0xe4d80000569e7fae */ /* 0x0003e8000912187c */
[----:B------:R-:W4:Y:S04]  /*31170*/  LDL.LU R28, [R1+0x4cf4] ;  /* 0x004cf400011c7983 */ /* 0x000f280000300800 */
[----:B------:R1:W-:Y:S04]  /*31180*/  STL.64 [R1+0x20], R86 ;  /* 0x0000205601007387 */ /* 0x0003e80000100a00 */
[----:B-1----:R-:W3:Y:S04]  /*31190*/  LDL.LU R87, [R1+0x674] ;  /* 0x0006740001577983 */ /* 0x002ee80000300800 */
[----:B------:R-:W2:Y:S04]  /*311a0*/  LDL.LU R94, [R1+0x6d4] ;  /* 0x0006d400015e7983 */ /* 0x000ea80000300800 */
[----:B------:R-:W4:Y:S04]  /*311b0*/  LDL.LU R95, [R1+0x6d0] ;  /* 0x0006d000015f7983 */ /* 0x000f280000300800 */
[----:B------:R-:W4:Y:S04]  /*311c0*/  LDL.LU R88, [R1+0x6cc] ;  /* 0x0006cc0001587983 */ /* 0x000f280000300800 */
[----:B------:R-:W4:Y:S04]  /*311d0*/  LDL.LU R98, [R1+0x6c8] ;  /* 0x0006c80001627983 */ /* 0x000f280000300800 */
[----:B------:R-:W4:Y:S04]  /*311e0*/  LDL.LU R89, [R1+0x6a4] ;  /* 0x0006a40001597983 */ /* 0x000f280000300800 */
[----:B------:R-:W4:Y:S04]  /*311f0*/  LDL.LU R86, [R1+0x6a0] ;  /* 0x0006a00001567983 */ /* 0x000f280000300800 */
[----:B------:R-:W4:Y:S01]  /*31200*/  LDL.LU R99, [R1+0x69c] ;  /* 0x00069c0001637983 */ /* 0x000f220000300800 */
[----:B------:R-:W-:-:S02]  /*31210*/  IADD3 R159, R247, 0x200000, RZ ;  /* 0x00200000f79f7810 */ /* 0x000fc40007ffe0ff */
[-C--:B------:R-:W-:Y:S02]  /*31220*/  LEA R158, P0, R252, R6.reuse, 0x2 ;  /* 0x00000006fc9e7211 */ /* 0x080fe400078010ff */
[CC--:B------:R-:W-:Y:S01]  /*31230*/  LEA R160, P1, R250.reuse, R6.reuse, 0x2 ;  /* 0x00000006faa07211 */ /* 0x0c0fe200078210ff */
[----:B------:R1:W-:Y:S01]  /*31240*/  LDGSTS.E [R159+-0x1ae80], desc[UR60][R156.64], P2 ;  /* 0xe51800009c9f7fae */ /* 0x0003e2000912187c */
[C---:B------:R-:W-:Y:S01]  /*31250*/  VIADD R163, R247.reuse, 0x200000 ;  /* 0x00200000f7a37836 */ /* 0x040fe20000000000 */
[C---:B------:R-:W-:Y:S02]  /*31260*/  IADD3 R164, R247.reuse, 0x200000, RZ ;  /* 0x00200000f7a47810 */ /* 0x040fe40007ffe0ff */
[-C--:B------:R-:W-:Y:S01]  /*31270*/  LEA.HI.X.SX32 R161, R250, R5.reuse, 0x2, P1 ;  /* 0x00000005faa17211 */ /* 0x080fe200008f16ff */
[----:B------:R-:W-:Y:S01]  /*31280*/  VIADD R165, R247, 0x200000 ;  /* 0x00200000f7a57836 */ /* 0x000fe20000000000 */
[----:B-1----:R-:W-:Y:S02]  /*31290*/  LEA.HI.X.SX32 R159, R252, R5, 0x2, P0 ;  /* 0x00000005fc9f7211 */ /* 0x002fe400000f16ff */
[----:B------:R-:W-:-:S03]  /*312a0*/  LEA R162, P0, R249, R6, 0x2 ;  /* 0x00000006f9a27211 */ /* 0x000fc600078010ff */
[----:B------:R1:W-:Y:S04]  /*312b0*/  LDGSTS.E [R163+-0x1aa80], desc[UR60][R158.64], P2 ;  /* 0xe55800009ea37fae */ /* 0x0003e8000912187c */
[----:B------:R1:W-:Y:S01]  /*312c0*/  LDGSTS.E [R164+-0x1a680], desc[UR60][R160.64], P2 ;  /* 0xe5980000a0a47fae */ /* 0x0003e2000912187c */
[-C--:B------:R-:W-:Y:S02]  /*312d0*/  LEA R166, P1, R230, R6.reuse, 0x2 ;  /* 0x00000006e6a67211 */ /* 0x080fe400078210ff */
[----:B-1----:R-:W-:Y:S02]  /*312e0*/  LEA.HI.X.SX32 R163, R249, R5, 0x2, P0 ;  /* 0x00000005f9a37211 */ /* 0x002fe400000f16ff */
[----:B------:R-:W-:-:S03]  /*312f0*/  LEA R164, P0, R248, R6, 0x2 ;  /* 0x00000006f8a47211 */ /* 0x000fc600078010ff */
[----:B------:R1:W-:Y:S01]  /*31300*/  LDGSTS.E [R165+-0x1a280], desc[UR60][R162.64], P2 ;  /* 0xe5d80000a2a57fae */ /* 0x0003e2000912187c */
[----:B---3--:R-:W-:-:S03]  /*31310*/  IMAD R179, R87, R179, RZ ;  /* 0x000000b357b37224 */ /* 0x008fc600078e02ff */
[----:B------:R-:W3:Y:S01]  /*31320*/  LDL.LU R87, [R1+0x698] ;  /* 0x0006980001577983 */ /* 0x000ee20000300800 */
[-C--:B-1----:R-:W-:Y:S02]  /*31330*/  LEA.HI.X.SX32 R165, R248, R5.reuse, 0x2, P0 ;  /* 0x00000005f8a57211 */ /* 0x082fe400000f16ff */
[C---:B------:R-:W-:Y:S01]  /*31340*/  IADD3 R168, R247.reuse, 0x200000, RZ ;  /* 0x00200000f7a87810 */ /* 0x040fe20007ffe0ff */
[----:B------:R-:W-:Y:S01]  /*31350*/  VIADD R169, R247, 0x200000 ;  /* 0x00200000f7a97836 */ /* 0x000fe20000000000 */
[----:B------:R-:W-:-:S03]  /*31360*/  LEA.HI.X.SX32 R167, R230, R5, 0x2, P1 ;  /* 0x00000005e6a77211 */ /* 0x000fc600008f16ff */
[----:B------:R1:W-:Y:S01]  /*31370*/  LDGSTS.E [R168+-0x19e80], desc[UR60][R164.64], P2 ;  /* 0xe6180000a4a87fae */ /* 0x0003e2000912187c */
[-C--:B------:R-:W-:Y:S02]  /*31380*/  LEA R170, P1, R215, R6.reuse, 0x2 ;  /* 0x00000006d7aa7211 */ /* 0x080fe400078210ff */
[C---:B------:R-:W-:Y:S01]  /*31390*/  IADD3 R173, R247.reuse, 0x200000, RZ ;  /* 0x00200000f7ad7810 */ /* 0x040fe20007ffe0ff */
[----:B------:R2:W-:Y:S01]  /*313a0*/  LDGSTS.E [R169+-0x19a80], desc[UR60][R166.64], P2 ;  /* 0xe6580000a6a97fae */ /* 0x0005e2000912187c */
[----:B------:R-:W-:Y:S01]  /*313b0*/  VIADD R174, R247, 0x200000 ;  /* 0x00200000f7ae7836 */ /* 0x000fe20000000000 */
[----:B------:R-:W-:Y:S02]  /*313c0*/  LEA.HI.X.SX32 R171, R215, R5, 0x2, P1 ;  /* 0x00000005d7ab7211 */ /* 0x000fe400008f16ff */
[----:B-1----:R-:W-:-:S04]  /*313d0*/  LEA R168, P0, R222, R6, 0x2 ;  /* 0x00000006dea87211 */ /* 0x002fc800078010ff */
[-C--:B--2---:R-:W-:Y:S02]  /*313e0*/  LEA.HI.X.SX32 R169, R222, R5.reuse, 0x2, P0 ;  /* 0x00000005dea97211 */ /* 0x084fe400000f16ff */
[----:B------:R-:W-:Y:S02]  /*313f0*/  LEA R172, P0, R223, R6, 0x2 ;  /* 0x00000006dfac7211 */ /* 0x000fe400078010ff */
[C---:B------:R-:W-:Y:S01]  /*31400*/  IADD3 R175, R247.reuse, 0x200000, RZ ;  /* 0x00200000f7af7810 */ /* 0x040fe20007ffe0ff */
[----:B------:R1:W-:Y:S04]  /*31410*/  LDGSTS.E [R173+-0x19680], desc[UR60][R168.64], P2 ;  /* 0xe6980000a8ad7fae */ /* 0x0003e8000912187c */
[----:B------:R2:W-:Y:S01]  /*31420*/  LDGSTS.E [R174+-0x19280], desc[UR60][R170.64], P2 ;  /* 0xe6d80000aaae7fae */ /* 0x0005e2000912187c */
[----:B------:R-:W-:Y:S01]  /*31430*/  VIADD R178, R247, 0x200000 ;  /* 0x00200000f7b27836 */ /* 0x000fe20000000000 */
[----:B-1----:R-:W-:-:S02]  /*31440*/  LEA.HI.X.SX32 R173, R223, R5, 0x2, P0 ;  /* 0x00000005dfad7211 */ /* 0x002fc400000f16ff */
[----:B--2---:R-:W-:-:S03]  /*31450*/  LEA R174, P0, R231, R6, 0x2 ;  /* 0x00000006e7ae7211 */ /* 0x004fc600078010ff */
[----:B------:R1:W-:Y:S01]  /*31460*/  LDGSTS.E [R175+-0x18e80], desc[UR60][R172.64], P2 ;  /* 0xe7180000acaf7fae */ /* 0x0003e2000912187c */
[CC--:B------:R-:W-:Y:S02]  /*31470*/  LEA R176, P1, R208.reuse, R6.reuse, 0x2 ;  /* 0x00000006d0b07211 */ /* 0x0c0fe400078210ff */
[----:B------:R-:W-:Y:S02]  /*31480*/  LOP3.LUT R248, R251, 0x40, RZ, 0x3c, !PT ;  /* 0x00000040fbf87812 */ /* 0x000fe400078e3cff */
[-C--:B------:R-:W-:Y:S02]  /*31490*/  LEA.HI.X.SX32 R177, R208, R5.reuse, 0x2, P1 ;  /* 0x00000005d0b17211 */ /* 0x080fe400008f16ff */
[----:B-1----:R-:W-:Y:S01]  /*314a0*/  LEA.HI.X.SX32 R175, R231, R5, 0x2, P0 ;  /* 0x00000005e7af7211 */ /* 0x002fe200000f16ff */
[----:B------:R-:W-:Y:S01]  /*314b0*/  IMAD.IADD R248, R241, 0x1, R248 ;  /* 0x00000001f1f87824 */ /* 0x000fe200078e02f8 */
[----:B------:R-:W-:-:S03]  /*314c0*/  LEA R90, P0, R94, R6, 0x2 ;  /* 0x000000065e5a7211 */ /* 0x000fc600078010ff */
[----:B------:R1:W-:Y:S01]  /*314d0*/  LDGSTS.E [R178+-0x18a80], desc[UR60][R174.64], P2 ;  /* 0xe7580000aeb27fae */ /* 0x0003e2000912187c */
[----:B------:R-:W-:Y:S02]  /*314e0*/  IADD3 R180, R247, 0x200000, RZ ;  /* 0x00200000f7b47810 */ /* 0x000fe40007ffe0ff */
[----:B------:R-:W-:Y:S02]  /*314f0*/  IADD3 R181, R248, 0x200000, RZ ;  /* 0x00200000f8b57810 */ /* 0x000fe40007ffe0ff */
[----:B------:R-:W-:Y:S01]  /*31500*/  LEA.HI.X.SX32 R91, R94, R5, 0x2, P0 ;  /* 0x000000055e5b7211 */ /* 0x000fe200000f16ff */
[----:B------:R-:W-:Y:S01]  /*31510*/  LDGSTS.E [R180+-0x18680], desc[UR60][R176.64], P2 ;  /* 0xe7980000b0b47fae */ /* 0x000fe2000912187c */
[----:B-1----:R-:W-:-:S04]  /*31520*/  LEA R178, P1, R179, R6, 0x2 ;  /* 0x00000006b3b27211 */ /* 0x002fc800078210ff */
[-C--:B------:R-:W-:Y:S02]  /*31530*/  LEA.HI.X.SX32 R179, R179, R5.reuse, 0x2, P1 ;  /* 0x00000005b3b37211 */ /* 0x080fe400008f16ff */
[CC--:B----4-:R-:W-:Y:S01]  /*31540*/  LEA R92, P1, R95.reuse, R6.reuse, 0x2 ;  /* 0x000000065f5c7211 */ /* 0x0d0fe200078210ff */
[----:B------:R1:W-:Y:S03]  /*31550*/  STL.64 [R1+0xa30], R90 ;  /* 0x000a305a01007387 */ /* 0x0003e60000100a00 */
[----:B------:R-:W-:Y:S01]  /*31560*/  LEA.HI.X.SX32 R93, R95, R5, 0x2, P1 ;  /* 0x000000055f5d7211 */ /* 0x000fe200008f16ff */
[----:B------:R2:W-:Y:S01]  /*31570*/  LDGSTS.E [R180+-0x18280], desc[UR60][R178.64], P2 ;  /* 0xe7d80000b2b47fae */ /* 0x0005e2000912187c */
[----:B------:R-:W-:-:S03]  /*31580*/  LEA R96, P0, R88, R6, 0x2 ;  /* 0x0000000658607211 */ /* 0x000fc600078010ff */
[----:B------:R-:W-:Y:S01]  /*31590*/  LDGSTS.E [R181+-0x3fe00], desc[UR60][R90.64], P2 ;  /* 0xc02000005ab57fae */ /* 0x000fe2000912187c */
[-C--:B------:R-:W-:Y:S02]  /*315a0*/  LEA.HI.X.SX32 R97, R88, R5.reuse, 0x2, P0 ;  /* 0x0000000558617211 */ /* 0x080fe400000f16ff */
[----:B------:R-:W-:Y:S01]  /*315b0*/  LEA R94, P1, R98, R6, 0x2 ;  /* 0x00000006625e7211 */ /* 0x000fe200078210ff */
[----:B--2---:R-:W-:Y:S01]  /*315c0*/  VIADD R180, R248, 0x200000 ;  /* 0x00200000f8b47836 */ /* 0x004fe20000000000 */
[----:B-1----:R-:W2:Y:S04]  /*315d0*/  LDL.LU R90, [R1+0x670] ;  /* 0x00067000015a7983 */ /* 0x002ea80000300800 */
[----:B------:R1:W-:Y:S04]  /*315e0*/  STL.64 [R1+0xa00], R92 ;  /* 0x000a005c01007387 */ /* 0x0003e80000100a00 */
[----:B------:R-:W4:Y:S04]  /*315f0*/  LDL.LU R91, [R1+0x66c] ;  /* 0x00066c00015b7983 */ /* 0x000f280000300800 */
[----:B------:R-:W4:Y:S01]  /*31600*/  LDL.LU R88, [R1+0x668] ;  /* 0x0006680001587983 */ /* 0x000f220000300800 */
[----:B------:R-:W-:-:S03]  /*31610*/  LEA.HI.X.SX32 R95, R98, R5, 0x2, P1 ;  /* 0x00000005625f7211 */ /* 0x000fc600008f16ff */
[----:B------:R1:W-:Y:S04]  /*31620*/  LDGSTS.E [R180+-0x3fa00], desc[UR60][R92.64], P2 ;  /* 0xc06000005cb47fae */ /* 0x0003e8000912187c */
[----:B------:R1:W-:Y:S02]  /*31630*/  STL.64 [R1+0x9d0], R96 ;  /* 0x0009d06001007387 */ /* 0x0003e40000100a00 */
[C---:B-1----:R-:W-:Y:S02]  /*31640*/  LEA R92, P0, R89.reuse, R6, 0x2 ;  /* 0x00000006595c7211 */ /* 0x042fe400078010ff */
[----:B------:R1:W-:Y:S02]  /*31650*/  STL.64 [R1+0x9a0], R94 ;  /* 0x0009a05e01007387 */ /* 0x0003e40000100a00 */
[----:B------:R-:W-:-:S02]  /*31660*/  LEA.HI.X.SX32 R93, R89, R5, 0x2, P0 ;  /* 0x00000005595d7211 */ /* 0x000fc400000f16ff */
[----:B------:R1:W-:Y:S04]  /*31670*/  LDGSTS.E [R180+-0x3f600], desc[UR60][R96.64], P2 ;  /* 0xc0a0000060b47fae */ /* 0x0003e8000912187c */
[----:B------:R-:W4:Y:S04]  /*31680*/  LDL.LU R89, [R1+0x644] ;  /* 0x0006440001597983 */ /* 0x000f280000300800 */
[----:B------:R3:W-:Y:S04]  /*31690*/  STL.64 [R1+0x970], R92 ;  /* 0x0009705c01007387 */ /* 0x0007e80000100a00 */
[----:B------:R1:W-:Y:S02]  /*316a0*/  LDGSTS.E [R181+-0x3f200], desc[UR60][R94.64], P2 ;  /* 0xc0e000005eb57fae */ /* 0x0003e4000912187c */
[----:B-1----:R-:W-:-:S02]  /*316b0*/  LEA R96, P0, R86, R6, 0x2 ;  /* 0x0000000656607211 */ /* 0x002fc400078010ff */
[----:B------:R-:W4:Y:S02]  /*316c0*/  LDL.LU R98, [R1+0x640] ;  /* 0x0006400001627983 */ /* 0x000f240000300800 */
[----:B------:R-:W-:Y:S02]  /*316d0*/  LEA.HI.X.SX32 R97, R86, R5, 0x2, P0 ;  /* 0x0000000556617211 */ /* 0x000fe400000f16ff */
        /* <DEDUP_REMOVED lines=8> */
[----:B---3--:R-:W-:-:S04]  /*31760*/  LEA R92, P0, R87, R6, 0x2 ;  /* 0x00000006575c7211 */ /* 0x008fc800078010ff */
[----:B------:R-:W-:Y:S02]  /*31770*/  LEA.HI.X.SX32 R93, R87, R5, 0x2, P0 ;  /* 0x00000005575d7211 */ /* 0x000fe400000f16ff */
[----:B------:R-:W3:Y:S04]  /*31780*/  LDL.LU R87, [R1+0x638] ;  /* 0x0006380001577983 */ /* 0x000ee80000300800 */
[----:B------:R1:W-:Y:S04]  /*31790*/  STL.64 [R1+0x8e0], R92 ;  /* 0x0008e05c01007387 */ /* 0x0003e80000100a00 */
[----:B------:R1:W-:Y:S04]  /*317a0*/  LDGSTS.E [R180+-0x3e200], desc[UR60][R92.64], P2 ;  /* 0xc1e000005cb47fae */ /* 0x0003e8000912187c */
[----:B------:R-:W3:Y:S01]  /*317b0*/  LDL.LU R99, [R1+0x634] ;  /* 0x0006340001637983 */ /* 0x000ee20000300800 */
[----:B--2---:R-:W-:-:S04]  /*317c0*/  LEA R96, P0, R90, R6, 0x2 ;  /* 0x000000065a607211 */ /* 0x004fc800078010ff */
[----:B------:R-:W-:Y:S02]  /*317d0*/  LEA.HI.X.SX32 R97, R90, R5, 0x2, P0 ;  /* 0x000000055a617211 */ /* 0x000fe400000f16ff */
[----:B------:R-:W2:Y:S01]  /*317e0*/  LDL.LU R90, [R1+0x630] ;  /* 0x00063000015a7983 */ /* 0x000ea20000300800 */
[----:B----4-:R-:W-:-:S03]  /*317f0*/  LEA R94, P1, R91, R6, 0x2 ;  /* 0x000000065b5e7211 */ /* 0x010fc600078210ff */
[----:B------:R4:W-:Y:S01]  /*31800*/  LDGSTS.E [R180+-0x3de00], desc[UR60][R96.64], P2 ;  /* 0xc220000060b47fae */ /* 0x0009e2000912187c */
[CC--:B-1----:R-:W-:Y:S02]  /*31810*/  LEA R92, P0, R88.reuse, R6.reuse, 0x2 ;  /* 0x00000006585c7211 */ /* 0x0c2fe400078010ff */
[-C--:B------:R-:W-:Y:S02]  /*31820*/  LEA.HI.X.SX32 R95, R91, R5.reuse, 0x2, P1 ;  /* 0x000000055b5f7211 */ /* 0x080fe400008f16ff */
[----:B------:R-:W-:Y:S01]  /*31830*/  LEA.HI.X.SX32 R93, R88, R5, 0x2, P0 ;  /* 0x00000005585d7211 */ /* 0x000fe200000f16ff */
[----:B------:R4:W-:Y:S04]  /*31840*/  STL.64 [R1+0x8b0], R96 ;  /* 0x0008b06001007387 */ /* 0x0009e80000100a00 */
[----:B------:R1:W-:Y:S04]  /*31850*/  STL.64 [R1+0x880], R94 ;  /* 0x0008805e01007387 */ /* 0x0003e80000100a00 */
[----:B------:R-:W2:Y:S04]  /*31860*/  LDL.LU R91, [R1+0x614] ;  /* 0x00061400015b7983 */ /* 0x000ea80000300800 */
[----:B------:R-:W-:Y:S04]  /*31870*/  LDGSTS.E [R181+-0x3da00], desc[UR60][R94.64], P2 ;  /* 0xc26000005eb57fae */ /* 0x000fe8000912187c */
[----:B------:R1:W-:Y:S01]  /*31880*/  STL.64 [R1+0x850], R92 ;  /* 0x0008505c01007387 */ /* 0x0003e20000100a00 */
[----:B----4-:R-:W-:-:S03]  /*31890*/  LEA R96, P0, R89, R6, 0x2 ;  /* 0x0000000659607211 */ /* 0x010fc600078010ff */
[----:B------:R4:W-:Y:S04]  /*318a0*/  LDGSTS.E [R180+-0x3d600], desc[UR60][R92.64], P2 ;  /* 0xc2a000005cb47fae */ /* 0x0009e8000912187c */
[----:B-1----:R-:W2:Y:S01]  /*318b0*/  LDL.LU R94, [R1+0x610] ;  /* 0x00061000015e7983 */ /* 0x002ea20000300800 */
[----:B------:R-:W-:-:S03]  /*318c0*/  LEA.HI.X.SX32 R97, R89, R5, 0x2, P0 ;  /* 0x0000000559617211 */ /* 0x000fc600000f16ff */
[----:B------:R-:W2:Y:S01]  /*318d0*/  LDL.LU R95, [R1+0x60c] ;  /* 0x00060c00015f7983 */ /* 0x000ea20000300800 */
[----:B----4-:R-:W-:-:S03]  /*318e0*/  LEA R92, P1, R98, R6, 0x2 ;  /* 0x00000006625c7211 */ /* 0x010fc600078210ff */
[----:B------:R3:W-:Y:S01]  /*318f0*/  LDGSTS.E [R180+-0x3d200], desc[UR60][R96.64], P2 ;  /* 0xc2e0000060b47fae */ /* 0x0007e2000912187c */
[----:B------:R-:W-:-:S03]  /*31900*/  LEA.HI.X.SX32 R93, R98, R5, 0x2, P1 ;  /* 0x00000005625d7211 */ /* 0x000fc600008f16ff */
[----:B------:R3:W-:Y:S01]  /*31910*/  STL.64 [R1+0x820], R96 ;  /* 0x0008206001007387 */ /* 0x0007e20000100a00 */
[----:B------:R-:W-:-:S03]  /*31920*/  LEA R88, P0, R86, R6, 0x2 ;  /* 0x0000000656587211 */ /* 0x000fc600078010ff */
[----:B------:R1:W-:Y:S01]  /*31930*/  STL.64 [R1+0x7f0], R92 ;  /* 0x0007f05c01007387 */ /* 0x0003e20000100a00 */
[----:B------:R-:W-:-:S03]  /*31940*/  LEA.HI.X.SX32 R89, R86, R5, 0x2, P0 ;  /* 0x0000000556597211 */ /* 0x000fc600000f16ff */
[----:B------:R1:W-:Y:S04]  /*31950*/  LDGSTS.E [R181+-0x3ce00], desc[UR60][R92.64], P2 ;  /* 0xc32000005cb57fae */ /* 0x0003e8000912187c */
[----:B------:R-:W4:Y:S04]  /*31960*/  LDL.LU R86, [R1+0x608] ;  /* 0x0006080001567983 */ /* 0x000f280000300800 */
[----:B------:R2:W-:Y:S04]  /*31970*/  STL.64 [R1+0x7c0], R88 ;  /* 0x0007c05801007387 */ /* 0x0005e80000100a00 */
[----:B------:R-:W4:Y:S04]  /*31980*/  LDL.LU R98, [R1+0x604] ;  /* 0x0006040001627983 */ /* 0x000f280000300800 */
[----:B------:R2:W-:Y:S01]  /*31990*/  LDGSTS.E [R180+-0x3ca00], desc[UR60][R88.64], P2 ;  /* 0xc360000058b47fae */ /* 0x0005e2000912187c */
[----:B---3--:R-:W-:-:S04]  /*319a0*/  LEA R96, P0, R87, R6, 0x2 ;  /* 0x0000000657607211 */ /* 0x008fc800078010ff */
[----:B------:R-:W-:Y:S02]  /*319b0*/  LEA.HI.X.SX32 R97, R87, R5, 0x2, P0 ;  /* 0x0000000557617211 */ /* 0x000fe400000f16ff */
[----:B------:R-:W3:Y:S01]  /*319c0*/  LDL.LU R87, [R1+0x5e0] ;  /* 0x0005e00001577983 */ /* 0x000ee20000300800 */
[----:B-1----:R-:W-:-:S03]  /*319d0*/  LEA R92, P1, R99, R6, 0x2 ;  /* 0x00000006635c7211 */ /* 0x002fc600078210ff */
[----:B------:R1:W-:Y:S01]  /*319e0*/  STL.64 [R1+0x790], R96 ;  /* 0x0007906001007387 */ /* 0x0003e20000100a00 */
[----:B------:R-:W-:-:S03]  /*319f0*/  LEA.HI.X.SX32 R93, R99, R5, 0x2, P1 ;  /* 0x00000005635d7211 */ /* 0x000fc600008f16ff */
[----:B------:R1:W-:Y:S04]  /*31a00*/  LDGSTS.E [R180+-0x3c600], desc[UR60][R96.64], P2 ;  /* 0xc3a0000060b47fae */ /* 0x0003e8000912187c */
[----:B------:R-:W-:Y:S01]  /*31a10*/  LDGSTS.E [R181+-0x3c200], desc[UR60][R92.64], P2 ;  /* 0xc3e000005cb57fae */ /* 0x000fe2000912187c */
[----:B--2---:R-:W-:-:S04]  /*31a20*/  LEA R88, P0, R90, R6, 0x2 ;  /* 0x000000065a587211 */ /* 0x004fc800078010ff */
[----:B------:R-:W-:Y:S02]  /*31a30*/  LEA.HI.X.SX32 R89, R90, R5, 0x2, P0 ;  /* 0x000000055a597211 */ /* 0x000fe400000f16ff */
[----:B------:R-:W2:Y:S04]  /*31a40*/  LDL.LU R90, [R1+0x5e4] ;  /* 0x0005e400015a7983 */ /* 0x000ea80000300800 */
[----:B------:R-:W-:Y:S04]  /*31a50*/  STL.64 [R1+0x760], R92 ;  /* 0x0007605c01007387 */ /* 0x000fe80000100a00 */
[----:B------:R1:W-:Y:S04]  /*31a60*/  STL.64 [R1+0x730], R88 ;  /* 0x0007305801007387 */ /* 0x0003e80000100a00 */
[----:B------:R1:W-:Y:S02]  /*31a70*/  LDGSTS.E [R180+-0x3be00], desc[UR60][R88.64], P2 ;  /* 0xc420000058b47fae */ /* 0x0003e4000912187c */
[----:B-1----:R-:W-:-:S02]  /*31a80*/  LEA R96, P0, R91, R6, 0x2 ;  /* 0x000000065b607211 */ /* 0x002fc400078010ff */
[----:B------:R-:W2:Y:S02]  /*31a90*/  LDL.LU R99, [R1+0x490] ;  /* 0x0004900001637983 */ /* 0x000ea40000300800 */
[----:B------:R-:W-:Y:S02]  /*31aa0*/  LEA.HI.X.SX32 R97, R91, R5, 0x2, P0 ;  /* 0x000000055b617211 */ /* 0x000fe400000f16ff */
[----:B------:R-:W2:Y:S01]  /*31ab0*/  LDL.LU R91, [R1+0x48c] ;  /* 0x00048c00015b7983 */ /* 0x000ea20000300800 */
[----:B------:R-:W-:-:S03]  /*31ac0*/  LEA R88, P1, R94, R6, 0x2 ;  /* 0x000000065e587211 */ /* 0x000fc600078210ff */
        /* <DEDUP_REMOVED lines=8> */
[----:B-1----:R-:W2:Y:S01]  /*31b50*/  LDL.LU R88, [R1+0x464] ;  /* 0x0004640001587983 */ /* 0x002ea20000300800 */
[----:B----4-:R-:W-:-:S03]  /*31b60*/  LEA R96, P0, R86, R6, 0x2 ;  /* 0x0000000656607211 */ /* 0x010fc600078010ff */
[----:B------:R3:W-:Y:S01]  /*31b70*/  STL.64 [R1+0x6a0], R92 ;  /* 0x0006a05c01007387 */ /* 0x0007e20000100a00 */
[----:B------:R-:W-:-:S03]  /*31b80*/  LEA.HI.X.SX32 R97, R86, R5, 0x2, P0 ;  /* 0x0000000556617211 */ /* 0x000fc600000f16ff */
[----:B------:R-:W4:Y:S01]  /*31b90*/  LDL.LU R89, [R1+0x460] ;  /* 0x0004600001597983 */ /* 0x000f220000300800 */
        /* <DEDUP_REMOVED lines=8> */
[----:B------:R-:W-:-:S05]  /*31c20*/  LEA.HI.X.SX32 R93, R87, R5, 0x2, P0 ;  /* 0x00000005575d7211 */ /* 0x000fca00000f16ff */
[----:B------:R3:W-:Y:S04]  /*31c30*/  STL.64 [R1+0x610], R92 ;  /* 0x0006105c01007387 */ /* 0x0007e80000100a00 */
[----:B------:R-:W4:Y:S04]  /*31c40*/  LDL.LU R87, [R1+0x3f4] ;  /* 0x0003f40001577983 */ /* 0x000f280000300800 */
        /* <DEDUP_REMOVED lines=12> */
[----:B------:R-:W3:Y:S04]  /*31d10*/  LDL.LU R91, [R1+0x39c] ;  /* 0x00039c00015b7983 */ /* 0x000ee80000300800 */
[----:B------:R-:W-:Y:S04]  /*31d20*/  LDGSTS.E [R181+-0x39e00], desc[UR60][R94.64], P2 ;  /* 0xc62000005eb57fae */ /* 0x000fe8000912187c */
[----:B------:R4:W-:Y:S04]  /*31d30*/  STL.64 [R1+0x580], R92 ;  /* 0x0005805c01007387 */ /* 0x0009e80000100a00 */
[----:B------:R4:W-:Y:S04]  /*31d40*/  LDGSTS.E [R180+-0x39a00], desc[UR60][R92.64], P2 ;  /* 0xc66000005cb47fae */ /* 0x0009e8000912187c */
[----:B-1----:R-:W3:Y:S01]  /*31d50*/  LDL.LU R94, [R1+0x398] ;  /* 0x00039800015e7983 */ /* 0x002ee20000300800 */
[----:B------:R-:W-:-:S04]  /*31d60*/  LEA R98, P0, R88, R6, 0x2 ;  /* 0x0000000658627211 */ /* 0x000fc800078010ff */
[----:B------:R-:W-:Y:S02]  /*31d70*/  LEA.HI.X.SX32 R99, R88, R5, 0x2, P0 ;  /* 0x0000000558637211 */ /* 0x000fe400000f16ff */
[----:B------:R-:W3:Y:S01]  /*31d80*/  LDL.LU R88, [R1+0x35c] ;  /* 0x00035c0001587983 */ /* 0x000ee20000300800 */
[----:B----4-:R-:W-:-:S03]  /*31d90*/  LEA R96, P1, R89, R6, 0x2 ;  /* 0x0000000659607211 */ /* 0x010fc600078210ff */
[----:B------:R1:W-:Y:S01]  /*31da0*/  LDGSTS.E [R180+-0x39600], desc[UR60][R98.64], P2 ;  /* 0xc6a0000062b47fae */ /* 0x0003e2000912187c */
[C---:B------:R-:W-:Y:S02]  /*31db0*/  LEA R92, P0, R86.reuse, R6, 0x2 ;  /* 0x00000006565c7211 */ /* 0x040fe400078010ff */
[-C--:B------:R-:W-:Y:S01]  /*31dc0*/  LEA.HI.X.SX32 R97, R89, R5.reuse, 0x2, P1 ;  /* 0x0000000559617211 */ /* 0x080fe200008f16ff */
[----:B------:R1:W-:Y:S01]  /*31dd0*/  STL.64 [R1+0x550], R98 ;  /* 0x0005506201007387 */ /* 0x0003e20000100a00 */
[----:B------:R-:W-:-:S03]  /*31de0*/  LEA.HI.X.SX32 R93, R86, R5, 0x2, P0 ;  /* 0x00000005565d7211 */ /* 0x000fc600000f16ff */
[----:B------:R-:W4:Y:S04]  /*31df0*/  LDL.LU R89, [R1+0x32c] ;  /* 0x00032c0001597983 */ /* 0x000f280000300800 */
[----:B------:R1:W-:Y:S04]  /*31e00*/  STL.64 [R1+0x520], R96 ;  /* 0x0005206001007387 */ /* 0x0003e80000100a00 */
        /* <DEDUP_REMOVED lines=22> */
[----:B------:R-:W-:-:S03]  /*31f70*/  LEA.HI.X.SX32 R93, R94, R5, 0x2, P1 ;  /* 0x000000055e5d7211 */ /* 0x000fc600008f16ff */
[----:B------:R-:W-:Y:S01]  /*31f80*/  STL.64 [R1+0x430], R96 ;  /* 0x0004306001007387 */ /* 0x000fe20000100a00 */
[----:B------:R-:W-:-:S03]  /*31f90*/  LEA R90, P0, R88, R6, 0x2 ;  /* 0x00000006585a7211 */ /* 0x000fc600078010ff */
[----:B------:R4:W-:Y:S01]  /*31fa0*/  LDGSTS.E [R181+-0x1fa00], desc[UR60][R92.64], P2 ;  /* 0xe06000005cb57fae */ /* 0x0009e2000912187c */
[----:B------:R-:W-:-:S03]  /*31fb0*/  LEA.HI.X.SX32 R91, R88, R5, 0x2, P0 ;  /* 0x00000005585b7211 */ /* 0x000fc600000f16ff */
[----:B------:R4:W-:Y:S04]  /*31fc0*/  STL.64 [R1+0x3f8], R92 ;  /* 0x0003f85c01007387 */ /* 0x0009e80000100a00 */
[----:B------:R1:W-:Y:S04]  /*31fd0*/  STL.64 [R1+0x3c8], R90 ;  /* 0x0003c85a01007387 */ /* 0x0003e80000100a00 */
[----:B------:R1:W-:Y:S01]  /*31fe0*/  LDGSTS.E [R180+-0x1f600], desc[UR60][R90.64], P2 ;  /* 0xe0a000005ab47fae */ /* 0x0003e2000912187c */
[----:B----4-:R-:W-:-:S04]  /*31ff0*/  LEA R92, P0, R89, R6, 0x2 ;  /* 0x00000006595c7211 */ /* 0x010fc800078010ff */
[----:B------:R-:W-:Y:S02]  /*32000*/  LEA.HI.X.SX32 R93, R89, R5, 0x2, P0 ;  /* 0x00000005595d7211 */ /* 0x000fe400000f16ff */
[----:B-1----:R-:W-:-:S03]  /*32010*/  LEA R90, P1, R95, R6, 0x2 ;  /* 0x000000065f5a7211 */ /* 0x002fc600078210ff */
[----:B------:R-:W-:Y:S01]  /*32020*/  LDGSTS.E [R180+-0x1f200], desc[UR60][R92.64], P2 ;  /* 0xe0e000005cb47fae */ /* 0x000fe2000912187c */
[C---:B------:R-:W-:Y:S02]  /*32030*/  LEA R88, P0, R86.reuse, R6, 0x2 ;  /* 0x0000000656587211 */ /* 0x040fe400078010ff */
[-C--:B------:R-:W-:Y:S01]  /*32040*/  LEA.HI.X.SX32 R91, R95, R5.reuse, 0x2, P1 ;  /* 0x000000055f5b7211 */ /* 0x080fe200008f16ff */
[----:B------:R-:W-:Y:S01]  /*32050*/  STL.64 [R1+0x398], R92 ;  /* 0x0003985c01007387 */ /* 0x000fe20000100a00 */
[----:B------:R-:W-:-:S03]  /*32060*/  LEA.HI.X.SX32 R89, R86, R5, 0x2, P0 ;  /* 0x0000000556597211 */ /* 0x000fc600000f16ff */
[----:B------:R-:W-:Y:S04]  /*32070*/  STL.64 [R1+0x360], R90 ;  /* 0x0003605a01007387 */ /* 0x000fe80000100a00 */
[----:B------:R-:W-:Y:S04]  /*32080*/  LDGSTS.E [R181+-0x1ee00], desc[UR60][R90.64], P2 ;  /* 0xe12000005ab57fae */ /* 0x000fe8000912187c */
[----:B------:R1:W-:Y:S04]  /*32090*/  STL.64 [R1+0x328], R88 ;  /* 0x0003285801007387 */ /* 0x0003e80000100a00 */
[----:B------:R1:W-:Y:S02]  /*320a0*/  LDGSTS.E [R180+-0x1ea00], desc[UR60][R88.64], P2 ;  /* 0xe160000058b47fae */ /* 0x0003e4000912187c */
[----:B-1----:R-:W-:-:S04]  /*320b0*/  LEA R88, P1, R56, R6, 0x2 ;  /* 0x0000000638587211 */ /* 0x002fc800078210ff */
[----:B------:R-:W-:Y:S02]  /*320c0*/  LEA.HI.X.SX32 R89, R56, R5, 0x2, P1 ;  /* 0x0000000538597211 */ /* 0x000fe400008f16ff */
[----:B------:R-:W-:-:S04]  /*320d0*/  LEA R90, P0, R87, R6, 0x2 ;  /* 0x00000006575a7211 */ /* 0x000fc800078010ff */
[----:B------:R-:W-:Y:S02]  /*320e0*/  LEA.HI.X.SX32 R91, R87, R5, 0x2, P0 ;  /* 0x00000005575b7211 */ /* 0x000fe400000f16ff */
[----:B------:R-:W-:-:S03]  /*320f0*/  LEA R86, P0, R70, R6, 0x2 ;  /* 0x0000000646567211 */ /* 0x000fc600078010ff */
[----:B------:R1:W-:Y:S01]  /*32100*/  STL.64 [R1+0x2f0], R90 ;  /* 0x0002f05a01007387 */ /* 0x0003e20000100a00 */
[----:B------:R-:W-:-:S03]  /*32110*/  LEA.HI.X.SX32 R87, R70, R5, 0x2, P0 ;  /* 0x0000000546577211 */ /* 0x000fc600000f16ff */
[----:B------:R1:W-:Y:S04]  /*32120*/  LDGSTS.E [R180+-0x1e600], desc[UR60][R90.64], P2 ;  /* 0xe1a000005ab47fae */ /* 0x0003e8000912187c */
[----:B------:R-:W2:Y:S04]  /*32130*/  LDL.LU R56, [R1+0x4cf0] ;  /* 0x004cf00001387983 */ /* 0x000ea80000300800 */
[----:B------:R-:W3:Y:S01]  /*32140*/  LDL.LU R70, [R1+0x4cec] ;  /* 0x004cec0001467983 */ /* 0x000ee20000300800 */
[----:B-1----:R-:W-:-:S03]  /*32150*/  LEA R90, P0, R243, R6, 0x2 ;  /* 0x00000006f35a7211 */ /* 0x002fc600078010ff */
[----:B------:R1:W-:Y:S01]  /*32160*/  STL.64 [R1+0x2b8], R88 ;  /* 0x0002b85801007387 */ /* 0x0003e20000100a00 */
[----:B------:R-:W-:-:S03]  /*32170*/  LEA.HI.X.SX32 R91, R243, R5, 0x2, P0 ;  /* 0x00000005f35b7211 */ /* 0x000fc600000f16ff */
[----:B------:R1:W-:Y:S04]  /*32180*/  LDGSTS.E [R181+-0x1e200], desc[UR60][R88.64], P2 ;  /* 0xe1e0000058b57fae */ /* 0x0003e8000912187c */
[----:B------:R4:W-:Y:S04]  /*32190*/  STL.64 [R1+0x280], R86 ;  /* 0x0002805601007387 */ /* 0x0009e80000100a00 */
[----:B------:R4:W-:Y:S01]  /*321a0*/  LDGSTS.E [R180+-0x1de00], desc[UR60][R86.64], P2 ;  /* 0xe220000056b47fae */ /* 0x0009e2000912187c */
[----:B-1----:R-:W-:-:S03]  /*321b0*/  LEA R88, P1, R242, R6, 0x2 ;  /* 0x00000006f2587211 */ /* 0x002fc600078210ff */
[----:B------:R-:W-:Y:S01]  /*321c0*/  STL.64 [R1+0x248], R90 ;  /* 0x0002485a01007387 */ /* 0x000fe20000100a00 */
[----:B------:R-:W-:-:S03]  /*321d0*/  LEA.HI.X.SX32 R89, R242, R5, 0x2, P1 ;  /* 0x00000005f2597211 */ /* 0x000fc600008f16ff */
[----:B------:R-:W-:Y:S01]  /*321e0*/  LDGSTS.E [R180+-0x1da00], desc[UR60][R90.64], P2 ;  /* 0xe26000005ab47fae */ /* 0x000fe2000912187c */
[----:B----4-:R-:W-:-:S03]  /*321f0*/  LEA R86, P0, R83, R6, 0x2 ;  /* 0x0000000653567211 */ /* 0x010fc600078010ff */
[----:B------:R1:W-:Y:S01]  /*32200*/  STL.64 [R1+0x210], R88 ;  /* 0x0002105801007387 */ /* 0x0003e20000100a00 */
[----:B------:R-:W-:-:S03]  /*32210*/  LEA.HI.X.SX32 R87, R83, R5, 0x2, P0 ;  /* 0x0000000553577211 */ /* 0x000fc600000f16ff */
[----:B------:R1:W-:Y:S04]  /*32220*/  LDGSTS.E [R181+-0x1d600], desc[UR60][R88.64], P2 ;  /* 0xe2a0000058b57fae */ /* 0x0003e8000912187c */
[----:B------:R4:W-:Y:S04]  /*32230*/  STL.64 [R1+0x1d8], R86 ;  /* 0x0001d85601007387 */ /* 0x0009e80000100a00 */
[----:B------:R4:W-:Y:S01]  /*32240*/  LDGSTS.E [R180+-0x1d200], desc[UR60][R86.64], P2 ;  /* 0xe2e0000056b47fae */ /* 0x0009e2000912187c */
[----:B-1----:R-:W-:-:S04]  /*32250*/  LEA R88, P0, R82, R6, 0x2 ;  /* 0x0000000652587211 */ /* 0x002fc800078010ff */
[----:B------:R-:W-:Y:S02]  /*32260*/  LEA.HI.X.SX32 R89, R82, R5, 0x2, P0 ;  /* 0x0000000552597211 */ /* 0x000fe400000f16ff */
[----:B----4-:R-:W-:-:S03]  /*32270*/  LEA R86, P1, R240, R6, 0x2 ;  /* 0x00000006f0567211 */ /* 0x010fc600078210ff */
[----:B------:R-:W-:Y:S01]  /*32280*/  LDGSTS.E [R180+-0x1ce00], desc[UR60][R88.64], P2 ;  /* 0xe320000058b47fae */ /* 0x000fe2000912187c */
[C---:B------:R-:W-:Y:S02]  /*32290*/  LEA R82, P0, R81.reuse, R6, 0x2 ;  /* 0x0000000651527211 */ /* 0x040fe400078010ff */
[-C--:B------:R-:W-:Y:S01]  /*322a0*/  LEA.HI.X.SX32 R87, R240, R5.reuse, 0x2, P1 ;  /* 0x00000005f0577211 */ /* 0x080fe200008f16ff */
[----:B------:R-:W-:Y:S01]  /*322b0*/  STL.64 [R1+0x1a0], R88 ;  /* 0x0001a05801007387 */ /* 0x000fe20000100a00 */
[----:B------:R-:W-:-:S03]  /*322c0*/  LEA.HI.X.SX32 R83, R81, R5, 0x2, P0 ;  /* 0x0000000551537211 */ /* 0x000fc600000f16ff */
[----:B------:R1:W-:Y:S04]  /*322d0*/  STL.64 [R1+0x168], R86 ;  /* 0x0001685601007387 */ /* 0x0003e80000100a00 */
[----:B------:R1:W-:Y:S04]  /*322e0*/  LDGSTS.E [R181+-0x1ca00], desc[UR60][R86.64], P2 ;  /* 0xe360000056b57fae */ /* 0x0003e8000912187c */
[----:B------:R4:W-:Y:S04]  /*322f0*/  STL.64 [R1+0x130], R82 ;  /* 0x0001305201007387 */ /* 0x0009e80000100a00 */
[----:B------:R4:W-:Y:S01]  /*32300*/  LDGSTS.E [R180+-0x1c600], desc[UR60][R82.64], P2 ;  /* 0xe3a0000052b47fae */ /* 0x0009e2000912187c */
[----:B-1----:R-:W-:-:S04]  /*32310*/  LEA R86, P0, R80, R6, 0x2 ;  /* 0x0000000650567211 */ /* 0x002fc800078010ff */
[-C--:B------:R-:W-:Y:S02]  /*32320*/  LEA.HI.X.SX32 R87, R80, R5.reuse, 0x2, P0 ;  /* 0x0000000550577211 */ /* 0x080fe400000f16ff */
[-C--:B------:R-:W-:Y:S02]  /*32330*/  LEA R80, P0, R237, R6.reuse, 0x2 ;  /* 0x00000006ed507211 */ /* 0x080fe400078010ff */
[-C--:B----4-:R-:W-:Y:S01]  /*32340*/  LEA R82, P1, R239, R6.reuse, 0x2 ;  /* 0x00000006ef527211 */ /* 0x090fe200078210ff */
[----:B------:R-:W-:Y:S01]  /*32350*/  LDGSTS.E [R180+-0x1c200], desc[UR60][R86.64], P2 ;  /* 0xe3e0000056b47fae */ /* 0x000fe2000912187c */
[-C--:B------:R-:W-:Y:S02]  /*32360*/  LEA.HI.X.SX32 R81, R237, R5.reuse, 0x2, P0 ;  /* 0x00000005ed517211 */ /* 0x080fe400000f16ff */
[----:B------:R-:W-:Y:S01]  /*32370*/  LEA.HI.X.SX32 R83, R239, R5, 0x2, P1 ;  /* 0x00000005ef537211 */ /* 0x000fe200008f16ff */
[----:B------:R-:W-:Y:S04]  /*32380*/  STL.64 [R1+0xf8], R86 ;  /* 0x0000f85601007387 */ /* 0x000fe80000100a00 */
[----:B------:R1:W-:Y:S04]  /*32390*/  STL.64 [R1+0xc0], R82 ;  /* 0x0000c05201007387 */ /* 0x0003e80000100a00 */
[----:B------:R1:W-:Y:S04]  /*323a0*/  LDGSTS.E [R181+-0x1be00], desc[UR60][R82.64], P2 ;  /* 0xe420000052b57fae */ /* 0x0003e8000912187c */
[----:B------:R4:W-:Y:S04]  /*323b0*/  STL.64 [R1+0x88], R80 ;  /* 0x0000885001007387 */ /* 0x0009e80000100a00 */
[----:B------:R4:W-:Y:S01]  /*323c0*/  LDGSTS.E [R180+-0x1ba00], desc[UR60][R80.64], P2 ;  /* 0xe460000050b47fae */ /* 0x0009e2000912187c */
[----:B-1----:R-:W-:-:S04]  /*323d0*/  LEA R82, P0, R85, R6, 0x2 ;  /* 0x0000000655527211 */ /* 0x002fc800078010ff */
[----:B------:R-:W-:Y:S02]  /*323e0*/  LEA.HI.X.SX32 R83, R85, R5, 0x2, P0 ;  /* 0x0000000555537211 */ /* 0x000fe400000f16ff */
[----:B----4-:R-:W-:-:S03]  /*323f0*/  LEA R80, P1, R84, R6, 0x2 ;  /* 0x0000000654507211 */ /* 0x010fc600078210ff */
[----:B------:R1:W-:Y:S01]  /*32400*/  LDGSTS.E [R181+-0x1b600], desc[UR60][R82.64], P2 ;  /* 0xe4a0000052b57fae */ /* 0x0003e2000912187c */
[----:B------:R-:W-:-:S03]  /*32410*/  LEA.HI.X.SX32 R81, R84, R5, 0x2, P1 ;  /* 0x0000000554517211 */ /* 0x000fc600008f16ff */
[----:B------:R-:W-:Y:S04]  /*32420*/  STL.64 [R1+0x50], R82 ;  /* 0x0000505201007387 */ /* 0x000fe80000100a00 */
[----:B------:R4:W-:Y:S04]  /*32430*/  STL.64 [R1+0x18], R80 ;  /* 0x0000185001007387 */ /* 0x0009e80000100a00 */
[----:B------:R-:W4:Y:S04]  /*32440*/  LDL.LU R243, [R1+0x7bc] ;  /* 0x0007bc0001f37983 */ /* 0x000f280000300800 */
[----:B------:R-:W2:Y:S01]  /*32450*/  LDL.LU R237, [R1+0x870] ;  /* 0x0008700001ed7983 */ /* 0x000ea20000300800 */
[----:B------:R-:W-:-:S03]  /*32460*/  LEA R184, P1, R77, R6, 0x2 ;  /* 0x000000064db87211 */ /* 0x000fc600078210ff */
[----:B------:R-:W3:Y:S01]  /*32470*/  LDL.LU R239, [R1+0x84c] ;  /* 0x00084c0001ef7983 */ /* 0x000ee20000300800 */
[-C--:B------:R-:W-:Y:S02]  /*32480*/  LEA.HI.X.SX32 R185, R77, R5.reuse, 0x2, P1 ;  /* 0x000000054db97211 */ /* 0x080fe400008f16ff */
[C---:B------:R-:W-:Y:S01]  /*32490*/  LEA R190, P1, R72.reuse, R6, 0x2 ;  /* 0x0000000648be7211 */ /* 0x040fe200078210ff */
[----:B------:R-:W3:Y:S03]  /*324a0*/  LDL.LU R240, [R1+0x848] ;  /* 0x0008480001f07983 */ /* 0x000ee60000300800 */
[----:B------:R-:W-:Y:S02]  /*324b0*/  LEA.HI.X.SX32 R191, R72, R5, 0x2, P1 ;  /* 0x0000000548bf7211 */ /* 0x000fe400008f16ff */
[----:B------:R-:W3:Y:S04]  /*324c0*/  LDL.LU R72, [R1+0x844] ;  /* 0x0008440001487983 */ /* 0x000ee80000300800 */
[----:B------:R-:W3:Y:S01]  /*324d0*/  LDL.LU R242, [R1+0x840] ;  /* 0x0008400001f27983 */ /* 0x000ee20000300800 */
[----:B------:R-:W-:-:S02]  /*324e0*/  IADD3 R182, R248, 0x200000, RZ ;  /* 0x00200000f8b67810 */ /* 0x000fc40007ffe0ff */
[C---:B------:R-:W-:Y:S01]  /*324f0*/  LEA R180, P0, R79.reuse, R6, 0x2 ;  /* 0x000000064fb47211 */ /* 0x040fe200078010ff */
[C---:B------:R-:W-:Y:S02]  /*32500*/  VIADD R183, R248.reuse, 0x200000 ;  /* 0x00200000f8b77836 */ /* 0x040fe40000000000 */
[----:B------:R1:W-:Y:S02]  /*32510*/  LDGSTS.E [R182+-0x1b200], desc[UR60][R80.64], P2 ;  /* 0xe4e0000050b67fae */ /* 0x0003e4000912187c */
[----:B-1----:R-:W-:Y:S02]  /*32520*/  LEA.HI.X.SX32 R181, R79, R5, 0x2, P0 ;  /* 0x000000054fb57211 */ /* 0x002fe400000f16ff */
[----:B------:R-:W-:-:S03]  /*32530*/  IADD3 R187, R248, 0x200000, RZ ;  /* 0x00200000f8bb7810 */ /* 0x000fc60007ffe0ff */
[----:B------:R1:W-:Y:S01]  /*32540*/  LDGSTS.E [R183+-0x1ae00], desc[UR60][R180.64], P2 ;  /* 0xe5200000b4b77fae */ /* 0x0003e2000912187c */
[----:B------:R-:W-:Y:S01]  /*32550*/  LEA R182, P0, R78, R6, 0x2 ;  /* 0x000000064eb67211 */ /* 0x000fe200078010ff */
[----:B------:R-:W-:-:S03]  /*32560*/  VIADD R188, R248, 0x200000 ;  /* 0x00200000f8bc7836 */ /* 0x000fc60000000000 */
[-C--:B-1----:R-:W-:Y:S02]  /*32570*/  LEA.HI.X.SX32 R183, R78, R5.reuse, 0x2, P0 ;  /* 0x000000054eb77211 */ /* 0x082fe400000f16ff */
[-C--:B------:R-:W-:Y:S02]  /*32580*/  LEA R186, P0, R76, R6.reuse, 0x2 ;  /* 0x000000064cba7211 */ /* 0x080fe400078010ff */
[C---:B------:R-:W-:Y:S01]  /*32590*/  IADD3 R189, R248.reuse, 0x200000, RZ ;  /* 0x00200000f8bd7810 */ /* 0x040fe20007ffe0ff */
[----:B------:R1:W-:Y:S04]  /*325a0*/  LDGSTS.E [R187+-0x1aa00], desc[UR60][R182.64], P2 ;  /* 0xe5600000b6bb7fae */ /* 0x0003e8000912187c */
[----:B------:R4:W-:Y:S01]  /*325b0*/  LDGSTS.E [R188+-0x1a600], desc[UR60][R184.64], P2 ;  /* 0xe5a00000b8bc7fae */ /* 0x0009e2000912187c */
[----:B------:R-:W-:Y:S01]  /*325c0*/  VIADD R192, R248, 0x200000 ;  /* 0x00200000f8c07836 */ /* 0x000fe20000000000 */
[----:B-1----:R-:W-:Y:S01]  /*325d0*/  LEA.HI.X.SX32 R187, R76, R5, 0x2, P0 ;  /* 0x000000054cbb7211 */ /* 0x002fe200000f16ff */
[----:B----4-:R-:W-:Y:S01]  /*325e0*/  IMAD R203, R243, R203, RZ ;  /* 0x000000cbf3cb7224 */ /* 0x010fe200078e02ff */
[----:B------:R-:W-:Y:S01]  /*325f0*/  LEA R188, P0, R73, R6, 0x2 ;  /* 0x0000000649bc7211 */ /* 0x000fe200078010ff */
[----:B------:R-:W4:Y:S04]  /*32600*/  LDL.LU R243, [R1+0x81c] ;  /* 0x00081c0001f37983 */ /* 0x000f280000300800 */
[----:B------:R1:W-:Y:S01]  /*32610*/  LDGSTS.E [R189+-0x1a200], desc[UR60][R186.64], P2 ;  /* 0xe5e00000babd7fae */ /* 0x0003e2000912187c */
[----:B------:R-:W-:-:S02]  /*32620*/  IADD3 R193, R248, 0x200000, RZ ;  /* 0x00200000f8c17810 */ /* 0x000fc40007ffe0ff */
[----:B------:R-:W-:Y:S02]  /*32630*/  LEA R194, P1, R216, R6, 0x2 ;  /* 0x00000006d8c27211 */ /* 0x000fe400078210ff */
[-C--:B-1----:R-:W-:Y:S01]  /*32640*/  LEA.HI.X.SX32 R189, R73, R5.reuse, 0x2, P0 ;  /* 0x0000000549bd7211 */ /* 0x082fe200000f16ff */
[C---:B------:R-:W-:Y:S01]  /*32650*/  VIADD R197, R248.reuse, 0x200000 ;  /* 0x00200000f8c57836 */ /* 0x040fe20000000000 */
[C---:B------:R-:W-:Y:S01]  /*32660*/  IADD3 R198, R248.reuse, 0x200000, RZ ;  /* 0x00200000f8c67810 */ /* 0x040fe20007ffe0ff */
[----:B------:R-:W-:Y:S01]  /*32670*/  VIADD R199, R248, 0x200000 ;  /* 0x00200000f8c77836 */ /* 0x000fe20000000000 */
[----:B------:R-:W-:Y:S01]  /*32680*/  LEA.HI.X.SX32 R195, R216, R5, 0x2, P1 ;  /* 0x00000005d8c37211 */ /* 0x000fe200008f16ff */
[----:B------:R1:W-:Y:S04]  /*32690*/  LDGSTS.E [R192+-0x19e00], desc[UR60][R188.64], P2 ;  /* 0xe6200000bcc07fae */ /* 0x0003e8000912187c */
[----:B------:R2:W-:Y:S01]  /*326a0*/  LDGSTS.E [R193+-0x19a00], desc[UR60][R190.64], P2 ;  /* 0xe6600000bec17fae */ /* 0x0005e2000912187c */
[----:B------:R-:W-:-:S02]  /*326b0*/  IADD3 R202, R248, 0x200000, RZ ;  /* 0x00200000f8ca7810 */ /* 0x000fc40007ffe0ff */
[----:B------:R-:W-:Y:S01]  /*326c0*/  LOP3.LUT R249, R251, 0x50, RZ, 0x3c, !PT ;  /* 0x00000050fbf97812 */ /* 0x000fe200078e3cff */
[----:B------:R-:W4:Y:S01]  /*326d0*/  LDL.LU R73, [R1+0x818] ;  /* 0x0008180001497983 */ /* 0x000f220000300800 */
[----:B-1----:R-:W-:-:S04]  /*326e0*/  LEA R192, P0, R71, R6, 0x2 ;  /* 0x0000000647c07211 */ /* 0x002fc800078010ff */
[----:B--2---:R-:W-:Y:S02]  /*326f0*/  LEA.HI.X.SX32 R193, R71, R5, 0x2, P0 ;  /* 0x0000000547c17211 */ /* 0x004fe400000f16ff */
[-C--:B------:R-:W-:Y:S01]  /*32700*/  LEA R196, P0, R224, R6.reuse, 0x2 ;  /* 0x00000006e0c47211 */ /* 0x080fe200078010ff */
[----:B------:R-:W2:Y:S04]  /*32710*/  LDL.LU R71, [R1+0x7ec] ;  /* 0x0007ec0001477983 */ /* 0x000ea80000300800 */
[----:B------:R1:W-:Y:S04]  /*32720*/  LDGSTS.E [R197+-0x19600], desc[UR60][R192.64], P2 ;  /* 0xe6a00000c0c57fae */ /* 0x0003e8000912187c */
[----:B------:R3:W-:Y:S01]  /*32730*/  LDGSTS.E [R198+-0x19200], desc[UR60][R194.64], P2 ;  /* 0xe6e00000c2c67fae */ /* 0x0007e2000912187c */
[----:B------:R-:W-:-:S02]  /*32740*/  LEA R200, P1, R207, R6, 0x2 ;  /* 0x00000006cfc87211 */ /* 0x000fc400078210ff */
[----:B-1----:R-:W-:Y:S02]  /*32750*/  LEA.HI.X.SX32 R197, R224, R5, 0x2, P0 ;  /* 0x00000005e0c57211 */ /* 0x002fe400000f16ff */
[----:B---3--:R-:W-:-:S03]  /*32760*/  LEA R198, P0, R232, R6, 0x2 ;  /* 0x00000006e8c67211 */ /* 0x008fc600078010ff */
[----:B------:R1:W-:Y:S01]  /*32770*/  LDGSTS.E [R199+-0x18e00], desc[UR60][R196.64], P2 ;  /* 0xe7200000c4c77fae */ /* 0x0003e2000912187c */
[-C--:B------:R-:W-:Y:S02]  /*32780*/  LEA.HI.X.SX32 R201, R207, R5.reuse, 0x2, P1 ;  /* 0x00000005cfc97211 */ /* 0x080fe400008f16ff */
[----:B-1----:R-:W-:Y:S02]  /*32790*/  LEA.HI.X.SX32 R199, R232, R5, 0x2, P0 ;  /* 0x00000005e8c77211 */ /* 0x002fe400000f16ff */
[----:B------:R-:W-:-:S03]  /*327a0*/  LEA R78, P0, R237, R6, 0x2 ;  /* 0x00000006ed4e7211 */ /* 0x000fc600078010ff */
[----:B------:R1:W-:Y:S01]  /*327b0*/  LDGSTS.E [R202+-0x18a00], desc[UR60][R198.64], P2 ;  /* 0xe7600000c6ca7fae */ /* 0x0003e2000912187c */
[----:B------:R-:W-:Y:S02]  /*327c0*/  IADD3 R249, R241, R249, RZ ;  /* 0x000000f9f1f97210 */ /* 0x000fe40007ffe0ff */
[----:B------:R-:W-:Y:S02]  /*327d0*/  LEA.HI.X.SX32 R79, R237, R5, 0x2, P0 ;  /* 0x00000005ed4f7211 */ /* 0x000fe400000f16ff */
[----:B-1----:R-:W-:-:S04]  /*327e0*/  LEA R202, P1, R203, R6, 0x2 ;  /* 0x00000006cbca7211 */ /* 0x002fc800078210ff */
[-C--:B------:R-:W-:Y:S02]  /*327f0*/  LEA.HI.X.SX32 R203, R203, R5.reuse, 0x2, P1 ;  /* 0x00000005cbcb7211 */ /* 0x080fe400008f16ff */
[CC--:B------:R-:W-:Y:S01]  /*32800*/  LEA R76, P1, R239.reuse, R6.reuse, 0x2 ;  /* 0x00000006ef4c7211 */ /* 0x0c0fe200078210ff */
[----:B------:R-:W-:Y:S01]  /*32810*/  VIADD R204, R248, 0x200000 ;  /* 0x00200000f8cc7836 */ /* 0x000fe20000000000 */
[----:B------:R1:W-:Y:S02]  /*32820*/  STL.64 [R1+0xa28], R78 ;  /* 0x000a284e01007387 */ /* 0x0003e40000100a00 */
[----:B------:R-:W-:Y:S01]  /*32830*/  LEA.HI.X.SX32 R77, R239, R5, 0x2, P1 ;  /* 0x00000005ef4d7211 */ /* 0x000fe200008f16ff */
[----:B------:R-:W-:Y:S01]  /*32840*/  VIADD R205, R249, 0x200000 ;  /* 0x00200000f9cd7836 */ /* 0x000fe20000000000 */
[----:B------:R-:W3:Y:S01]  /*32850*/  LDL.LU R237, [R1+0x7e8] ;  /* 0x0007e80001ed7983 */ /* 0x000ee20000300800 */
[----:B------:R-:W-:-:S03]  /*32860*/  LEA R80, P0, R240, R6, 0x2 ;  /* 0x00000006f0507211 */ /* 0x000fc600078010ff */
[----:B------:R-:W-:Y:S01]  /*32870*/  LDGSTS.E [R204+-0x18600], desc[UR60][R200.64], P2 ;  /* 0xe7a00000c8cc7fae */ /* 0x000fe2000912187c */
[----:B------:R-:W-:-:S03]  /*32880*/  LEA.HI.X.SX32 R81, R240, R5, 0x2, P0 ;  /* 0x00000005f0517211 */ /* 0x000fc600000f16ff */
[----:B------:R1:W-:Y:S04]  /*32890*/  STL.64 [R1+0x9f8], R76 ;  /* 0x0009f84c01007387 */ /* 0x0003e80000100a00 */
[----:B------:R1:W-:Y:S04]  /*328a0*/  LDGSTS.E [R204+-0x18200], desc[UR60][R202.64], P2 ;  /* 0xe7e00000cacc7fae */ /* 0x0003e8000912187c */
[----:B------:R-:W3:Y:S04]  /*328b0*/  LDL.LU R239, [R1+0x7b8] ;  /* 0x0007b80001ef7983 */ /* 0x000ee80000300800 */
[----:B------:R1:W-:Y:S02]  /*328c0*/  LDGSTS.E [R205+-0x3fd80], desc[UR60][R78.64], P2 ;  /* 0xc02800004ecd7fae */ /* 0x0003e4000912187c */
[----:B-1----:R-:W-:-:S02]  /*328d0*/  IADD3 R204, R249, 0x200000, RZ ;  /* 0x00200000f9cc7810 */ /* 0x002fc40007ffe0ff */
[----:B------:R-:W3:Y:S04]  /*328e0*/  LDL.LU R240, [R1+0x78c] ;  /* 0x00078c0001f07983 */ /* 0x000ee80000300800 */
[----:B------:R1:W-:Y:S01]  /*328f0*/  LDGSTS.E [R204+-0x3f980], desc[UR60][R76.64], P2 ;  /* 0xc06800004ccc7fae */ /* 0x0003e2000912187c */
[----:B------:R-:W-:-:S03]  /*32900*/  LEA R78, P1, R72, R6, 0x2 ;  /* 0x00000006484e7211 */ /* 0x000fc600078210ff */
[----:B------:R4:W-:Y:S01]  /*32910*/  STL.64 [R1+0x9c8], R80 ;  /* 0x0009c85001007387 */ /* 0x0009e20000100a00 */
[----:B------:R-:W-:-:S03]  /*32920*/  LEA.HI.X.SX32 R79, R72, R5, 0x2, P1 ;  /* 0x00000005484f7211 */ /* 0x000fc600008f16ff */
[----:B------:R4:W-:Y:S01]  /*32930*/  LDGSTS.E [R204+-0x3f580], desc[UR60][R80.64], P2 ;  /* 0xc0a8000050cc7fae */ /* 0x0009e2000912187c */
[----:B-1----:R-:W-:-:S03]  /*32940*/  LEA R76, P0, R242, R6, 0x2 ;  /* 0x00000006f24c7211 */ /* 0x002fc600078010ff */
[----:B------:R1:W-:Y:S01]  /*32950*/  STL.64 [R1+0x998], R78 ;  /* 0x0009984e01007387 */ /* 0x0003e20000100a00 */
[----:B------:R-:W-:-:S03]  /*32960*/  LEA.HI.X.SX32 R77, R242, R5, 0x2, P0 ;  /* 0x00000005f24d7211 */ /* 0x000fc600000f16ff */
[----:B------:R1:W-:Y:S04]  /*32970*/  LDGSTS.E [R205+-0x3f180], desc[UR60][R78.64], P2 ;  /* 0xc0e800004ecd7fae */ /* 0x0003e8000912187c */
[----:B------:R-:W3:Y:S04]  /*32980*/  LDL.LU R242, [R1+0x788] ;  /* 0x0007880001f27983 */ /* 0x000ee80000300800 */
[----:B------:R2:W-:Y:S04]  /*32990*/  STL.64 [R1+0x968], R76 ;  /* 0x0009684c01007387 */ /* 0x0005e80000100a00 */
[----:B------:R-:W3:Y:S04]  /*329a0*/  LDL.LU R72, [R1+0x75c] ;  /* 0x00075c0001487983 */ /* 0x000ee80000300800 */
[----:B------:R2:W-:Y:S01]  /*329b0*/  LDGSTS.E [R204+-0x3ed80], desc[UR60][R76.64], P2 ;  /* 0xc12800004ccc7fae */ /* 0x0005e2000912187c */
[----:B----4-:R-:W-:-:S04]  /*329c0*/  LEA R80, P0, R243, R6, 0x2 ;  /* 0x00000006f3507211 */ /* 0x010fc800078010ff */
[----:B------:R-:W-:Y:S02]  /*329d0*/  LEA.HI.X.SX32 R81, R243, R5, 0x2, P0 ;  /* 0x00000005f3517211 */ /* 0x000fe400000f16ff */
[----:B------:R-:W4:Y:S04]  /*329e0*/  LDL.LU R243, [R1+0x758] ;  /* 0x0007580001f37983 */ /* 0x000f280000300800 */
[----:B------:R3:W-:Y:S04]  /*329f0*/  STL.64 [R1+0x938], R80 ;  /* 0x0009385001007387 */ /* 0x0007e80000100a00 */
[----:B------:R3:W-:Y:S01]  /*32a00*/  LDGSTS.E [R204+-0x3e980], desc[UR60][R80.64], P2 ;  /* 0xc168000050cc7fae */ /* 0x0007e2000912187c */
[----:B-1----:R-:W-:-:S04]  /*32a10*/  LEA R78, P1, R73, R6, 0x2 ;  /* 0x00000006494e7211 */ /* 0x002fc800078210ff */
[----:B------:R-:W-:Y:S02]  /*32a20*/  LEA.HI.X.SX32 R79, R73, R5, 0x2, P1 ;  /* 0x00000005494f7211 */ /* 0x000fe400008f16ff */
[----:B--2---:R-:W-:-:S03]  /*32a30*/  LEA R76, P0, R71, R6, 0x2 ;  /* 0x00000006474c7211 */ /* 0x004fc600078010ff */
[----:B------:R1:W-:Y:S01]  /*32a40*/  STL.64 [R1+0x908], R78 ;  /* 0x0009084e01007387 */ /* 0x0003e20000100a00 */
[----:B------:R-:W-:-:S03]  /*32a50*/  LEA.HI.X.SX32 R77, R71, R5, 0x2, P0 ;  /* 0x00000005474d7211 */ /* 0x000fc600000f16ff */
[----:B------:R1:W-:Y:S04]  /*32a60*/  LDGSTS.E [R205+-0x3e580], desc[UR60][R78.64], P2 ;  /* 0xc1a800004ecd7fae */ /* 0x0003e8000912187c */
[----:B------:R-:W2:Y:S04]  /*32a70*/  LDL.LU R73, [R1+0x728] ;  /* 0x0007280001497983 */ /* 0x000ea80000300800 */
[----:B------:R1:W-:Y:S04]  /*32a80*/  STL.64 [R1+0x8d8], R76 ;  /* 0x0008d84c01007387 */ /* 0x0003e80000100a00 */
[----:B------:R1:W-:Y:S04]  /*32a90*/  LDGSTS.E [R204+-0x3e180], desc[UR60][R76.64], P2 ;  /* 0xc1e800004ccc7fae */ /* 0x0003e8000912187c */
[----:B------:R-:W2:Y:S01]  /*32aa0*/  LDL.LU R71, [R1+0x72c] ;  /* 0x00072c0001477983 */ /* 0x000ea20000300800 */
[----:B---3--:R-:W-:-:S04]  /*32ab0*/  LEA R80, P0, R237, R6, 0x2 ;  /* 0x00000006ed507211 */ /* 0x008fc800078010ff */
[----:B------:R-:W-:Y:S02]  /*32ac0*/  LEA.HI.X.SX32 R81, R237, R5, 0x2, P0 ;  /* 0x00000005ed517211 */ /* 0x000fe400000f16ff */
[----:B------:R-:W3:Y:S01]  /*32ad0*/  LDL.LU R237, [R1+0x6f8] ;  /* 0x0006f80001ed7983 */ /* 0x000ee20000300800 */
[----:B-1----:R-:W-:-:S03]  /*32ae0*/  LEA R78, P1, R239, R6, 0x2 ;  /* 0x00000006ef4e7211 */ /* 0x002fc600078210ff */
[----:B------:R1:W-:Y:S01]  /*32af0*/  LDGSTS.E [R204+-0x3dd80], desc[UR60][R80.64], P2 ;  /* 0xc228000050cc7fae */ /* 0x0003e2000912187c */
[-C--:B------:R-:W-:Y:S02]  /*32b00*/  LEA.HI.X.SX32 R79, R239, R5.reuse, 0x2, P1 ;  /* 0x00000005ef4f7211 */ /* 0x080fe400008f16ff */
[CC--:B------:R-:W-:Y:S01]  /*32b10*/  LEA R76, P0, R240.reuse, R6.reuse, 0x2 ;  /* 0x00000006f04c7211 */ /* 0x0c0fe200078010ff */
[----:B------:R1:W-:Y:S03]  /*32b20*/  STL.64 [R1+0x8a8], R80 ;  /* 0x0008a85001007387 */ /* 0x0003e60000100a00 */
[----:B------:R-:W-:Y:S01]  /*32b30*/  LEA.HI.X.SX32 R77, R240, R5, 0x2, P0 ;  /* 0x00000005f04d7211 */ /* 0x000fe200000f16ff */
[----:B------:R1:W-:Y:S04]  /*32b40*/  STL.64 [R1+0x878], R78 ;  /* 0x0008784e01007387 */ /* 0x0003e80000100a00 */
[----:B------:R-:W3:Y:S04]  /*32b50*/  LDL.LU R239, [R1+0x6fc] ;  /* 0x0006fc0001ef7983 */ /* 0x000ee80000300800 */
[----:B------:R4:W-:Y:S04]  /*32b60*/  STL.64 [R1+0x848], R76 ;  /* 0x0008484c01007387 */ /* 0x0009e80000100a00 */
[----:B------:R-:W3:Y:S04]  /*32b70*/  LDL.LU R240, [R1+0x814] ;  /* 0x0008140001f07983 */ /* 0x000ee80000300800 */
[----:B------:R1:W-:Y:S02]  /*32b80*/  LDGSTS.E [R205+-0x3d980], desc[UR60][R78.64], P2 ;  /* 0xc26800004ecd7fae */ /* 0x0003e4000912187c */
[----:B-1----:R-:W-:-:S02]  /*32b90*/  LEA R80, P0, R242, R6, 0x2 ;  /* 0x00000006f2507211 */ /* 0x002fc400078010ff */
[----:B------:R4:W-:Y:S02]  /*32ba0*/  LDGSTS.E [R204+-0x3d580], desc[UR60][R76.64], P2 ;  /* 0xc2a800004ccc7fae */ /* 0x0009e4000912187c */
[----:B------:R-:W-:Y:S02]  /*32bb0*/  LEA.HI.X.SX32 R81, R242, R5, 0x2, P0 ;  /* 0x00000005f2517211 */ /* 0x000fe400000f16ff */
[----:B------:R-:W3:Y:S01]  /*32bc0*/  LDL.LU R242, [R1+0x810] ;  /* 0x0008100001f27983 */ /* 0x000ee20000300800 */
[----:B------:R-:W-:-:S03]  /*32bd0*/  LEA R78, P1, R72, R6, 0x2 ;  /* 0x00000006484e7211 */ /* 0x000fc600078210ff */
[----:B------:R2:W-:Y:S01]  /*32be0*/  LDGSTS.E [R204+-0x3d180], desc[UR60][R80.64], P2 ;  /* 0xc2e8000050cc7fae */ /* 0x0005e2000912187c */
[----:B------:R-:W-:-:S03]  /*32bf0*/  LEA.HI.X.SX32 R79, R72, R5, 0x2, P1 ;  /* 0x00000005484f7211 */ /* 0x000fc600008f16ff */
[----:B------:R-:W-:Y:S04]  /*32c00*/  STL.64 [R1+0x818], R80 ;  /* 0x0008185001007387 */ /* 0x000fe80000100a00 */
[----:B------:R1:W-:Y:S04]  /*32c10*/  STL.64 [R1+0x7e8], R78 ;  /* 0x0007e84e01007387 */ /* 0x0003e80000100a00 */
[----:B------:R-:W-:Y:S01]  /*32c20*/  LDGSTS.E [R205+-0x3cd80], desc[UR60][R78.64], P2 ;  /* 0xc32800004ecd7fae */ /* 0x000fe2000912187c */
[----:B----4-:R-:W-:-:S04]  /*32c30*/  LEA R76, P0, R243, R6, 0x2 ;  /* 0x00000006f34c7211 */ /* 0x010fc800078010ff */
[----:B------:R-:W-:Y:S02]  /*32c40*/  LEA.HI.X.SX32 R77, R243, R5, 0x2, P0 ;  /* 0x00000005f34d7211 */ /* 0x000fe400000f16ff */
[----:B------:R-:W4:Y:S04]  /*32c50*/  LDL.LU R243, [R1+0x7e4] ;  /* 0x0007e40001f37983 */ /* 0x000f280000300800 */
[----:B------:R2:W-:Y:S04]  /*32c60*/  STL.64 [R1+0x7b8], R76 ;  /* 0x0007b84c01007387 */ /* 0x0005e80000100a00 */
[----:B------:R2:W-:Y:S04]  /*32c70*/  LDGSTS.E [R204+-0x3c980], desc[UR60][R76.64], P2 ;  /* 0xc36800004ccc7fae */ /* 0x0005e8000912187c */
[----:B-1----:R-:W4:Y:S04]  /*32c80*/  LDL.LU R78, [R1+0x7e0] ;  /* 0x0007e000014e7983 */ /* 0x002f280000300800 */
[----:B------:R-:W4:Y:S01]  /*32c90*/  LDL.LU R79, [R1+0x7b4] ;  /* 0x0007b400014f7983 */ /* 0x000f220000300800 */
[----:B--2---:R-:W-:-:S04]  /*32ca0*/  LEA R80, P0, R73, R6, 0x2 ;  /* 0x0000000649507211 */ /* 0x004fc800078010ff */
[----:B------:R-:W-:Y:S02]  /*32cb0*/  LEA.HI.X.SX32 R81, R73, R5, 0x2, P0 ;  /* 0x0000000549517211 */ /* 0x000fe400000f16ff */
[----:B------:R-:W-:-:S03]  /*32cc0*/  LEA R76, P1, R71, R6, 0x2 ;  /* 0x00000006474c7211 */ /* 0x000fc600078210ff */
[----:B------:R1:W-:Y:S01]  /*32cd0*/  STL.64 [R1+0x788], R80 ;  /* 0x0007885001007387 */ /* 0x0003e20000100a00 */
[----:B------:R-:W-:-:S03]  /*32ce0*/  LEA.HI.X.SX32 R77, R71, R5, 0x2, P1 ;  /* 0x00000005474d7211 */ /* 0x000fc600008f16ff */
[----:B------:R1:W-:Y:S04]  /*32cf0*/  LDGSTS.E [R204+-0x3c580], desc[UR60][R80.64], P2 ;  /* 0xc3a8000050cc7fae */ /* 0x0003e8000912187c */
[----:B------:R-:W2:Y:S04]  /*32d00*/  LDL.LU R71, [R1+0x7b0] ;  /* 0x0007b00001477983 */ /* 0x000ea80000300800 */
[----:B------:R1:W-:Y:S04]  /*32d10*/  STL.64 [R1+0x758], R76 ;  /* 0x0007584c01007387 */ /* 0x0003e80000100a00 */
[----:B------:R1:W-:Y:S01]  /*32d20*/  LDGSTS.E [R205+-0x3c180], desc[UR60][R76.64], P2 ;  /* 0xc3e800004ccd7fae */ /* 0x0003e2000912187c */
[----:B---3--:R-:W-:-:S04]  /*32d30*/  LEA R72, P0, R237, R6, 0x2 ;  /* 0x00000006ed487211 */ /* 0x008fc800078010ff */
[----:B------:R-:W-:-:S05]  /*32d40*/  LEA.HI.X.SX32 R73, R237, R5, 0x2, P0 ;  /* 0x00000005ed497211 */ /* 0x000fca00000f16ff */
[----:B------:R3:W-:Y:S04]  /*32d50*/  STL.64 [R1+0x728], R72 ;  /* 0x0007284801007387 */ /* 0x0007e80000100a00 */
[----:B------:R-:W2:Y:S04]  /*32d60*/  LDL.LU R237, [R1+0x784] ;  /* 0x0007840001ed7983 */ /* 0x000ea80000300800 */
[----:B------:R3:W-:Y:S01]  /*32d70*/  LDGSTS.E [R204+-0x3bd80], desc[UR60][R72.64], P2 ;  /* 0xc428000048cc7fae */ /* 0x0007e2000912187c */
[----:B-1----:R-:W-:-:S04]  /*32d80*/  LEA R80, P0, R239, R6, 0x2 ;  /* 0x00000006ef507211 */ /* 0x002fc800078010ff */
[----:B------:R-:W-:Y:S02]  /*32d90*/  LEA.HI.X.SX32 R81, R239, R5, 0x2, P0 ;  /* 0x00000005ef517211 */ /* 0x000fe400000f16ff */
[----:B------:R-:W2:Y:S01]  /*32da0*/  LDL.LU R239, [R1+0x780] ;  /* 0x0007800001ef7983 */ /* 0x000ea20000300800 */
[----:B------:R-:W-:-:S03]  /*32db0*/  LEA R76, P1, R240, R6, 0x2 ;  /* 0x00000006f04c7211 */ /* 0x000fc600078210ff */
[----:B------:R4:W-:Y:S01]  /*32dc0*/  LDGSTS.E [R204+-0x3b980], desc[UR60][R80.64], P2 ;  /* 0xc468000050cc7fae */ /* 0x0009e2000912187c */
[----:B------:R-:W-:-:S03]  /*32dd0*/  LEA.HI.X.SX32 R77, R240, R5, 0x2, P1 ;  /* 0x00000005f04d7211 */ /* 0x000fc600008f16ff */
[----:B------:R4:W-:Y:S04]  /*32de0*/  STL.64 [R1+0x6f8], R80 ;  /* 0x0006f85001007387 */ /* 0x0009e80000100a00 */
[----:B------:R1:W-:Y:S01]  /*32df0*/  STL.64 [R1+0x6c8], R76 ;  /* 0x0006c84c01007387 */ /* 0x0003e20000100a00 */
[----:B---3--:R-:W-:-:S03]  /*32e00*/  LEA R72, P0, R242, R6, 0x2 ;  /* 0x00000006f2487211 */ /* 0x008fc600078010ff */
[----:B------:R-:W3:Y:S01]  /*32e10*/  LDL.LU R240, [R1+0x754] ;  /* 0x0007540001f07983 */ /* 0x000ee20000300800 */
[----:B------:R-:W-:-:S03]  /*32e20*/  LEA.HI.X.SX32 R73, R242, R5, 0x2, P0 ;  /* 0x00000005f2497211 */ /* 0x000fc600000f16ff */
[----:B------:R1:W-:Y:S04]  /*32e30*/  LDGSTS.E [R205+-0x3b580], desc[UR60][R76.64], P2 ;  /* 0xc4a800004ccd7fae */ /* 0x0003e8000912187c */
[----:B------:R1:W-:Y:S04]  /*32e40*/  STL.64 [R1+0x698], R72 ;  /* 0x0006984801007387 */ /* 0x0003e80000100a00 */
[----:B------:R-:W3:Y:S04]  /*32e50*/  LDL.LU R242, [R1+0x750] ;  /* 0x0007500001f27983 */ /* 0x000ee80000300800 */
[----:B------:R1:W-:Y:S01]  /*32e60*/  LDGSTS.E [R204+-0x3b180], desc[UR60][R72.64], P2 ;  /* 0xc4e8000048cc7fae */ /* 0x0003e2000912187c */
[----:B----4-:R-:W-:-:S04]  /*32e70*/  LEA R80, P0, R243, R6, 0x2 ;  /* 0x00000006f3507211 */ /* 0x010fc800078010ff */
[----:B------:R-:W-:Y:S02]  /*32e80*/  LEA.HI.X.SX32 R81, R243, R5, 0x2, P0 ;  /* 0x00000005f3517211 */ /* 0x000fe400000f16ff */
[----:B------:R-:W4:Y:S01]  /*32e90*/  LDL.LU R243, [R1+0x724] ;  /* 0x0007240001f37983 */ /* 0x000f220000300800 */
[----:B-1----:R-:W-:-:S03]  /*32ea0*/  LEA R76, P1, R78, R6, 0x2 ;  /* 0x000000064e4c7211 */ /* 0x002fc600078210ff */
[----:B------:R1:W-:Y:S01]  /*32eb0*/  LDGSTS.E [R204+-0x3ad80], desc[UR60][R80.64], P2 ;  /* 0xc528000050cc7fae */ /* 0x0003e2000912187c */
[CC--:B------:R-:W-:Y:S02]  /*32ec0*/  LEA R72, P0, R79.reuse, R6.reuse, 0x2 ;  /* 0x000000064f487211 */ /* 0x0c0fe400078010ff */
[-C--:B------:R-:W-:Y:S02]  /*32ed0*/  LEA.HI.X.SX32 R77, R78, R5.reuse, 0x2, P1 ;  /* 0x000000054e4d7211 */ /* 0x080fe400008f16ff */
[----:B------:R-:W-:Y:S01]  /*32ee0*/  LEA.HI.X.SX32 R73, R79, R5, 0x2, P0 ;  /* 0x000000054f497211 */ /* 0x000fe200000f16ff */
[----:B------:R-:W-:Y:S04]  /*32ef0*/  STL.64 [R1+0x668], R80 ;  /* 0x0006685001007387 */ /* 0x000fe80000100a00 */
[----:B------:R-:W-:Y:S04]  /*32f00*/  STL.64 [R1+0x638], R76 ;  /* 0x0006384c01007387 */ /* 0x000fe80000100a00 */
[----:B------:R1:W-:Y:S04]  /*32f10*/  LDGSTS.E [R205+-0x3a980], desc[UR60][R76.64], P2 ;  /* 0xc56800004ccd7fae */ /* 0x0003e8000912187c */
[----:B------:R1:W-:Y:S04]  /*32f20*/  STL.64 [R1+0x608], R72 ;  /* 0x0006084801007387 */ /* 0x0003e80000100a00 */
[----:B------:R-:W-:Y:S04]  /*32f30*/  LDGSTS.E [R204+-0x3a580], desc[UR60][R72.64], P2 ;  /* 0xc5a8000048cc7fae */ /* 0x000fe8000912187c */
[----:B-1----:R-:W4:Y:S04]  /*32f40*/  LDL.LU R73, [R1+0x720] ;  /* 0x0007200001497983 */ /* 0x002f280000300800 */
[----:B------:R-:W4:Y:S04]  /*32f50*/  LDL.LU R78, [R1+0x6f4] ;  /* 0x0006f400014e7983 */ /* 0x000f280000300800 */
[----:B------:R-:W4:Y:S01]  /*32f60*/  LDL.LU R79, [R1+0x6f0] ;  /* 0x0006f000014f7983 */ /* 0x000f220000300800 */
[----:B--2---:R-:W-:-:S04]  /*32f70*/  LEA R82, P0, R71, R6, 0x2 ;  /* 0x0000000647527211 */ /* 0x004fc800078010ff */
[----:B------:R-:W-:-:S05]  /*32f80*/  LEA.HI.X.SX32 R83, R71, R5, 0x2, P0 ;  /* 0x0000000547537211 */ /* 0x000fca00000f16ff */
[----:B------:R3:W-:Y:S04]  /*32f90*/  STL.64 [R1+0x5d8], R82 ;  /* 0x0005d85201007387 */ /* 0x0007e80000100a00 */
[----:B------:R3:W-:Y:S04]  /*32fa0*/  LDGSTS.E [R204+-0x3a180], desc[UR60][R82.64], P2 ;  /* 0xc5e8000052cc7fae */ /* 0x0007e8000912187c */
[----:B------:R-:W2:Y:S01]  /*32fb0*/  LDL.LU R71, [R1+0x6c4] ;  /* 0x0006c40001477983 */ /* 0x000ea20000300800 */
[----:B------:R-:W-:-:S04]  /*32fc0*/  LEA R80, P1, R237, R6, 0x2 ;  /* 0x00000006ed507211 */ /* 0x000fc800078210ff */
[----:B------:R-:W-:-:S05]  /*32fd0*/  LEA.HI.X.SX32 R81, R237, R5, 0x2, P1 ;  /* 0x00000005ed517211 */ /* 0x000fca00008f16ff */
[----:B------:R1:W-:Y:S04]  /*32fe0*/  STL.64 [R1+0x5a8], R80 ;  /* 0x0005a85001007387 */ /* 0x0003e80000100a00 */
[----:B------:R1:W-:Y:S01]  /*32ff0*/  LDGSTS.E [R205+-0x39d80], desc[UR60][R80.64], P2 ;  /* 0xc628000050cd7fae */ /* 0x0003e2000912187c */
[----:B------:R-:W-:-:S04]  /*33000*/  LEA R76, P0, R239, R6, 0x2 ;  /* 0x00000006ef4c7211 */ /* 0x000fc800078010ff */
[----:B------:R-:W-:-:S05]  /*33010*/  LEA.HI.X.SX32 R77, R239, R5, 0x2, P0 ;  /* 0x00000005ef4d7211 */ /* 0x000fca00000f16ff */
[----:B------:R4:W-:Y:S04]  /*33020*/  STL.64 [R1+0x578], R76 ;  /* 0x0005784c01007387 */ /* 0x0009e80000100a00 */
[----:B------:R-:W2:Y:S01]  /*33030*/  LDL.LU R237, [R1+0x6c0] ;  /* 0x0006c00001ed7983 */ /* 0x000ea20000300800 */
[----:B---3--:R-:W-:-:S03]  /*33040*/  LEA R82, P0, R240, R6, 0x2 ;  /* 0x00000006f0527211 */ /* 0x008fc600078010ff */
[----:B------:R-:W3:Y:S01]  /*33050*/  LDL.LU R239, [R1+0x694] ;  /* 0x0006940001ef7983 */ /* 0x000ee20000300800 */
[----:B------:R-:W-:-:S03]  /*33060*/  LEA.HI.X.SX32 R83, R240, R5, 0x2, P0 ;  /* 0x00000005f0537211 */ /* 0x000fc600000f16ff */
[----:B------:R4:W-:Y:S01]  /*33070*/  LDGSTS.E [R204+-0x39980], desc[UR60][R76.64], P2 ;  /* 0xc66800004ccc7fae */ /* 0x0009e2000912187c */
[----:B-1----:R-:W-:-:S03]  /*33080*/  LEA R80, P1, R242, R6, 0x2 ;  /* 0x00000006f2507211 */ /* 0x002fc600078210ff */
[----:B------:R-:W-:Y:S01]  /*33090*/  STL.64 [R1+0x548], R82 ;  /* 0x0005485201007387 */ /* 0x000fe20000100a00 */
[----:B------:R-:W-:-:S03]  /*330a0*/  LEA.HI.X.SX32 R81, R242, R5, 0x2, P1 ;  /* 0x00000005f2517211 */ /* 0x000fc600008f16ff */
[----:B------:R-:W3:Y:S04]  /*330b0*/  LDL.LU R240, [R1+0x690] ;  /* 0x0006900001f07983 */ /* 0x000ee80000300800 */
[----:B------:R-:W3:Y:S04]  /*330c0*/  LDL.LU R242, [R1+0x664] ;  /* 0x0006640001f27983 */ /* 0x000ee80000300800 */
[----:B------:R1:W-:Y:S04]  /*330d0*/  STL.64 [R1+0x518], R80 ;  /* 0x0005185001007387 */ /* 0x0003e80000100a00 */
[----:B------:R-:W-:Y:S04]  /*330e0*/  LDGSTS.E [R204+-0x39580], desc[UR60][R82.64], P2 ;  /* 0xc6a8000052cc7fae */ /* 0x000fe8000912187c */
[----:B------:R1:W-:Y:S01]  /*330f0*/  LDGSTS.E [R205+-0x39180], desc[UR60][R80.64], P2 ;  /* 0xc6e8000050cd7fae */ /* 0x0003e2000912187c */
[----:B----4-:R-:W-:-:S04]  /*33100*/  LEA R76, P0, R243, R6, 0x2 ;  /* 0x00000006f34c7211 */ /* 0x010fc800078010ff */
[----:B------:R-:W-:Y:S02]  /*33110*/  LEA.HI.X.SX32 R77, R243, R5, 0x2, P0 ;  /* 0x00000005f34d7211 */ /* 0x000fe400000f16ff */
[----:B------:R-:W4:Y:S04]  /*33120*/  LDL.LU R243, [R1+0x660] ;  /* 0x0006600001f37983 */ /* 0x000f280000300800 */
[----:B------:R1:W-:Y:S04]  /*33130*/  STL.64 [R1+0x4e8], R76 ;  /* 0x0004e84c01007387 */ /* 0x0003e80000100a00 */
[----:B------:R1:W-:Y:S02]  /*33140*/  LDGSTS.E [R204+-0x38d80], desc[UR60][R76.64], P2 ;  /* 0xc72800004ccc7fae */ /* 0x0003e4000912187c */
[----:B-1----:R-:W-:-:S02]  /*33150*/  LEA R80, P0, R73, R6, 0x2 ;  /* 0x0000000649507211 */ /* 0x002fc400078010ff */
[CC--:B------:R-:W-:Y:S02]  /*33160*/  LEA R76, P1, R78.reuse, R6.reuse, 0x2 ;  /* 0x000000064e4c7211 */ /* 0x0c0fe400078210ff */
[-C--:B------:R-:W-:Y:S02]  /*33170*/  LEA.HI.X.SX32 R81, R73, R5.reuse, 0x2, P0 ;  /* 0x0000000549517211 */ /* 0x080fe400000f16ff */
[C---:B------:R-:W-:Y:S02]  /*33180*/  LEA R72, P0, R79.reuse, R6, 0x2 ;  /* 0x000000064f487211 */ /* 0x040fe400078010ff */
[-C--:B------:R-:W-:Y:S01]  /*33190*/  LEA.HI.X.SX32 R77, R78, R5.reuse, 0x2, P1 ;  /* 0x000000054e4d7211 */ /* 0x080fe200008f16ff */
[----:B------:R-:W-:Y:S01]  /*331a0*/  LDGSTS.E [R204+-0x38980], desc[UR60][R80.64], P2 ;  /* 0xc768000050cc7fae */ /* 0x000fe2000912187c */
[----:B------:R-:W-:-:S03]  /*331b0*/  LEA.HI.X.SX32 R73, R79, R5, 0x2, P0 ;  /* 0x000000054f497211 */ /* 0x000fc600000f16ff */
[----:B------:R-:W-:Y:S04]  /*331c0*/  STL.64 [R1+0x4b8], R80 ;  /* 0x0004b85001007387 */ /* 0x000fe80000100a00 */
[----:B------:R1:W-:Y:S04]  /*331d0*/  STL.64 [R1+0x488], R76 ;  /* 0x0004884c01007387 */ /* 0x0003e80000100a00 */
[----:B------:R1:W-:Y:S01]  /*331e0*/  LDGSTS.E [R205+-0x38580], desc[UR60][R76.64], P2 ;  /* 0xc7a800004ccd7fae */ /* 0x0003e2000912187c */
[----:B--2---:R-:W-:-:S03]  /*331f0*/  LEA R78, P0, R71, R6, 0x2 ;  /* 0x00000006474e7211 */ /* 0x004fc600078010ff */
[----:B------:R3:W-:Y:S01]  /*33200*/  STL.64 [R1+0x458], R72 ;  /* 0x0004584801007387 */ /* 0x0007e20000100a00 */
[----:B------:R-:W-:-:S03]  /*33210*/  LEA.HI.X.SX32 R79, R71, R5, 0x2, P0 ;  /* 0x00000005474f7211 */ /* 0x000fc600000f16ff */
[----:B------:R3:W-:Y:S04]  /*33220*/  LDGSTS.E [R204+-0x38180], desc[UR60][R72.64], P2 ;  /* 0xc7e8000048cc7fae */ /* 0x0007e8000912187c */
[----:B------:R2:W-:Y:S04]  /*33230*/  STL.64 [R1+0x428], R78 ;  /* 0x0004284e01007387 */ /* 0x0005e80000100a00 */
[----:B------:R2:W-:Y:S01]  /*33240*/  LDGSTS.E [R204+-0x1fd80], desc[UR60][R78.64], P2 ;  /* 0xe02800004ecc7fae */ /* 0x0005e2000912187c */
[-C--:B-1----:R-:W-:Y:S02]  /*33250*/  LEA R76, P1, R237, R6.reuse, 0x2 ;  /* 0x00000006ed4c7211 */ /* 0x082fe400078210ff */
[----:B---3--:R-:W-:-:S02]  /*33260*/  LEA R72, P0, R239, R6, 0x2 ;  /* 0x00000006ef487211 */ /* 0x008fc400078010ff */
[-C--:B------:R-:W-:Y:S02]  /*33270*/  LEA.HI.X.SX32 R77, R237, R5.reuse, 0x2, P1 ;  /* 0x00000005ed4d7211 */ /* 0x080fe400008f16ff */
[----:B------:R-:W-:-:S03]  /*33280*/  LEA.HI.X.SX32 R73, R239, R5, 0x2, P0 ;  /* 0x00000005ef497211 */ /* 0x000fc600000f16ff */
[----:B------:R1:W-:Y:S04]  /*33290*/  STL.64 [R1+0x3f0], R76 ;  /* 0x0003f04c01007387 */ /* 0x0003e80000100a00 */
        /* <DEDUP_REMOVED lines=8> */
[----:B------:R-:W-:Y:S04]  /*33320*/  LDGSTS.E [R204+-0x1f180], desc[UR60][R78.64], P2 ;  /* 0xe0e800004ecc7fae */ /* 0x000fe8000912187c */
[----:B------:R1:W-:Y:S04]  /*33330*/  STL.64 [R1+0x358], R76 ;  /* 0x0003584c01007387 */ /* 0x0003e80000100a00 */
[----:B------:R1:W-:Y:S01]  /*33340*/  LDGSTS.E [R205+-0x1ed80], desc[UR60][R76.64], P2 ;  /* 0xe12800004ccd7fae */ /* 0x0003e2000912187c */
[----:B----4-:R-:W-:-:S04]  /*33350*/  LEA R72, P0, R243, R6, 0x2 ;  /* 0x00000006f3487211 */ /* 0x010fc800078010ff */
[----:B------:R-:W-:Y:S02]  /*33360*/  LEA.HI.X.SX32 R73, R243, R5, 0x2, P0 ;  /* 0x00000005f3497211 */ /* 0x000fe400000f16ff */
[----:B-1----:R-:W-:-:S03]  /*33370*/  LEA R76, P0, R70, R6, 0x2 ;  /* 0x00000006464c7211 */ /* 0x002fc600078010ff */
[----:B------:R1:W-:Y:S04]  /*33380*/  STL.64 [R1+0x320], R72 ;  /* 0x0003204801007387 */ /* 0x0003e80000100a00 */
[----:B------:R1:W-:Y:S01]  /*33390*/  LDGSTS.E [R204+-0x1e980], desc[UR60][R72.64], P2 ;  /* 0xe168000048cc7fae */ /* 0x0003e2000912187c */
[-C--:B------:R-:W-:Y:S02]  /*333a0*/  LEA.HI.X.SX32 R77, R70, R5.reuse, 0x2, P0 ;  /* 0x00000005464d7211 */ /* 0x080fe400000f16ff */
[-C--:B------:R-:W-:Y:S02]  /*333b0*/  LEA R70, P0, R67, R6.reuse, 0x2 ;  /* 0x0000000643467211 */ /* 0x080fe400078010ff */
[C---:B-1----:R-:W-:Y:S01]  /*333c0*/  LEA R72, P1, R75.reuse, R6, 0x2 ;  /* 0x000000064b487211 */ /* 0x042fe200078210ff */
[----:B------:R-:W-:Y:S03]  /*333d0*/  LDGSTS.E [R204+-0x1e580], desc[UR60][R76.64], P2 ;  /* 0xe1a800004ccc7fae */ /* 0x000fe6000912187c */
        /* <DEDUP_REMOVED lines=9> */
[CC--:B------:R-:W-:Y:S02]  /*33470*/  LEA R66, P0, R63.reuse, R6.reuse, 0x2 ;  /* 0x000000063f427211 */ /* 0x0c0fe400078010ff */
[CC--:B--2---:R-:W-:Y:S01]  /*33480*/  LEA R70, P1, R74.reuse, R6.reuse, 0x2 ;  /* 0x000000064a467211 */ /* 0x0c4fe200078210ff */
        /* <DEDUP_REMOVED lines=12> */
[----:B------:R-:W-:Y:S02]  /*33550*/  LEA R62, P0, R59, R6, 0x2 ;  /* 0x000000063b3e7211 */ /* 0x000fe400078010ff */
        /* <DEDUP_REMOVED lines=20> */
[-C--:B------:R-:W-:Y:S02]  /*336a0*/  LEA.HI.X.SX32 R63, R64, R5.reuse, 0x2, P0 ;  /* 0x00000005403f7211 */ /* 0x080fe400000f16ff */
[-C--:B--2---:R-:W-:Y:S01]  /*336b0*/  LEA R58, P1, R61, R6.reuse, 0x2 ;  /* 0x000000063d3a7211 */ /* 0x084fe200078210ff */
[----:B------:R-:W-:Y:S01]  /*336c0*/  VIADD R206, R249, 0x200000 ;  /* 0x00200000f9ce7836 */ /* 0x000fe20000000000 */
[----:B------:R-:W-:Y:S01]  /*336d0*/  LEA R204, P0, R60, R6, 0x2 ;  /* 0x000000063ccc7211 */ /* 0x000fe200078010ff */
[----:B------:R1:W-:Y:S01]  /*336e0*/  LDGSTS.E [R205+-0x1b580], desc[UR60][R62.64], P2 ;  /* 0xe4a800003ecd7fae */ /* 0x0003e2000912187c */
[----:B------:R-:W-:-:S03]  /*336f0*/  LEA.HI.X.SX32 R59, R61, R5, 0x2, P1 ;  /* 0x000000053d3b7211 */ /* 0x000fc600008f16ff */
[----:B------:R-:W-:Y:S04]  /*33700*/  STL.64 [R1+0x48], R62 ;  /* 0x0000483e01007387 */ /* 0x000fe80000100a00 */
[----:B------:R2:W-:Y:S04]  /*33710*/  STL.64 [R1+0x10], R58 ;  /* 0x0000103a01007387 */ /* 0x0005e80000100a00 */
[----:B------:R-:W3:Y:S04]  /*33720*/  LDL.LU R240, [R1+0x874] ;  /* 0x0008740001f07983 */ /* 0x000ee80000300800 */
[----:B------:R-:W4:Y:S04]  /*33730*/  LDL.LU R242, [R1+0x960] ;  /* 0x0009600001f27983 */ /* 0x000f280000300800 */
[----:B------:R-:W4:Y:S01]  /*33740*/  LDL.LU R243, [R1+0x934] ;  /* 0x0009340001f37983 */ /* 0x000f220000300800 */
[----:B-1----:R-:W-:-:S02]  /*33750*/  LEA.HI.X.SX32 R205, R60, R5, 0x2, P0 ;  /* 0x000000053ccd7211 */ /* 0x002fc400000f16ff */
[----:B------:R-:W-:Y:S01]  /*33760*/  IADD3 R207, R249, 0x200000, RZ ;  /* 0x00200000f9cf7810 */ /* 0x000fe20007ffe0ff */
[----:B------:R1:W-:Y:S01]  /*33770*/  LDGSTS.E [R206+-0x1b180], desc[UR60][R58.64], P2 ;  /* 0xe4e800003ace7fae */ /* 0x0003e2000912187c */
[-C--:B------:R-:W-:Y:S01]  /*33780*/  LEA R208, P1, R45, R6.reuse, 0x2 ;  /* 0x000000062dd07211 */ /* 0x080fe200078210ff */
[C---:B------:R-:W-:Y:S02]  /*33790*/  VIADD R211, R249.reuse, 0x200000 ;  /* 0x00200000f9d37836 */ /* 0x040fe40000000000 */
[----:B------:R2:W-:Y:S01]  /*337a0*/  LDGSTS.E [R207+-0x1ad80], desc[UR60][R204.64], P2 ;  /* 0xe5280000cccf7fae */ /* 0x0005e2000912187c */
[----:B------:R-:W-:Y:S02]  /*337b0*/  IADD3 R212, R249, 0x200000, RZ ;  /* 0x00200000f9d47810 */ /* 0x000fe40007ffe0ff */
[----:B-1----:R-:W-:Y:S01]  /*337c0*/  LEA R206, P0, R57, R6, 0x2 ;  /* 0x0000000639ce7211 */ /* 0x002fe200078010ff */
[----:B------:R-:W-:Y:S01]  /*337d0*/  VIADD R213, R249, 0x200000 ;  /* 0x00200000f9d57836 */ /* 0x000fe20000000000 */
[-C--:B------:R-:W-:Y:S01]  /*337e0*/  LEA.HI.X.SX32 R209, R45, R5.reuse, 0x2, P1 ;  /* 0x000000052dd17211 */ /* 0x080fe200008f16ff */
[----:B------:R-:W-:Y:S01]  /*337f0*/  VIADD R217, R249, 0x200000 ;  /* 0x00200000f9d97836 */ /* 0x000fe20000000000 */
[----:B--2---:R-:W-:Y:S01]  /*33800*/  LEA.HI.X.SX32 R207, R57, R5, 0x2, P0 ;  /* 0x0000000539cf7211 */ /* 0x004fe200000f16ff */
[----:B------:R-:W-:Y:S01]  /*33810*/  IMAD R37, R234, R218, RZ ;  /* 0x000000daea257224 */ /* 0x000fe200078e02ff */
[-C--:B------:R-:W-:Y:S01]  /*33820*/  LEA R210, P0, R44, R6.reuse, 0x2 ;  /* 0x000000062cd27211 */ /* 0x080fe200078010ff */
[----:B------:R-:W-:Y:S01]  /*33830*/  IMAD R7, R235, R219, RZ ;  /* 0x000000dbeb077224 */ /* 0x000fe200078e02ff */
[C---:B------:R-:W-:Y:S01]  /*33840*/  IADD3 R216, R249.reuse, 0x200000, RZ ;  /* 0x00200000f9d87810 */ /* 0x040fe20007ffe0ff */
[----:B------:R1:W-:Y:S04]  /*33850*/  LDGSTS.E [R211+-0x1a980], desc[UR60][R206.64], P2 ;  /* 0xe5680000ced37fae */ /* 0x0003e8000912187c */
[----:B------:R2:W-:Y:S01]  /*33860*/  LDGSTS.E [R212+-0x1a580], desc[UR60][R208.64], P2 ;  /* 0xe5a80000d0d47fae */ /* 0x0005e2000912187c */
[----:B------:R-:W-:Y:S01]  /*33870*/  LEA R214, P1, R38, R6, 0x2 ;  /* 0x0000000626d67211 */ /* 0x000fe200078210ff */
[C---:B------:R-:W-:Y:S01]  /*33880*/  VIADD R224, R249.reuse, 0x200000 ;  /* 0x00200000f9e07836 */ /* 0x040fe20000000000 */
[----:B------:R-:W-:Y:S01]  /*33890*/  IADD3 R222, R249, 0x200000, RZ ;  /* 0x00200000f9de7810 */ /* 0x000fe20007ffe0ff */
[----:B------:R-:W4:Y:S01]  /*338a0*/  LDL.LU R58, [R1+0x930] ;  /* 0x00093000013a7983 */ /* 0x000f220000300800 */
[----:B-1----:R-:W-:-:S03]  /*338b0*/  LEA.HI.X.SX32 R211, R44, R5, 0x2, P0 ;  /* 0x000000052cd37211 */ /* 0x002fc600000f16ff */
[----:B------:R-:W4:Y:S01]  /*338c0*/  LDL.LU R59, [R1+0x900] ;  /* 0x00090000013b7983 */ /* 0x000f220000300800 */
[----:B--2---:R-:W-:-:S03]  /*338d0*/  LEA R212, P0, R39, R6, 0x2 ;  /* 0x0000000627d47211 */ /* 0x004fc600078010ff */
[----:B------:R1:W-:Y:S01]  /*338e0*/  LDGSTS.E [R213+-0x1a180], desc[UR60][R210.64], P2 ;  /* 0xe5e80000d2d57fae */ /* 0x0003e2000912187c */
[-C--:B------:R-:W-:Y:S02]  /*338f0*/  LEA.HI.X.SX32 R215, R38, R5.reuse, 0x2, P1 ;  /* 0x0000000526d77211 */ /* 0x080fe400008f16ff */
[----:B------:R-:W-:Y:S01]  /*33900*/  LEA R218, P1, R34, R6, 0x2 ;  /* 0x0000000622da7211 */ /* 0x000fe200078210ff */
[----:B------:R-:W2:Y:S01]  /*33910*/  LDL.LU R57, [R1+0x8d0] ;  /* 0x0008d00001397983 */ /* 0x000ea20000300800 */
[----:B-1----:R-:W-:-:S03]  /*33920*/  LEA.HI.X.SX32 R213, R39, R5, 0x2, P0 ;  /* 0x0000000527d57211 */ /* 0x002fc600000f16ff */
[----:B------:R-:W2:Y:S04]  /*33930*/  LDL.LU R237, [R1+0x904] ;  /* 0x0009040001ed7983 */ /* 0x000ea80000300800 */
[----:B------:R1:W-:Y:S01]  /*33940*/  LDGSTS.E [R216+-0x19d80], desc[UR60][R212.64], P2 ;  /* 0xe6280000d4d87fae */ /* 0x0003e2000912187c */
[----:B------:R-:W-:-:S03]  /*33950*/  LEA.HI.X.SX32 R219, R34, R5, 0x2, P1 ;  /* 0x0000000522db7211 */ /* 0x000fc600008f16ff */
[----:B------:R1:W-:Y:S01]  /*33960*/  LDGSTS.E [R217+-0x19980], desc[UR60][R214.64], P2 ;  /* 0xe6680000d6d97fae */ /* 0x0003e2000912187c */
[----:B------:R-:W-:-:S03]  /*33970*/  IADD3 R223, R249, 0x200000, RZ ;  /* 0x00200000f9df7810 */ /* 0x000fc60007ffe0ff */
[----:B------:R-:W2:Y:S01]  /*33980*/  LDL.LU R239, [R1+0x8d4] ;  /* 0x0008d40001ef7983 */ /* 0x000ea20000300800 */
[----:B-1----:R-:W-:-:S04]  /*33990*/  LEA R216, P0, R35, R6, 0x2 ;  /* 0x0000000623d87211 */ /* 0x002fc800078010ff */
[----:B------:R-:W-:Y:S02]  /*339a0*/  LEA.HI.X.SX32 R217, R35, R5, 0x2, P0 ;  /* 0x0000000523d97211 */ /* 0x000fe400000f16ff */
[----:B------:R-:W-:-:S03]  /*339b0*/  LEA R220, P0, R221, R6, 0x2 ;  /* 0x00000006dddc7211 */ /* 0x000fc600078010ff */
[----:B------:R1:W-:Y:S01]  /*339c0*/  LDGSTS.E [R222+-0x19580], desc[UR60][R216.64], P2 ;  /* 0xe6a80000d8de7fae */ /* 0x0003e2000912187c */
[----:B------:R-:W-:-:S03]  /*339d0*/  LEA.HI.X.SX32 R221, R221, R5, 0x2, P0 ;  /* 0x00000005dddd7211 */ /* 0x000fc600000f16ff */
[----:B------:R1:W-:Y:S04]  /*339e0*/  LDGSTS.E [R224+-0x19180], desc[UR60][R218.64], P2 ;  /* 0xe6e80000dae07fae */ /* 0x0003e8000912187c */
[----:B------:R1:W-:Y:S02]  /*339f0*/  LDGSTS.E [R223+-0x18d80], desc[UR60][R220.64], P2 ;  /* 0xe7280000dcdf7fae */ /* 0x0003e4000912187c */
[-C--:B-1----:R-:W-:Y:S02]  /*33a00*/  LEA R222, P0, R233, R6.reuse, 0x2 ;  /* 0x00000006e9de7211 */ /* 0x082fe400078010ff */
[----:B------:R-:W-:Y:S02]  /*33a10*/  LEA R224, P1, R225, R6, 0x2 ;  /* 0x00000006e1e07211 */ /* 0x000fe400078210ff */
[----:B------:R-:W-:-:S02]  /*33a20*/  LEA.HI.X.SX32 R223, R233, R5, 0x2, P0 ;  /* 0x00000005e9df7211 */ /* 0x000fc400000f16ff */
[----:B------:R-:W-:Y:S02]  /*33a30*/  LEA.HI.X.SX32 R225, R225, R5, 0x2, P1 ;  /* 0x00000005e1e17211 */ /* 0x000fe400008f16ff */
[----:B------:R-:W-:-:S05]  /*33a40*/  LOP3.LUT R250, R251, 0x60, RZ, 0x3c, !PT ;  /* 0x00000060fbfa7812 */ /* 0x000fca00078e3cff */
[----:B------:R-:W-:Y:S02]  /*33a50*/  IMAD.IADD R250, R241, 0x1, R250 ;  /* 0x00000001f1fa7824 */ /* 0x000fe400078e02fa */
[----:B---3--:R-:W-:Y:S02]  /*33a60*/  IMAD R227, R240, R227, RZ ;  /* 0x000000e3f0e37224 */ /* 0x008fe400078e02ff */
[----:B------:R-:W3:Y:S01]  /*33a70*/  LDL.LU R240, [R1+0x8a0] ;  /* 0x0008a00001f07983 */ /* 0x000ee20000300800 */
[CC--:B----4-:R-:W-:Y:S02]  /*33a80*/  LEA R38, P0, R242.reuse, R6.reuse, 0x2 ;  /* 0x00000006f2267211 */ /* 0x0d0fe400078010ff */
[C---:B------:R-:W-:Y:S02]  /*33a90*/  LEA R34, P1, R243.reuse, R6, 0x2 ;  /* 0x00000006f3227211 */ /* 0x040fe400078210ff */
[-C--:B------:R-:W-:Y:S02]  /*33aa0*/  LEA.HI.X.SX32 R39, R242, R5.reuse, 0x2, P0 ;  /* 0x00000005f2277211 */ /* 0x080fe400000f16ff */
[----:B------:R-:W-:-:S03]  /*33ab0*/  LEA.HI.X.SX32 R35, R243, R5, 0x2, P1 ;  /* 0x00000005f3237211 */ /* 0x000fc600008f16ff */
[----:B------:R1:W-:Y:S04]  /*33ac0*/  STL.64 [R1+0xa20], R38 ;  /* 0x000a202601007387 */ /* 0x0003e80000100a00 */
[----:B------:R2:W-:Y:S04]  /*33ad0*/  STL.64 [R1+0x9f0], R34 ;  /* 0x0009f02201007387 */ /* 0x0005e80000100a00 */
[----:B------:R-:W4:Y:S04]  /*33ae0*/  LDL.LU R241, [R1+0x8a4] ;  /* 0x0008a40001f17983 */ /* 0x000f280000300800 */
[----:B------:R-:W4:Y:S04]  /*33af0*/  LDL.LU R242, [R1+0xb24] ;  /* 0x000b240001f27983 */ /* 0x000f280000300800 */
[----:B------:R-:W4:Y:S01]  /*33b00*/  LDL.LU R243, [R1+0xb20] ;  /* 0x000b200001f37983 */ /* 0x000f220000300800 */
[C---:B------:R-:W-:Y:S01]  /*33b10*/  VIADD R228, R249.reuse, 0x200000 ;  /* 0x00200000f9e47836 */ /* 0x040fe20000000000 */
[----:B------:R-:W-:-:S04]  /*33b20*/  IADD3 R226, R249, 0x200000, RZ ;  /* 0x00200000f9e27810 */ /* 0x000fc80007ffe0ff */
[----:B------:R-:W-:Y:S04]  /*33b30*/  LDGSTS.E [R228+-0x18980], desc[UR60][R222.64], P2 ;  /* 0xe7680000dee47fae */ /* 0x000fe8000912187c */
[----:B------:R1:W-:Y:S01]  /*33b40*/  LDGSTS.E [R226+-0x18580], desc[UR60][R224.64], P2 ;  /* 0xe7a80000e0e27fae */ /* 0x0003e2000912187c */
[C---:B------:R-:W-:Y:S01]  /*33b50*/  IADD3 R230, R250.reuse, 0x200000, RZ ;  /* 0x00200000fae67810 */ /* 0x040fe20007ffe0ff */
[----:B------:R-:W-:Y:S01]  /*33b60*/  VIADD R229, R250, 0x200000 ;  /* 0x00200000fae57836 */ /* 0x000fe20000000000 */
[----:B-1----:R-:W-:-:S04]  /*33b70*/  LEA R226, P6, R227, R6, 0x2 ;  /* 0x00000006e3e27211 */ /* 0x002fc800078c10ff */
[----:B------:R-:W-:Y:S02]  /*33b80*/  LEA.HI.X.SX32 R227, R227, R5, 0x2, P6 ;  /* 0x00000005e3e37211 */ /* 0x000fe400030f16ff */
[----:B------:R-:W-:-:S03]  /*33b90*/  LEA R44, P0, R58, R6, 0x2 ;  /* 0x000000063a2c7211 */ /* 0x000fc600078010ff */
[----:B------:R-:W-:Y:S04]  /*33ba0*/  LDGSTS.E [R228+-0x18180], desc[UR60][R226.64], P2 ;  /* 0xe7e80000e2e47fae */ /* 0x000fe8000912187c */
[----:B------:R1:W-:Y:S01]  /*33bb0*/  LDGSTS.E [R230+-0x3fd00], desc[UR60][R38.64], P2 ;  /* 0xc030000026e67fae */ /* 0x0003e2000912187c */
[----:B------:R-:W-:-:S03]  /*33bc0*/  LEA.HI.X.SX32 R45, R58, R5, 0x2, P0 ;  /* 0x000000053a2d7211 */ /* 0x000fc600000f16ff */
[----:B------:R2:W-:Y:S01]  /*33bd0*/  LDGSTS.E [R229+-0x3f900], desc[UR60][R34.64], P2 ;  /* 0xc070000022e57fae */ /* 0x0005e2000912187c */
[-C--:B-1----:R-:W-:Y:S02]  /*33be0*/  LEA R38, P1, R59, R6.reuse, 0x2 ;  /* 0x000000063b267211 */ /* 0x082fe400078210ff */
[----:B------:R-:W-:Y:S01]  /*33bf0*/  IADD3 R228, R250, 0x200000, RZ ;  /* 0x00200000fae47810 */ /* 0x000fe20007ffe0ff */
[----:B------:R1:W-:Y:S01]  /*33c00*/  STL.64 [R1+0x9c0], R44 ;  /* 0x0009c02c01007387 */ /* 0x0003e20000100a00 */
[----:B--2---:R-:W-:Y:S02]  /*33c10*/  LEA R34, P6, R57, R6, 0x2 ;  /* 0x0000000639227211 */ /* 0x004fe400078c10ff */
[-C--:B------:R-:W-:Y:S01]  /*33c20*/  LEA.HI.X.SX32 R39, R59, R5.reuse, 0x2, P1 ;  /* 0x000000053b277211 */ /* 0x080fe200008f16ff */
[----:B------:R1:W-:Y:S01]  /*33c30*/  LDGSTS.E [R230+-0x3f500], desc[UR60][R44.64], P2 ;  /* 0xc0b000002ce67fae */ /* 0x0003e2000912187c */
[----:B------:R-:W-:-:S03]  /*33c40*/  LEA.HI.X.SX32 R35, R57, R5, 0x2, P6 ;  /* 0x0000000539237211 */ /* 0x000fc600030f16ff */
[----:B------:R2:W-:Y:S04]  /*33c50*/  STL.64 [R1+0x990], R38 ;  /* 0x0009902601007387 */ /* 0x0005e80000100a00 */
[----:B------:R2:W-:Y:S01]  /*33c60*/  LDGSTS.E [R229+-0x3f100], desc[UR60][R38.64], P2 ;  /* 0xc0f0000026e57fae */ /* 0x0005e2000912187c */
[----:B-1----:R-:W-:-:S03]  /*33c70*/  LEA R44, P0, R237, R6, 0x2 ;  /* 0x00000006ed2c7211 */ /* 0x002fc600078010ff */
[----:B------:R3:W-:Y:S04]  /*33c80*/  STL.64 [R1+0x960], R34 ;  /* 0x0009602201007387 */ /* 0x0007e80000100a00 */
[----:B------:R3:W-:Y:S01]  /*33c90*/  LDGSTS.E [R228+-0x3ed00], desc[UR60][R34.64], P2 ;  /* 0xc130000022e47fae */ /* 0x0007e2000912187c */
[----:B--2---:R-:W-:-:S03]  /*33ca0*/  LEA R38, P1, R239, R6, 0x2 ;  /* 0x00000006ef267211 */ /* 0x004fc600078210ff */
[----:B------:R-:W2:Y:S01]  /*33cb0*/  LDL.LU R58, [R1+0xb1c] ;  /* 0x000b1c00013a7983 */ /* 0x000ea20000300800 */
[----:B------:R-:W-:-:S03]  /*33cc0*/  LEA.HI.X.SX32 R45, R237, R5, 0x2, P0 ;  /* 0x00000005ed2d7211 */ /* 0x000fc600000f16ff */
[----:B------:R-:W2:Y:S01]  /*33cd0*/  LDL.LU R59, [R1+0xb18] ;  /* 0x000b1800013b7983 */ /* 0x000ea20000300800 */
[----:B------:R-:W-:-:S03]  /*33ce0*/  LEA.HI.X.SX32 R39, R239, R5, 0x2, P1 ;  /* 0x00000005ef277211 */ /* 0x000fc600008f16ff */
[----:B------:R-:W2:Y:S04]  /*33cf0*/  LDL.LU R57, [R1+0xb14] ;  /* 0x000b140001397983 */ /* 0x000ea80000300800 */
[----:B------:R4:W-:Y:S04]  /*33d00*/  STL.64 [R1+0x930], R44 ;  /* 0x0009302c01007387 */ /* 0x0009e80000100a00 */
[----:B------:R1:W-:Y:S04]  /*33d10*/  STL.64 [R1+0x900], R38 ;  /* 0x0009002601007387 */ /* 0x0003e80000100a00 */
[----:B------:R4:W-:Y:S04]  /*33d20*/  LDGSTS.E [R230+-0x3e900], desc[UR60][R44.64], P2 ;  /* 0xc17000002ce67fae */ /* 0x0009e8000912187c */
[----:B------:R1:W-:Y:S01]  /*33d30*/  LDGSTS.E [R229+-0x3e500], desc[UR60][R38.64], P2 ;  /* 0xc1b0000026e57fae */ /* 0x0003e2000912187c */
[----:B---3--:R-:W-:-:S04]  /*33d40*/  LEA R34, P6, R240, R6, 0x2 ;  /* 0x00000006f0227211 */ /* 0x008fc800078c10ff */
[----:B------:R-:W-:-:S05]  /*33d50*/  LEA.HI.X.SX32 R35, R240, R5, 0x2, P6 ;  /* 0x00000005f0237211 */ /* 0x000fca00030f16ff */
[----:B------:R3:W-:Y:S04]  /*33d60*/  STL.64 [R1+0x8d0], R34 ;  /* 0x0008d02201007387 */ /* 0x0007e80000100a00 */
[----:B------:R-:W2:Y:S04]  /*33d70*/  LDL.LU R237, [R1+0xb10] ;  /* 0x000b100001ed7983 */ /* 0x000ea80000300800 */
[----:B------:R3:W-:Y:S01]  /*33d80*/  LDGSTS.E [R228+-0x3e100], desc[UR60][R34.64], P2 ;  /* 0xc1f0000022e47fae */ /* 0x0007e2000912187c */
[----:B----4-:R-:W-:-:S03]  /*33d90*/  LEA R44, P0, R241, R6, 0x2 ;  /* 0x00000006f12c7211 */ /* 0x010fc600078010ff */
[----:B------:R-:W4:Y:S01]  /*33da0*/  LDL.LU R239, [R1+0xb0c] ;  /* 0x000b0c0001ef7983 */ /* 0x000f220000300800 */
[----:B-1----:R-:W-:-:S03]  /*33db0*/  LEA R38, P1, R242, R6, 0x2 ;  /* 0x00000006f2267211 */ /* 0x002fc600078210ff */
[----:B------:R-:W4:Y:S01]  /*33dc0*/  LDL.LU R240, [R1+0xb08] ;  /* 0x000b080001f07983 */ /* 0x000f220000300800 */
[-C--:B------:R-:W-:Y:S02]  /*33dd0*/  LEA.HI.X.SX32 R45, R241, R5.reuse, 0x2, P0 ;  /* 0x00000005f12d7211 */ /* 0x080fe400000f16ff */
[C---:B---3--:R-:W-:Y:S02]  /*33de0*/  LEA R34, P6, R243.reuse, R6, 0x2 ;  /* 0x00000006f3227211 */ /* 0x048fe400078c10ff */
[-C--:B------:R-:W-:Y:S01]  /*33df0*/  LEA.HI.X.SX32 R39, R242, R5.reuse, 0x2, P1 ;  /* 0x00000005f2277211 */ /* 0x080fe200008f16ff */
[----:B------:R2:W-:Y:S01]  /*33e00*/  LDGSTS.E [R230+-0x3dd00], desc[UR60][R44.64], P2 ;  /* 0xc23000002ce67fae */ /* 0x0005e2000912187c */
[----:B------:R-:W-:-:S03]  /*33e10*/  LEA.HI.X.SX32 R35, R243, R5, 0x2, P6 ;  /* 0x00000005f3237211 */ /* 0x000fc600030f16ff */
[----:B------:R2:W-:Y:S04]  /*33e20*/  STL.64 [R1+0x8a0], R44 ;  /* 0x0008a02c01007387 */ /* 0x0005e80000100a00 */
[----:B------:R1:W-:Y:S04]  /*33e30*/  STL.64 [R1+0x870], R38 ;  /* 0x0008702601007387 */ /* 0x0003e80000100a00 */
[----:B------:R3:W-:Y:S04]  /*33e40*/  STL.64 [R1+0x840], R34 ;  /* 0x0008402201007387 */ /* 0x0007e80000100a00 */
[----:B------:R-:W4:Y:S04]  /*33e50*/  LDL.LU R241, [R1+0xb04] ;  /* 0x000b040001f17983 */ /* 0x000f280000300800 */
[----:B------:R-:W4:Y:S04]  /*33e60*/  LDL.LU R242, [R1+0xb00] ;  /* 0x000b000001f27983 */ /* 0x000f280000300800 */
[----:B------:R-:W4:Y:S04]  /*33e70*/  LDL.LU R243, [R1+0xafc] ;  /* 0x000afc0001f37983 */ /* 0x000f280000300800 */
[----:B------:R1:W-:Y:S04]  /*33e80*/  LDGSTS.E [R229+-0x3d900], desc[UR60][R38.64], P2 ;  /* 0xc270000026e57fae */ /* 0x0003e8000912187c */
[----:B------:R3:W-:Y:S01]  /*33e90*/  LDGSTS.E [R228+-0x3d500], desc[UR60][R34.64], P2 ;  /* 0xc2b0000022e47fae */ /* 0x0007e2000912187c */
[----:B--2---:R-:W-:-:S02]  /*33ea0*/  LEA R44, P0, R58, R6, 0x2 ;  /* 0x000000063a2c7211 */ /* 0x004fc400078010ff */
[-C--:B-1----:R-:W-:Y:S02]  /*33eb0*/  LEA R38, P1, R59, R6.reuse, 0x2 ;  /* 0x000000063b267211 */ /* 0x082fe400078210ff */
[-C--:B------:R-:W-:Y:S02]  /*33ec0*/  LEA.HI.X.SX32 R45, R58, R5.reuse, 0x2, P0 ;  /* 0x000000053a2d7211 */ /* 0x080fe400000f16ff */
[----:B---3--:R-:W-:Y:S02]  /*33ed0*/  LEA R34, P6, R57, R6, 0x2 ;  /* 0x0000000639227211 */ /* 0x008fe400078c10ff */
[-C--:B------:R-:W-:Y:S01]  /*33ee0*/  LEA.HI.X.SX32 R39, R59, R5.reuse, 0x2, P1 ;  /* 0x000000053b277211 */ /* 0x080fe200008f16ff */
[----:B------:R1:W-:Y:S01]  /*33ef0*/  LDGSTS.E [R230+-0x3d100], desc[UR60][R44.64], P2 ;  /* 0xc2f000002ce67fae */ /* 0x0003e2000912187c */
[----:B------:R-:W-:-:S03]  /*33f00*/  LEA.HI.X.SX32 R35, R57, R5, 0x2, P6 ;  /* 0x0000000539237211 */ /* 0x000fc600030f16ff */
[----:B------:R1:W-:Y:S04]  /*33f10*/  STL.64 [R1+0x810], R44 ;  /* 0x0008102c01007387 */ /* 0x0003e80000100a00 */
[----:B------:R4:W-:Y:S04]  /*33f20*/  STL.64 [R1+0x7e0], R38 ;  /* 0x0007e02601007387 */ /* 0x0009e80000100a00 */
[----:B------:R4:W-:Y:S04]  /*33f30*/  LDGSTS.E [R229+-0x3cd00], desc[UR60][R38.64], P2 ;  /* 0xc330000026e57fae */ /* 0x0009e8000912187c */
[----:B------:R2:W-:Y:S04]  /*33f40*/  STL.64 [R1+0x7b0], R34 ;  /* 0x0007b02201007387 */ /* 0x0005e80000100a00 */
[----:B------:R2:W-:Y:S04]  /*33f50*/  LDGSTS.E [R228+-0x3c900], desc[UR60][R34.64], P2 ;  /* 0xc370000022e47fae */ /* 0x0005e8000912187c */
[----:B------:R-:W3:Y:S04]  /*33f60*/  LDL.LU R58, [R1+0xaf8] ;  /* 0x000af800013a7983 */ /* 0x000ee80000300800 */
[----:B------:R-:W3:Y:S04]  /*33f70*/  LDL.LU R59, [R1+0xaf4] ;  /* 0x000af400013b7983 */ /* 0x000ee80000300800 */
[----:B------:R-:W3:Y:S01]  /*33f80*/  LDL.LU R57, [R1+0xaf0] ;  /* 0x000af00001397983 */ /* 0x000ee20000300800 */
[----:B-1----:R-:W-:-:S04]  /*33f90*/  LEA R44, P0, R237, R6, 0x2 ;  /* 0x00000006ed2c7211 */ /* 0x002fc800078010ff */
[----:B------:R-:W-:Y:S02]  /*33fa0*/  LEA.HI.X.SX32 R45, R237, R5, 0x2, P0 ;  /* 0x00000005ed2d7211 */ /* 0x000fe400000f16ff */
[----:B----4-:R-:W-:-:S03]  /*33fb0*/  LEA R38, P1, R239, R6, 0x2 ;  /* 0x00000006ef267211 */ /* 0x010fc600078210ff */
[----:B------:R1:W-:Y:S01]  /*33fc0*/  LDGSTS.E [R230+-0x3c500], desc[UR60][R44.64], P2 ;  /* 0xc3b000002ce67fae */ /* 0x0003e2000912187c */
[CC--:B--2---:R-:W-:Y:S02]  /*33fd0*/  LEA R34, P6, R240.reuse, R6.reuse, 0x2 ;  /* 0x00000006f0227211 */ /* 0x0c4fe400078c10ff */
[-C--:B------:R-:W-:Y:S02]  /*33fe0*/  LEA.HI.X.SX32 R39, R239, R5.reuse, 0x2, P1 ;  /* 0x00000005ef277211 */ /* 0x080fe400008f16ff */
[----:B------:R-:W-:Y:S01]  /*33ff0*/  LEA.HI.X.SX32 R35, R240, R5, 0x2, P6 ;  /* 0x00000005f0237211 */ /* 0x000fe200030f16ff */
[----:B------:R1:W-:Y:S04]  /*34000*/  STL.64 [R1+0x780], R44 ;  /* 0x0007802c01007387 */ /* 0x0003e80000100a00 */
[----:B------:R2:W-:Y:S04]  /*34010*/  STL.64 [R1+0x750], R38 ;  /* 0x0007502601007387 */ /* 0x0005e80000100a00 */
[----:B------:R4:W-:Y:S04]  /*34020*/  STL.64 [R1+0x720], R34 ;  /* 0x0007202201007387 */ /* 0x0009e80000100a00 */
[----:B------:R2:W-:Y:S04]  /*34030*/  LDGSTS.E [R229+-0x3c100], desc[UR60][R38.64], P2 ;  /* 0xc3f0000026e57fae */ /* 0x0005e8000912187c */
[----:B------:R-:W3:Y:S01]  /*34040*/  LDL.LU R237, [R1+0xaec] ;  /* 0x000aec0001ed7983 */ /* 0x000ee20000300800 */
[----:B-1----:R-:W-:-:S03]  /*34050*/  LEA R44, P0, R241, R6, 0x2 ;  /* 0x00000006f12c7211 */ /* 0x002fc600078010ff */
[----:B------:R4:W-:Y:S01]  /*34060*/  LDGSTS.E [R228+-0x3bd00], desc[UR60][R34.64], P2 ;  /* 0xc430000022e47fae */ /* 0x0009e2000912187c */
[----:B------:R-:W-:-:S03]  /*34070*/  LEA.HI.X.SX32 R45, R241, R5, 0x2, P0 ;  /* 0x00000005f12d7211 */ /* 0x000fc600000f16ff */
[----:B------:R-:W3:Y:S01]  /*34080*/  LDL.LU R239, [R1+0xae8] ;  /* 0x000ae80001ef7983 */ /* 0x000ee20000300800 */
[----:B--2---:R-:W-:-:S03]  /*34090*/  LEA R38, P1, R242, R6, 0x2 ;  /* 0x00000006f2267211 */ /* 0x004fc600078210ff */
[----:B------:R-:W2:Y:S01]  /*340a0*/  LDL.LU R240, [R1+0xae4] ;  /* 0x000ae40001f07983 */ /* 0x000ea20000300800 */
[-C--:B------:R-:W-:Y:S02]  /*340b0*/  LEA.HI.X.SX32 R39, R242, R5.reuse, 0x2, P1 ;  /* 0x00000005f2277211 */ /* 0x080fe400008f16ff */
[CC--:B----4-:R-:W-:Y:S01]  /*340c0*/  LEA R34, P6, R243.reuse, R6.reuse, 0x2 ;  /* 0x00000006f3227211 */ /* 0x0d0fe200078c10ff */
[----:B------:R3:W-:Y:S03]  /*340d0*/  STL.64 [R1+0x6f0], R44 ;  /* 0x0006f02c01007387 */ /* 0x0007e60000100a00 */
[----:B------:R-:W-:Y:S01]  /*340e0*/  LEA.HI.X.SX32 R35, R243, R5, 0x2, P6 ;  /* 0x00000005f3237211 */ /* 0x000fe200030f16ff */
[----:B------:R1:W-:Y:S04]  /*340f0*/  STL.64 [R1+0x6c0], R38 ;  /* 0x0006c02601007387 */ /* 0x0003e80000100a00 */
[----:B------:R4:W-:Y:S04]  /*34100*/  STL.64 [R1+0x690], R34 ;  /* 0x0006902201007387 */ /* 0x0009e80000100a00 */
[----:B------:R-:W2:Y:S04]  /*34110*/  LDL.LU R241, [R1+0xae0] ;  /* 0x000ae00001f17983 */ /* 0x000ea80000300800 */
[----:B------:R-:W2:Y:S04]  /*34120*/  LDL.LU R242, [R1+0xadc] ;  /* 0x000adc0001f27983 */ /* 0x000ea80000300800 */
[----:B------:R-:W2:Y:S04]  /*34130*/  LDL.LU R243, [R1+0xad8] ;  /* 0x000ad80001f37983 */ /* 0x000ea80000300800 */
[----:B------:R3:W-:Y:S04]  /*34140*/  LDGSTS.E [R230+-0x3b900], desc[UR60][R44.64], P2 ;  /* 0xc47000002ce67fae */ /* 0x0007e8000912187c */
[----:B------:R1:W-:Y:S04]  /*34150*/  LDGSTS.E [R229+-0x3b500], desc[UR60][R38.64], P2 ;  /* 0xc4b0000026e57fae */ /* 0x0003e8000912187c */
[----:B------:R4:W-:Y:S01]  /*34160*/  LDGSTS.E [R228+-0x3b100], desc[UR60][R34.64], P2 ;  /* 0xc4f0000022e47fae */ /* 0x0009e2000912187c */
[----:B---3--:R-:W-:-:S02]  /*34170*/  LEA R44, P0, R58, R6, 0x2 ;  /* 0x000000063a2c7211 */ /* 0x008fc400078010ff */
[-C--:B-1----:R-:W-:Y:S02]  /*34180*/  LEA R38, P1, R59, R6.reuse, 0x2 ;  /* 0x000000063b267211 */ /* 0x082fe400078210ff */
[-C--:B------:R-:W-:Y:S02]  /*34190*/  LEA.HI.X.SX32 R45, R58, R5.reuse, 0x2, P0 ;  /* 0x000000053a2d7211 */ /* 0x080fe400000f16ff */
[----:B----4-:R-:W-:Y:S02]  /*341a0*/  LEA R34, P6, R57, R6, 0x2 ;  /* 0x0000000639227211 */ /* 0x010fe400078c10ff */
        /* <DEDUP_REMOVED lines=8> */
[----:B------:R-:W4:Y:S04]  /*34230*/  LDL.LU R58, [R1+0xad4] ;  /* 0x000ad400013a7983 */ /* 0x000f280000300800 */
[----:B------:R-:W4:Y:S04]  /*34240*/  LDL.LU R59, [R1+0xad0] ;  /* 0x000ad000013b7983 */ /* 0x000f280000300800 */
[----:B------:R-:W4:Y:S01]  /*34250*/  LDL.LU R57, [R1+0xac8] ;  /* 0x000ac80001397983 */ /* 0x000f220000300800 */
[----:B-1----:R-:W-:-:S04]  /*34260*/  LEA R44, P0, R237, R6, 0x2 ;  /* 0x00000006ed2c7211 */ /* 0x002fc800078010ff */
[----:B------:R-:W-:Y:S02]  /*34270*/  LEA.HI.X.SX32 R45, R237, R5, 0x2, P0 ;  /* 0x00000005ed2d7211 */ /* 0x000fe400000f16ff */
[----:B---3--:R-:W-:-:S03]  /*34280*/  LEA R38, P1, R239, R6, 0x2 ;  /* 0x00000006ef267211 */ /* 0x008fc600078210ff */
[----:B------:R1:W-:Y:S01]  /*34290*/  LDGSTS.E [R230+-0x3a100], desc[UR60][R44.64], P2 ;  /* 0xc5f000002ce67fae */ /* 0x0003e2000912187c */
[CC--:B--2---:R-:W-:Y:S02]  /*342a0*/  LEA R34, P6, R240.reuse, R6.reuse, 0x2 ;  /* 0x00000006f0227211 */ /* 0x0c4fe400078c10ff */
[-C--:B------:R-:W-:Y:S02]  /*342b0*/  LEA.HI.X.SX32 R39, R239, R5.reuse, 0x2, P1 ;  /* 0x00000005ef277211 */ /* 0x080fe400008f16ff */
[----:B------:R-:W-:Y:S01]  /*342c0*/  LEA.HI.X.SX32 R35, R240, R5, 0x2, P6 ;  /* 0x00000005f0237211 */ /* 0x000fe200030f16ff */
[----:B------:R1:W-:Y:S04]  /*342d0*/  STL.64 [R1+0x5d0], R44 ;  /* 0x0005d02c01007387 */ /* 0x0003e80000100a00 */
[----:B------:R2:W-:Y:S04]  /*342e0*/  STL.64 [R1+0x5a0], R38 ;  /* 0x0005a02601007387 */ /* 0x0005e80000100a00 */
[----:B------:R-:W3:Y:S04]  /*342f0*/  LDL.LU R237, [R1+0xac4] ;  /* 0x000ac40001ed7983 */ /* 0x000ee80000300800 */
[----:B------:R2:W-:Y:S01]  /*34300*/  LDGSTS.E [R229+-0x39d00], desc[UR60][R38.64], P2 ;  /* 0xc630000026e57fae */ /* 0x0005e2000912187c */
[----:B-1----:R-:W-:-:S03]  /*34310*/  LEA R44, P0, R241, R6, 0x2 ;  /* 0x00000006f12c7211 */ /* 0x002fc600078010ff */
[----:B------:R1:W-:Y:S01]  /*34320*/  STL.64 [R1+0x570], R34 ;  /* 0x0005702201007387 */ /* 0x0003e20000100a00 */
[----:B------:R-:W-:-:S03]  /*34330*/  LEA.HI.X.SX32 R45, R241, R5, 0x2, P0 ;  /* 0x00000005f12d7211 */ /* 0x000fc600000f16ff */
[----:B------:R-:W3:Y:S01]  /*34340*/  LDL.LU R239, [R1+0xac0] ;  /* 0x000ac00001ef7983 */ /* 0x000ee20000300800 */
[----:B--2---:R-:W-:-:S03]  /*34350*/  LEA R38, P1, R242, R6, 0x2 ;  /* 0x00000006f2267211 */ /* 0x004fc600078210ff */
[----:B------:R-:W2:Y:S01]  /*34360*/  LDL.LU R240, [R1+0xabc] ;  /* 0x000abc0001f07983 */ /* 0x000ea20000300800 */
[----:B------:R-:W-:-:S03]  /*34370*/  LEA.HI.X.SX32 R39, R242, R5, 0x2, P1 ;  /* 0x00000005f2277211 */ /* 0x000fc600008f16ff */
[----:B------:R1:W-:Y:S04]  /*34380*/  LDGSTS.E [R228+-0x39900], desc[UR60][R34.64], P2 ;  /* 0xc670000022e47fae */ /* 0x0003e8000912187c */
[----:B------:R-:W2:Y:S04]  /*34390*/  LDL.LU R241, [R1+0xab8] ;  /* 0x000ab80001f17983 */ /* 0x000ea80000300800 */
[----:B------:R4:W-:Y:S01]  /*343a0*/  STL.64 [R1+0x540], R44 ;  /* 0x0005402c01007387 */ /* 0x0009e20000100a00 */
[----:B-1----:R-:W-:-:S03]  /*343b0*/  LEA R34, P6, R243, R6, 0x2 ;  /* 0x00000006f3227211 */ /* 0x002fc600078c10ff */
[----:B------:R1:W-:Y:S01]  /*343c0*/  STL.64 [R1+0x510], R38 ;  /* 0x0005102601007387 */ /* 0x0003e20000100a00 */
[----:B------:R-:W-:-:S03]  /*343d0*/  LEA.HI.X.SX32 R35, R243, R5, 0x2, P6 ;  /* 0x00000005f3237211 */ /* 0x000fc600030f16ff */
[----:B------:R-:W2:Y:S04]  /*343e0*/  LDL.LU R242, [R1+0xab4] ;  /* 0x000ab40001f27983 */ /* 0x000ea80000300800 */
[----:B------:R-:W2:Y:S04]  /*343f0*/  LDL.LU R243, [R1+0xab0] ;  /* 0x000ab00001f37983 */ /* 0x000ea80000300800 */
[----:B------:R4:W-:Y:S04]  /*34400*/  LDGSTS.E [R230+-0x39500], desc[UR60][R44.64], P2 ;  /* 0xc6b000002ce67fae */ /* 0x0009e8000912187c */
[----:B------:R1:W-:Y:S04]  /*34410*/  LDGSTS.E [R229+-0x39100], desc[UR60][R38.64], P2 ;  /* 0xc6f0000026e57fae */ /* 0x0003e8000912187c */
[----:B------:R1:W-:Y:S04]  /*34420*/  STL.64 [R1+0x4e0], R34 ;  /* 0x0004e02201007387 */ /* 0x0003e80000100a00 */
[----:B------:R1:W-:Y:S01]  /*34430*/  LDGSTS.E [R228+-0x38d00], desc[UR60][R34.64], P2 ;  /* 0xc730000022e47fae */ /* 0x0003e2000912187c */
[----:B----4-:R-:W-:-:S02]  /*34440*/  LEA R44, P0, R58, R6, 0x2 ;  /* 0x000000063a2c7211 */ /* 0x010fc400078010ff */
[-C--:B-1----:R-:W-:Y:S02]  /*34450*/  LEA R38, P1, R59, R6.reuse, 0x2 ;  /* 0x000000063b267211 */ /* 0x082fe400078210ff */
[-C--:B------:R-:W-:Y:S02]  /*34460*/  LEA.HI.X.SX32 R45, R58, R5.reuse, 0x2, P0 ;  /* 0x000000053a2d7211 */ /* 0x080fe400000f16ff */
[----:B------:R-:W-:Y:S02]  /*34470*/  LEA R34, P6, R57, R6, 0x2 ;  /* 0x0000000639227211 */ /* 0x000fe400078c10ff */
[-C--:B------:R-:W-:Y:S01]  /*34480*/  LEA.HI.X.SX32 R39, R59, R5.reuse, 0x2, P1 ;  /* 0x000000053b277211 */ /* 0x080fe200008f16ff */
[----:B------:R3:W-:Y:S01]  /*34490*/  LDGSTS.E [R230+-0x38900], desc[UR60][R44.64], P2 ;  /* 0xc77000002ce67fae */ /* 0x0007e2000912187c */
[----:B------:R-:W-:-:S03]  /*344a0*/  LEA.HI.X.SX32 R35, R57, R5, 0x2, P6 ;  /* 0x0000000539237211 */ /* 0x000fc600030f16ff */
[----:B------:R3:W-:Y:S04]  /*344b0*/  STL.64 [R1+0x4b0], R44 ;  /* 0x0004b02c01007387 */ /* 0x0007e80000100a00 */
[----:B------:R1:W-:Y:S04]  /*344c0*/  STL.64 [R1+0x480], R38 ;  /* 0x0004802601007387 */ /* 0x0003e80000100a00 */
[----:B------:R1:W-:Y:S04]  /*344d0*/  LDGSTS.E [R229+-0x38500], desc[UR60][R38.64], P2 ;  /* 0xc7b0000026e57fae */ /* 0x0003e8000912187c */
[----:B------:R2:W-:Y:S04]  /*344e0*/  STL.64 [R1+0x450], R34 ;  /* 0x0004502201007387 */ /* 0x0005e80000100a00 */
[----:B------:R2:W-:Y:S01]  /*344f0*/  LDGSTS.E [R228+-0x38100], desc[UR60][R34.64], P2 ;  /* 0xc7f0000022e47fae */ /* 0x0005e2000912187c */
[C---:B------:R-:W-:Y:S01]  /*34500*/  VIADD R232, R250.reuse, 0x200000 ;  /* 0x00200000fae87836 */ /* 0x040fe20000000000 */
[----:B------:R-:W-:-:S02]  /*34510*/  IADD3 R231, R250, 0x200000, RZ ;  /* 0x00200000fae77810 */ /* 0x000fc40007ffe0ff */
[----:B---3--:R-:W-:-:S04]  /*34520*/  LEA R44, P0, R237, R6, 0x2 ;  /* 0x00000006ed2c7211 */ /* 0x008fc800078010ff */
[----:B------:R-:W-:Y:S02]  /*34530*/  LEA.HI.X.SX32 R45, R237, R5, 0x2, P0 ;  /* 0x00000005ed2d7211 */ /* 0x000fe400000f16ff */
[----:B-1----:R-:W-:-:S03]  /*34540*/  LEA R38, P1, R239, R6, 0x2 ;  /* 0x00000006ef267211 */ /* 0x002fc600078210ff */
[----:B------:R1:W-:Y:S01]  /*34550*/  LDGSTS.E [R230+-0x1fd00], desc[UR60][R44.64], P2 ;  /* 0xe03000002ce67fae */ /* 0x0003e2000912187c */
[CC--:B--2---:R-:W-:Y:S02]  /*34560*/  LEA R34, P6, R240.reuse, R6.reuse, 0x2 ;  /* 0x00000006f0227211 */ /* 0x0c4fe400078c10ff */
[-C--:B------:R-:W-:Y:S02]  /*34570*/  LEA.HI.X.SX32 R39, R239, R5.reuse, 0x2, P1 ;  /* 0x00000005ef277211 */ /* 0x080fe400008f16ff */
[----:B------:R-:W-:Y:S01]  /*34580*/  LEA.HI.X.SX32 R35, R240, R5, 0x2, P6 ;  /* 0x00000005f0237211 */ /* 0x000fe200030f16ff */
[----:B------:R1:W-:Y:S04]  /*34590*/  STL.64 [R1+0x420], R44 ;  /* 0x0004202c01007387 */ /* 0x0003e80000100a00 */
[----:B------:R2:W-:Y:S04]  /*345a0*/  STL.64 [R1+0x3e8], R38 ;  /* 0x0003e82601007387 */ /* 0x0005e80000100a00 */
[----:B------:R2:W-:Y:S01]  /*345b0*/  LDGSTS.E [R229+-0x1f900], desc[UR60][R38.64], P2 ;  /* 0xe070000026e57fae */ /* 0x0005e2000912187c */
[----:B-1----:R-:W-:-:S03]  /*345c0*/  LEA R44, P0, R241, R6, 0x2 ;  /* 0x00000006f12c7211 */ /* 0x002fc600078010ff */
[----:B------:R1:W-:Y:S04]  /*345d0*/  STL.64 [R1+0x3b8], R34 ;  /* 0x0003b82201007387 */ /* 0x0003e80000100a00 */
[----:B------:R1:W-:Y:S01]  /*345e0*/  LDGSTS.E [R228+-0x1f500], desc[UR60][R34.64], P2 ;  /* 0xe0b0000022e47fae */ /* 0x0003e2000912187c */
[CC--:B--2---:R-:W-:Y:S02]  /*345f0*/  LEA R38, P1, R242.reuse, R6.reuse, 0x2 ;  /* 0x00000006f2267211 */ /* 0x0c4fe400078210ff */
[-C--:B------:R-:W-:Y:S02]  /*34600*/  LEA.HI.X.SX32 R45, R241, R5.reuse, 0x2, P0 ;  /* 0x00000005f12d7211 */ /* 0x080fe400000f16ff */
[-C--:B------:R-:W-:Y:S02]  /*34610*/  LEA.HI.X.SX32 R39, R242, R5.reuse, 0x2, P1 ;  /* 0x00000005f2277211 */ /* 0x080fe400008f16ff */
[CC--:B-1----:R-:W-:Y:S01]  /*34620*/  LEA R34, P6, R243.reuse, R6.reuse, 0x2 ;  /* 0x00000006f3227211 */ /* 0x0c2fe200078c10ff */
[----:B------:R1:W-:Y:S03]  /*34630*/  STL.64 [R1+0x388], R44 ;  /* 0x0003882c01007387 */ /* 0x0003e60000100a00 */
[----:B------:R-:W-:Y:S01]  /*34640*/  LEA.HI.X.SX32 R35, R243, R5, 0x2, P6 ;  /* 0x00000005f3237211 */ /* 0x000fe200030f16ff */
[----:B------:R1:W-:Y:S04]  /*34650*/  LDGSTS.E [R230+-0x1f100], desc[UR60][R44.64], P2 ;  /* 0xe0f000002ce67fae */ /* 0x0003e8000912187c */
        /* <DEDUP_REMOVED lines=45> */
[----:B------:R-:W-:Y:S03]  /*34930*/  STL.64 [R1+0xe8], R44 ;  /* 0x0000e82c01007387 */ /* 0x000fe60000100a00 */
[----:B------:R-:W-:Y:S01]  /*34940*/  LEA.HI.X.SX32 R35, R43, R5, 0x2, P6 ;  /* 0x000000052b237211 */ /* 0x000fe200030f16ff */
[----:B------:R-:W-:Y:S04]  /*34950*/  LDGSTS.E [R230+-0x1c100], desc[UR60][R44.64], P2 ;  /* 0xe3f000002ce67fae */ /* 0x000fe8000912187c */
[----:B------:R1:W-:Y:S04]  /*34960*/  STL.64 [R1+0xb0], R38 ;  /* 0x0000b02601007387 */ /* 0x0003e80000100a00 */
[----:B------:R1:W-:Y:S04]  /*34970*/  LDGSTS.E [R229+-0x1bd00], desc[UR60][R38.64], P2 ;  /* 0xe430000026e57fae */ /* 0x0003e8000912187c */
[----:B------:R2:W-:Y:S04]  /*34980*/  STL.64 [R1+0x78], R34 ;  /* 0x0000782201007387 */ /* 0x0005e80000100a00 */
[----:B------:R2:W-:Y:S01]  /*34990*/  LDGSTS.E [R228+-0x1b900], desc[UR60][R34.64], P2 ;  /* 0xe470000022e47fae */ /* 0x0005e2000912187c */
[----:B-1----:R-:W-:-:S04]  /*349a0*/  LEA R38, P0, R41, R6, 0x2 ;  /* 0x0000000629267211 */ /* 0x002fc800078010ff */
[----:B------:R-:W-:Y:S02]  /*349b0*/  LEA.HI.X.SX32 R39, R41, R5, 0x2, P0 ;  /* 0x0000000529277211 */ /* 0x000fe400000f16ff */
[----:B--2---:R-:W-:-:S03]  /*349c0*/  LEA R34, P1, R40, R6, 0x2 ;  /* 0x0000000628227211 */ /* 0x004fc600078210ff */
[----:B------:R1:W-:Y:S01]  /*349d0*/  LDGSTS.E [R232+-0x1b500], desc[UR60][R38.64], P2 ;  /* 0xe4b0000026e87fae */ /* 0x0003e2000912187c */
[C---:B------:R-:W-:Y:S02]  /*349e0*/  LEA R228, P6, R3.reuse, R6, 0x2 ;  /* 0x0000000603e47211 */ /* 0x040fe400078c10ff */
[-C--:B------:R-:W-:Y:S02]  /*349f0*/  LEA.HI.X.SX32 R35, R40, R5.reuse, 0x2, P1 ;  /* 0x0000000528237211 */ /* 0x080fe400008f16ff */
[----:B------:R-:W-:-:S03]  /*34a00*/  LEA.HI.X.SX32 R229, R3, R5, 0x2, P6 ;  /* 0x0000000503e57211 */ /* 0x000fc600030f16ff */
[----:B------:R-:W-:Y:S04]  /*34a10*/  LDGSTS.E [R231+-0x1b100], desc[UR60][R34.64], P2 ;  /* 0xe4f0000022e77fae */ /* 0x000fe8000912187c */
[----:B------:R2:W-:Y:S01]  /*34a20*/  LDGSTS.E [R230+-0x1ad00], desc[UR60][R228.64], P2 ;  /* 0xe5300000e4e67fae */ /* 0x0005e2000912187c */
[----:B------:R-:W-:Y:S01]  /*34a30*/  VIADD R3, R250, 0x200000 ;  /* 0x00200000fa037836 */ /* 0x000fe20000000000 */
[-C--:B-1----:R-:W-:Y:S02]  /*34a40*/  LEA R232, P1, R32, R6.reuse, 0x2 ;  /* 0x0000000620e87211 */ /* 0x082fe400078210ff */
[----:B------:R1:W-:Y:S01]  /*34a50*/  STL.64 [R1+0x40], R38 ;  /* 0x0000402601007387 */ /* 0x0003e20000100a00 */
[----:B--2---:R-:W-:-:S04]  /*34a60*/  LEA R230, P0, R2, R6, 0x2 ;  /* 0x0000000602e67211 */ /* 0x004fc800078010ff */
[-C--:B------:R-:W-:Y:S01]  /*34a70*/  LEA.HI.X.SX32 R231, R2, R5.reuse, 0x2, P0 ;  /* 0x0000000502e77211 */ /* 0x080fe200000f16ff */
[----:B------:R2:W-:Y:S01]  /*34a80*/  STL.64 [R1+0x8], R34 ;  /* 0x0000082201007387 */ /* 0x0005e20000100a00 */
[CC--:B------:R-:W-:Y:S02]  /*34a90*/  LEA R40, P0, R29.reuse, R6.reuse, 0x2 ;  /* 0x000000061d287211 */ /* 0x0c0fe400078010ff */
[-C--:B------:R-:W-:Y:S01]  /*34aa0*/  LEA.HI.X.SX32 R233, R32, R5.reuse, 0x2, P1 ;  /* 0x0000000520e97211 */ /* 0x080fe200008f16ff */
[----:B------:R-:W-:Y:S01]  /*34ab0*/  LDGSTS.E [R3+-0x1a900], desc[UR60][R230.64], P2 ;  /* 0xe5700000e6037fae */ /* 0x000fe2000912187c */
[C---:B-1----:R-:W-:Y:S02]  /*34ac0*/  LEA R38, P1, R42.reuse, R6, 0x2 ;  /* 0x000000062a267211 */ /* 0x042fe400078210ff */
[-C--:B------:R-:W-:Y:S02]  /*34ad0*/  LEA.HI.X.SX32 R41, R29, R5.reuse, 0x2, P0 ;  /* 0x000000051d297211 */ /* 0x080fe400000f16ff */
[----:B------:R-:W-:Y:S01]  /*34ae0*/  LEA.HI.X.SX32 R39, R42, R5, 0x2, P1 ;  /* 0x000000052a277211 */ /* 0x000fe200008f16ff */
[----:B------:R-:W3:Y:S04]  /*34af0*/  LDL.LU R3, [R1+0x1b38] ;  /* 0x001b380001037983 */ /* 0x000ee80000300800 */
[----:B------:R-:W4:Y:S04]  /*34b00*/  LDL.LU R240, [R1+0xacc] ;  /* 0x000acc0001f07983 */ /* 0x000f280000300800 */
[----:B------:R-:W4:Y:S04]  /*34b10*/  LDL.LU R241, [R1+0x1ba0] ;  /* 0x001ba00001f17983 */ /* 0x000f280000300800 */
[----:B------:R-:W4:Y:S04]  /*34b20*/  LDL.LU R32, [R1+0x1b98] ;  /* 0x001b980001207983 */ /* 0x000f280000300800 */
[----:B------:R1:W-:Y:S04]  /*34b30*/  STL.64 [R1+0xa50], R40 ;  /* 0x000a502801007387 */ /* 0x0003e80000100a00 */
[----:B------:R-:W4:Y:S04]  /*34b40*/  LDL.LU R242, [R1+0x1b90] ;  /* 0x001b900001f27983 */ /* 0x000f280000300800 */
[----:B------:R1:W-:Y:S04]  /*34b50*/  STL.64 [R1+0xa58], R38 ;  /* 0x000a582601007387 */ /* 0x0003e80000100a00 */
[----:B------:R-:W4:Y:S01]  /*34b60*/  LDL.LU R243, [R1+0x1b88] ;  /* 0x001b880001f37983 */ /* 0x000f220000300800 */
[----:B------:R-:W-:-:S02]  /*34b70*/  IADD3 R2, R250, 0x200000, RZ ;  /* 0x00200000fa027810 */ /* 0x000fc40007ffe0ff */
[----:B------:R-:W-:-:S03]  /*34b80*/  LEA R234, P6, R30, R6, 0x2 ;  /* 0x000000061eea7211 */ /* 0x000fc600078c10ff */
[----:B------:R1:W-:Y:S01]  /*34b90*/  LDGSTS.E [R2+-0x1a500], desc[UR60][R232.64], P2 ;  /* 0xe5b00000e8027fae */ /* 0x0003e2000912187c */
[-C--:B------:R-:W-:Y:S01]  /*34ba0*/  LEA.HI.X.SX32 R235, R30, R5.reuse, 0x2, P6 ;  /* 0x000000051eeb7211 */ /* 0x080fe200030f16ff */
[C---:B------:R-:W-:Y:S01]  /*34bb0*/  VIADD R252, R250.reuse, 0x200000 ;  /* 0x00200000fafc7836 */ /* 0x040fe20000000000 */
[CC--:B--2---:R-:W-:Y:S01]  /*34bc0*/  LEA R34, P6, R33.reuse, R6.reuse, 0x2 ;  /* 0x0000000621227211 */ /* 0x0c4fe200078c10ff */
[C---:B------:R-:W-:Y:S01]  /*34bd0*/  VIADD R29, R250.reuse, 0x200000 ;  /* 0x00200000fa1d7836 */ /* 0x040fe20000000000 */
[----:B------:R-:W-:Y:S01]  /*34be0*/  IADD3 R30, R250, 0x200000, RZ ;  /* 0x00200000fa1e7810 */ /* 0x000fe20007ffe0ff */
[----:B-1----:R-:W3:Y:S01]  /*34bf0*/  LDC R2, c[0x0][0x240] ;  /* 0x00009000ff027b82 */ /* 0x002ee20000000800 */
[----:B------:R-:W-:Y:S01]  /*34c00*/  LEA.HI.X.SX32 R35, R33, R5, 0x2, P6 ;  /* 0x0000000521237211 */ /* 0x000fe200030f16ff */
[----:B------:R-:W-:Y:S04]  /*34c10*/  LDGSTS.E [R252+-0x1a100], desc[UR60][R234.64], P2 ;  /* 0xe5f00000eafc7fae */ /* 0x000fe8000912187c */
[----:B------:R1:W-:Y:S04]  /*34c20*/  LDGSTS.E [R30+-0x19d00], desc[UR60][R40.64], P2 ;  /* 0xe6300000281e7fae */ /* 0x0003e8000912187c */
[----:B------:R2:W-:Y:S04]  /*34c30*/  LDGSTS.E [R29+-0x19900], desc[UR60][R38.64], P2 ;  /* 0xe6700000261d7fae */ /* 0x0005e8000912187c */
[----:B------:R2:W-:Y:S01]  /*34c40*/  STL.64 [R1+0xa60], R34 ;  /* 0x000a602201007387 */ /* 0x0005e20000100a00 */
[----:B-1----:R-:W-:-:S03]  /*34c50*/  LEA R40, P0, R36, R6, 0x2 ;  /* 0x0000000624287211 */ /* 0x002fc600078010ff */
[----:B------:R1:W-:Y:S01]  /*34c60*/  LDGSTS.E [R252+-0x19500], desc[UR60][R34.64], P2 ;  /* 0xe6b0000022fc7fae */ /* 0x0003e2000912187c */
[----:B--2---:R-:W-:-:S03]  /*34c70*/  LEA R38, P1, R31, R6, 0x2 ;  /* 0x000000061f267211 */ /* 0x004fc600078210ff */
[----:B------:R-:W2:Y:S01]  /*34c80*/  LDL.LU R33, [R1+0x1b80] ;  /* 0x001b800001217983 */ /* 0x000ea20000300800 */
[-C--:B------:R-:W-:Y:S02]  /*34c90*/  LEA.HI.X.SX32 R41, R36, R5.reuse, 0x2, P0 ;  /* 0x0000000524297211 */ /* 0x080fe400000f16ff */
[----:B------:R-:W-:Y:S01]  /*34ca0*/  IADD3 R36, R250, 0x200000, RZ ;  /* 0x00200000fa247810 */ /* 0x000fe20007ffe0ff */
[----:B------:R-:W2:Y:S01]  /*34cb0*/  LDL.LU R30, [R1+0x1b78] ;  /* 0x001b7800011e7983 */ /* 0x000ea20000300800 */
[-C--:B------:R-:W-:Y:S02]  /*34cc0*/  LEA.HI.X.SX32 R39, R31, R5.reuse, 0x2, P1 ;  /* 0x000000051f277211 */ /* 0x080fe400008f16ff */
[C---:B-1----:R-:W-:Y:S01]  /*34cd0*/  LEA R34, P6, R37.reuse, R6, 0x2 ;  /* 0x0000000625227211 */ /* 0x042fe200078c10ff */
[----:B------:R-:W-:Y:S03]  /*34ce0*/  LDGSTS.E [R29+-0x19100], desc[UR60][R40.64], P2 ;  /* 0xe6f00000281d7fae */ /* 0x000fe6000912187c */
[----:B------:R-:W-:Y:S01]  /*34cf0*/  LEA.HI.X.SX32 R35, R37, R5, 0x2, P6 ;  /* 0x0000000525237211 */ /* 0x000fe200030f16ff */
[----:B------:R-:W2:Y:S04]  /*34d00*/  LDL.LU R31, [R1+0x1b70] ;  /* 0x001b7000011f7983 */ /* 0x000ea80000300800 */
[----:B------:R-:W-:Y:S04]  /*34d10*/  LDGSTS.E [R36+-0x18d00], desc[UR60][R38.64], P2 ;  /* 0xe730000026247fae */ /* 0x000fe8000912187c */
[----:B------:R-:W-:Y:S04]  /*34d20*/  STL.64 [R1+0xa68], R40 ;  /* 0x000a682801007387 */ /* 0x000fe80000100a00 */
[----:B------:R3:W-:Y:S04]  /*34d30*/  LDGSTS.E [R252+-0x18900], desc[UR60][R34.64], P2 ;  /* 0xe770000022fc7fae */ /* 0x0007e8000912187c */
[----:B------:R-:W-:Y:S04]  /*34d40*/  STL.64 [R1+0xa70], R38 ;  /* 0x000a702601007387 */ /* 0x000fe80000100a00 */
[----:B------:R-:W2:Y:S04]  /*34d50*/  LDL.LU R29, [R1+0x1b68] ;  /* 0x001b6800011d7983 */ /* 0x000ea80000300800 */
[----:B------:R1:W-:Y:S04]  /*34d60*/  STL.64 [R1+0xa88], R34 ;  /* 0x000a882201007387 */ /* 0x0003e80000100a00 */
[----:B------:R-:W2:Y:S04]  /*34d70*/  LDL.LU R237, [R1+0x1b60] ;  /* 0x001b600001ed7983 */ /* 0x000ea80000300800 */
[----:B------:R-:W2:Y:S01]  /*34d80*/  LDL.LU R239, [R1+0x1b58] ;  /* 0x001b580001ef7983 */ /* 0x000ea20000300800 */
[----:B---3--:R-:W-:Y:S01]  /*34d90*/  IMAD R252, R3, R2, RZ ;  /* 0x0000000203fc7224 */ /* 0x008fe200078e02ff */
[----:B----4-:R-:W-:-:S02]  /*34da0*/  LEA R2, P1, R240, R6, 0x2 ;  /* 0x00000006f0027211 */ /* 0x010fc400078210ff */
[CC--:B------:R-:W-:Y:S02]  /*34db0*/  LEA R124, P6, R241.reuse, R6.reuse, 0x2 ;  /* 0x00000006f17c7211 */ /* 0x0c0fe400078c10ff */
[-C--:B------:R-:W-:Y:S02]  /*34dc0*/  LEA.HI.X.SX32 R3, R240, R5.reuse, 0x2, P1 ;  /* 0x00000005f0037211 */ /* 0x080fe400008f16ff */
[CC--:B------:R-:W-:Y:S01]  /*34dd0*/  LEA R122, P0, R32.reuse, R6.reuse, 0x2 ;  /* 0x00000006207a7211 */ /* 0x0c0fe200078010ff */
[----:B------:R-:W3:Y:S01]  /*34de0*/  LDL.LU R240, [R1+0x1b50] ;  /* 0x001b500001f07983 */ /* 0x000ee20000300800 */
[-C--:B------:R-:W-:Y:S02]  /*34df0*/  LEA.HI.X.SX32 R125, R241, R5.reuse, 0x2, P6 ;  /* 0x00000005f17d7211 */ /* 0x080fe400030f16ff */
[----:B------:R-:W-:Y:S01]  /*34e00*/  LEA.HI.X.SX32 R123, R32, R5, 0x2, P0 ;  /* 0x00000005207b7211 */ /* 0x000fe200000f16ff */
[----:B------:R-:W4:Y:S01]  /*34e10*/  LDL.LU R241, [R1+0xb60] ;  /* 0x000b600001f17983 */ /* 0x000f220000300800 */
[----:B------:R-:W-:-:S03]  /*34e20*/  LEA R120, P1, R242, R6, 0x2 ;  /* 0x00000006f2787211 */ /* 0x000fc600078210ff */
[----:B------:R-:W-:Y:S04]  /*34e30*/  STL.64 [R1+0x1c68], R2 ;  /* 0x001c680201007387 */ /* 0x000fe80000100a00 */
[----:B------:R-:W4:Y:S01]  /*34e40*/  LDL.LU R32, [R1+0xb58] ;  /* 0x000b580001207983 */ /* 0x000f220000300800 */
[-C--:B------:R-:W-:Y:S02]  /*34e50*/  LEA.HI.X.SX32 R121, R242, R5.reuse, 0x2, P1 ;  /* 0x00000005f2797211 */ /* 0x080fe400008f16ff */
[CC--:B------:R-:W-:Y:S01]  /*34e60*/  LEA R118, P6, R243.reuse, R6.reuse, 0x2 ;  /* 0x00000006f3767211 */ /* 0x0c0fe200078c10ff */
[----:B------:R-:W-:Y:S03]  /*34e70*/  STL.64 [R1+0xa90], R124 ;  /* 0x000a907c01007387 */ /* 0x000fe60000100a00 */
[----:B------:R-:W-:Y:S01]  /*34e80*/  LEA.HI.X.SX32 R119, R243, R5, 0x2, P6 ;  /* 0x00000005f3777211 */ /* 0x000fe200030f16ff */
[----:B------:R-:W4:Y:S04]  /*34e90*/  LDL.LU R242, [R1+0xb50] ;  /* 0x000b500001f27983 */ /* 0x000f280000300800 */
[----:B------:R-:W-:Y:S04]  /*34ea0*/  STL.64 [R1+0xa98], R122 ;  /* 0x000a987a01007387 */ /* 0x000fe80000100a00 */
[----:B------:R-:W4:Y:S04]  /*34eb0*/  LDL.LU R243, [R1+0xb48] ;  /* 0x000b480001f37983 */ /* 0x000f280000300800 */
[----:B------:R-:W-:Y:S01]  /*34ec0*/  STL.64 [R1+0xaa0], R120 ;  /* 0x000aa07801007387 */ /* 0x000fe20000100a00 */
[----:B--2---:R-:W-:-:S02]  /*34ed0*/  LEA R116, P0, R33, R6, 0x2 ;  /* 0x0000000621747211 */ /* 0x004fc400078010ff */
[C---:B------:R-:W-:Y:S02]  /*34ee0*/  LEA R114, P1, R30.reuse, R6, 0x2 ;  /* 0x000000061e727211 */ /* 0x040fe400078210ff */
[-C--:B------:R-:W-:Y:S02]  /*34ef0*/  LEA.HI.X.SX32 R117, R33, R5.reuse, 0x2, P0 ;  /* 0x0000000521757211 */ /* 0x080fe400000f16ff */
[----:B------:R-:W2:Y:S01]  /*34f00*/  LDL.LU R33, [R1+0xb40] ;  /* 0x000b400001217983 */ /* 0x000ea20000300800 */
[----:B------:R-:W-:-:S03]  /*34f10*/  LEA.HI.X.SX32 R115, R30, R5, 0x2, P1 ;  /* 0x000000051e737211 */ /* 0x000fc600008f16ff */
[----:B------:R-:W-:Y:S01]  /*34f20*/  STL.64 [R1+0xaa8], R118 ;  /* 0x000aa87601007387 */ /* 0x000fe20000100a00 */
[----:B------:R-:W-:-:S03]  /*34f30*/  LEA R112, P6, R31, R6, 0x2 ;  /* 0x000000061f707211 */ /* 0x000fc600078c10ff */
[----:B------:R-:W2:Y:S01]  /*34f40*/  LDL.LU R30, [R1+0xb28] ;  /* 0x000b2800011e7983 */ /* 0x000ea20000300800 */
[----:B------:R-:W-:-:S03]  /*34f50*/  LEA.HI.X.SX32 R113, R31, R5, 0x2, P6 ;  /* 0x000000051f717211 */ /* 0x000fc600030f16ff */
[----:B------:R-:W-:Y:S04]  /*34f60*/  STL.64 [R1+0xab0], R116 ;  /* 0x000ab07401007387 */ /* 0x000fe80000100a00 */
[----:B------:R-:W2:Y:S04]  /*34f70*/  LDL.LU R31, [R1+0xb30] ;  /* 0x000b3000011f7983 */ /* 0x000ea80000300800 */
[----:B------:R-:W-:Y:S01]  /*34f80*/  STL.64 [R1+0xab8], R114 ;  /* 0x000ab87201007387 */ /* 0x000fe20000100a00 */
[----:B------:R-:W-:-:S04]  /*34f90*/  LEA R110, P0, R29, R6, 0x2 ;  /* 0x000000061d6e7211 */ /* 0x000fc800078010ff */
[----:B------:R-:W-:Y:S02]  /*34fa0*/  LEA.HI.X.SX32 R111, R29, R5, 0x2, P0 ;  /* 0x000000051d6f7211 */ /* 0x000fe400000f16ff */
[----:B------:R-:W2:Y:S01]  /*34fb0*/  LDL.LU R29, [R1+0xb38] ;  /* 0x000b3800011d7983 */ /* 0x000ea20000300800 */
[----:B------:R-:W-:-:S03]  /*34fc0*/  LEA R108, P1, R237, R6, 0x2 ;  /* 0x00000006ed6c7211 */ /* 0x000fc600078210ff */
[----:B------:R-:W-:Y:S01]  /*34fd0*/  STL.64 [R1+0xac0], R112 ;  /* 0x000ac07001007387 */ /* 0x000fe20000100a00 */
[----:B------:R-:W-:Y:S02]  /*34fe0*/  LEA R106, P6, R239, R6, 0x2 ;  /* 0x00000006ef6a7211 */ /* 0x000fe400078c10ff */
[-C--:B------:R-:W-:Y:S02]  /*34ff0*/  LEA.HI.X.SX32 R109, R237, R5.reuse, 0x2, P1 ;  /* 0x00000005ed6d7211 */ /* 0x080fe400008f16ff */
[----:B------:R-:W2:Y:S01]  /*35000*/  LDL.LU R237, [R1+0xb2c] ;  /* 0x000b2c0001ed7983 */ /* 0x000ea20000300800 */
[----:B------:R-:W-:-:S03]  /*35010*/  LEA.HI.X.SX32 R107, R239, R5, 0x2, P6 ;  /* 0x00000005ef6b7211 */ /* 0x000fc600030f16ff */
[----:B------:R-:W-:Y:S04]  /*35020*/  STL.64 [R1+0xac8], R110 ;  /* 0x000ac86e01007387 */ /* 0x000fe80000100a00 */
[----:B------:R-:W2:Y:S04]  /*35030*/  LDL.LU R239, [R1+0xb34] ;  /* 0x000b340001ef7983 */ /* 0x000ea80000300800 */
[----:B------:R-:W-:Y:S01]  /*35040*/  STL.64 [R1+0xad0], R108 ;  /* 0x000ad06c01007387 */ /* 0x000fe20000100a00 */
[-C--:B---3--:R-:W-:Y:S02]  /*35050*/  LEA R104, P0, R240, R6.reuse, 0x2 ;  /* 0x00000006f0687211 */ /* 0x088fe400078010ff */
[----:B----4-:R-:W-:-:S02]  /*35060*/  LEA R102, P1, R241, R6, 0x2 ;  /* 0x00000006f1667211 */ /* 0x010fc400078210ff */
[-C--:B------:R-:W-:Y:S02]  /*35070*/  LEA.HI.X.SX32 R105, R240, R5.reuse, 0x2, P0 ;  /* 0x00000005f0697211 */ /* 0x080fe400000f16ff */
[----:B------:R-:W-:Y:S01]  /*35080*/  LEA.HI.X.SX32 R103, R241, R5, 0x2, P1 ;  /* 0x00000005f1677211 */ /* 0x000fe200008f16ff */
[----:B------:R-:W3:Y:S01]  /*35090*/  LDL.LU R240, [R1+0xb3c] ;  /* 0x000b3c0001f07983 */ /* 0x000ee20000300800 */
[----:B------:R-:W-:-:S03]  /*350a0*/  LEA R100, P6, R32, R6, 0x2 ;  /* 0x0000000620647211 */ /* 0x000fc600078c10ff */
[----:B------:R-:W-:Y:S01]  /*350b0*/  STL.64 [R1+0xad8], R106 ;  /* 0x000ad86a01007387 */ /* 0x000fe20000100a00 */
[----:B------:R-:W-:-:S03]  /*350c0*/  LEA.HI.X.SX32 R101, R32, R5, 0x2, P6 ;  /* 0x0000000520657211 */ /* 0x000fc600030f16ff */
[----:B------:R-:W4:Y:S01]  /*350d0*/  LDL.LU R241, [R1+0xb44] ;  /* 0x000b440001f17983 */ /* 0x000f220000300800 */
[----:B------:R-:W-:-:S03]  /*350e0*/  LEA R98, P0, R242, R6, 0x2 ;  /* 0x00000006f2627211 */ /* 0x000fc600078010ff */
[----:B------:R-:W-:Y:S01]  /*350f0*/  STL.64 [R1+0xae0], R104 ;  /* 0x000ae06801007387 */ /* 0x000fe20000100a00 */
[----:B------:R-:W-:-:S03]  /*35100*/  LEA.HI.X.SX32 R99, R242, R5, 0x2, P0 ;  /* 0x00000005f2637211 */ /* 0x000fc600000f16ff */
[----:B------:R-:W-:Y:S01]  /*35110*/  STL.64 [R1+0xae8], R102 ;  /* 0x000ae86601007387 */ /* 0x000fe20000100a00 */
[----:B------:R-:W-:-:S03]  /*35120*/  LEA R96, P1, R243, R6, 0x2 ;  /* 0x00000006f3607211 */ /* 0x000fc600078210ff */
[----:B------:R-:W4:Y:S01]  /*35130*/  LDL.LU R242, [R1+0xb4c] ;  /* 0x000b4c0001f27983 */ /* 0x000f220000300800 */
[----:B------:R-:W-:-:S03]  /*35140*/  LEA.HI.X.SX32 R97, R243, R5, 0x2, P1 ;  /* 0x00000005f3617211 */ /* 0x000fc600008f16ff */
[----:B------:R-:W-:Y:S04]  /*35150*/  STL.64 [R1+0xaf0], R100 ;  /* 0x000af06401007387 */ /* 0x000fe80000100a00 */
[----:B------:R-:W4:Y:S04]  /*35160*/  LDL.LU R243, [R1+0xb54] ;  /* 0x000b540001f37983 */ /* 0x000f280000300800 */
[----:B------:R-:W-:Y:S04]  /*35170*/  STL.64 [R1+0xaf8], R98 ;  /* 0x000af86201007387 */ /* 0x000fe80000100a00 */
[----:B-1----:R-:W4:Y:S04]  /*35180*/  LDL.LU R34, [R1+0xb5c] ;  /* 0x000b5c0001227983 */ /* 0x002f280000300800 */
[----:B------:R-:W-:Y:S04]  /*35190*/  STL.64 [R1+0xb00], R96 ;  /* 0x000b006001007387 */ /* 0x000fe80000100a00 */
[----:B------:R-:W4:Y:S01]  /*351a0*/  LDL.LU R35, [R1+0xb64] ;  /* 0x000b640001237983 */ /* 0x000f220000300800 */
[----:B--2---:R-:W-:-:S04]  /*351b0*/  LEA R94, P6, R33, R6, 0x2 ;  /* 0x00000006215e7211 */ /* 0x004fc800078c10ff */
[----:B------:R-:W-:Y:S02]  /*351c0*/  LEA.HI.X.SX32 R95, R33, R5, 0x2, P6 ;  /* 0x00000005215f7211 */ /* 0x000fe400030f16ff */
[----:B------:R-:W-:-:S03]  /*351d0*/  LEA R92, P0, R30, R6, 0x2 ;  /* 0x000000061e5c7211 */ /* 0x000fc600078010ff */
[----:B------:R-:W-:Y:S01]  /*351e0*/  STL.64 [R1+0xb08], R94 ;  /* 0x000b085e01007387 */ /* 0x000fe20000100a00 */
[----:B------:R-:W-:-:S03]  /*351f0*/  LEA.HI.X.SX32 R93, R30, R5, 0x2, P0 ;  /* 0x000000051e5d7211 */ /* 0x000fc600000f16ff */
[----:B------:R-:W2:Y:S01]  /*35200*/  LDL.LU R32, [R1+0x1b3c] ;  /* 0x001b3c0001207983 */ /* 0x000ea20000300800 */
[----:B------:R-:W-:-:S03]  /*35210*/  LEA R90, P1, R31, R6, 0x2 ;  /* 0x000000061f5a7211 */ /* 0x000fc600078210ff */
[----:B------:R-:W-:Y:S01]  /*35220*/  STL.64 [R1+0xb10], R92 ;  /* 0x000b105c01007387 */ /* 0x000fe20000100a00 */
[----:B------:R-:W-:-:S03]  /*35230*/  LEA.HI.X.SX32 R91, R31, R5, 0x2, P1 ;  /* 0x000000051f5b7211 */ /* 0x000fc600008f16ff */
[----:B------:R-:W2:Y:S04]  /*35240*/  LDL.LU R33, [R1+0x1b54] ;  /* 0x001b540001217983 */ /* 0x000ea80000300800 */
[----:B------:R-:W2:Y:S01]  /*35250*/  LDL.LU R30, [R1+0x1b5c] ;  /* 0x001b5c00011e7983 */ /* 0x000ea20000300800 */
[----:B------:R-:W-:-:S03]  /*35260*/  LEA R88, P6, R29, R6, 0x2 ;  /* 0x000000061d587211 */ /* 0x000fc600078c10ff */
[----:B------:R-:W-:Y:S01]  /*35270*/  STL.64 [R1+0xb18], R90 ;  /* 0x000b185a01007387 */ /* 0x000fe20000100a00 */
[----:B------:R-:W-:-:S03]  /*35280*/  LEA.HI.X.SX32 R89, R29, R5, 0x2, P6 ;  /* 0x000000051d597211 */ /* 0x000fc600030f16ff */
[----:B------:R-:W2:Y:S01]  /*35290*/  LDL.LU R31, [R1+0x1b64] ;  /* 0x001b6400011f7983 */ /* 0x000ea20000300800 */
[----:B------:R-:W-:-:S03]  /*352a0*/  LEA R86, P0, R237, R6, 0x2 ;  /* 0x00000006ed567211 */ /* 0x000fc600078010ff */
[----:B------:R-:W-:Y:S01]  /*352b0*/  STL.64 [R1+0xb20], R88 ;  /* 0x000b205801007387 */ /* 0x000fe20000100a00 */
[----:B------:R-:W-:-:S03]  /*352c0*/  LEA.HI.X.SX32 R87, R237, R5, 0x2, P0 ;  /* 0x00000005ed577211 */ /* 0x000fc600000f16ff */
[----:B------:R-:W2:Y:S01]  /*352d0*/  LDL.LU R29, [R1+0x1b6c] ;  /* 0x001b6c00011d7983 */ /* 0x000ea20000300800 */
[----:B------:R-:W-:-:S03]  /*352e0*/  LEA R84, P1, R239, R6, 0x2 ;  /* 0x00000006ef547211 */ /* 0x000fc600078210ff */
[----:B------:R-:W2:Y:S01]  /*352f0*/  LDL.LU R237, [R1+0x1b74] ;  /* 0x001b740001ed7983 */ /* 0x000ea20000300800 */
[----:B------:R-:W-:-:S03]  /*35300*/  LEA.HI.X.SX32 R85, R239, R5, 0x2, P1 ;  /* 0x00000005ef557211 */ /* 0x000fc600008f16ff */
[----:B------:R-:W-:Y:S04]  /*35310*/  STL.64 [R1+0xb28], R86 ;  /* 0x000b285601007387 */ /* 0x000fe80000100a00 */
[----:B------:R-:W2:Y:S04]  /*35320*/  LDL.LU R239, [R1+0x1b7c] ;  /* 0x001b7c0001ef7983 */ /* 0x000ea80000300800 */
[----:B------:R-:W-:Y:S01]  /*35330*/  STL.64 [R1+0xb30], R84 ;  /* 0x000b305401007387 */ /* 0x000fe20000100a00 */
[----:B---3--:R-:W-:-:S04]  /*35340*/  LEA R82, P6, R240, R6, 0x2 ;  /* 0x00000006f0527211 */ /* 0x008fc800078c10ff */
[----:B------:R-:W-:Y:S02]  /*35350*/  LEA.HI.X.SX32 R83, R240, R5, 0x2, P6 ;  /* 0x00000005f0537211 */ /* 0x000fe400030f16ff */
[----:B------:R-:W3:Y:S01]  /*35360*/  LDL.LU R240, [R1+0x1b84] ;  /* 0x001b840001f07983 */ /* 0x000ee20000300800 */
[----:B----4-:R-:W-:-:S04]  /*35370*/  LEA R80, P0, R241, R6, 0x2 ;  /* 0x00000006f1507211 */ /* 0x010fc800078010ff */
[----:B------:R-:W-:Y:S02]  /*35380*/  LEA.HI.X.SX32 R81, R241, R5, 0x2, P0 ;  /* 0x00000005f1517211 */ /* 0x000fe400000f16ff */
[----:B------:R-:W4:Y:S01]  /*35390*/  LDL.LU R241, [R1+0x1b8c] ;  /* 0x001b8c0001f17983 */ /* 0x000f220000300800 */
[----:B------:R-:W-:-:S03]  /*353a0*/  LEA R78, P1, R242, R6, 0x2 ;  /* 0x00000006f24e7211 */ /* 0x000fc600078210ff */
[----:B------:R-:W-:Y:S01]  /*353b0*/  STL.64 [R1+0xb38], R82 ;  /* 0x000b385201007387 */ /* 0x000fe20000100a00 */
[----:B------:R-:W-:-:S03]  /*353c0*/  LEA.HI.X.SX32 R79, R242, R5, 0x2, P1 ;  /* 0x00000005f24f7211 */ /* 0x000fc600008f16ff */
[----:B------:R-:W4:Y:S01]  /*353d0*/  LDL.LU R242, [R1+0x1b94] ;  /* 0x001b940001f27983 */ /* 0x000f220000300800 */
[----:B------:R-:W-:-:S03]  /*353e0*/  LEA R76, P6, R243, R6, 0x2 ;  /* 0x00000006f34c7211 */ /* 0x000fc600078c10ff */
[----:B------:R-:W-:Y:S01]  /*353f0*/  STL.64 [R1+0xb40], R80 ;  /* 0x000b405001007387 */ /* 0x000fe20000100a00 */
[----:B------:R-:W-:-:S03]  /*35400*/  LEA.HI.X.SX32 R77, R243, R5, 0x2, P6 ;  /* 0x00000005f34d7211 */ /* 0x000fc600030f16ff */
[----:B------:R-:W4:Y:S01]  /*35410*/  LDL.LU R243, [R1+0x1b9c] ;  /* 0x001b9c0001f37983 */ /* 0x000f220000300800 */
[----:B------:R-:W-:-:S04]  /*35420*/  LEA R74, P0, R34, R6, 0x2 ;  /* 0x00000006224a7211 */ /* 0x000fc800078010ff */
[----:B------:R-:W-:Y:S02]  /*35430*/  LEA.HI.X.SX32 R75, R34, R5, 0x2, P0 ;  /* 0x00000005224b7211 */ /* 0x000fe400000f16ff */
[----:B------:R-:W-:-:S04]  /*35440*/  LEA R72, P1, R35, R6, 0x2 ;  /* 0x0000000623487211 */ /* 0x000fc800078210ff */
[----:B------:R-:W-:Y:S02]  /*35450*/  LEA.HI.X.SX32 R73, R35, R5, 0x2, P1 ;  /* 0x0000000523497211 */ /* 0x000fe400008f16ff */
[----:B--2---:R-:W-:-:S04]  /*35460*/  LEA R70, P6, R32, R6, 0x2 ;  /* 0x0000000620467211 */ /* 0x004fc800078c10ff */
[-C--:B------:R-:W-:Y:S02]  /*35470*/  LEA.HI.X.SX32 R71, R32, R5.reuse, 0x2, P6 ;  /* 0x0000000520477211 */ /* 0x080fe400030f16ff */
[CC--:B------:R-:W-:Y:S02]  /*35480*/  LEA R68, P0, R33.reuse, R6.reuse, 0x2 ;  /* 0x0000000621447211 */ /* 0x0c0fe400078010ff */
[CC--:B------:R-:W-:Y:S02]  /*35490*/  LEA R66, P1, R30.reuse, R6.reuse, 0x2 ;  /* 0x000000061e427211 */ /* 0x0c0fe400078210ff */
[-C--:B------:R-:W-:Y:S02]  /*354a0*/  LEA.HI.X.SX32 R69, R33, R5.reuse, 0x2, P0 ;  /* 0x0000000521457211 */ /* 0x080fe400000f16ff */
[----:B------:R-:W-:Y:S02]  /*354b0*/  LEA.HI.X.SX32 R67, R30, R5, 0x2, P1 ;  /* 0x000000051e437211 */ /* 0x000fe400008f16ff */
[----:B------:R-:W-:-:S04]  /*354c0*/  LEA R64, P6, R31, R6, 0x2 ;  /* 0x000000061f407211 */ /* 0x000fc800078c10ff */
[-C--:B------:R-:W-:Y:S02]  /*354d0*/  LEA.HI.X.SX32 R65, R31, R5.reuse, 0x2, P6 ;  /* 0x000000051f417211 */ /* 0x080fe400030f16ff */
[-C--:B------:R-:W-:Y:S02]  /*354e0*/  LEA R62, P0, R29, R6.reuse, 0x2 ;  /* 0x000000061d3e7211 */ /* 0x080fe400078010ff */
[-C--:B------:R-:W-:Y:S02]  /*354f0*/  LEA R60, P1, R237, R6.reuse, 0x2 ;  /* 0x00000006ed3c7211 */ /* 0x080fe400078210ff */
[-C--:B------:R-:W-:Y:S02]  /*35500*/  LEA.HI.X.SX32 R63, R29, R5.reuse, 0x2, P0 ;  /* 0x000000051d3f7211 */ /* 0x080fe400000f16ff */
[----:B------:R-:W-:Y:S02]  /*35510*/  LEA.HI.X.SX32 R61, R237, R5, 0x2, P1 ;  /* 0x00000005ed3d7211 */ /* 0x000fe400008f16ff */
[----:B------:R-:W-:-:S04]  /*35520*/  LEA R58, P6, R239, R6, 0x2 ;  /* 0x00000006ef3a7211 */ /* 0x000fc800078c10ff */
[----:B------:R-:W-:Y:S01]  /*35530*/  LEA.HI.X.SX32 R59, R239, R5, 0x2, P6 ;  /* 0x00000005ef3b7211 */ /* 0x000fe200030f16ff */
[----:B------:R-:W-:Y:S04]  /*35540*/  STL.64 [R1+0xb48], R78 ;  /* 0x000b484e01007387 */ /* 0x000fe80000100a00 */
        /* <DEDUP_REMOVED lines=9> */
[----:B------:R-:W-:Y:S01]  /*355e0*/  STL.64 [R1+0x1b78], R58 ;  /* 0x001b783a01007387 */ /* 0x000fe20000100a00 */
[----:B---3--:R-:W-:-:S04]  /*355f0*/  LEA R56, P0, R240, R6, 0x2 ;  /* 0x00000006f0387211 */ /* 0x008fc800078010ff */
[----:B------:R-:W-:Y:S02]  /*35600*/  LEA.HI.X.SX32 R57, R240, R5, 0x2, P0 ;  /* 0x00000005f0397211 */ /* 0x000fe400000f16ff */
[----:B----4-:R-:W-:-:S04]  /*35610*/  LEA R54, P1, R241, R6, 0x2 ;  /* 0x00000006f1367211 */ /* 0x010fc800078210ff */
[----:B------:R-:W-:Y:S02]  /*35620*/  LEA.HI.X.SX32 R55, R241, R5, 0x2, P1 ;  /* 0x00000005f1377211 */ /* 0x000fe400008f16ff */
[-C--:B------:R-:W-:Y:S02]  /*35630*/  LEA R48, P1, R28, R6.reuse, 0x2 ;  /* 0x000000061c307211 */ /* 0x080fe400078210ff */
[----:B------:R-:W-:-:S04]  /*35640*/  LEA R52, P6, R242, R6, 0x2 ;  /* 0x00000006f2347211 */ /* 0x000fc800078c10ff */
[-C--:B------:R-:W-:Y:S02]  /*35650*/  LEA.HI.X.SX32 R53, R242, R5.reuse, 0x2, P6 ;  /* 0x00000005f2357211 */ /* 0x080fe400030f16ff */
[-C--:B------:R-:W-:Y:S02]  /*35660*/  LEA R50, P0, R243, R6.reuse, 0x2 ;  /* 0x00000006f3327211 */ /* 0x080fe400078010ff */
[-C--:B------:R-:W-:Y:S02]  /*35670*/  LEA R46, P6, R27, R6.reuse, 0x2 ;  /* 0x000000061b2e7211 */ /* 0x080fe400078c10ff */
[-C--:B------:R-:W-:Y:S02]  /*35680*/  LEA.HI.X.SX32 R51, R243, R5.reuse, 0x2, P0 ;  /* 0x00000005f3337211 */ /* 0x080fe400000f16ff */
[----:B------:R-:W-:Y:S02]  /*35690*/  LEA R44, P0, R26, R6, 0x2 ;  /* 0x000000061a2c7211 */ /* 0x000fe400078010ff */
[----:B------:R-:W-:-:S02]  /*356a0*/  LEA.HI.X.SX32 R49, R28, R5, 0x2, P1 ;  /* 0x000000051c317211 */ /* 0x000fc400008f16ff */
[-C--:B------:R-:W-:Y:S02]  /*356b0*/  LEA R42, P1, R25, R6.reuse, 0x2 ;  /* 0x00000006192a7211 */ /* 0x080fe400078210ff */
[-C--:B------:R-:W-:Y:S02]  /*356c0*/  LEA.HI.X.SX32 R47, R27, R5.reuse, 0x2, P6 ;  /* 0x000000051b2f7211 */ /* 0x080fe400030f16ff */
        /* <DEDUP_REMOVED lines=12> */
[-C--:B------:R-:W-:Y:S01]  /*35790*/  LEA R28, P6, R18, R6.reuse, 0x2 ;  /* 0x00000006121c7211 */ /* 0x080fe200078c10ff */
[----:B------:R-:W-:Y:S01]  /*357a0*/  STL.64 [R1+0x1b80], R56 ;  /* 0x001b803801007387 */ /* 0x000fe20000100a00 */
[-C--:B------:R-:W-:Y:S02]  /*357b0*/  LEA.HI.X.SX32 R33, R20, R5.reuse, 0x2, P0 ;  /* 0x0000000514217211 */ /* 0x080fe400000f16ff */
[----:B------:R-:W-:Y:S01]  /*357c0*/  LEA R26, P0, R17, R6, 0x2 ;  /* 0x00000006111a7211 */ /* 0x000fe200078010ff */
[----:B------:R-:W-:Y:S01]  /*357d0*/  STL.64 [R1+0x1b88], R54 ;  /* 0x001b883601007387 */ /* 0x000fe20000100a00 */
[----:B------:R-:W-:-:S02]  /*357e0*/  LEA.HI.X.SX32 R31, R19, R5, 0x2, P1 ;  /* 0x00000005131f7211 */ /* 0x000fc400008f16ff */
[-C--:B------:R-:W-:Y:S01]  /*357f0*/  LEA R24, P1, R9, R6.reuse, 0x2 ;  /* 0x0000000609187211 */ /* 0x080fe200078210ff */
[----:B------:R-:W-:Y:S01]  /*35800*/  STL.64 [R1+0x1b90], R52 ;  /* 0x001b903401007387 */ /* 0x000fe20000100a00 */
[-C--:B------:R-:W-:Y:S02]  /*35810*/  LEA.HI.X.SX32 R29, R18, R5.reuse, 0x2, P6 ;  /* 0x00000005121d7211 */ /* 0x080fe400030f16ff */
[-C--:B------:R-:W-:Y:S01]  /*35820*/  LEA R22, P6, R8, R6.reuse, 0x2 ;  /* 0x0000000608167211 */ /* 0x080fe200078c10ff */
[----:B------:R-:W-:Y:S01]  /*35830*/  STL.64 [R1+0x1b98], R50 ;  /* 0x001b983201007387 */ /* 0x000fe20000100a00 */
[-C--:B------:R-:W-:Y:S02]  /*35840*/  LEA.HI.X.SX32 R27, R17, R5.reuse, 0x2, P0 ;  /* 0x00000005111b7211 */ /* 0x080fe400000f16ff */
[----:B------:R-:W-:Y:S01]  /*35850*/  LEA R20, P0, R16, R6, 0x2 ;  /* 0x0000000610147211 */ /* 0x000fe200078010ff */
[----:B------:R-:W-:Y:S01]  /*35860*/  STL.64 [R1+0x1ba0], R48 ;  /* 0x001ba03001007387 */ /* 0x000fe20000100a00 */
[----:B------:R-:W-:-:S02]  /*35870*/  LEA.HI.X.SX32 R25, R9, R5, 0x2, P1 ;  /* 0x0000000509197211 */ /* 0x000fc400008f16ff */
[----:B------:R-:W-:Y:S01]  /*35880*/  LEA R18, P1, R236, R6, 0x2 ;  /* 0x00000006ec127211 */ /* 0x000fe200078210ff */
[----:B------:R-:W-:Y:S01]  /*35890*/  STL.64 [R1+0x1ba8], R46 ;  /* 0x001ba82e01007387 */ /* 0x000fe20000100a00 */
[----:B------:R-:W-:-:S03]  /*358a0*/  LEA.HI.X.SX32 R23, R8, R5, 0x2, P6 ;  /* 0x0000000508177211 */ /* 0x000fc600030f16ff */
[----:B------:R-:W-:Y:S01]  /*358b0*/  STL.64 [R1+0x1bb0], R44 ;  /* 0x001bb02c01007387 */ /* 0x000fe20000100a00 */
[----:B------:R-:W-:-:S03]  /*358c0*/  LEA R8, P6, R238, R6, 0x2 ;  /* 0x00000006ee087211 */ /* 0x000fc600078c10ff */
[----:B------:R-:W-:Y:S01]  /*358d0*/  STL.64 [R1+0x1bb8], R42 ;  /* 0x001bb82a01007387 */ /* 0x000fe20000100a00 */
[----:B------:R-:W-:-:S03]  /*358e0*/  LEA.HI.X.SX32 R21, R16, R5, 0x2, P0 ;  /* 0x0000000510157211 */ /* 0x000fc600000f16ff */
[----:B------:R-:W-:Y:S01]  /*358f0*/  STL.64 [R1+0x1bc0], R40 ;  /* 0x001bc02801007387 */ /* 0x000fe20000100a00 */
[-C--:B------:R-:W-:Y:S02]  /*35900*/  LEA R16, P0, R15, R6.reuse, 0x2 ;  /* 0x000000060f107211 */ /* 0x080fe400078010ff */
[----:B------:R-:W-:Y:S01]  /*35910*/  LEA.HI.X.SX32 R19, R236, R5, 0x2, P1 ;  /* 0x00000005ec137211 */ /* 0x000fe200008f16ff */
[----:B------:R-:W-:Y:S01]  /*35920*/  STL.64 [R1+0x1bc8], R38 ;  /* 0x001bc82601007387 */ /* 0x000fe20000100a00 */
[----:B------:R-:W-:-:S03]  /*35930*/  LEA R236, P1, R14, R6, 0x2 ;  /* 0x000000060eec7211 */ /* 0x000fc600078210ff */
        /* <DEDUP_REMOVED lines=18> */
[----:B------:R-:W-:Y:S02]  /*35a60*/  LEA R12, P0, R7, R6, 0x2 ;  /* 0x00000006070c7211 */ /* 0x000fe400078010ff */
[-C--:B------:R-:W-:Y:S01]  /*35a70*/  LEA.HI.X.SX32 R243, R11, R5.reuse, 0x2, P1 ;  /* 0x000000050bf37211 */ /* 0x080fe200008f16ff */
[----:B------:R-:W-:Y:S01]  /*35a80*/  STL.64 [R1+0x1c18], R18 ;  /* 0x001c181201007387 */ /* 0x000fe20000100a00 */
[----:B------:R-:W-:-:S03]  /*35a90*/  LEA.HI.X.SX32 R15, R10, R5, 0x2, P6 ;  /* 0x000000050a0f7211 */ /* 0x000fc600030f16ff */
[----:B------:R-:W-:Y:S01]  /*35aa0*/  STL.64 [R1+0x1c20], R8 ;  /* 0x001c200801007387 */ /* 0x000fe20000100a00 */
[----:B------:R-:W-:-:S03]  /*35ab0*/  LEA R128, P1, R4, R6, 0x2 ;  /* 0x0000000604807211 */ /* 0x000fc600078210ff */
[----:B------:R-:W-:Y:S01]  /*35ac0*/  STL.64 [R1+0x1c28], R16 ;  /* 0x001c281001007387 */ /* 0x000fe20000100a00 */
[----:B------:R-:W-:-:S03]  /*35ad0*/  LEA.HI.X.SX32 R13, R7, R5, 0x2, P0 ;  /* 0x00000005070d7211 */ /* 0x000fc600000f16ff */
[----:B------:R-:W-:Y:S01]  /*35ae0*/  STL.64 [R1+0x1c30], R236 ;  /* 0x001c30ec01007387 */ /* 0x000fe20000100a00 */
[----:B------:R-:W-:-:S03]  /*35af0*/  LEA R10, P6, R0, R6, 0x2 ;  /* 0x00000006000a7211 */ /* 0x000fc600078c10ff */
[----:B------:R-:W-:Y:S01]  /*35b00*/  STL.64 [R1+0x1c38], R238 ;  /* 0x001c38ee01007387 */ /* 0x000fe20000100a00 */
[----:B------:R-:W-:-:S03]  /*35b10*/  LEA R126, P0, R252, R6, 0x2 ;  /* 0x00000006fc7e7211 */ /* 0x000fc600078010ff */
[----:B------:R-:W-:Y:S01]  /*35b20*/  STL.64 [R1+0x1c40], R240 ;  /* 0x001c40f001007387 */ /* 0x000fe20000100a00 */
[----:B------:R-:W-:-:S03]  /*35b30*/  LEA.HI.X.SX32 R129, R4, R5, 0x2, P1 ;  /* 0x0000000504817211 */ /* 0x000fc600008f16ff */
[----:B------:R-:W-:Y:S01]  /*35b40*/  STL.64 [R1+0x1c48], R242 ;  /* 0x001c48f201007387 */ /* 0x000fe20000100a00 */
[----:B------:R-:W-:-:S03]  /*35b50*/  LEA.HI.X.SX32 R11, R0, R5, 0x2, P6 ;  /* 0x00000005000b7211 */ /* 0x000fc600030f16ff */
[----:B------:R-:W2:Y:S01]  /*35b60*/  LDL.LU R7, [R1+0x4ce8] ;  /* 0x004ce80001077983 */ /* 0x000ea20000300800 */
[----:B------:R-:W-:-:S03]  /*35b70*/  LEA.HI.X.SX32 R127, R252, R5, 0x2, P0 ;  /* 0x00000005fc7f7211 */ /* 0x000fc600000f16ff */
[----:B------:R-:W-:Y:S04]  /*35b80*/  STL.64 [R1+0x1c50], R14 ;  /* 0x001c500e01007387 */ /* 0x000fe80000100a00 */
[----:B------:R-:W3:Y:S04]  /*35b90*/  LDL.LU R4, [R1+0x4ce4] ;  /* 0x004ce40001047983 */ /* 0x000ee80000300800 */
[----:B------:R-:W-:Y:S04]  /*35ba0*/  STL.64 [R1+0x1c58], R12 ;  /* 0x001c580c01007387 */ /* 0x000fe80000100a00 */
[----:B------:R-:W4:Y:S04]  /*35bb0*/  LDL.LU R0, [R1+0x4ce0] ;  /* 0x004ce00001007983 */ /* 0x000f280000300800 */
[----:B------:R-:W2:Y:S01]  /*35bc0*/  LDL R5, [R1+0x3d48] ;  /* 0x003d480001057983 */ /* 0x000ea20000100800 */
[----:B------:R-:W-:Y:S01]  /*35bd0*/  LOP3.LUT R251, R251, 0x70, RZ, 0x3c, !PT ;  /* 0x00000070fbfb7812 */ /* 0x000fe200078e3cff */
[----:B------:R-:W-:-:S02]  /*35be0*/  VIADD R6, R250, 0x200000 ;  /* 0x00200000fa067836 */ /* 0x000fc40000000000 */
[----:B------:R1:W-:Y:S04]  /*35bf0*/  STL.64 [R1+0xa80], R128 ;  /* 0x000a808001007387 */ /* 0x0003e80000100a00 */
[----:B------:R2:W-:Y:S04]  /*35c00*/  LDGSTS.E [R6+-0x18500], desc[UR60][R128.64], P2 ;  /* 0xe7b0000080067fae */ /* 0x0005e8000912187c */
[----:B------:R-:W-:Y:S04]  /*35c10*/  STL.64 [R1+0x1c60], R10 ;  /* 0x001c600a01007387 */ /* 0x000fe80000100a00 */
[----:B------:R2:W-:Y:S04]  /*35c20*/  STL.64 [R1+0xa78], R126 ;  /* 0x000a787e01007387 */ /* 0x0005e80000100a00 */
[----:B-1----:R-:W3:Y:S01]  /*35c30*/  LDL.LU.64 R128, [R1+0x4cd8] ;  /* 0x004cd80001807983 */ /* 0x002ee20000300a00 */
[----:B--2---:R-:W-:Y:S01]  /*35c40*/  IADD3 R251, R5, R251, RZ ;  /* 0x000000fb05fb7210 */ /* 0x004fe20007ffe0ff */
[----:B------:R-:W-:-:S03]  /*35c50*/  VIADD R5, R250, 0x200000 ;  /* 0x00200000fa057836 */ /* 0x000fc60000000000 */
[C---:B------:R-:W-:Y:S02]  /*35c60*/  IADD3 R6, R251.reuse, 0x200000, RZ ;  /* 0x00200000fb067810 */ /* 0x040fe40007ffe0ff */
[----:B------:R1:W-:Y:S04]  /*35c70*/  LDGSTS.E [R5+-0x18100], desc[UR60][R126.64], P2 ;  /* 0xe7f000007e057fae */ /* 0x0003e8000912187c */
[----:B------:R-:W-:Y:S01]  /*35c80*/  LDGSTS.E [R6+-0x3fc80], desc[UR60][R124.64], P2 ;  /* 0xc03800007c067fae */ /* 0x000fe2000912187c */
[----:B-1----:R-:W-:-:S03]  /*35c90*/  VIADD R5, R251, 0x200000 ;  /* 0x00200000fb057836 */ /* 0x002fc60000000000 */
[----:B------:R-:W2:Y:S04]  /*35ca0*/  LDL.LU.64 R126, [R1+0x4cd0] ;  /* 0x004cd000017e7983 */ /* 0x000ea80000300a00 */
[----:B------:R-:W2:Y:S04]  /*35cb0*/  LDL.LU.64 R124, [R1+0x4cc8] ;  /* 0x004cc800017c7983 */ /* 0x000ea80000300a00 */
[----:B------:R-:W-:Y:S04]  /*35cc0*/  LDGSTS.E [R5+-0x3f880], desc[UR60][R122.64], P2 ;  /* 0xc07800007a057fae */ /* 0x000fe8000912187c */
[----:B------:R-:W-:Y:S04]  /*35cd0*/  LDGSTS.E [R6+-0x3f480], desc[UR60][R120.64], P2 ;  /* 0xc0b8000078067fae */ /* 0x000fe8000912187c */
[----:B------:R-:W-:Y:S04]  /*35ce0*/  LDGSTS.E [R5+-0x3f080], desc[UR60][R118.64], P2 ;  /* 0xc0f8000076057fae */ /* 0x000fe8000912187c */
[----:B------:R-:W2:Y:S04]  /*35cf0*/  LDL.LU.64 R122, [R1+0x4cc0] ;  /* 0x004cc000017a7983 */ /* 0x000ea80000300a00 */
        /* <DEDUP_REMOVED lines=80> */
[----:B------:R-:W-:Y:S01]  /*36200*/  LDGSTS.E [R5+-0x1d080], desc[UR60][R38.64], P2 ;  /* 0xe2f8000026057fae */ /* 0x000fe2000912187c */
[----:B------:R-:W-:-:S03]  /*36210*/  IADD3 R252, R251, 0x200000, RZ ;  /* 0x00200000fbfc7810 */ /* 0x000fc60007ffe0ff */
        /* <DEDUP_REMOVED lines=26> */
[----:B------:R-:W4:Y:S04]  /*363c0*/  LDL.LU.64 R16, [R1+0x4b10] ;  /* 0x004b100001107983 */ /* 0x000f280000300a00 */
[----:B------:R-:W3:Y:S04]  /*363d0*/  LDL.LU.64 R236, [R1+0x4b08] ;  /* 0x004b080001ec7983 */ /* 0x000ee80000300a00 */
[----:B------:R-:W2:Y:S04]  /*363e0*/  LDL.LU.64 R238, [R1+0x4b00] ;  /* 0x004b000001ee7983 */ /* 0x000ea80000300a00 */
[----:B------:R-:W-:Y:S04]  /*363f0*/  LDGSTS.E [R5+-0x19480], desc[UR60][R240.64], P2 ;  /* 0xe6b80000f0057fae */ /* 0x000fe8000912187c */
[----:B------:R-:W-:Y:S04]  /*36400*/  LDGSTS.E [R6+-0x19080], desc[UR60][R242.64], P2 ;  /* 0xe6f80000f2067fae */ /* 0x000fe8000912187c */
[----:B------:R-:W-:Y:S04]  /*36410*/  LDGSTS.E [R5+-0x18c80], desc[UR60][R14.64], P2 ;  /* 0xe73800000e057fae */ /* 0x000fe8000912187c */
[----:B------:R-:W4:Y:S04]  /*36420*/  LDL.LU.64 R240, [R1+0x4af8] ;  /* 0x004af80001f07983 */ /* 0x000f280000300a00 */
[----:B------:R-:W3:Y:S04]  /*36430*/  LDL.LU.64 R242, [R1+0x4af0] ;  /* 0x004af00001f27983 */ /* 0x000ee80000300a00 */
[----:B------:R1:W-:Y:S04]  /*36440*/  LDGSTS.E [R252+-0x18880], desc[UR60][R12.64], P2 ;  /* 0xe77800000cfc7fae */ /* 0x0003e8000912187c */
[----:B------:R-:W-:Y:S04]  /*36450*/  LDGSTS.E [R6+-0x18480], desc[UR60][R10.64], P2 ;  /* 0xe7b800000a067fae */ /* 0x000fe8000912187c */
[----:B------:R1:W-:Y:S04]  /*36460*/  LDGSTS.E [R5+-0x18080], desc[UR60][R2.64], P2 ;  /* 0xe7f8000002057fae */ /* 0x0003e8000912187c */
[----:B------:R-:W4:Y:S01]  /*36470*/  LDL.LU.64 R14, [R1+0x4ae8] ;  /* 0x004ae800010e7983 */ /* 0x000f220000300a00 */
[----:B-1----:R-:W1:Y:S03]  /*36480*/  LDC R252, c[0x0][0x230] ;  /* 0x00008c00fffc7b82 */ /* 0x002e660000000800 */
[----:B------:R-:W4:Y:S04]  /*36490*/  LDL.LU.64 R12, [R1+0x4ae0] ;  /* 0x004ae000010c7983 */ /* 0x000f280000300a00 */
[----:B------:R-:W4:Y:S01]  /*364a0*/  LDL.LU.64 R10, [R1+0x4ad8] ;  /* 0x004ad800010a7983 */ /* 0x000f220000300a00 */
[----:B------:R-:W1:Y:S03]  /*364b0*/  LDC R5, c[0x0][0x230] ;  /* 0x00008c00ff057b82 */ /* 0x000e660000000800 */
[----:B------:R-:W4:Y:S04]  /*364c0*/  LDL.LU.64 R2, [R1+0x4ad0] ;  /* 0x004ad00001027983 */ /* 0x000f280000300a00 */
[----:B------:R-:W0:Y:S01]  /*364d0*/  LDGDEPBAR ;  /* 0x00000000000079af */ /* 0x000e220000000000 */
[----:B------:R-:W4:Y:S01]  /*364e0*/  LDC R6, c[0x0][0x230] ;  /* 0x00008c00ff067b82 */ /* 0x000f220000000800 */
[----:B-1----:R-:W-:-:S07]  /*364f0*/  IADD3 R5, R5, -0x82, RZ ;  /* 0xffffff7e05057810 */ /* 0x002fce0007ffe0ff */
[----:B------:R-:W-:Y:S01]  /*36500*/  BAR.SYNC.DEFER_BLOCKING 0x0 ;  /* 0x0000000000007b1d */ /* 0x000fe20000010000 */
[----:B------:R-:W-:-:S07]  /*36510*/  ISETP.GE.U32.AND P6, PT, R5, 0x7ffffeff, PT ;  /* 0x7ffffeff0500780c */ /* 0x000fce0003fc6070 */
[----:B------:R-:W1:Y:S02]  /*36520*/  LDC R5, c[0x0][0x238] ;  /* 0x00008e00ff057b82 */ /* 0x000e640000000800 */
[----:B-1----:R-:W-:-:S04]  /*36530*/  IMAD.SHL.U32 R5, R5, 0x80, RZ ;  /* 0x0000008005057824 */ /* 0x002fc800078e00ff */
[----:B---3--:R-:W-:-:S05]  /*36540*/  IMAD.WIDE R242, R5, 0x4, R242 ;  /* 0x0000000405f27825 */ /* 0x008fca00078e02f2 */
[----:B------:R1:W-:Y:S02]  /*36550*/  STL.64 [R1+0x2898], R242 ;  /* 0x002898f201007387 */ /* 0x0003e40000100a00 */
[----:B-1----:R-:W-:-:S04]  /*36560*/  IMAD.WIDE R242, R5, 0x4, R236 ;  /* 0x0000000405f27825 */ /* 0x002fc800078e02ec */
[C---:B--2---:R-:W-:Y:S01]  /*36570*/  IMAD.WIDE R236, R5.reuse, 0x4, R238 ;  /* 0x0000000405ec7825 */ /* 0x044fe200078e02ee */
[----:B------:R-:W-:Y:S03]  /*36580*/  STL.64 [R1+0x2890], R242 ;  /* 0x002890f201007387 */ /* 0x000fe60000100a00 */
[----:B----4-:R-:W-:Y:S01]  /*36590*/  IMAD.WIDE R238, R5, 0x4, R240 ;  /* 0x0000000405ee7825 */ /* 0x010fe200078e02f0 */
[----:B------:R1:W-:Y:S04]  /*365a0*/  STL.64 [R1+0x2888], R236 ;  /* 0x002888ec01007387 */ /* 0x0003e80000100a00 */
[----:B------:R-:W-:Y:S04]  /*365b0*/  STL.64 [R1+0x2880], R238 ;  /* 0x002880ee01007387 */ /* 0x000fe80000100a00 */
[----:B------:R-:W2:Y:S04]  /*365c0*/  LDL.LU.64 R240, [R1+0xd50] ;  /* 0x000d500001f07983 */ /* 0x000ea80000300a00 */
[----:B-1----:R-:W3:Y:S04]  /*365d0*/  LDL.LU.64 R236, [R1+0xd48] ;  /* 0x000d480001ec7983 */ /* 0x002ee80000300a00 */
[----:B------:R-:W4:Y:S04]  /*365e0*/  LDL.LU.64 R242, [R1+0xd28] ;  /* 0x000d280001f27983 */ /* 0x000f280000300a00 */
[----:B------:R1:W-:Y:S04]  /*365f0*/  STL.64 [R1+0x4be0], R200 ;  /* 0x004be0c801007387 */ /* 0x0003e80000100a00 */
[----:B-1----:R-:W3:Y:S04]  /*36600*/  LDL.64 R200, [R1+0x2888] ;  /* 0x0028880001c87983 */ /* 0x002ee80000100a00 */
[----:B------:R1:W-:Y:S04]  /*36610*/  STL.64 [R1+0x4bd8], R202 ;  /* 0x004bd8ca01007387 */ /* 0x0003e80000100a00 */
[----:B-1----:R-:W4:Y:S04]  /*36620*/  LDL.LU.64 R202, [R1+0xd20] ;  /* 0x000d200001ca7983 */ /* 0x002f280000300a00 */
[----:B------:R1:W-:Y:S04]  /*36630*/  STL.64 [R1+0x4bd0], R204 ;  /* 0x004bd0cc01007387 */ /* 0x0003e80000100a00 */
[----:B-1----:R-:W3:Y:S04]  /*36640*/  LDL.LU.64 R204, [R1+0xd30] ;  /* 0x000d300001cc7983 */ /* 0x002ee80000300a00 */
[----:B------:R1:W-:Y:S04]  /*36650*/  STL.64 [R1+0x4bc8], R206 ;  /* 0x004bc8ce01007387 */ /* 0x0003e80000100a00 */
[----:B-1----:R-:W3:Y:S04]  /*36660*/  LDL.64 R206, [R1+0x2890] ;  /* 0x0028900001ce7983 */ /* 0x002ee80000100a00 */
[----:B------:R1:W-:Y:S04]  /*36670*/  STL.64 [R1+0x4bc0], R208 ;  /* 0x004bc0d001007387 */ /* 0x0003e80000100a00 */
[----:B-1----:R-:W3:Y:S04]  /*36680*/  LDL.LU.64 R208, [R1+0xd40] ;  /* 0x000d400001d07983 */ /* 0x002ee80000300a00 */
[----:B------:R1:W-:Y:S04]  /*36690*/  STL.64 [R1+0x4bb8], R210 ;  /* 0x004bb8d201007387 */ /* 0x0003e80000100a00 */
[----:B-1----:R-:W3:Y:S04]  /*366a0*/  LDL.64 R210, [R1+0x2898] ;  /* 0x0028980001d27983 */ /* 0x002ee80000100a00 */
[----:B------:R-:W-:Y:S04]  /*366b0*/  STL.64 [R1+0x4bb0], R212 ;  /* 0x004bb0d401007387 */ /* 0x000fe80000100a00 */
[----:B------:R1:W-:Y:S04]  /*366c0*/  STL.64 [R1+0x4ba8], R214 ;  /* 0x004ba8d601007387 */ /* 0x0003e80000100a00 */
[----:B-1----:R-:W3:Y:S04]  /*366d0*/  LDL.LU.64 R214, [R1+0xd38] ;  /* 0x000d380001d67983 */ /* 0x002ee80000300a00 */
[----:B------:R-:W-:Y:S04]  /*366e0*/  STL.64 [R1+0x4ba0], R216 ;  /* 0x004ba0d801007387 */ /* 0x000fe80000100a00 */
[----:B------:R1:W-:Y:S04]  /*366f0*/  STL.64 [R1+0x4b98], R218 ;  /* 0x004b98da01007387 */ /* 0x0003e80000100a00 */
[----:B-1----:R-:W3:Y:S01]  /*36700*/  LDL.LU.64 R218, [R1+0xd58] ;  /* 0x000d580001da7983 */ /* 0x002ee20000300a00 */
[----:B------:R-:W-:-:S03]  /*36710*/  VIADD R252, R252, 0xffffff7f ;  /* 0xffffff7ffcfc7836 */ /* 0x000fc60000000000 */
[----:B------:R-:W-:Y:S02]  /*36720*/  STL.64 [R1+0x4b90], R220 ;  /* 0x004b90dc01007387 */ /* 0x000fe40000100a00 */
[----:B------:R-:W-:Y:S02]  /*36730*/  ISETP.GE.U32.AND P2, PT, R252, 0x7fffff00, PT ;  /* 0x7fffff00fc00780c */ /* 0x000fe40003f46070 */
[----:B------:R-:W-:Y:S01]  /*36740*/  STL.64 [R1+0x4b88], R222 ;  /* 0x004b88de01007387 */ /* 0x000fe20000100a00 */
[----:B------:R-:W-:Y:S01]  /*36750*/  VIADD R6, R6, 0xffffff7d ;  /* 0xffffff7d06067836 */ /* 0x000fe20000000000 */
[----:B------:R-:W1:Y:S02]  /*36760*/  LDC R252, c[0x0][0x230] ;  /* 0x00008c00fffc7b82 */ /* 0x000e640000000800 */
[----:B------:R-:W-:Y:S04]  /*36770*/  STL.64 [R1+0x4b80], R250 ;  /* 0x004b80fa01007387 */ /* 0x000fe80000100a00 */
[----:B------:R-:W-:Y:S04]  /*36780*/  STL.64 [R1+0x4b78], R224 ;  /* 0x004b78e001007387 */ /* 0x000fe80000100a00 */
[----:B------:R-:W-:Y:S04]  /*36790*/  STL.64 [R1+0x4b70], R226 ;  /* 0x004b70e201007387 */ /* 0x000fe80000100a00 */
[----:B------:R-:W-:Y:S04]  /*367a0*/  STL.64 [R1+0x4b68], R228 ;  /* 0x004b68e401007387 */ /* 0x000fe80000100a00 */
[----:B------:R-:W-:Y:S04]  /*367b0*/  STL.64 [R1+0x4b60], R230 ;  /* 0x004b60e601007387 */ /* 0x000fe80000100a00 */
[----:B------:R-:W-:Y:S04]  /*367c0*/  STL.64 [R1+0x4b58], R232 ;  /* 0x004b58e801007387 */ /* 0x000fe80000100a00 */
[----:B------:R-:W-:Y:S04]  /*367d0*/  STL.64 [R1+0x4b50], R234 ;  /* 0x004b50ea01007387 */ /* 0x000fe80000100a00 */
[----:B------:R-:W-:Y:S04]  /*367e0*/  STL [R1+0x4b38], R17 ;  /* 0x004b381101007387 */ /* 0x000fe80000100800 */
[----:B------:R1:W-:Y:S04]  /*367f0*/  STL [R1+0x4b28], R15 ;  /* 0x004b280f01007387 */ /* 0x0003e80000100800 */
[----:B------:R3:W-:Y:S04]  /*36800*/  STL [R1+0x4af8], R13 ;  /* 0x004af80d01007387 */ /* 0x0007e80000100800 */
[----:B------:R3:W-:Y:S01]  /*36810*/  STL.64 [R1+0x4ad0], R10 ;  /* 0x004ad00a01007387 */ /* 0x0007e20000100a00 */
[----:B------:R-:W-:Y:S01]  /*36820*/  ISETP.GE.U32.AND P0, PT, R6, 0x7ffffefe, PT ;  /* 0x7ffffefe0600780c */ /* 0x000fe20003f06070 */
[----:B-1----:R-:W1:Y:S02]  /*36830*/  LDC R15, c[0x0][0x230] ;  /* 0x00008c00ff0f7b82 */ /* 0x002e640000000800 */
[----:B------:R-:W3:Y:S06]  /*36840*/  LDL.LU.64 R216, [R1+0xd18] ;  /* 0x000d180001d87983 */ /* 0x000eec0000300a00 */
[----:B------:R-:W1:Y:S01]  /*36850*/  LDC R6, c[0x0][0x230] ;  /* 0x00008c00ff067b82 */ /* 0x000e620000000800 */
[----:B--2---:R-:W-:-:S04]  /*36860*/  IMAD.WIDE R212, R5, 0x4, R240 ;  /* 0x0000000405d47825 */ /* 0x004fc800078e02f0 */
[----:B----4-:R-:W-:-:S04]  /*36870*/  IMAD.WIDE R202, R5, 0x4, R202 ;  /* 0x0000000405ca7825 */ /* 0x010fc800078e02ca */
[C---:B---3--:R-:W-:Y:S01]  /*36880*/  IMAD.WIDE R208, R5.reuse, 0x4, R208 ;  /* 0x0000000405d07825 */ /* 0x048fe200078e02d0 */
[----:B------:R-:W-:Y:S01]  /*36890*/  @!PT LDS RZ, [RZ] ;  /* 0x00000000fffff984 */ /* 0x000fe20000000800 */
[----:B------:R-:W-:Y:S01]  /*368a0*/  @!PT LDS RZ, [RZ] ;  /* 0x00000000fffff984 */ /* 0x000fe20000000800 */
[----:B------:R-:W-:Y:S01]  /*368b0*/  @!PT LDS RZ, [RZ] ;  /* 0x00000000fffff984 */ /* 0x000fe20000000800 */
[----:B------:R2:W-:Y:S01]  /*368c0*/  LDGSTS.E [R0+0x40000], desc[UR60][R210.64], !P2 ;  /* 0x40000000d2007fae */ /* 0x0005e2000d12187c */
[----:B------:R-:W-:Y:S01]  /*368d0*/  IADD3 R252, R252, -0x84, RZ ;  /* 0xffffff7cfcfc7810 */ /* 0x000fe20007ffe0ff */
[----:B------:R-:W3:Y:S02]  /*368e0*/  LDC R13, c[0x0][0x230] ;  /* 0x00008c00ff0d7b82 */ /* 0x000ee40000000800 */
[----:B------:R-:W-:Y:S04]  /*368f0*/  LDGSTS.E [R0+0x44000], desc[UR60][R206.64], !P2 ;  /* 0x44000000ce007fae */ /* 0x000fe8000d12187c */
[----:B------:R-:W-:Y:S01]  /*36900*/  LDGSTS.E [R0+0x48000], desc[UR60][R200.64], !P2 ;  /* 0x48000000c8007fae */ /* 0x000fe2000d12187c */
[----:B--2---:R-:W-:-:S03]  /*36910*/  IMAD.WIDE R210, R5, 0x4, R236 ;  /* 0x0000000405d27825 */ /* 0x004fc600078e02ec */
[----:B------:R2:W-:Y:S01]  /*36920*/  LDGSTS.E [R0+0x4c000], desc[UR60][R238.64], !P2 ;  /* 0x4c000000ee007fae */ /* 0x0005e2000d12187c */
[----:B------:R-:W-:-:S03]  /*36930*/  IMAD.WIDE R10, R5, 0x4, R214 ;  /* 0x00000004050a7825 */ /* 0x000fc600078e02d6 */
[----:B------:R-:W4:Y:S01]  /*36940*/  LDL.LU.64 R206, [R1+0xd10] ;  /* 0x000d100001ce7983 */ /* 0x000f220000300a00 */
[----:B------:R-:W-:Y:S01]  /*36950*/  ISETP.GE.U32.AND P1, PT, R252, 0x7ffffefd, PT ;  /* 0x7ffffefdfc00780c */ /* 0x000fe20003f26070 */
[----:B------:R-:W3:Y:S02]  /*36960*/  LDC R237, c[0x0][0x230] ;  /* 0x00008c00ffed7b82 */ /* 0x000ee40000000800 */
[----:B------:R-:W-:Y:S04]  /*36970*/  STL.64 [R1+0x2878], R212 ;  /* 0x002878d401007387 */ /* 0x000fe80000100a00 */
[----:B------:R-:W3:Y:S01]  /*36980*/  LDL.LU.64 R200, [R1+0xd08] ;  /* 0x000d080001c87983 */ /* 0x000ee20000300a00 */
[----:B-1----:R-:W-:Y:S01]  /*36990*/  IADD3 R6, R6, -0xa1, RZ ;  /* 0xffffff5f06067810 */ /* 0x002fe20007ffe0ff */
[----:B------:R-:W1:Y:S02]  /*369a0*/  LDC R252, c[0x0][0x230] ;  /* 0x00008c00fffc7b82 */ /* 0x000e640000000800 */
[----:B------:R-:W-:Y:S04]  /*369b0*/  STL.64 [R1+0x2870], R210 ;  /* 0x002870d201007387 */ /* 0x000fe80000100a00 */
[----:B------:R-:W3:Y:S02]  /*369c0*/  LDL.LU.64 R240, [R1+0xd00] ;  /* 0x000d000001f07983 */ /* 0x000ee40000300a00 */
[----:B--2---:R-:W2:Y:S02]  /*369d0*/  LDC R238, c[0x0][0x230] ;  /* 0x00008c00ffee7b82 */ /* 0x004ea40000000800 */
[----:B------:R-:W-:Y:S04]  /*369e0*/  LDGSTS.E [R0+0x40004], desc[UR60][R212.64], !P6 ;  /* 0x40004000d4007fae */ /* 0x000fe8000f12187c */
[----:B------:R-:W-:Y:S02]  /*369f0*/  LDGSTS.E [R0+0x44004], desc[UR60][R210.64], !P6 ;  /* 0x44004000d2007fae */ /* 0x000fe4000f12187c */
[----:B------:R-:W2:Y:S02]  /*36a00*/  LDC R236, c[0x0][0x230] ;  /* 0x00008c00ffec7b82 */ /* 0x000ea40000000800 */
[----:B------:R1:W-:Y:S04]  /*36a10*/  STL.64 [R1+0x2868], R208 ;  /* 0x002868d001007387 */ /* 0x0003e80000100a00 */
[----:B------:R1:W-:Y:S04]  /*36a20*/  LDGSTS.E [R0+0x48004], desc[UR60][R208.64], !P6 ;  /* 0x48004000d0007fae */ /* 0x0003e8000f12187c */
[----:B------:R1:W-:Y:S04]  /*36a30*/  STL.64 [R1+0x2860], R10 ;  /* 0x0028600a01007387 */ /* 0x0003e80000100a00 */
[----:B------:R-:W2:Y:S01]  /*36a40*/  LDL.LU.64 R214, [R1+0xcf8] ;  /* 0x000cf80001d67983 */ /* 0x000ea20000300a00 */
[----:B-1----:R-:W-:-:S03]  /*36a50*/  IMAD.WIDE R208, R5, 0x4, R204 ;  /* 0x0000000405d07825 */ /* 0x002fc600078e02cc */
[----:B------:R-:W2:Y:S01]  /*36a60*/  LDL.LU.64 R212, [R1+0xcf0] ;  /* 0x000cf00001d47983 */ /* 0x000ea20000300a00 */
[----:B------:R-:W-:-:S03]  /*36a70*/  IMAD.WIDE R204, R5, 0x4, R242 ;  /* 0x0000000405cc7825 */ /* 0x000fc600078e02f2 */
[----:B------:R1:W-:Y:S04]  /*36a80*/  LDGSTS.E [R0+0x4c004], desc[UR60][R10.64], !P6 ;  /* 0x4c0040000a007fae */ /* 0x0003e8000f12187c */
[----:B------:R1:W-:Y:S04]  /*36a90*/  STL.64 [R1+0x2858], R208 ;  /* 0x002858d001007387 */ /* 0x0003e80000100a00 */
[----:B------:R-:W2:Y:S01]  /*36aa0*/  LDL.LU.64 R210, [R1+0xce8] ;  /* 0x000ce80001d27983 */ /* 0x000ea20000300a00 */
[----:B-1----:R-:W-:-:S03]  /*36ab0*/  IMAD.WIDE R10, R5, 0x4, R218 ;  /* 0x00000004050a7825 */ /* 0x002fc600078e02da */
[----:B------:R1:W-:Y:S04]  /*36ac0*/  STL.64 [R1+0x2850], R204 ;  /* 0x002850cc01007387 */ /* 0x0003e80000100a00 */
[----:B------:R-:W2:Y:S04]  /*36ad0*/  LDL.LU.64 R242, [R1+0xd60] ;  /* 0x000d600001f27983 */ /* 0x000ea80000300a00 */
[----:B------:R1:W-:Y:S04]  /*36ae0*/  STL.64 [R1+0x2848], R202 ;  /* 0x002848ca01007387 */ /* 0x0003e80000100a00 */
[----:B------:R-:W-:Y:S04]  /*36af0*/  LDGSTS.E [R0+0x40008], desc[UR60][R208.64], !P0 ;  /* 0x40008000d0007fae */ /* 0x000fe8000c12187c */
[----:B------:R3:W-:Y:S04]  /*36b00*/  STL.64 [R1+0x2840], R10 ;  /* 0x0028400a01007387 */ /* 0x0007e80000100a00 */
[----:B------:R-:W-:Y:S04]  /*36b10*/  LDGSTS.E [R0+0x44008], desc[UR60][R204.64], !P0 ;  /* 0x44008000cc007fae */ /* 0x000fe8000c12187c */
[----:B------:R-:W2:Y:S04]  /*36b20*/  LDL.LU.64 R208, [R1+0xce0] ;  /* 0x000ce00001d07983 */ /* 0x000ea80000300a00 */
[----:B------:R-:W-:Y:S04]  /*36b30*/  LDGSTS.E [R0+0x48008], desc[UR60][R202.64], !P0 ;  /* 0x48008000ca007fae */ /* 0x000fe8000c12187c */
[----:B-1----:R-:W2:Y:S01]  /*36b40*/  LDL.LU.64 R204, [R1+0xcd8] ;  /* 0x000cd80001cc7983 */ /* 0x002ea20000300a00 */
[----:B------:R-:W-:-:S03]  /*36b50*/  IMAD.WIDE R216, R5, 0x4, R216 ;  /* 0x0000000405d87825 */ /* 0x000fc600078e02d8 */
[----:B------:R1:W-:Y:S04]  /*36b60*/  LDGSTS.E [R0+0x4c008], desc[UR60][R10.64], !P0 ;  /* 0x4c0080000a007fae */ /* 0x0003e8000c12187c */
[----:B------:R-:W2:Y:S04]  /*36b70*/  LDL.LU.64 R202, [R1+0xcd0] ;  /* 0x000cd00001ca7983 */ /* 0x000ea80000300a00 */
[----:B------:R-:W-:Y:S04]  /*36b80*/  STL.64 [R1+0x2838], R216 ;  /* 0x002838d801007387 */ /* 0x000fe80000100a00 */
[----:B------:R-:W-:Y:S01]  /*36b90*/  LDGSTS.E [R0+0x4000c], desc[UR60][R216.64], !P1 ;  /* 0x4000c000d8007fae */ /* 0x000fe2000c92187c */
[----:B------:R-:W-:Y:S01]  /*36ba0*/  ISETP.GE.U32.AND P2, PT, R6, 0x7ffffee0, PT ;  /* 0x7ffffee00600780c */ /* 0x000fe20003f46070 */
[----:B----4-:R-:W-:-:S04]  /*36bb0*/  IMAD.WIDE R206, R5, 0x4, R206 ;  /* 0x0000000405ce7825 */ /* 0x010fc800078e02ce */
[C---:B---3--:R-:W-:Y:S01]  /*36bc0*/  IMAD.WIDE R200, R5.reuse, 0x4, R200 ;  /* 0x0000000405c87825 */ /* 0x048fe200078e02c8 */
[----:B------:R3:W-:Y:S04]  /*36bd0*/  STL.64 [R1+0x2830], R206 ;  /* 0x002830ce01007387 */ /* 0x0007e80000100a00 */
[----:B------:R4:W-:Y:S01]  /*36be0*/  STL.64 [R1+0x2828], R200 ;  /* 0x002828c801007387 */ /* 0x0009e20000100a00 */
[----:B-1----:R-:W-:-:S03]  /*36bf0*/  IMAD.WIDE R10, R5, 0x4, R240 ;  /* 0x00000004050a7825 */ /* 0x002fc600078e02f0 */
[----:B------:R-:W2:Y:S04]  /*36c00*/  LDL.LU.64 R218, [R1+0xcc8] ;  /* 0x000cc80001da7983 */ /* 0x000ea80000300a00 */
[----:B------:R1:W-:Y:S04]  /*36c10*/  STL.64 [R1+0x2820], R10 ;  /* 0x0028200a01007387 */ /* 0x0003e80000100a00 */
[----:B------:R-:W-:Y:S04]  /*36c20*/  LDGSTS.E [R0+0x4400c], desc[UR60][R206.64], !P1 ;  /* 0x4400c000ce007fae */ /* 0x000fe8000c92187c */
[----:B------:R-:W-:Y:S04]  /*36c30*/  LDGSTS.E [R0+0x4800c], desc[UR60][R200.64], !P1 ;  /* 0x4800c000c8007fae */ /* 0x000fe8000c92187c */
[----:B------:R1:W-:Y:S04]  /*36c40*/  LDGSTS.E [R0+0x4c00c], desc[UR60][R10.64], !P1 ;  /* 0x4c00c0000a007fae */ /* 0x0003e8000c92187c */
[----:B---3--:R-:W3:Y:S04]  /*36c50*/  LDL.LU.64 R206, [R1+0xcc0] ;  /* 0x000cc00001ce7983 */ /* 0x008ee80000300a00 */
[----:B----4-:R-:W4:Y:S01]  /*36c60*/  LDL.LU.64 R200, [R1+0xcb8] ;  /* 0x000cb80001c87983 */ /* 0x010f220000300a00 */
[----:B--2---:R-:W-:-:S03]  /*36c70*/  IMAD.WIDE R214, R5, 0x4, R214 ;  /* 0x0000000405d67825 */ /* 0x004fc600078e02d6 */
[----:B------:R-:W2:Y:S01]  /*36c80*/  LDL.LU.64 R240, [R1+0xcb0] ;  /* 0x000cb00001f07983 */ /* 0x000ea20000300a00 */
[----:B------:R-:W-:-:S03]  /*36c90*/  IMAD.WIDE R212, R5, 0x4, R212 ;  /* 0x0000000405d47825 */ /* 0x000fc600078e02d4 */
[----:B------:R1:W-:Y:S04]  /*36ca0*/  STL.64 [R1+0x25d8], R214 ;  /* 0x0025d8d601007387 */ /* 0x0003e80000100a00 */
[----:B------:R-:W-:Y:S01]  /*36cb0*/  STL.64 [R1+0x25d0], R212 ;  /* 0x0025d0d401007387 */ /* 0x000fe20000100a00 */
[----:B------:R-:W-:-:S03]  /*36cc0*/  IMAD.WIDE R210, R5, 0x4, R210 ;  /* 0x0000000405d27825 */ /* 0x000fc600078e02d2 */
[----:B------:R1:W-:Y:S04]  /*36cd0*/  LDGSTS.E [R0+0x50000], desc[UR60][R214.64], !P2 ;  /* 0x50000000d6007fae */ /* 0x0003e8000d12187c */
[----:B------:R1:W-:Y:S02]  /*36ce0*/  STL.64 [R1+0x25c8], R210 ;  /* 0x0025c8d201007387 */ /* 0x0003e40000100a00 */
[C---:B-1----:R-:W-:Y:S02]  /*36cf0*/  IMAD.WIDE R10, R5.reuse, 0x4, R242 ;  /* 0x00000004050a7825 */ /* 0x042fe400078e02f2 */
[----:B------:R-:W-:Y:S04]  /*36d00*/  LDGSTS.E [R0+0x54000], desc[UR60][R212.64], !P2 ;  /* 0x54000000d4007fae */ /* 0x000fe8000d12187c */
[----:B------:R-:W2:Y:S04]  /*36d10*/  LDL.LU.64 R242, [R1+0xd68] ;  /* 0x000d680001f27983 */ /* 0x000ea80000300a00 */
[----:B------:R1:W-:Y:S04]  /*36d20*/  STL.64 [R1+0x25c0], R10 ;  /* 0x0025c00a01007387 */ /* 0x0003e80000100a00 */
[----:B------:R1:W-:Y:S01]  /*36d30*/  LDGSTS.E [R0+0x58000], desc[UR60][R210.64], !P2 ;  /* 0x58000000d2007fae */ /* 0x0003e2000d12187c */
[----:B------:R-:W-:-:S03]  /*36d40*/  IMAD.WIDE R216, R5, 0x4, R208 ;  /* 0x0000000405d87825 */ /* 0x000fc600078e02d0 */
[----:B------:R1:W-:Y:S04]  /*36d50*/  LDGSTS.E [R0+0x5c000], desc[UR60][R10.64], !P2 ;  /* 0x5c0000000a007fae */ /* 0x0003e8000d12187c */
[----:B------:R-:W2:Y:S01]  /*36d60*/  LDL.LU.64 R208, [R1+0xca8] ;  /* 0x000ca80001d07983 */ /* 0x000ea20000300a00 */
[----:B------:R-:W-:-:S03]  /*36d70*/  IMAD.WIDE R214, R5, 0x4, R204 ;  /* 0x0000000405d67825 */ /* 0x000fc600078e02cc */
[----:B------:R1:W-:Y:S04]  /*36d80*/  STL.64 [R1+0x25b8], R216 ;  /* 0x0025b8d801007387 */ /* 0x0003e80000100a00 */
[----:B------:R-:W2:Y:S01]  /*36d90*/  LDL.LU.64 R204, [R1+0xca0] ;  /* 0x000ca00001cc7983 */ /* 0x000ea20000300a00 */
[----:B-1----:R-:W-:-:S03]  /*36da0*/  IMAD.WIDE R210, R5, 0x4, R202 ;  /* 0x0000000405d27825 */ /* 0x002fc600078e02ca */
[----:B------:R-:W-:Y:S04]  /*36db0*/  STL.64 [R1+0x25b0], R214 ;  /* 0x0025b0d601007387 */ /* 0x000fe80000100a00 */
[----:B------:R-:W2:Y:S04]  /*36dc0*/  LDL.LU.64 R202, [R1+0xc98] ;  /* 0x000c980001ca7983 */ /* 0x000ea80000300a00 */
[----:B------:R4:W-:Y:S04]  /*36dd0*/  STL.64 [R1+0x25a8], R210 ;  /* 0x0025a8d201007387 */ /* 0x0009e80000100a00 */
[----:B------:R-:W2:Y:S01]  /*36de0*/  LDL.LU.64 R212, [R1+0xc90] ;  /* 0x000c900001d47983 */ /* 0x000ea20000300a00 */
[----:B------:R-:W-:-:S02]  /*36df0*/  VIADD R6, R237, 0xffffff5e ;  /* 0xffffff5eed067836 */ /* 0x000fc40000000000 */
[----:B------:R-:W1:Y:S03]  /*36e00*/  LDC R237, c[0x0][0x230] ;  /* 0x00008c00ffed7b82 */ /* 0x000e660000000800 */
[----:B------:R-:W-:Y:S02]  /*36e10*/  ISETP.GE.U32.AND P6, PT, R6, 0x7ffffedf, PT ;  /* 0x7ffffedf0600780c */ /* 0x000fe40003fc6070 */
[----:B------:R-:W-:-:S03]  /*36e20*/  IADD3 R6, R252, -0xa3, RZ ;  /* 0xffffff5dfc067810 */ /* 0x000fc60007ffe0ff */
[----:B------:R-:W1:Y:S01]  /*36e30*/  LDC R252, c[0x0][0x230] ;  /* 0x00008c00fffc7b82 */ /* 0x000e620000000800 */
[----:B------:R-:W-:-:S07]  /*36e40*/  ISETP.GE.U32.AND P0, PT, R6, 0x7ffffede, PT ;  /* 0x7ffffede0600780c */ /* 0x000fce0003f06070 */
[----:B------:R-:W-:Y:S04]  /*36e50*/  LDGSTS.E [R0+0x50004], desc[UR60][R216.64], !P6 ;  /* 0x50004000d8007fae */ /* 0x000fe8000f12187c */
[----:B------:R-:W-:Y:S04]  /*36e60*/  LDGSTS.E [R0+0x54004], desc[UR60][R214.64], !P6 ;  /* 0x54004000d6007fae */ /* 0x000fe8000f12187c */
[----:B------:R4:W-:Y:S01]  /*36e70*/  LDGSTS.E [R0+0x58004], desc[UR60][R210.64], !P6 ;  /* 0x58004000d2007fae */ /* 0x0009e2000f12187c */
[----:B------:R-:W-:Y:S02]  /*36e80*/  VIADD R6, R238, 0xffffff5c ;  /* 0xffffff5cee067836 */ /* 0x000fe40000000000 */
[----:B------:R-:W1:Y:S03]  /*36e90*/  LDC R238, c[0x0][0x230] ;  /* 0x00008c00ffee7b82 */ /* 0x000e660000000800 */
[----:B------:R-:W-:Y:S01]  /*36ea0*/  ISETP.GE.U32.AND P1, PT, R6, 0x7ffffedd, PT ;  /* 0x7ffffedd0600780c */ /* 0x000fe20003f26070 */
[----:B------:R-:W-:-:S05]  /*36eb0*/  IMAD.WIDE R10, R5, 0x4, R218 ;  /* 0x00000004050a7825 */ /* 0x000fca00078e02da */
[----:B------:R1:W-:Y:S04]  /*36ec0*/  STL.64 [R1+0x25a0], R10 ;  /* 0x0025a00a01007387 */ /* 0x0003e80000100a00 */
[----:B------:R-:W2:Y:S04]  /*36ed0*/  LDL.LU.64 R216, [R1+0xc88] ;  /* 0x000c880001d87983 */ /* 0x000ea80000300a00 */
[----:B------:R1:W-:Y:S01]  /*36ee0*/  LDGSTS.E [R0+0x5c004], desc[UR60][R10.64], !P6 ;  /* 0x5c0040000a007fae */ /* 0x0003e2000f12187c */
[----:B---3--:R-:W-:-:S04]  /*36ef0*/  IMAD.WIDE R220, R5, 0x4, R206 ;  /* 0x0000000405dc7825 */ /* 0x008fc800078e02ce */
[C---:B----4-:R-:W-:Y:S01]  /*36f00*/  IMAD.WIDE R210, R5.reuse, 0x4, R200 ;  /* 0x0000000405d27825 */ /* 0x050fe200078e02c8 */
[----:B------:R-:W-:Y:S03]  /*36f10*/  STL.64 [R1+0x2598], R220 ;  /* 0x002598dc01007387 */ /* 0x000fe60000100a00 */
[C---:B--2---:R-:W-:Y:S01]  /*36f20*/  IMAD.WIDE R200, R5.reuse, 0x4, R240 ;  /* 0x0000000405c87825 */ /* 0x044fe200078e02f0 */
[----:B------:R-:W2:Y:S04]  /*36f30*/  LDL.LU.64 R214, [R1+0xc80] ;  /* 0x000c800001d67983 */ /* 0x000ea80000300a00 */
[----:B------:R3:W-:Y:S04]  /*36f40*/  STL.64 [R1+0x2590], R210 ;  /* 0x002590d201007387 */ /* 0x0007e80000100a00 */
[----:B------:R-:W4:Y:S04]  /*36f50*/  LDL.LU.64 R206, [R1+0xc78] ;  /* 0x000c780001ce7983 */ /* 0x000f280000300a00 */
[----:B------:R3:W-:Y:S04]  /*36f60*/  STL.64 [R1+0x2588], R200 ;  /* 0x002588c801007387 */ /* 0x0007e80000100a00 */
[----:B------:R-:W4:Y:S04]  /*36f70*/  LDL.LU.64 R218, [R1+0xd70] ;  /* 0x000d700001da7983 */ /* 0x000f280000300a00 */
[----:B------:R-:W-:Y:S04]  /*36f80*/  LDGSTS.E [R0+0x50008], desc[UR60][R220.64], !P0 ;  /* 0x50008000dc007fae */ /* 0x000fe8000c12187c */
[----:B------:R-:W-:Y:S01]  /*36f90*/  LDGSTS.E [R0+0x54008], desc[UR60][R210.64], !P0 ;  /* 0x54008000d2007fae */ /* 0x000fe2000c12187c */
[----:B-1----:R-:W-:-:S03]  /*36fa0*/  IMAD.WIDE R10, R5, 0x4, R242 ;  /* 0x00000004050a7825 */ /* 0x002fc600078e02f2 */
[----:B------:R-:W-:Y:S04]  /*36fb0*/  LDGSTS.E [R0+0x58008], desc[UR60][R200.64], !P0 ;  /* 0x58008000c8007fae */ /* 0x000fe8000c12187c */
[----:B------:R1:W-:Y:S04]  /*36fc0*/  STL.64 [R1+0x2580], R10 ;  /* 0x0025800a01007387 */ /* 0x0003e80000100a00 */
[----:B---3--:R-:W3:Y:S04]  /*36fd0*/  LDL.LU.64 R210, [R1+0xc70] ;  /* 0x000c700001d27983 */ /* 0x008ee80000300a00 */
[----:B------:R-:W3:Y:S04]  /*36fe0*/  LDL.LU.64 R200, [R1+0xc68] ;  /* 0x000c680001c87983 */ /* 0x000ee80000300a00 */
[----:B------:R1:W-:Y:S01]  /*36ff0*/  LDGSTS.E [R0+0x5c008], desc[UR60][R10.64], !P0 ;  /* 0x5c0080000a007fae */ /* 0x0003e2000c12187c */
[----:B------:R-:W-:-:S03]  /*37000*/  IMAD.WIDE R208, R5, 0x4, R208 ;  /* 0x0000000405d07825 */ /* 0x000fc600078e02d0 */
[----:B------:R-:W3:Y:S04]  /*37010*/  LDL.LU.64 R240, [R1+0xc60] ;  /* 0x000c600001f07983 */ /* 0x000ee80000300a00 */
[----:B------:R-:W3:Y:S01]  /*37020*/  LDL.LU.64 R242, [R1+0xc58] ;  /* 0x000c580001f27983 */ /* 0x000ee20000300a00 */
[----:B------:R-:W-:-:S03]  /*37030*/  IMAD.WIDE R204, R5, 0x4, R204 ;  /* 0x0000000405cc7825 */ /* 0x000fc600078e02cc */
[----:B------:R1:W-:Y:S01]  /*37040*/  STL.64 [R1+0x2578], R208 ;  /* 0x002578d001007387 */ /* 0x0003e20000100a00 */
[----:B------:R-:W-:-:S03]  /*37050*/  IMAD.WIDE R202, R5, 0x4, R202 ;  /* 0x0000000405ca7825 */ /* 0x000fc600078e02ca */
[----:B------:R1:W-:Y:S02]  /*37060*/  STL.64 [R1+0x2570], R204 ;  /* 0x002570cc01007387 */ /* 0x0003e40000100a00 */
[----:B-1----:R-:W-:Y:S02]  /*37070*/  IMAD.WIDE R10, R5, 0x4, R212 ;  /* 0x00000004050a7825 */ /* 0x002fe400078e02d4 */
[----:B------:R1:W-:Y:S04]  /*37080*/  STL.64 [R1+0x2568], R202 ;  /* 0x002568ca01007387 */ /* 0x0003e80000100a00 */
[----:B------:R4:W-:Y:S04]  /*37090*/  STL.64 [R1+0x2560], R10 ;  /* 0x0025600a01007387 */ /* 0x0009e80000100a00 */
[----:B------:R-:W3:Y:S04]  /*370a0*/  LDL.LU.64 R212, [R1+0xc50] ;  /* 0x000c500001d47983 */ /* 0x000ee80000300a00 */
[----:B------:R-:W-:Y:S04]  /*370b0*/  LDGSTS.E [R0+0x5000c], desc[UR60][R208.64], !P1 ;  /* 0x5000c000d0007fae */ /* 0x000fe8000c92187c */
[----:B------:R-:W-:Y:S04]  /*370c0*/  LDGSTS.E [R0+0x5400c], desc[UR60][R204.64], !P1 ;  /* 0x5400c000cc007fae */ /* 0x000fe8000c92187c */
[----:B------:R-:W-:Y:S04]  /*370d0*/  LDGSTS.E [R0+0x5800c], desc[UR60][R202.64], !P1 ;  /* 0x5800c000ca007fae */ /* 0x000fe8000c92187c */
[----:B------:R-:W3:Y:S04]  /*370e0*/  LDL.LU.64 R208, [R1+0xc48] ;  /* 0x000c480001d07983 */ /* 0x000ee80000300a00 */
[----:B------:R-:W3:Y:S04]  /*370f0*/  LDL.LU.64 R204, [R1+0xc40] ;  /* 0x000c400001cc7983 */ /* 0x000ee80000300a00 */
[----:B-1----:R-:W3:Y:S01]  /*37100*/  LDL.LU.64 R202, [R1+0xd78] ;  /* 0x000d780001ca7983 */ /* 0x002ee20000300a00 */
[----:B------:R-:W-:-:S02]  /*37110*/  IADD3 R6, R236, -0xc1, RZ ;  /* 0xffffff3fec067810 */ /* 0x000fc40007ffe0ff */
[----:B------:R-:W1:Y:S01]  /*37120*/  LDC R236, c[0x0][0x230] ;  /* 0x00008c00ffec7b82 */ /* 0x000e620000000800 */
[----:B------:R4:W-:Y:S01]  /*37130*/  LDGSTS.E [R0+0x5c00c], desc[UR60][R10.64], !P1 ;  /* 0x5c00c0000a007fae */ /* 0x0009e2000c92187c */
[----:B------:R-:W-:Y:S01]  /*37140*/  ISETP.GE.U32.AND P2, PT, R6, 0x7ffffec0, PT ;  /* 0x7ffffec00600780c */ /* 0x000fe20003f46070 */
[----:B------:R-:W-:-:S05]  /*37150*/  VIADD R6, R237, 0xffffff3e ;  /* 0xffffff3eed067836 */ /* 0x000fca0000000000 */
[----:B------:R-:W-:Y:S01]  /*37160*/  ISETP.GE.U32.AND P6, PT, R6, 0x7ffffebf, PT ;  /* 0x7ffffebf0600780c */ /* 0x000fe20003fc6070 */
[----:B------:R-:W1:Y:S01]  /*37170*/  LDC R237, c[0x0][0x230] ;  /* 0x00008c00ffed7b82 */ /* 0x000e620000000800 */
[----:B------:R-:W-:-:S05]  /*37180*/  IMAD.WIDE R216, R5, 0x4, R216 ;  /* 0x0000000405d87825 */ /* 0x000fca00078e02d8 */
[----:B------:R3:W-:Y:S04]  /*37190*/  STL.64 [R1+0x2358], R216 ;  /* 0x002358d801007387 */ /* 0x0007e80000100a00 */
[----:B------:R3:W-:Y:S01]  /*371a0*/  LDGSTS.E [R0+0x60000], desc[UR60][R216.64], !P2 ;  /* 0x60000000d8007fae */ /* 0x0007e2000d12187c */
[----:B--2---:R-:W-:-:S04]  /*371b0*/  IMAD.WIDE R214, R5, 0x4, R214 ;  /* 0x0000000405d67825 */ /* 0x004fc800078e02d6 */
[C---:B----4-:R-:W-:Y:S01]  /*371c0*/  IMAD.WIDE R206, R5.reuse, 0x4, R206 ;  /* 0x0000000405ce7825 */ /* 0x050fe200078e02ce */
[----:B------:R-:W-:Y:S03]  /*371d0*/  STL.64 [R1+0x2350], R214 ;  /* 0x002350d601007387 */ /* 0x000fe60000100a00 */
[C---:B------:R-:W-:Y:S01]  /*371e0*/  IMAD.WIDE R10, R5.reuse, 0x4, R218 ;  /* 0x00000004050a7825 */ /* 0x040fe200078e02da */
[----:B------:R2:W-:Y:S04]  /*371f0*/  STL.64 [R1+0x2348], R206 ;  /* 0x002348ce01007387 */ /* 0x0005e80000100a00 */
[----:B------:R4:W-:Y:S04]  /*37200*/  LDGSTS.E [R0+0x64000], desc[UR60][R214.64], !P2 ;  /* 0x64000000d6007fae */ /* 0x0009e8000d12187c */
[----:B------:R1:W-:Y:S04]  /*37210*/  STL.64 [R1+0x2340], R10 ;  /* 0x0023400a01007387 */ /* 0x0003e80000100a00 */
[----:B------:R-:W-:Y:S04]  /*37220*/  LDGSTS.E [R0+0x68000], desc[UR60][R206.64], !P2 ;  /* 0x68000000ce007fae */ /* 0x000fe8000d12187c */
[----:B------:R1:W-:Y:S01]  /*37230*/  LDGSTS.E [R0+0x6c000], desc[UR60][R10.64], !P2 ;  /* 0x6c0000000a007fae */ /* 0x0003e2000d12187c */
[----:B---3--:R-:W-:-:S03]  /*37240*/  IMAD.WIDE R216, R5, 0x4, R210 ;  /* 0x0000000405d87825 */ /* 0x008fc600078e02d2 */
[----:B--2---:R-:W2:Y:S01]  /*37250*/  LDL.LU.64 R206, [R1+0xc38] ;  /* 0x000c380001ce7983 */ /* 0x004ea20000300a00 */
[----:B----4-:R-:W-:-:S03]  /*37260*/  IMAD.WIDE R214, R5, 0x4, R200 ;  /* 0x0000000405d67825 */ /* 0x010fc600078e02c8 */
[----:B------:R-:W-:Y:S01]  /*37270*/  STL.64 [R1+0x2338], R216 ;  /* 0x002338d801007387 */ /* 0x000fe20000100a00 */
[----:B------:R-:W-:-:S03]  /*37280*/  IMAD.WIDE R200, R5, 0x4, R240 ;  /* 0x0000000405c87825 */ /* 0x000fc600078e02f0 */
[----:B------:R-:W-:Y:S01]  /*37290*/  LDGSTS.E [R0+0x60004], desc[UR60][R216.64], !P6 ;  /* 0x60004000d8007fae */ /* 0x000fe2000f12187c */
[----:B-1----:R-:W-:-:S03]  /*372a0*/  IMAD.WIDE R10, R5, 0x4, R242 ;  /* 0x00000004050a7825 */ /* 0x002fc600078e02f2 */
[----:B------:R1:W-:Y:S04]  /*372b0*/  LDGSTS.E [R0+0x64004], desc[UR60][R214.64], !P6 ;  /* 0x64004000d6007fae */ /* 0x0003e8000f12187c */
[----:B------:R-:W3:Y:S04]  /*372c0*/  LDL.LU.64 R242, [R1+0xc30] ;  /* 0x000c300001f27983 */ /* 0x000ee80000300a00 */
[----:B------:R1:W-:Y:S04]  /*372d0*/  STL.64 [R1+0x2330], R214 ;  /* 0x002330d601007387 */ /* 0x0003e80000100a00 */
[----:B------:R-:W4:Y:S04]  /*372e0*/  LDL.LU.64 R240, [R1+0xc28] ;  /* 0x000c280001f07983 */ /* 0x000f280000300a00 */
[----:B------:R1:W-:Y:S04]  /*372f0*/  STL.64 [R1+0x2328], R200 ;  /* 0x002328c801007387 */ /* 0x0003e80000100a00 */
[----:B------:R-:W4:Y:S04]  /*37300*/  LDL.LU.64 R210, [R1+0xc20] ;  /* 0x000c200001d27983 */ /* 0x000f280000300a00 */
[----:B------:R1:W-:Y:S02]  /*37310*/  STL.64 [R1+0x2320], R10 ;  /* 0x0023200a01007387 */ /* 0x0003e40000100a00 */
[----:B-1----:R-:W-:-:S02]  /*37320*/  IMAD.WIDE R214, R5, 0x4, R212 ;  /* 0x0000000405d67825 */ /* 0x002fc400078e02d4 */
[----:B------:R-:W-:Y:S04]  /*37330*/  LDGSTS.E [R0+0x68004], desc[UR60][R200.64], !P6 ;  /* 0x68004000c8007fae */ /* 0x000fe8000f12187c */
[----:B------:R1:W-:Y:S04]  /*37340*/  LDGSTS.E [R0+0x6c004], desc[UR60][R10.64], !P6 ;  /* 0x6c0040000a007fae */ /* 0x0003e8000f12187c */
[----:B------:R-:W4:Y:S01]  /*37350*/  LDL.LU.64 R200, [R1+0xc18] ;  /* 0x000c180001c87983 */ /* 0x000f220000300a00 */
[----:B------:R-:W-:-:S03]  /*37360*/  IMAD.WIDE R212, R5, 0x4, R208 ;  /* 0x0000000405d47825 */ /* 0x000fc600078e02d0 */
[----:B------:R-:W-:Y:S01]  /*37370*/  STL.64 [R1+0x2318], R214 ;  /* 0x002318d601007387 */ /* 0x000fe20000100a00 */
[----:B------:R-:W-:-:S03]  /*37380*/  IMAD.WIDE R208, R5, 0x4, R204 ;  /* 0x0000000405d07825 */ /* 0x000fc600078e02cc */
[----:B------:R-:W4:Y:S01]  /*37390*/  LDL.LU.64 R204, [R1+0xc10] ;  /* 0x000c100001cc7983 */ /* 0x000f220000300a00 */
[----:B-1----:R-:W-:-:S03]  /*373a0*/  IMAD.WIDE R10, R5, 0x4, R202 ;  /* 0x00000004050a7825 */ /* 0x002fc600078e02ca */
[----:B------:R-:W-:Y:S04]  /*373b0*/  STL.64 [R1+0x2310], R212 ;  /* 0x002310d401007387 */ /* 0x000fe80000100a00 */
[----:B------:R-:W4:Y:S04]  /*373c0*/  LDL.LU.64 R202, [R1+0xc08] ;  /* 0x000c080001ca7983 */ /* 0x000f280000300a00 */
[----:B------:R1:W-:Y:S04]  /*373d0*/  STL.64 [R1+0x2308], R208 ;  /* 0x002308d001007387 */ /* 0x0003e80000100a00 */
[----:B------:R-:W4:Y:S01]  /*373e0*/  LDL.LU.64 R222, [R1+0xd80] ;  /* 0x000d800001de7983 */ /* 0x000f220000300a00 */
[----:B------:R-:W-:-:S02]  /*373f0*/  IADD3 R6, R238, -0xc3, RZ ;  /* 0xffffff3dee067810 */ /* 0x000fc40007ffe0ff */
[----:B------:R-:W1:Y:S02]  /*37400*/  LDC R238, c[0x0][0x230] ;  /* 0x00008c00ffee7b82 */ /* 0x000e640000000800 */
[----:B------:R-:W-:Y:S01]  /*37410*/  ISETP.GE.U32.AND P0, PT, R6, 0x7ffffebe, PT ;  /* 0x7ffffebe0600780c */ /* 0x000fe20003f06070 */
[----:B------:R2:W-:Y:S04]  /*37420*/  STL.64 [R1+0x2300], R10 ;  /* 0x0023000a01007387 */ /* 0x0005e80000100a00 */
[----:B------:R-:W4:Y:S08]  /*37430*/  LDL.LU.64 R218, [R1+0xc00] ;  /* 0x000c000001da7983 */ /* 0x000f300000300a00 */
[----:B------:R-:W-:Y:S04]  /*37440*/  LDGSTS.E [R0+0x60008], desc[UR60][R214.64], !P0 ;  /* 0x60008000d6007fae */ /* 0x000fe8000c12187c */
[----:B------:R-:W-:Y:S04]  /*37450*/  LDGSTS.E [R0+0x64008], desc[UR60][R212.64], !P0 ;  /* 0x64008000d4007fae */ /* 0x000fe8000c12187c */
[----:B------:R-:W-:Y:S04]  /*37460*/  LDGSTS.E [R0+0x68008], desc[UR60][R208.64], !P0 ;  /* 0x68008000d0007fae */ /* 0x000fe8000c12187c */
[----:B------:R2:W-:Y:S01]  /*37470*/  LDGSTS.E [R0+0x6c008], desc[UR60][R10.64], !P0 ;  /* 0x6c0080000a007fae */ /* 0x0005e2000c12187c */
[----:B------:R-:W-:-:S02]  /*37480*/  VIADD R6, R236, 0xffffff3c ;  /* 0xffffff3cec067836 */ /* 0x000fc40000000000 */
[----:B------:R-:W4:Y:S01]  /*37490*/  LDC R236, c[0x0][0x230] ;  /* 0x00008c00ffec7b82 */ /* 0x000f220000000800 */
[----:B-1----:R-:W4:Y:S02]  /*374a0*/  LDL.LU.64 R208, [R1+0xbf8] ;  /* 0x000bf80001d07983 */ /* 0x002f240000300a00 */
[----:B------:R-:W-:Y:S02]  /*374b0*/  ISETP.GE.U32.AND P1, PT, R6, 0x7ffffebd, PT ;  /* 0x7ffffebd0600780c */ /* 0x000fe40003f26070 */
[----:B------:R-:W-:-:S03]  /*374c0*/  IADD3 R6, R237, -0xe1, RZ ;  /* 0xffffff1fed067810 */ /* 0x000fc60007ffe0ff */
[----:B------:R-:W1:Y:S01]  /*374d0*/  LDC R237, c[0x0][0x230] ;  /* 0x00008c00ffed7b82 */ /* 0x000e620000000800 */
[----:B------:R-:W-:Y:S01]  /*374e0*/  ISETP.GE.U32.AND P2, PT, R6, 0x7ffffea0, PT ;  /* 0x7ffffea00600780c */ /* 0x000fe20003f46070 */
[----:B------:R-:W-:Y:S02]  /*374f0*/  VIADD R6, R238, 0xffffff1e ;  /* 0xffffff1eee067836 */ /* 0x000fe40000000000 */
[C---:B--2---:R-:W-:Y:S02]  /*37500*/  IMAD.WIDE R10, R5.reuse, 0x4, R206 ;  /* 0x00000004050a7825 */ /* 0x044fe400078e02ce */
[----:B------:R-:W2:Y:S04]  /*37510*/  LDL.LU.64 R206, [R1+0xbf0] ;  /* 0x000bf00001ce7983 */ /* 0x000ea80000300a00 */
[----:B------:R1:W-:Y:S04]  /*37520*/  STL.64 [R1+0x22f8], R10 ;  /* 0x0022f80a01007387 */ /* 0x0003e80000100a00 */
[----:B------:R-:W2:Y:S04]  /*37530*/  LDL.LU.64 R216, [R1+0xbe8] ;  /* 0x000be80001d87983 */ /* 0x000ea80000300a00 */
[----:B------:R-:W2:Y:S01]  /*37540*/  LDL.LU.64 R214, [R1+0xbe0] ;  /* 0x000be00001d67983 */ /* 0x000ea20000300a00 */
[----:B---3--:R-:W-:-:S03]  /*37550*/  IMAD.WIDE R242, R5, 0x4, R242 ;  /* 0x0000000405f27825 */ /* 0x008fc600078e02f2 */
[----:B------:R-:W3:Y:S04]  /*37560*/  LDL.LU.64 R212, [R1+0xbd8] ;  /* 0x000bd80001d47983 */ /* 0x000ee80000300a00 */
[----:B------:R1:W-:Y:S01]  /*37570*/  LDGSTS.E [R0+0x6000c], desc[UR60][R10.64], !P1 ;  /* 0x6000c0000a007fae */ /* 0x0003e2000c92187c */
[----:B----4-:R-:W-:-:S03]  /*37580*/  IMAD.WIDE R240, R5, 0x4, R240 ;  /* 0x0000000405f07825 */ /* 0x010fc600078e02f0 */
[----:B------:R-:W-:Y:S04]  /*37590*/  LDGSTS.E [R0+0x6400c], desc[UR60][R242.64], !P1 ;  /* 0x6400c000f2007fae */ /* 0x000fe8000c92187c */
[----:B------:R-:W-:Y:S01]  /*375a0*/  LDGSTS.E [R0+0x6800c], desc[UR60][R240.64], !P1 ;  /* 0x6800c000f0007fae */ /* 0x000fe2000c92187c */
[----:B------:R-:W-:-:S03]  /*375b0*/  IMAD.WIDE R238, R5, 0x4, R210 ;  /* 0x0000000405ee7825 */ /* 0x000fc600078e02d2 */
[----:B------:R-:W4:Y:S04]  /*375c0*/  LDL.LU.64 R210, [R1+0xbd0] ;  /* 0x000bd00001d27983 */ /* 0x000f280000300a00 */
[----:B------:R-:W-:Y:S01]  /*375d0*/  LDGSTS.E [R0+0x6c00c], desc[UR60][R238.64], !P1 ;  /* 0x6c00c000ee007fae */ /* 0x000fe2000c92187c */
[----:B------:R-:W-:-:S05]  /*375e0*/  IMAD.WIDE R220, R5, 0x4, R200 ;  /* 0x0000000405dc7825 */ /* 0x000fca00078e02c8 */
[----:B------:R-:W-:Y:S01]  /*375f0*/  STL.64 [R1+0x2100], R220 ;  /* 0x002100dc01007387 */ /* 0x000fe20000100a00 */
[----:B------:R-:W-:-:S03]  /*37600*/  IMAD.WIDE R204, R5, 0x4, R204 ;  /* 0x0000000405cc7825 */ /* 0x000fc600078e02cc */
[----:B------:R-:W4:Y:S01]  /*37610*/  LDL.LU.64 R200, [R1+0xd88] ;  /* 0x000d880001c87983 */ /* 0x000f220000300a00 */
[----:B------:R-:W-:-:S03]  /*37620*/  IMAD.WIDE R202, R5, 0x4, R202 ;  /* 0x0000000405ca7825 */ /* 0x000fc600078e02ca */
[----:B------:R1:W-:Y:S04]  /*37630*/  STL.64 [R1+0x20f8], R204 ;  /* 0x0020f8cc01007387 */ /* 0x0003e80000100a00 */
[----:B------:R1:W-:Y:S02]  /*37640*/  LDGSTS.E [R0+0x70000], desc[UR60][R220.64], !P2 ;  /* 0x70000000dc007fae */ /* 0x0003e4000d12187c */
[C---:B-1----:R-:W-:Y:S02]  /*37650*/  IMAD.WIDE R10, R5.reuse, 0x4, R222 ;  /* 0x00000004050a7825 */ /* 0x042fe400078e02de */
[----:B------:R1:W-:Y:S04]  /*37660*/  STL.64 [R1+0x20f0], R202 ;  /* 0x0020f0ca01007387 */ /* 0x0003e80000100a00 */
[----:B------:R-:W-:Y:S04]  /*37670*/  LDGSTS.E [R0+0x74000], desc[UR60][R204.64], !P2 ;  /* 0x74000000cc007fae */ /* 0x000fe8000d12187c */
[----:B------:R2:W-:Y:S04]  /*37680*/  STL.64 [R1+0x20e8], R10 ;  /* 0x0020e80a01007387 */ /* 0x0005e80000100a00 */
[----:B------:R-:W-:Y:S04]  /*37690*/  LDGSTS.E [R0+0x78000], desc[UR60][R202.64], !P2 ;  /* 0x78000000ca007fae */ /* 0x000fe8000d12187c */
[----:B------:R-:W4:Y:S01]  /*376a0*/  LDL.LU.64 R204, [R1+0xbc8] ;  /* 0x000bc80001cc7983 */ /* 0x000f220000300a00 */
[----:B------:R-:W-:Y:S01]  /*376b0*/  ISETP.GE.U32.AND P6, PT, R6, 0x7ffffe9f, PT ;  /* 0x7ffffe9f0600780c */ /* 0x000fe20003fc6070 */
[----:B------:R-:W-:-:S02]  /*376c0*/  IMAD.WIDE R220, R5, 0x4, R218 ;  /* 0x0000000405dc7825 */ /* 0x000fc400078e02da */
[----:B------:R2:W-:Y:S04]  /*376d0*/  LDGSTS.E [R0+0x7c000], desc[UR60][R10.64], !P2 ;  /* 0x7c0000000a007fae */ /* 0x0005e8000d12187c */
[----:B-1----:R-:W4:Y:S04]  /*376e0*/  LDL.LU.64 R202, [R1+0xbc0] ;  /* 0x000bc00001ca7983 */ /* 0x002f280000300a00 */
[----:B------:R-:W-:Y:S04]  /*376f0*/  STL.64 [R1+0x20e0], R220 ;  /* 0x0020e0dc01007387 */ /* 0x000fe80000100a00 */
[----:B------:R-:W4:Y:S01]  /*37700*/  LDL.LU.64 R218, [R1+0xbb8] ;  /* 0x000bb80001da7983 */ /* 0x000f220000300a00 */
[----:B------:R-:W-:-:S03]  /*37710*/  IMAD.WIDE R208, R5, 0x4, R208 ;  /* 0x0000000405d07825 */ /* 0x000fc600078e02d0 */
[----:B------:R-:W-:Y:S04]  /*37720*/  LDGSTS.E [R0+0x70004], desc[UR60][R220.64], !P6 ;  /* 0x70004000dc007fae */ /* 0x000fe8000f12187c */
[----:B------:R1:W-:Y:S01]  /*37730*/  STL.64 [R1+0x20d8], R208 ;  /* 0x0020d8d001007387 */ /* 0x0003e20000100a00 */
[----:B------:R-:W-:Y:S02]  /*37740*/  IADD3 R6, R236, -0xe3, RZ ;  /* 0xffffff1dec067810 */ /* 0x000fe40007ffe0ff */
[----:B------:R-:W4:Y:S01]  /*37750*/  LDC R236, c[0x0][0x230] ;  /* 0x00008c00ffec7b82 */ /* 0x000f220000000800 */
[----:B------:R-:W-:Y:S01]  /*37760*/  LDGSTS.E [R0+0x74004], desc[UR60][R208.64], !P6 ;  /* 0x74004000d0007fae */ /* 0x000fe2000f12187c */
[----:B------:R-:W-:Y:S01]  /*37770*/  ISETP.GE.U32.AND P0, PT, R6, 0x7ffffe9e, PT ;  /* 0x7ffffe9e0600780c */ /* 0x000fe20003f06070 */
[----:B--2---:R-:W-:-:S05]  /*37780*/  IMAD.WIDE R206, R5, 0x4, R206 ;  /* 0x0000000405ce7825 */ /* 0x004fca00078e02ce */
[----:B------:R-:W-:Y:S01]  /*37790*/  LDGSTS.E [R0+0x78004], desc[UR60][R206.64], !P6 ;  /* 0x78004000ce007fae */ /* 0x000fe2000f12187c */
[----:B------:R-:W-:-:S03]  /*377a0*/  IMAD.WIDE R10, R5, 0x4, R216 ;  /* 0x00000004050a7825 */ /* 0x000fc600078e02d8 */
[----:B------:R-:W2:Y:S04]  /*377b0*/  LDL.LU.64 R216, [R1+0xbb0] ;  /* 0x000bb00001d87983 */ /* 0x000ea80000300a00 */
[----:B------:R3:W-:Y:S04]  /*377c0*/  STL.64 [R1+0x20d0], R206 ;  /* 0x0020d0ce01007387 */ /* 0x0007e80000100a00 */
[----:B------:R4:W-:Y:S04]  /*377d0*/  STL.64 [R1+0x20c8], R10 ;  /* 0x0020c80a01007387 */ /* 0x0009e80000100a00 */
[----:B-1----:R-:W2:Y:S01]  /*377e0*/  LDL.LU.64 R208, [R1+0xd90] ;  /* 0x000d900001d07983 */ /* 0x002ea20000300a00 */
[----:B------:R-:W-:-:S03]  /*377f0*/  IMAD.WIDE R214, R5, 0x4, R214 ;  /* 0x0000000405d67825 */ /* 0x000fc600078e02d6 */
[----:B------:R1:W-:Y:S01]  /*37800*/  LDGSTS.E [R0+0x7c004], desc[UR60][R10.64], !P6 ;  /* 0x7c0040000a007fae */ /* 0x0003e2000f12187c */
[----:B---3--:R-:W-:-:S03]  /*37810*/  IMAD.WIDE R212, R5, 0x4, R212 ;  /* 0x0000000405d47825 */ /* 0x008fc600078e02d4 */
[----:B------:R-:W3:Y:S04]  /*37820*/  LDL.LU.64 R206, [R1+0xba8] ;  /* 0x000ba80001ce7983 */ /* 0x000ee80000300a00 */
[----:B------:R-:W-:Y:S01]  /*37830*/  STL.64 [R1+0x20c0], R214 ;  /* 0x0020c0d601007387 */ /* 0x000fe20000100a00 */
[----:B----4-:R-:W-:-:S03]  /*37840*/  IMAD.WIDE R210, R5, 0x4, R210 ;  /* 0x0000000405d27825 */ /* 0x010fc600078e02d2 */
[----:B------:R4:W-:Y:S04]  /*37850*/  LDGSTS.E [R0+0x70008], desc[UR60][R214.64], !P0 ;  /* 0x70008000d6007fae */ /* 0x0009e8000c12187c */
[----:B------:R-:W-:Y:S04]  /*37860*/  LDGSTS.E [R0+0x74008], desc[UR60][R212.64], !P0 ;  /* 0x74008000d4007fae */ /* 0x000fe8000c12187c */
[----:B------:R4:W-:Y:S01]  /*37870*/  LDGSTS.E [R0+0x78008], desc[UR60][R210.64], !P0 ;  /* 0x78008000d2007fae */ /* 0x0009e2000c12187c */
[----:B-1----:R-:W-:-:S03]  /*37880*/  IMAD.WIDE R10, R5, 0x4, R200 ;  /* 0x00000004050a7825 */ /* 0x002fc600078e02c8 */
[----:B------:R-:W3:Y:S04]  /*37890*/  LDL.LU.64 R200, [R1+0xba0] ;  /* 0x000ba00001c87983 */ /* 0x000ee80000300a00 */
[----:B------:R1:W-:Y:S04]  /*378a0*/  STL.64 [R1+0x20b8], R212 ;  /* 0x0020b8d401007387 */ /* 0x0003e80000100a00 */
[----:B------:R-:W3:Y:S04]  /*378b0*/  LDL.LU.64 R222, [R1+0xd98] ;  /* 0x000d980001de7983 */ /* 0x000ee80000300a00 */
[----:B------:R4:W-:Y:S04]  /*378c0*/  STL.64 [R1+0x20b0], R210 ;  /* 0x0020b0d201007387 */ /* 0x0009e80000100a00 */
[----:B------:R4:W-:Y:S04]  /*378d0*/  STL.64 [R1+0x20a8], R10 ;  /* 0x0020a80a01007387 */ /* 0x0009e80000100a00 */
[----:B-1----:R-:W3:Y:S01]  /*378e0*/  LDL.LU.64 R212, [R1+0xb98] ;  /* 0x000b980001d47983 */ /* 0x002ee20000300a00 */
[----:B------:R-:W-:-:S02]  /*378f0*/  VIADD R6, R237, 0xffffff1c ;  /* 0xffffff1ced067836 */ /* 0x000fc40000000000 */
[----:B------:R-:W1:Y:S01]  /*37900*/  LDC R237, c[0x0][0x230] ;  /* 0x00008c00ffed7b82 */ /* 0x000e620000000800 */
[----:B------:R4:W-:Y:S02]  /*37910*/  LDGSTS.E [R0+0x7c008], desc[UR60][R10.64], !P0 ;  /* 0x7c0080000a007fae */ /* 0x0009e4000c12187c */
[C---:B----4-:R-:W-:Y:S02]  /*37920*/  IMAD.WIDE R214, R5.reuse, 0x4, R204 ;  /* 0x0000000405d67825 */ /* 0x050fe400078e02cc */
[----:B------:R-:W4:Y:S02]  /*37930*/  LDL.LU.64 R204, [R1+0xb90] ;  /* 0x000b900001cc7983 */ /* 0x000f240000300a00 */
[----:B------:R-:W-:Y:S02]  /*37940*/  IMAD.WIDE R210, R5, 0x4, R202 ;  /* 0x0000000405d27825 */ /* 0x000fe400078e02ca */
[----:B------:R2:W-:Y:S04]  /*37950*/  STL.64 [R1+0x20a0], R214 ;  /* 0x0020a0d601007387 */ /* 0x0005e80000100a00 */
[----:B------:R-:W4:Y:S04]  /*37960*/  LDL.LU.64 R202, [R1+0xb88] ;  /* 0x000b880001ca7983 */ /* 0x000f280000300a00 */
[----:B------:R2:W-:Y:S04]  /*37970*/  STL.64 [R1+0x2098], R210 ;  /* 0x002098d201007387 */ /* 0x0005e80000100a00 */
[----:B------:R-:W4:Y:S01]  /*37980*/  LDL.LU.64 R220, [R1+0xb80] ;  /* 0x000b800001dc7983 */ /* 0x000f220000300a00 */
[----:B------:R-:W-:-:S02]  /*37990*/  ISETP.GE.U32.AND P1, PT, R6, 0x7ffffe9d, PT ;  /* 0x7ffffe9d0600780c */ /* 0x000fc40003f26070 */
[----:B------:R-:W-:Y:S01]  /*379a0*/  IADD3 R6, R252, -0x85, RZ ;  /* 0xffffff7bfc067810 */ /* 0x000fe20007ffe0ff */
[----:B------:R-:W-:Y:S01]  /*379b0*/  IMAD.WIDE R10, R5, 0x4, R218 ;  /* 0x00000004050a7825 */ /* 0x000fe200078e02da */
[----:B------:R-:W4:Y:S02]  /*379c0*/  LDC R252, c[0x0][0x230] ;  /* 0x00008c00fffc7b82 */ /* 0x000f240000000800 */
[----:B------:R-:W-:Y:S01]  /*379d0*/  ISETP.GE.U32.AND P2, PT, R6, 0x7ffffefc, PT ;  /* 0x7ffffefc0600780c */ /* 0x000fe20003f46070 */
[----:B------:R-:W-:Y:S01]  /*379e0*/  VIADD R6, R236, 0xffffff7a ;  /* 0xffffff7aec067836 */ /* 0x000fe20000000000 */
[----:B------:R3:W-:Y:S04]  /*379f0*/  STL.64 [R1+0x2090], R10 ;  /* 0x0020900a01007387 */ /* 0x0007e80000100a00 */
[----:B------:R-:W-:Y:S01]  /*37a00*/  ISETP.GE.U32.AND P6, PT, R6, 0x7ffffefb, PT ;  /* 0x7ffffefb0600780c */ /* 0x000fe20003fc6070 */
[----:B------:R-:W-:Y:S01]  /*37a10*/  LDGSTS.E [R0+0x7000c], desc[UR60][R214.64], !P1 ;  /* 0x7000c000d6007fae */ /* 0x000fe2000c92187c */
[----:B-1----:R-:W-:-:S03]  /*37a20*/  IADD3 R6, R237, -0x87, RZ ;  /* 0xffffff79ed067810 */ /* 0x002fc60007ffe0ff */
[----:B------:R-:W-:Y:S04]  /*37a30*/  LDGSTS.E [R0+0x7400c], desc[UR60][R210.64], !P1 ;  /* 0x7400c000d2007fae */ /* 0x000fe8000c92187c */
[----:B------:R1:W-:Y:S01]  /*37a40*/  LDGSTS.E [R0+0x7800c], desc[UR60][R10.64], !P1 ;  /* 0x7800c0000a007fae */ /* 0x0003e2000c92187c */
[----:B--2---:R-:W-:-:S03]  /*37a50*/  IMAD.WIDE R236, R5, 0x4, R216 ;  /* 0x0000000405ec7825 */ /* 0x004fc600078e02d8 */
[----:B------:R-:W2:Y:S04]  /*37a60*/  LDL.LU.64 R216, [R1+0xb78] ;  /* 0x000b780001d87983 */ /* 0x000ea80000300a00 */
[----:B------:R-:W2:Y:S04]  /*37a70*/  LDL.LU.64 R214, [R1+0xb70] ;  /* 0x000b700001d67983 */ /* 0x000ea80000300a00 */
[----:B------:R-:W-:Y:S01]  /*37a80*/  LDGSTS.E [R0+0x7c00c], desc[UR60][R236.64], !P1 ;  /* 0x7c00c000ec007fae */ /* 0x000fe2000c92187c */
[----:B------:R-:W-:-:S05]  /*37a90*/  IMAD.WIDE R208, R5, 0x4, R208 ;  /* 0x0000000405d07825 */ /* 0x000fca00078e02d0 */
[----:B------:R1:W-:Y:S04]  /*37aa0*/  STL.64 [R1+0x2818], R208 ;  /* 0x002818d001007387 */ /* 0x0003e80000100a00 */
[----:B------:R-:W2:Y:S01]  /*37ab0*/  LDL.LU.64 R210, [R1+0xb68] ;  /* 0x000b680001d27983 */ /* 0x000ea20000300a00 */
[----:B---3--:R-:W-:-:S03]  /*37ac0*/  IMAD.WIDE R206, R5, 0x4, R206 ;  /* 0x0000000405ce7825 */ /* 0x008fc600078e02ce */
[----:B------:R-:W-:Y:S04]  /*37ad0*/  LDGSTS.E [R2+0x40000], desc[UR60][R208.64], !P2 ;  /* 0x40000000d0027fae */ /* 0x000fe8000d12187c */
[----:B------:R3:W-:Y:S04]  /*37ae0*/  STL.64 [R1+0x2810], R206 ;  /* 0x002810ce01007387 */ /* 0x0007e80000100a00 */
[----:B------:R-:W2:Y:S04]  /*37af0*/  LDL.LU.64 R218, [R1+0xda0] ;  /* 0x000da00001da7983 */ /* 0x000ea80000300a00 */
[----:B------:R-:W-:Y:S01]  /*37b00*/  LDGSTS.E [R2+0x44000], desc[UR60][R206.64], !P2 ;  /* 0x44000000ce027fae */ /* 0x000fe2000d12187c */
[----:B------:R-:W-:-:S04]  /*37b10*/  IMAD.WIDE R200, R5, 0x4, R200 ;  /* 0x0000000405c87825 */ /* 0x000fc800078e02c8 */
[C---:B-1----:R-:W-:Y:S01]  /*37b20*/  IMAD.WIDE R10, R5.reuse, 0x4, R222 ;  /* 0x00000004050a7825 */ /* 0x042fe200078e02de */
[----:B------:R1:W-:Y:S04]  /*37b30*/  STL.64 [R1+0x2808], R200 ;  /* 0x002808c801007387 */ /* 0x0003e80000100a00 */
[----:B------:R1:W-:Y:S04]  /*37b40*/  STL.64 [R1+0x2800], R10 ;  /* 0x0028000a01007387 */ /* 0x0003e80000100a00 */
[----:B------:R-:W2:Y:S01]  /*37b50*/  LDL.LU.64 R208, [R1+0xda8] ;  /* 0x000da80001d07983 */ /* 0x000ea20000300a00 */
[----:B------:R-:W-:-:S03]  /*37b60*/  IMAD.WIDE R212, R5, 0x4, R212 ;  /* 0x0000000405d47825 */ /* 0x000fc600078e02d4 */
[----:B---3--:R-:W3:Y:S04]  /*37b70*/  LDL.LU.64 R206, [R1+0xdb0] ;  /* 0x000db00001ce7983 */ /* 0x008ee80000300a00 */
[----:B------:R-:W-:Y:S04]  /*37b80*/  LDGSTS.E [R2+0x48000], desc[UR60][R200.64], !P2 ;  /* 0x48000000c8027fae */ /* 0x000fe8000d12187c */
[----:B------:R1:W-:Y:S01]  /*37b90*/  LDGSTS.E [R2+0x4c000], desc[UR60][R10.64], !P2 ;  /* 0x4c0000000a027fae */ /* 0x0003e2000d12187c */
[----:B----4-:R-:W-:-:S03]  /*37ba0*/  IMAD.WIDE R204, R5, 0x4, R204 ;  /* 0x0000000405cc7825 */ /* 0x010fc600078e02cc */
[----:B------:R-:W-:Y:S04]  /*37bb0*/  LDGSTS.E [R2+0x40004], desc[UR60][R212.64], !P6 ;  /* 0x40004000d4027fae */ /* 0x000fe8000f12187c */
[----:B-1----:R-:W4:Y:S01]  /*37bc0*/  LDL.LU.64 R200, [R1+0xdb8] ;  /* 0x000db80001c87983 */ /* 0x002f220000300a00 */
[----:B------:R-:W-:-:S03]  /*37bd0*/  IMAD.WIDE R202, R5, 0x4, R202 ;  /* 0x0000000405ca7825 */ /* 0x000fc600078e02ca */
[----:B------:R1:W-:Y:S04]  /*37be0*/  STL.64 [R1+0x27f8], R212 ;  /* 0x0027f8d401007387 */ /* 0x0003e80000100a00 */
[----:B------:R1:W-:Y:S01]  /*37bf0*/  STL.64 [R1+0x27f0], R204 ;  /* 0x0027f0cc01007387 */ /* 0x0003e20000100a00 */
[----:B------:R-:W-:-:S03]  /*37c00*/  IMAD.WIDE R10, R5, 0x4, R220 ;  /* 0x00000004050a7825 */ /* 0x000fc600078e02dc */
[----:B------:R1:W-:Y:S04]  /*37c10*/  STL.64 [R1+0x27e8], R202 ;  /* 0x0027e8ca01007387 */ /* 0x0003e80000100a00 */
[----:B------:R-:W4:Y:S04]  /*37c20*/  LDL.LU.64 R222, [R1+0xdc0] ;  /* 0x000dc00001de7983 */ /* 0x000f280000300a00 */
[----:B------:R-:W-:Y:S04]  /*37c30*/  STL.64 [R1+0x27e0], R10 ;  /* 0x0027e00a01007387 */ /* 0x000fe80000100a00 */
[----:B-1----:R-:W4:Y:S04]  /*37c40*/  LDL.LU.64 R212, [R1+0xdc8] ;  /* 0x000dc80001d47983 */ /* 0x002f280000300a00 */
[----:B------:R-:W-:Y:S04]  /*37c50*/  LDGSTS.E [R2+0x44004], desc[UR60][R204.64], !P6 ;  /* 0x44004000cc027fae */ /* 0x000fe8000f12187c */
[----:B------:R-:W-:Y:S01]  /*37c60*/  LDGSTS.E [R2+0x48004], desc[UR60][R202.64], !P6 ;  /* 0x48004000ca027fae */ /* 0x000fe2000f12187c */
[----:B------:R-:W-:-:S03]  /*37c70*/  ISETP.GE.U32.AND P0, PT, R6, 0x7ffffefa, PT ;  /* 0x7ffffefa0600780c */ /* 0x000fc60003f06070 */
[----:B------:R-:W4:Y:S04]  /*37c80*/  LDL.LU.64 R204, [R1+0xdd0] ;  /* 0x000dd00001cc7983 */ /* 0x000f280000300a00 */
[----:B------:R-:W4:Y:S01]  /*37c90*/  LDL.LU.64 R202, [R1+0xdd8] ;  /* 0x000dd80001ca7983 */ /* 0x000f220000300a00 */
[----:B------:R-:W-:Y:S02]  /*37ca0*/  VIADD R6, R15, 0xffffff78 ;  /* 0xffffff780f067836 */ /* 0x000fe40000000000 */
[----:B------:R-:W1:Y:S01]  /*37cb0*/  LDC R15, c[0x0][0x230] ;  /* 0x00008c00ff0f7b82 */ /* 0x000e620000000800 */
[----:B------:R2:W-:Y:S02]  /*37cc0*/  LDGSTS.E [R2+0x4c004], desc[UR60][R10.64], !P6 ;  /* 0x4c0040000a027fae */ /* 0x0005e4000f12187c */
[----:B------:R-:W-:Y:S01]  /*37cd0*/  ISETP.GE.U32.AND P1, PT, R6, 0x7ffffef9, PT ;  /* 0x7ffffef90600780c */ /* 0x000fe20003f26070 */
[----:B--2---:R-:W-:-:S04]  /*37ce0*/  IMAD.WIDE R216, R5, 0x4, R216 ;  /* 0x0000000405d87825 */ /* 0x004fc800078e02d8 */
[C---:B------:R-:W-:Y:S01]  /*37cf0*/  IMAD.WIDE R214, R5.reuse, 0x4, R214 ;  /* 0x0000000405d67825 */ /* 0x040fe200078e02d6 */
[----:B------:R2:W-:Y:S04]  /*37d00*/  STL.64 [R1+0x27d8], R216 ;  /* 0x0027d8d801007387 */ /* 0x0005e80000100a00 */
[----:B------:R4:W-:Y:S04]  /*37d10*/  STL.64 [R1+0x27d0], R214 ;  /* 0x0027d0d601007387 */ /* 0x0009e80000100a00 */
[----:B------:R-:W-:Y:S04]  /*37d20*/  LDGSTS.E [R2+0x40008], desc[UR60][R216.64], !P0 ;  /* 0x40008000d8027fae */ /* 0x000fe8000c12187c */
[----:B------:R4:W-:Y:S01]  /*37d30*/  LDGSTS.E [R2+0x44008], desc[UR60][R214.64], !P0 ;  /* 0x44008000d6027fae */ /* 0x0009e2000c12187c */
[----:B------:R-:W-:-:S05]  /*37d40*/  IMAD.WIDE R210, R5, 0x4, R210 ;  /* 0x0000000405d27825 */ /* 0x000fca00078e02d2 */
[----:B------:R1:W-:Y:S04]  /*37d50*/  STL.64 [R1+0x27c8], R210 ;  /* 0x0027c8d201007387 */ /* 0x0003e80000100a00 */
[----:B--2---:R-:W2:Y:S01]  /*37d60*/  LDL.LU.64 R216, [R1+0xde0] ;  /* 0x000de00001d87983 */ /* 0x004ea20000300a00 */
[----:B------:R-:W-:-:S03]  /*37d70*/  IMAD.WIDE R10, R5, 0x4, R218 ;  /* 0x00000004050a7825 */ /* 0x000fc600078e02da */
[----:B------:R-:W-:Y:S04]  /*37d80*/  LDGSTS.E [R2+0x48008], desc[UR60][R210.64], !P0 ;  /* 0x48008000d2027fae */ /* 0x000fe8000c12187c */
[----:B------:R1:W-:Y:S04]  /*37d90*/  STL.64 [R1+0x27c0], R10 ;  /* 0x0027c00a01007387 */ /* 0x0003e80000100a00 */
[----:B------:R1:W-:Y:S01]  /*37da0*/  LDGSTS.E [R2+0x4c008], desc[UR60][R10.64], !P0 ;  /* 0x4c0080000a027fae */ /* 0x0003e2000c12187c */
[----:B------:R-:W-:-:S03]  /*37db0*/  IMAD.WIDE R220, R5, 0x4, R208 ;  /* 0x0000000405dc7825 */ /* 0x000fc600078e02d0 */
[----:B------:R-:W2:Y:S01]  /*37dc0*/  LDL.LU.64 R208, [R1+0xde8] ;  /* 0x000de80001d07983 */ /* 0x000ea20000300a00 */
[----:B---3--:R-:W-:-:S03]  /*37dd0*/  IMAD.WIDE R218, R5, 0x4, R206 ;  /* 0x0000000405da7825 */ /* 0x008fc600078e02ce */
[----:B------:R3:W-:Y:S04]  /*37de0*/  STL.64 [R1+0x27b8], R220 ;  /* 0x0027b8dc01007387 */ /* 0x0007e80000100a00 */
[----:B------:R-:W2:Y:S04]  /*37df0*/  LDL.LU.64 R206, [R1+0xdf0] ;  /* 0x000df00001ce7983 */ /* 0x000ea80000300a00 */
[----:B------:R-:W-:Y:S04]  /*37e00*/  STL.64 [R1+0x27b0], R218 ;  /* 0x0027b0da01007387 */ /* 0x000fe80000100a00 */
[----:B------:R-:W-:Y:S01]  /*37e10*/  LDGSTS.E [R2+0x4000c], desc[UR60][R220.64], !P1 ;  /* 0x4000c000dc027fae */ /* 0x000fe2000c92187c */
[----:B----4-:R-:W-:-:S03]  /*37e20*/  IMAD.WIDE R214, R5, 0x4, R200 ;  /* 0x0000000405d67825 */ /* 0x010fc600078e02c8 */
[----:B------:R-:W4:Y:S04]  /*37e30*/  LDL.LU.64 R200, [R1+0xdf8] ;  /* 0x000df80001c87983 */ /* 0x000f280000300a00 */
[----:B------:R3:W-:Y:S04]  /*37e40*/  STL.64 [R1+0x27a8], R214 ;  /* 0x0027a8d601007387 */ /* 0x0007e80000100a00 */
[----:B-1----:R-:W4:Y:S04]  /*37e50*/  LDL.LU.64 R210, [R1+0xe00] ;  /* 0x000e000001d27983 */ /* 0x002f280000300a00 */
[----:B------:R-:W-:Y:S04]  /*37e60*/  LDGSTS.E [R2+0x4400c], desc[UR60][R218.64], !P1 ;  /* 0x4400c000da027fae */ /* 0x000fe8000c92187c */
[----:B------:R1:W-:Y:S01]  /*37e70*/  LDGSTS.E [R2+0x4800c], desc[UR60][R214.64], !P1 ;  /* 0x4800c000d6027fae */ /* 0x0003e2000c92187c */
[----:B------:R-:W-:-:S05]  /*37e80*/  IMAD.WIDE R10, R5, 0x4, R222 ;  /* 0x00000004050a7825 */ /* 0x000fca00078e02de */
[----:B------:R2:W-:Y:S04]  /*37e90*/  STL.64 [R1+0x27a0], R10 ;  /* 0x0027a00a01007387 */ /* 0x0005e80000100a00 */
[----:B---3--:R-:W3:Y:S01]  /*37ea0*/  LDL.LU.64 R220, [R1+0xe08] ;  /* 0x000e080001dc7983 */ /* 0x008ee20000300a00 */
[----:B-1----:R-:W-:-:S04]  /*37eb0*/  IMAD.WIDE R214, R5, 0x4, R212 ;  /* 0x0000000405d67825 */ /* 0x002fc800078e02d4 */
[C---:B------:R-:W-:Y:S01]  /*37ec0*/  IMAD.WIDE R202, R5.reuse, 0x4, R202 ;  /* 0x0000000405ca7825 */ /* 0x040fe200078e02ca */
[----:B------:R1:W-:Y:S03]  /*37ed0*/  STL.64 [R1+0x2558], R214 ;  /* 0x002558d601007387 */ /* 0x0003e60000100a00 */
[----:B------:R-:W-:Y:S01]  /*37ee0*/  IMAD.WIDE R212, R5, 0x4, R204 ;  /* 0x0000000405d47825 */ /* 0x000fe200078e02cc */
[----:B------:R-:W3:Y:S04]  /*37ef0*/  LDL.LU.64 R218, [R1+0xe10] ;  /* 0x000e100001da7983 */ /* 0x000ee80000300a00 */
[----:B------:R-:W-:Y:S04]  /*37f00*/  STL.64 [R1+0x2550], R212 ;  /* 0x002550d401007387 */ /* 0x000fe80000100a00 */
[----:B------:R-:W3:Y:S04]  /*37f10*/  LDL.LU.64 R204, [R1+0xe18] ;  /* 0x000e180001cc7983 */ /* 0x000ee80000300a00 */
[----:B------:R1:W-:Y:S04]  /*37f20*/  STL.64 [R1+0x2548], R202 ;  /* 0x002548ca01007387 */ /* 0x0003e80000100a00 */
[----:B------:R-:W3:Y:S01]  /*37f30*/  LDL.LU.64 R222, [R1+0xe20] ;  /* 0x000e200001de7983 */ /* 0x000ee20000300a00 */
[----:B------:R-:W-:-:S02]  /*37f40*/  IADD3 R6, R252, -0xa5, RZ ;  /* 0xffffff5bfc067810 */ /* 0x000fc40007ffe0ff */
[----:B------:R-:W3:Y:S01]  /*37f50*/  LDC R252, c[0x0][0x230] ;  /* 0x00008c00fffc7b82 */ /* 0x000ee20000000800 */
[----:B------:R2:W-:Y:S01]  /*37f60*/  LDGSTS.E [R2+0x4c00c], desc[UR60][R10.64], !P1 ;  /* 0x4c00c0000a027fae */ /* 0x0005e2000c92187c */
[----:B------:R-:W-:Y:S01]  /*37f70*/  ISETP.GE.U32.AND P2, PT, R6, 0x7ffffedc, PT ;  /* 0x7ffffedc0600780c */ /* 0x000fe20003f46070 */
[----:B------:R-:W-:-:S05]  /*37f80*/  VIADD R6, R13, 0xffffff5a ;  /* 0xffffff5a0d067836 */ /* 0x000fca0000000000 */
[----:B------:R-:W-:Y:S01]  /*37f90*/  ISETP.GE.U32.AND P6, PT, R6, 0x7ffffedb, PT ;  /* 0x7ffffedb0600780c */ /* 0x000fe20003fc6070 */
[----:B------:R-:W3:Y:S06]  /*37fa0*/  LDC R13, c[0x0][0x230] ;  /* 0x00008c00ff0d7b82 */ /* 0x000eec0000000800 */
[----:B------:R-:W-:Y:S04]  /*37fb0*/  LDGSTS.E [R2+0x50000], desc[UR60][R214.64], !P2 ;  /* 0x50000000d6027fae */ /* 0x000fe8000d12187c */
[----:B------:R-:W-:Y:S04]  /*37fc0*/  LDGSTS.E [R2+0x54000], desc[UR60][R212.64], !P2 ;  /* 0x54000000d4027fae */ /* 0x000fe8000d12187c */
[----:B------:R-:W-:Y:S01]  /*37fd0*/  LDGSTS.E [R2+0x58000], desc[UR60][R202.64], !P2 ;  /* 0x58000000ca027fae */ /* 0x000fe2000d12187c */
[----:B------:R-:W-:-:S02]  /*37fe0*/  IADD3 R6, R15, -0xa7, RZ ;  /* 0xffffff590f067810 */ /* 0x000fc40007ffe0ff */
[----:B------:R-:W3:Y:S02]  /*37ff0*/  LDC R15, c[0x0][0x230] ;  /* 0x00008c00ff0f7b82 */ /* 0x000ee40000000800 */
[----:B------:R-:W-:Y:S01]  /*38000*/  ISETP.GE.U32.AND P0, PT, R6, 0x7ffffeda, PT ;  /* 0x7ffffeda0600780c */ /* 0x000fe20003f06070 */
[----:B--2---:R-:W-:-:S05]  /*38010*/  IMAD.WIDE R10, R5, 0x4, R216 ;  /* 0x00000004050a7825 */ /* 0x004fca00078e02d8 */
[----:B------:R2:W-:Y:S04]  /*38020*/  STL.64 [R1+0x2540], R10 ;  /* 0x0025400a01007387 */ /* 0x0005e80000100a00 */
[----:B------:R-:W3:Y:S04]  /*38030*/  LDL.LU.64 R216, [R1+0xe28] ;  /* 0x000e280001d87983 */ /* 0x000ee80000300a00 */
[----:B-1----:R-:W3:Y:S04]  /*38040*/  LDL.LU.64 R214, [R1+0xe30] ;  /* 0x000e300001d67983 */ /* 0x002ee80000300a00 */
[----:B------:R-:W3:Y:S04]  /*38050*/  LDL.LU.64 R202, [R1+0xe38] ;  /* 0x000e380001ca7983 */ /* 0x000ee80000300a00 */
[----:B------:R-:W3:Y:S04]  /*38060*/  LDL.LU.64 R212, [R1+0xe40] ;  /* 0x000e400001d47983 */ /* 0x000ee80000300a00 */
[----:B------:R2:W-:Y:S01]  /*38070*/  LDGSTS.E [R2+0x5c000], desc[UR60][R10.64], !P2 ;  /* 0x5c0000000a027fae */ /* 0x0005e2000d12187c */
[----:B------:R-:W-:-:S04]  /*38080*/  IMAD.WIDE R208, R5, 0x4, R208 ;  /* 0x0000000405d07825 */ /* 0x000fc800078e02d0 */
[C---:B------:R-:W-:Y:S01]  /*38090*/  IMAD.WIDE R206, R5.reuse, 0x4, R206 ;  /* 0x0000000405ce7825 */ /* 0x040fe200078e02ce */
[----:B------:R1:W-:Y:S04]  /*380a0*/  STL.64 [R1+0x2538], R208 ;  /* 0x002538d001007387 */ /* 0x0003e80000100a00 */
[----:B------:R1:W-:Y:S04]  /*380b0*/  STL.64 [R1+0x2530], R206 ;  /* 0x002530ce01007387 */ /* 0x0003e80000100a00 */
[----:B------:R-:W-:Y:S01]  /*380c0*/  LDGSTS.E [R2+0x50004], desc[UR60][R208.64], !P6 ;  /* 0x50004000d0027fae */ /* 0x000fe2000f12187c */
[----:B----4-:R-:W-:-:S03]  /*380d0*/  IMAD.WIDE R200, R5, 0x4, R200 ;  /* 0x0000000405c87825 */ /* 0x010fc600078e02c8 */
[----:B------:R-:W-:Y:S01]  /*380e0*/  LDGSTS.E [R2+0x54004], desc[UR60][R206.64], !P6 ;  /* 0x54004000ce027fae */ /* 0x000fe2000f12187c */
[----:B--2---:R-:W-:-:S03]  /*380f0*/  IMAD.WIDE R10, R5, 0x4, R210 ;  /* 0x00000004050a7825 */ /* 0x004fc600078e02d2 */
[----:B------:R2:W-:Y:S04]  /*38100*/  STL.64 [R1+0x2528], R200 ;  /* 0x002528c801007387 */ /* 0x0005e80000100a00 */
[----:B------:R4:W-:Y:S04]  /*38110*/  STL.64 [R1+0x2520], R10 ;  /* 0x0025200a01007387 */ /* 0x0009e80000100a00 */
[----:B------:R-:W4:Y:S04]  /*38120*/  LDL.LU.64 R210, [R1+0xe48] ;  /* 0x000e480001d27983 */ /* 0x000f280000300a00 */
[----:B-1----:R-:W4:Y:S04]  /*38130*/  LDL.LU.64 R208, [R1+0xe50] ;  /* 0x000e500001d07983 */ /* 0x002f280000300a00 */
[----:B------:R-:W4:Y:S01]  /*38140*/  LDL.LU.64 R206, [R1+0xe58] ;  /* 0x000e580001ce7983 */ /* 0x000f220000300a00 */
[----:B---3--:R-:W-:-:S03]  /*38150*/  IMAD.WIDE R220, R5, 0x4, R220 ;  /* 0x0000000405dc7825 */ /* 0x008fc600078e02dc */
[----:B------:R-:W-:Y:S04]  /*38160*/  LDGSTS.E [R2+0x58004], desc[UR60][R200.64], !P6 ;  /* 0x58004000c8027fae */ /* 0x000fe8000f12187c */
[----:B------:R4:W-:Y:S04]  /*38170*/  LDGSTS.E [R2+0x5c004], desc[UR60][R10.64], !P6 ;  /* 0x5c0040000a027fae */ /* 0x0009e8000f12187c */
[----:B------:R-:W-:Y:S04]  /*38180*/  LDGSTS.E [R2+0x50008], desc[UR60][R220.64], !P0 ;  /* 0x50008000dc027fae */ /* 0x000fe8000c12187c */
[----:B--2---:R-:W2:Y:S04]  /*38190*/  LDL.LU.64 R200, [R1+0xe60] ;  /* 0x000e600001c87983 */ /* 0x004ea80000300a00 */
[----:B------:R-:W-:Y:S01]  /*381a0*/  STL.64 [R1+0x2518], R220 ;  /* 0x002518dc01007387 */ /* 0x000fe20000100a00 */
[----:B------:R-:W-:-:S04]  /*381b0*/  IMAD.WIDE R218, R5, 0x4, R218 ;  /* 0x0000000405da7825 */ /* 0x000fc800078e02da */
[C---:B------:R-:W-:Y:S01]  /*381c0*/  IMAD.WIDE R204, R5.reuse, 0x4, R204 ;  /* 0x0000000405cc7825 */ /* 0x040fe200078e02cc */
[----:B------:R-:W-:Y:S03]  /*381d0*/  STL.64 [R1+0x2510], R218 ;  /* 0x002510da01007387 */ /* 0x000fe60000100a00 */
[----:B----4-:R-:W-:Y:S01]  /*381e0*/  IMAD.WIDE R10, R5, 0x4, R222 ;  /* 0x00000004050a7825 */ /* 0x010fe200078e02de */
[----:B------:R1:W-:Y:S04]  /*381f0*/  STL.64 [R1+0x2508], R204 ;  /* 0x002508cc01007387 */ /* 0x0003e80000100a00 */
[----:B------:R3:W-:Y:S04]  /*38200*/  LDGSTS.E [R2+0x54008], desc[UR60][R218.64], !P0 ;  /* 0x54008000da027fae */ /* 0x0007e8000c12187c */
[----:B------:R4:W-:Y:S04]  /*38210*/  STL.64 [R1+0x2500], R10 ;  /* 0x0025000a01007387 */ /* 0x0009e80000100a00 */
[----:B------:R-:W-:Y:S01]  /*38220*/  LDGSTS.E [R2+0x58008], desc[UR60][R204.64], !P0 ;  /* 0x58008000cc027fae */ /* 0x000fe2000c12187c */
[----:B------:R-:W-:-:S02]  /*38230*/  VIADD R6, R252, 0xffffff58 ;  /* 0xffffff58fc067836 */ /* 0x000fc40000000000 */
[----:B------:R-:W2:Y:S01]  /*38240*/  LDC R252, c[0x0][0x230] ;  /* 0x00008c00fffc7b82 */ /* 0x000ea20000000800 */
[----:B------:R4:W-:Y:S04]  /*38250*/  LDGSTS.E [R2+0x5c008], desc[UR60][R10.64], !P0 ;  /* 0x5c0080000a027fae */ /* 0x0009e8000c12187c */
[----:B-1----:R-:W2:Y:S01]  /*38260*/  LDL.LU.64 R204, [R1+0xe68] ;  /* 0x000e680001cc7983 */ /* 0x002ea20000300a00 */
[----:B------:R-:W-:Y:S02]  /*38270*/  ISETP.GE.U32.AND P1, PT, R6, 0x7ffffed9, PT ;  /* 0x7ffffed90600780c */ /* 0x000fe40003f26070 */
[----:B------:R-:W-:Y:S02]  /*38280*/  IADD3 R6, R13, -0xc5, RZ ;  /* 0xffffff3b0d067810 */ /* 0x000fe40007ffe0ff */
[----:B------:R-:W1:Y:S02]  /*38290*/  LDC R13, c[0x0][0x230] ;  /* 0x00008c00ff0d7b82 */ /* 0x000e640000000800 */
[----:B------:R-:W-:Y:S01]  /*382a0*/  ISETP.GE.U32.AND P2, PT, R6, 0x7ffffebc, PT ;  /* 0x7ffffebc0600780c */ /* 0x000fe20003f46070 */
[----:B---3--:R-:W-:-:S04]  /*382b0*/  IMAD.WIDE R218, R5, 0x4, R216 ;  /* 0x0000000405da7825 */ /* 0x008fc800078e02d8 */
[C---:B------:R-:W-:Y:S01]  /*382c0*/  IMAD.WIDE R216, R5.reuse, 0x4, R214 ;  /* 0x0000000405d87825 */ /* 0x040fe200078e02d6 */
[----:B------:R-:W-:Y:S03]  /*382d0*/  STL.64 [R1+0x24f8], R218 ;  /* 0x0024f8da01007387 */ /* 0x000fe60000100a00 */
[C---:B------:R-:W-:Y:S01]  /*382e0*/  IMAD.WIDE R202, R5.reuse, 0x4, R202 ;  /* 0x0000000405ca7825 */ /* 0x040fe200078e02ca */
[----:B------:R-:W3:Y:S03]  /*382f0*/  LDL.LU.64 R214, [R1+0xe70] ;  /* 0x000e700001d67983 */ /* 0x000ee60000300a00 */
[C---:B----4-:R-:W-:Y:S01]  /*38300*/  IMAD.WIDE R10, R5.reuse, 0x4, R212 ;  /* 0x00000004050a7825 */ /* 0x050fe200078e02d4 */
[----:B------:R-:W-:Y:S04]  /*38310*/  STL.64 [R1+0x24f0], R216 ;  /* 0x0024f0d801007387 */ /* 0x000fe80000100a00 */
[----:B------:R-:W4:Y:S04]  /*38320*/  LDL.LU.64 R212, [R1+0xe78] ;  /* 0x000e780001d47983 */ /* 0x000f280000300a00 */
[----:B------:R1:W-:Y:S04]  /*38330*/  STL.64 [R1+0x24e8], R202 ;  /* 0x0024e8ca01007387 */ /* 0x0003e80000100a00 */
[----:B------:R-:W4:Y:S04]  /*38340*/  LDL.LU.64 R220, [R1+0xe80] ;  /* 0x000e800001dc7983 */ /* 0x000f280000300a00 */
[----:B------:R-:W-:Y:S04]  /*38350*/  LDGSTS.E [R2+0x5000c], desc[UR60][R218.64], !P1 ;  /* 0x5000c000da027fae */ /* 0x000fe8000c92187c */
[----:B------:R1:W-:Y:S04]  /*38360*/  LDGSTS.E [R2+0x5400c], desc[UR60][R216.64], !P1 ;  /* 0x5400c000d8027fae */ /* 0x0003e8000c92187c */
[----:B------:R2:W-:Y:S04]  /*38370*/  STL.64 [R1+0x24e0], R10 ;  /* 0x0024e00a01007387 */ /* 0x0005e80000100a00 */
[----:B------:R-:W-:Y:S04]  /*38380*/  LDGSTS.E [R2+0x5800c], desc[UR60][R202.64], !P1 ;  /* 0x5800c000ca027fae */ /* 0x000fe8000c92187c */
[----:B------:R2:W-:Y:S04]  /*38390*/  LDGSTS.E [R2+0x5c00c], desc[UR60][R10.64], !P1 ;  /* 0x5c00c0000a027fae */ /* 0x0005e8000c92187c */
[----:B-1----:R-:W4:Y:S01]  /*383a0*/  LDL.LU.64 R202, [R1+0xe88] ;  /* 0x000e880001ca7983 */ /* 0x002f220000300a00 */
[----:B------:R-:W-:-:S04]  /*383b0*/  IMAD.WIDE R216, R5, 0x4, R210 ;  /* 0x0000000405d87825 */ /* 0x000fc800078e02d2 */
[C---:B------:R-:W-:Y:S01]  /*383c0*/  IMAD.WIDE R210, R5.reuse, 0x4, R208 ;  /* 0x0000000405d27825 */ /* 0x040fe200078e02d0 */
[----:B------:R-:W-:Y:S03]  /*383d0*/  STL.64 [R1+0x22f0], R216 ;  /* 0x0022f0d801007387 */ /* 0x000fe60000100a00 */
[C---:B------:R-:W-:Y:S01]  /*383e0*/  IMAD.WIDE R208, R5.reuse, 0x4, R206 ;  /* 0x0000000405d07825 */ /* 0x040fe200078e02ce */
[----:B------:R1:W-:Y:S04]  /*383f0*/  LDGSTS.E [R2+0x60000], desc[UR60][R216.64], !P2 ;  /* 0x60000000d8027fae */ /* 0x0003e8000d12187c */
[----:B------:R-:W4:Y:S04]  /*38400*/  LDL.LU.64 R206, [R1+0xe90] ;  /* 0x000e900001ce7983 */ /* 0x000f280000300a00 */
[----:B------:R-:W-:Y:S04]  /*38410*/  STL.64 [R1+0x22e8], R210 ;  /* 0x0022e8d201007387 */ /* 0x000fe80000100a00 */
[----:B------:R-:W-:Y:S01]  /*38420*/  LDGSTS.E [R2+0x64000], desc[UR60][R210.64], !P2 ;  /* 0x64000000d2027fae */ /* 0x000fe2000d12187c */
[----:B--2---:R-:W-:-:S03]  /*38430*/  IMAD.WIDE R10, R5, 0x4, R200 ;  /* 0x00000004050a7825 */ /* 0x004fc600078e02c8 */
[----:B------:R-:W-:Y:S04]  /*38440*/  LDGSTS.E [R2+0x68000], desc[UR60][R208.64], !P2 ;  /* 0x68000000d0027fae */ /* 0x000fe8000d12187c */
[----:B------:R-:W2:Y:S04]  /*38450*/  LDL.LU.64 R200, [R1+0xe98] ;  /* 0x000e980001c87983 */ /* 0x000ea80000300a00 */
[----:B------:R1:W-:Y:S04]  /*38460*/  STL.64 [R1+0x22e0], R208 ;  /* 0x0022e0d001007387 */ /* 0x0003e80000100a00 */
[----:B------:R-:W2:Y:S04]  /*38470*/  LDL.LU.64 R222, [R1+0xea0] ;  /* 0x000ea00001de7983 */ /* 0x000ea80000300a00 */
[----:B------:R4:W-:Y:S04]  /*38480*/  STL.64 [R1+0x22d8], R10 ;  /* 0x0022d80a01007387 */ /* 0x0009e80000100a00 */
[----:B------:R-:W2:Y:S04]  /*38490*/  LDL.LU.64 R218, [R1+0xea8] ;  /* 0x000ea80001da7983 */ /* 0x000ea80000300a00 */
[----:B-1----:R-:W2:Y:S01]  /*384a0*/  LDL.LU.64 R208, [R1+0xeb0] ;  /* 0x000eb00001d07983 */ /* 0x002ea20000300a00 */
[----:B------:R-:W-:-:S02]  /*384b0*/  VIADD R6, R15, 0xffffff3a ;  /* 0xffffff3a0f067836 */ /* 0x000fc40000000000 */
[----:B------:R-:W1:Y:S01]  /*384c0*/  LDC R15, c[0x0][0x230] ;  /* 0x00008c00ff0f7b82 */ /* 0x000e620000000800 */
[----:B------:R4:W-:Y:S01]  /*384d0*/  LDGSTS.E [R2+0x6c000], desc[UR60][R10.64], !P2 ;  /* 0x6c0000000a027fae */ /* 0x0009e2000d12187c */
[----:B------:R-:W-:-:S03]  /*384e0*/  IMAD.WIDE R216, R5, 0x4, R204 ;  /* 0x0000000405d87825 */ /* 0x000fc600078e02cc */
[----:B------:R-:W2:Y:S04]  /*384f0*/  LDL.LU.64 R204, [R1+0xeb8] ;  /* 0x000eb80001cc7983 */ /* 0x000ea80000300a00 */
[----:B------:R1:W-:Y:S04]  /*38500*/  STL.64 [R1+0x22d0], R216 ;  /* 0x0022d0d801007387 */ /* 0x0003e80000100a00 */
[----:B------:R-:W2:Y:S01]  /*38510*/  LDL.LU.64 R210, [R1+0xec0] ;  /* 0x000ec00001d27983 */ /* 0x000ea20000300a00 */
[----:B------:R-:W-:Y:S02]  /*38520*/  ISETP.GE.U32.AND P6, PT, R6, 0x7ffffebb, PT ;  /* 0x7ffffebb0600780c */ /* 0x000fe40003fc6070 */
[----:B------:R-:W-:-:S02]  /*38530*/  IADD3 R6, R252, -0xc7, RZ ;  /* 0xffffff39fc067810 */ /* 0x000fc40007ffe0ff */
[----:B------:R-:W2:Y:S02]  /*38540*/  LDC R252, c[0x0][0x230] ;  /* 0x00008c00fffc7b82 */ /* 0x000ea40000000800 */
[----:B------:R-:W-:-:S07]  /*38550*/  ISETP.GE.U32.AND P0, PT, R6, 0x7ffffeba, PT ;  /* 0x7ffffeba0600780c */ /* 0x000fce0003f06070 */
[----:B------:R-:W-:Y:S01]  /*38560*/  LDGSTS.E [R2+0x60004], desc[UR60][R216.64], !P6 ;  /* 0x60004000d8027fae */ /* 0x000fe2000f12187c */
[----:B------:R-:W-:Y:S02]  /*38570*/  VIADD R6, R13, 0xffffff38 ;  /* 0xffffff380d067836 */ /* 0x000fe40000000000 */
[----:B------:R-:W2:Y:S03]  /*38580*/  LDC R13, c[0x0][0x230] ;  /* 0x00008c00ff0d7b82 */ /* 0x000ea60000000800 */
[----:B------:R-:W-:Y:S01]  /*38590*/  ISETP.GE.U32.AND P1, PT, R6, 0x7ffffeb9, PT ;  /* 0x7ffffeb90600780c */ /* 0x000fe20003f26070 */
[----:B---3--:R-:W-:-:S04]  /*385a0*/  IMAD.WIDE R214, R5, 0x4, R214 ;  /* 0x0000000405d67825 */ /* 0x008fc800078e02d6 */
[C---:B----4-:R-:W-:Y:S01]  /*385b0*/  IMAD.WIDE R212, R5.reuse, 0x4, R212 ;  /* 0x0000000405d47825 */ /* 0x050fe200078e02d4 */
[----:B------:R3:W-:Y:S03]  /*385c0*/  STL.64 [R1+0x22c8], R214 ;  /* 0x0022c8d601007387 */ /* 0x0007e60000100a00 */
[C---:B------:R-:W-:Y:S01]  /*385d0*/  IMAD.WIDE R10, R5.reuse, 0x4, R220 ;  /* 0x00000004050a7825 */ /* 0x040fe200078e02dc */
[----:B------:R4:W-:Y:S04]  /*385e0*/  STL.64 [R1+0x22c0], R212 ;  /* 0x0022c0d401007387 */ /* 0x0009e80000100a00 */
[----:B------:R2:W-:Y:S04]  /*385f0*/  STL.64 [R1+0x22b8], R10 ;  /* 0x0022b80a01007387 */ /* 0x0005e80000100a00 */
[----:B-1----:R-:W2:Y:S04]  /*38600*/  LDL.LU.64 R216, [R1+0xec8] ;  /* 0x000ec80001d87983 */ /* 0x002ea80000300a00 */
[----:B------:R-:W-:Y:S04]  /*38610*/  LDGSTS.E [R2+0x64004], desc[UR60][R214.64], !P6 ;  /* 0x64004000d6027fae */ /* 0x000fe8000f12187c */
[----:B------:R-:W-:Y:S04]  /*38620*/  LDGSTS.E [R2+0x68004], desc[UR60][R212.64], !P6 ;  /* 0x68004000d4027fae */ /* 0x000fe8000f12187c */
[----:B------:R1:W-:Y:S04]  /*38630*/  LDGSTS.E [R2+0x6c004], desc[UR60][R10.64], !P6 ;  /* 0x6c0040000a027fae */ /* 0x0003e8000f12187c */
[----:B---3--:R-:W3:Y:S01]  /*38640*/  LDL.LU.64 R214, [R1+0xed0] ;  /* 0x000ed00001d67983 */ /* 0x008ee20000300a00 */
[----:B------:R-:W-:-:S03]  /*38650*/  IMAD.WIDE R220, R5, 0x4, R202 ;  /* 0x0000000405dc7825 */ /* 0x000fc600078e02ca */
[----:B----4-:R-:W4:Y:S04]  /*38660*/  LDL.LU.64 R212, [R1+0xed8] ;  /* 0x000ed80001d47983 */ /* 0x010f280000300a00 */
[----:B------:R1:W-:Y:S04]  /*38670*/  STL.64 [R1+0x22b0], R220 ;  /* 0x0022b0dc01007387 */ /* 0x0003e80000100a00 */
[----:B------:R-:W4:Y:S04]  /*38680*/  LDL.LU.64 R202, [R1+0x1020] ;  /* 0x0010200001ca7983 */ /* 0x000f280000300a00 */
[----:B------:R1:W-:Y:S01]  /*38690*/  LDGSTS.E [R2+0x60008], desc[UR60][R220.64], !P0 ;  /* 0x60008000dc027fae */ /* 0x0003e2000c12187c */
[----:B------:R-:W-:-:S05]  /*386a0*/  IMAD.WIDE R206, R5, 0x4, R206 ;  /* 0x0000000405ce7825 */ /* 0x000fca00078e02ce */
[----:B------:R1:W-:Y:S04]  /*386b0*/  STL.64 [R1+0x22a8], R206 ;  /* 0x0022a8ce01007387 */ /* 0x0003e80000100a00 */
[----:B------:R-:W-:Y:S01]  /*386c0*/  LDGSTS.E [R2+0x64008], desc[UR60][R206.64], !P0 ;  /* 0x64008000ce027fae */ /* 0x000fe2000c12187c */
[----:B--2---:R-:W-:-:S04]  /*386d0*/  IMAD.WIDE R200, R5, 0x4, R200 ;  /* 0x0000000405c87825 */ /* 0x004fc800078e02c8 */
[C---:B-1----:R-:W-:Y:S01]  /*386e0*/  IMAD.WIDE R10, R5.reuse, 0x4, R222 ;  /* 0x00000004050a7825 */ /* 0x042fe200078e02de */
[----:B------:R1:W-:Y:S04]  /*386f0*/  STL.64 [R1+0x22a0], R200 ;  /* 0x0022a0c801007387 */ /* 0x0003e80000100a00 */
[----:B------:R2:W-:Y:S01]  /*38700*/  STL.64 [R1+0x2298], R10 ;  /* 0x0022980a01007387 */ /* 0x0005e20000100a00 */
[----:B------:R-:W-:-:S03]  /*38710*/  IMAD.WIDE R220, R5, 0x4, R218 ;  /* 0x0000000405dc7825 */ /* 0x000fc600078e02da */
[----:B------:R-:W-:Y:S01]  /*38720*/  LDGSTS.E [R2+0x68008], desc[UR60][R200.64], !P0 ;  /* 0x68008000c8027fae */ /* 0x000fe2000c12187c */
[----:B------:R-:W-:-:S03]  /*38730*/  IMAD.WIDE R208, R5, 0x4, R208 ;  /* 0x0000000405d07825 */ /* 0x000fc600078e02d0 */
[----:B------:R-:W4:Y:S04]  /*38740*/  LDL.LU.64 R206, [R1+0x1028] ;  /* 0x0010280001ce7983 */ /* 0x000f280000300a00 */
[----:B------:R2:W-:Y:S04]  /*38750*/  LDGSTS.E [R2+0x6c008], desc[UR60][R10.64], !P0 ;  /* 0x6c0080000a027fae */ /* 0x0005e8000c12187c */
[----:B-1----:R-:W4:Y:S04]  /*38760*/  LDL.LU.64 R200, [R1+0x1af0] ;  /* 0x001af00001c87983 */ /* 0x002f280000300a00 */
[----:B------:R-:W-:Y:S04]  /*38770*/  STL.64 [R1+0x2290], R220 ;  /* 0x002290dc01007387 */ /* 0x000fe80000100a00 */
[----:B------:R1:W-:Y:S04]  /*38780*/  STL.64 [R1+0x2288], R208 ;  /* 0x002288d001007387 */ /* 0x0003e80000100a00 */
[----:B------:R-:W-:Y:S04]  /*38790*/  LDGSTS.E [R2+0x6000c], desc[UR60][R220.64], !P1 ;  /* 0x6000c000dc027fae */ /* 0x000fe8000c92187c */
[----:B------:R-:W-:Y:S01]  /*387a0*/  LDGSTS.E [R2+0x6400c], desc[UR60][R208.64], !P1 ;  /* 0x6400c000d0027fae */ /* 0x000fe2000c92187c */
[----:B------:R-:W-:Y:S01]  /*387b0*/  IMAD.WIDE R204, R5, 0x4, R204 ;  /* 0x0000000405cc7825 */ /* 0x000fe200078e02cc */
[----:B------:R-:W-:-:S02]  /*387c0*/  IADD3 R6, R15, -0xe5, RZ ;  /* 0xffffff1b0f067810 */ /* 0x000fc40007ffe0ff */
[----:B------:R-:W4:Y:S02]  /*387d0*/  LDC R15, c[0x0][0x230] ;  /* 0x00008c00ff0f7b82 */ /* 0x000f240000000800 */
[----:B------:R-:W-:Y:S01]  /*387e0*/  LDGSTS.E [R2+0x6800c], desc[UR60][R204.64], !P1 ;  /* 0x6800c000cc027fae */ /* 0x000fe2000c92187c */
[----:B--2---:R-:W-:-:S03]  /*387f0*/  IMAD.WIDE R10, R5, 0x4, R210 ;  /* 0x00000004050a7825 */ /* 0x004fc600078e02d2 */
[----:B------:R-:W2:Y:S04]  /*38800*/  LDL.LU.64 R210, [R1+0x1af8] ;  /* 0x001af80001d27983 */ /* 0x000ea80000300a00 */
[----:B------:R1:W-:Y:S04]  /*38810*/  STL.64 [R1+0x2280], R204 ;  /* 0x002280cc01007387 */ /* 0x0003e80000100a00 */
[----:B------:R-:W2:Y:S04]  /*38820*/  LDL.LU.64 R218, [R1+0x1b00] ;  /* 0x001b000001da7983 */ /* 0x000ea80000300a00 */
[----:B------:R4:W-:Y:S04]  /*38830*/  STL.64 [R1+0x2278], R10 ;  /* 0x0022780a01007387 */ /* 0x0009e80000100a00 */
[----:B-1----:R-:W2:Y:S01]  /*38840*/  LDL.LU.64 R208, [R1+0x1b08] ;  /* 0x001b080001d07983 */ /* 0x002ea20000300a00 */
[----:B------:R-:W-:-:S03]  /*38850*/  ISETP.GE.U32.AND P2, PT, R6, 0x7ffffe9c, PT ;  /* 0x7ffffe9c0600780c */ /* 0x000fc60003f46070 */
[----:B------:R1:W-:Y:S04]  /*38860*/  LDGSTS.E [R2+0x6c00c], desc[UR60][R10.64], !P1 ;  /* 0x6c00c0000a027fae */ /* 0x0003e8000c92187c */
[----:B------:R-:W2:Y:S01]  /*38870*/  LDL.LU.64 R204, [R1+0x1b10] ;  /* 0x001b100001cc7983 */ /* 0x000ea20000300a00 */
[----:B------:R-:W-:Y:S02]  /*38880*/  VIADD R6, R252, 0xffffff1a ;  /* 0xffffff1afc067836 */ /* 0x000fe40000000000 */
[----:B------:R-:W2:Y:S03]  /*38890*/  LDC R252, c[0x0][0x230] ;  /* 0x00008c00fffc7b82 */ /* 0x000ea60000000800 */
[----:B------:R-:W-:Y:S01]  /*388a0*/  ISETP.GE.U32.AND P6, PT, R6, 0x7ffffe9b, PT ;  /* 0x7ffffe9b0600780c */ /* 0x000fe20003fc6070 */
[----:B------:R-:W-:-:S05]  /*388b0*/  IMAD.WIDE R216, R5, 0x4, R216 ;  /* 0x0000000405d87825 */ /* 0x000fca00078e02d8 */
[----:B------:R-:W-:Y:S04]  /*388c0*/  STL.64 [R1+0x2088], R216 ;  /* 0x002088d801007387 */ /* 0x000fe80000100a00 */
[----:B------:R1:W-:Y:S01]  /*388d0*/  LDGSTS.E [R2+0x70000], desc[UR60][R216.64], !P2 ;  /* 0x70000000d8027fae */ /* 0x0003e2000d12187c */
[----:B---3--:R-:W-:-:S04]  /*388e0*/  IMAD.WIDE R214, R5, 0x4, R214 ;  /* 0x0000000405d67825 */ /* 0x008fc800078e02d6 */
[C---:B----4-:R-:W-:Y:S01]  /*388f0*/  IMAD.WIDE R212, R5.reuse, 0x4, R212 ;  /* 0x0000000405d47825 */ /* 0x050fe200078e02d4 */
[----:B------:R3:W-:Y:S04]  /*38900*/  LDGSTS.E [R2+0x74000], desc[UR60][R214.64], !P2 ;  /* 0x74000000d6027fae */ /* 0x0007e8000d12187c */
[----:B------:R-:W-:Y:S01]  /*38910*/  LDGSTS.E [R2+0x78000], desc[UR60][R212.64], !P2 ;  /* 0x78000000d4027fae */ /* 0x000fe2000d12187c */
[----:B-1----:R-:W-:-:S03]  /*38920*/  IMAD.WIDE R10, R5, 0x4, R202 ;  /* 0x00000004050a7825 */ /* 0x002fc600078e02ca */
[----:B------:R-:W4:Y:S04]  /*38930*/  LDL.LU.64 R202, [R1+0x1b18] ;  /* 0x001b180001ca7983 */ /* 0x000f280000300a00 */
[----:B------:R-:W-:Y:S04]  /*38940*/  STL.64 [R1+0x2080], R214 ;  /* 0x002080d601007387 */ /* 0x000fe80000100a00 */
[----:B------:R-:W4:Y:S04]  /*38950*/  LDL.LU.64 R222, [R1+0x1b20] ;  /* 0x001b200001de7983 */ /* 0x000f280000300a00 */
[----:B------:R1:W-:Y:S04]  /*38960*/  STL.64 [R1+0x2078], R212 ;  /* 0x002078d401007387 */ /* 0x0003e80000100a00 */
[----:B------:R2:W-:Y:S04]  /*38970*/  STL.64 [R1+0x2070], R10 ;  /* 0x0020700a01007387 */ /* 0x0005e80000100a00 */
[----:B------:R2:W-:Y:S04]  /*38980*/  LDGSTS.E [R2+0x7c000], desc[UR60][R10.64], !P2 ;  /* 0x7c0000000a027fae */ /* 0x0005e8000d12187c */
[----:B-1----:R-:W4:Y:S01]  /*38990*/  LDL.LU.64 R212, [R1+0x1b28] ;  /* 0x001b280001d47983 */ /* 0x002f220000300a00 */
[----:B------:R-:W-:-:S03]  /*389a0*/  IMAD.WIDE R216, R5, 0x4, R206 ;  /* 0x0000000405d87825 */ /* 0x000fc600078e02ce */
[----:B------:R-:W4:Y:S01]  /*389b0*/  LDL.LU.64 R206, [R1+0x1b30] ;  /* 0x001b300001ce7983 */ /* 0x000f220000300a00 */
[----:B---3--:R-:W-:-:S03]  /*389c0*/  IMAD.WIDE R214, R5, 0x4, R200 ;  /* 0x0000000405d67825 */ /* 0x008fc600078e02c8 */
[----:B------:R1:W-:Y:S04]  /*389d0*/  STL.64 [R1+0x2068], R216 ;  /* 0x002068d801007387 */ /* 0x0003e80000100a00 */
[----:B------:R-:W3:Y:S04]  /*389e0*/  LDL.LU.64 R200, [R1+0x1b40] ;  /* 0x001b400001c87983 */ /* 0x000ee80000300a00 */
[----:B------:R1:W-:Y:S04]  /*389f0*/  STL.64 [R1+0x2060], R214 ;  /* 0x002060d601007387 */ /* 0x0003e80000100a00 */
[----:B------:R-:W3:Y:S04]  /*38a00*/  LDL.LU.64 R220, [R1+0x1b48] ;  /* 0x001b480001dc7983 */ /* 0x000ee80000300a00 */
[----:B------:R-:W-:Y:S04]  /*38a10*/  LDGSTS.E [R2+0x70004], desc[UR60][R216.64], !P6 ;  /* 0x70004000d8027fae */ /* 0x000fe8000f12187c */
[----:B------:R-:W-:Y:S01]  /*38a20*/  LDGSTS.E [R2+0x74004], desc[UR60][R214.64], !P6 ;  /* 0x74004000d6027fae */ /* 0x000fe2000f12187c */
[----:B--2---:R-:W-:-:S04]  /*38a30*/  IMAD.WIDE R210, R5, 0x4, R210 ;  /* 0x0000000405d27825 */ /* 0x004fc800078e02d2 */
[C---:B------:R-:W-:Y:S01]  /*38a40*/  IMAD.WIDE R10, R5.reuse, 0x4, R218 ;  /* 0x00000004050a7825 */ /* 0x040fe200078e02da */
[----:B------:R2:W-:Y:S04]  /*38a50*/  STL.64 [R1+0x2058], R210 ;  /* 0x002058d201007387 */ /* 0x0005e80000100a00 */
[----:B------:R4:W-:Y:S01]  /*38a60*/  STL.64 [R1+0x2050], R10 ;  /* 0x0020500a01007387 */ /* 0x0009e20000100a00 */
[----:B------:R-:W-:-:S03]  /*38a70*/  IMAD.WIDE R208, R5, 0x4, R208 ;  /* 0x0000000405d07825 */ /* 0x000fc600078e02d0 */
[----:B-1----:R-:W3:Y:S04]  /*38a80*/  LDL.LU.64 R216, [R1+0x1030] ;  /* 0x0010300001d87983 */ /* 0x002ee80000300a00 */
[----:B------:R-:W3:Y:S04]  /*38a90*/  LDL.LU.64 R214, [R1+0x1038] ;  /* 0x0010380001d67983 */ /* 0x000ee80000300a00 */
[----:B------:R-:W-:Y:S04]  /*38aa0*/  LDGSTS.E [R2+0x78004], desc[UR60][R210.64], !P6 ;  /* 0x78004000d2027fae */ /* 0x000fe8000f12187c */
[----:B------:R1:W-:Y:S01]  /*38ab0*/  STL.64 [R1+0x2048], R208 ;  /* 0x002048d001007387 */ /* 0x0003e20000100a00 */
[----:B------:R-:W-:Y:S01]  /*38ac0*/  IADD3 R6, R13, -0xe7, RZ ;  /* 0xffffff190d067810 */ /* 0x000fe20007ffe0ff */
[----:B------:R-:W-:Y:S01]  /*38ad0*/  IMAD.WIDE R204, R5, 0x4, R204 ;  /* 0x0000000405cc7825 */ /* 0x000fe200078e02cc */
[----:B------:R-:W3:Y:S01]  /*38ae0*/  LDC R13, c[0x0][0x230] ;  /* 0x00008c00ff0d7b82 */ /* 0x000ee20000000800 */
[----:B------:R1:W-:Y:S04]  /*38af0*/  LDGSTS.E [R2+0x7c004], desc[UR60][R10.64], !P6 ;  /* 0x7c0040000a027fae */ /* 0x0003e8000f12187c */
[----:B--2---:R-:W2:Y:S01]  /*38b00*/  LDL.LU.64 R210, [R1+0x1040] ;  /* 0x0010400001d27983 */ /* 0x004ea20000300a00 */
[----:B------:R-:W-:-:S03]  /*38b10*/  ISETP.GE.U32.AND P0, PT, R6, 0x7ffffe9a, PT ;  /* 0x7ffffe9a0600780c */ /* 0x000fc60003f06070 */
[----:B------:R1:W-:Y:S01]  /*38b20*/  STL.64 [R1+0x2040], R204 ;  /* 0x002040cc01007387 */ /* 0x0003e20000100a00 */
[----:B------:R-:W-:Y:S02]  /*38b30*/  VIADD R6, R15, 0xffffff18 ;  /* 0xffffff180f067836 */ /* 0x000fe40000000000 */
[----:B------:R-:W2:Y:S01]  /*38b40*/  LDC R15, c[0x0][0x230] ;  /* 0x00008c00ff0f7b82 */ /* 0x000ea20000000800 */
[----:B------:R-:W2:Y:S06]  /*38b50*/  LDL.LU.64 R218, [R1+0x1048] ;  /* 0x0010480001da7983 */ /* 0x000eac0000300a00 */
[----:B------:R-:W-:Y:S01]  /*38b60*/  LDGSTS.E [R2+0x70008], desc[UR60][R208.64], !P0 ;  /* 0x70008000d0027fae */ /* 0x000fe2000c12187c */
[----:B------:R-:W-:-:S03]  /*38b70*/  ISETP.GE.U32.AND P1, PT, R6, 0x7ffffe99, PT ;  /* 0x7ffffe990600780c */ /* 0x000fc60003f26070 */
[----:B------:R-:W-:Y:S01]  /*38b80*/  LDGSTS.E [R2+0x74008], desc[UR60][R204.64], !P0 ;  /* 0x74008000cc027fae */ /* 0x000fe2000c12187c */
[----:B------:R-:W-:Y:S02]  /*38b90*/  IADD3 R6, R252, -0x89, RZ ;  /* 0xffffff77fc067810 */ /* 0x000fe40007ffe0ff */
[----:B------:R-:W2:Y:S02]  /*38ba0*/  LDC R252, c[0x0][0x230] ;  /* 0x00008c00fffc7b82 */ /* 0x000ea40000000800 */
[----:B------:R-:W-:Y:S01]  /*38bb0*/  ISETP.GE.U32.AND P2, PT, R6, 0x7ffffef8, PT ;  /* 0x7ffffef80600780c */ /* 0x000fe20003f46070 */
[----:B----4-:R-:W-:-:S04]  /*38bc0*/  IMAD.WIDE R202, R5, 0x4, R202 ;  /* 0x0000000405ca7825 */ /* 0x010fc800078e02ca */
[C---:B-1----:R-:W-:Y:S01]  /*38bd0*/  IMAD.WIDE R10, R5.reuse, 0x4, R222 ;  /* 0x00000004050a7825 */ /* 0x042fe200078e02de */
[----:B------:R1:W-:Y:S04]  /*38be0*/  STL.64 [R1+0x2038], R202 ;  /* 0x002038ca01007387 */ /* 0x0003e80000100a00 */
[----:B------:R4:W-:Y:S04]  /*38bf0*/  STL.64 [R1+0x2030], R10 ;  /* 0x0020300a01007387 */ /* 0x0009e80000100a00 */
[----:B------:R-:W2:Y:S04]  /*38c00*/  LDL.LU.64 R208, [R1+0x1050] ;  /* 0x0010500001d07983 */ /* 0x000ea80000300a00 */
[----:B------:R-:W2:Y:S04]  /*38c10*/  LDL.LU.64 R204, [R1+0x1058] ;  /* 0x0010580001cc7983 */ /* 0x000ea80000300a00 */
[----:B------:R-:W-:Y:S01]  /*38c20*/  LDGSTS.E [R2+0x78008], desc[UR60][R202.64], !P0 ;  /* 0x78008000ca027fae */ /* 0x000fe2000c12187c */
[----:B------:R-:W-:-:S03]  /*38c30*/  IMAD.WIDE R212, R5, 0x4, R212 ;  /* 0x0000000405d47825 */ /* 0x000fc600078e02d4 */
[----:B------:R4:W-:Y:S04]  /*38c40*/  LDGSTS.E [R2+0x7c008], desc[UR60][R10.64], !P0 ;  /* 0x7c0080000a027fae */ /* 0x0009e8000c12187c */
[----:B------:R-:W-:Y:S04]  /*38c50*/  LDGSTS.E [R2+0x7000c], desc[UR60][R212.64], !P1 ;  /* 0x7000c000d4027fae */ /* 0x000fe8000c92187c */
[----:B-1----:R-:W2:Y:S04]  /*38c60*/  LDL.LU.64 R202, [R1+0x1060] ;  /* 0x0010600001ca7983 */ /* 0x002ea80000300a00 */
[----:B------:R1:W-:Y:S01]  /*38c70*/  STL.64 [R1+0x2028], R212 ;  /* 0x002028d401007387 */ /* 0x0003e20000100a00 */
[----:B------:R-:W-:-:S05]  /*38c80*/  IMAD.WIDE R206, R5, 0x4, R206 ;  /* 0x0000000405ce7825 */ /* 0x000fca00078e02ce */
[----:B------:R1:W-:Y:S04]  /*38c90*/  STL.64 [R1+0x2020], R206 ;  /* 0x002020ce01007387 */ /* 0x0003e80000100a00 */
[----:B------:R-:W-:Y:S01]  /*38ca0*/  LDGSTS.E [R2+0x7400c], desc[UR60][R206.64], !P1 ;  /* 0x7400c000ce027fae */ /* 0x000fe2000c92187c */
[----:B---3--:R-:W-:-:S05]  /*38cb0*/  IMAD.WIDE R200, R5, 0x4, R200 ;  /* 0x0000000405c87825 */ /* 0x008fca00078e02c8 */
[----:B------:R3:W-:Y:S01]  /*38cc0*/  STL.64 [R1+0x2018], R200 ;  /* 0x002018c801007387 */ /* 0x0007e20000100a00 */
[----:B----4-:R-:W-:-:S03]  /*38cd0*/  IMAD.WIDE R10, R5, 0x4, R220 ;  /* 0x00000004050a7825 */ /* 0x010fc600078e02dc */
[----:B------:R-:W4:Y:S04]  /*38ce0*/  LDL.LU.64 R222, [R1+0x1068] ;  /* 0x0010680001de7983 */ /* 0x000f280000300a00 */
[----:B------:R-:W-:Y:S04]  /*38cf0*/  STL.64 [R1+0x2010], R10 ;  /* 0x0020100a01007387 */ /* 0x000fe80000100a00 */
[----:B-1----:R-:W4:Y:S04]  /*38d00*/  LDL.LU.64 R212, [R1+0x1070] ;  /* 0x0010700001d47983 */ /* 0x002f280000300a00 */
[----:B------:R-:W-:Y:S04]  /*38d10*/  LDGSTS.E [R2+0x7800c], desc[UR60][R200.64], !P1 ;  /* 0x7800c000c8027fae */ /* 0x000fe8000c92187c */
[----:B------:R-:W4:Y:S04]  /*38d20*/  LDL.LU.64 R206, [R1+0x1078] ;  /* 0x0010780001ce7983 */ /* 0x000f280000300a00 */
[----:B------:R1:W-:Y:S04]  /*38d30*/  LDGSTS.E [R2+0x7c00c], desc[UR60][R10.64], !P1 ;  /* 0x7c00c0000a027fae */ /* 0x0003e8000c92187c */
[----:B---3--:R-:W3:Y:S01]  /*38d40*/  LDL.LU.64 R200, [R1+0x1080] ;  /* 0x0010800001c87983 */ /* 0x008ee20000300a00 */
[----:B------:R-:W-:-:S04]  /*38d50*/  IMAD.WIDE R216, R5, 0x4, R216 ;  /* 0x0000000405d87825 */ /* 0x000fc800078e02d8 */
[C---:B------:R-:W-:Y:S01]  /*38d60*/  IMAD.WIDE R214, R5.reuse, 0x4, R214 ;  /* 0x0000000405d67825 */ /* 0x040fe200078e02d6 */
[----:B------:R1:W-:Y:S04]  /*38d70*/  STL.64 [R1+0x2798], R216 ;  /* 0x002798d801007387 */ /* 0x0003e80000100a00 */
[----:B------:R1:W-:Y:S04]  /*38d80*/  STL.64 [R1+0x2790], R214 ;  /* 0x002790d601007387 */ /* 0x0003e80000100a00 */
[----:B------:R-:W-:Y:S01]  /*38d90*/  LDGSTS.E [R3+0x40000], desc[UR60][R216.64], !P2 ;  /* 0x40000000d8037fae */ /* 0x000fe2000d12187c */
[----:B--2---:R-:W-:-:S03]  /*38da0*/  IMAD.WIDE R210, R5, 0x4, R210 ;  /* 0x0000000405d27825 */ /* 0x004fc600078e02d2 */
[----:B------:R2:W-:Y:S04]  /*38db0*/  LDGSTS.E [R3+0x44000], desc[UR60][R214.64], !P2 ;  /* 0x44000000d6037fae */ /* 0x0005e8000d12187c */
[----:B------:R2:W-:Y:S04]  /*38dc0*/  STL.64 [R1+0x2788], R210 ;  /* 0x002788d201007387 */ /* 0x0005e80000100a00 */
[----:B-1----:R-:W3:Y:S01]  /*38dd0*/  LDL.LU.64 R216, [R1+0x1088] ;  /* 0x0010880001d87983 */ /* 0x002ee20000300a00 */
[----:B------:R-:W-:Y:S02]  /*38de0*/  VIADD R6, R13, 0xffffff76 ;  /* 0xffffff760d067836 */ /* 0x000fe40000000000 */
[----:B------:R-:W-:Y:S01]  /*38df0*/  IMAD.WIDE R10, R5, 0x4, R218 ;  /* 0x00000004050a7825 */ /* 0x000fe200078e02da */
[----:B------:R-:W-:Y:S01]  /*38e00*/  LDGSTS.E [R3+0x48000], desc[UR60][R210.64], !P2 ;  /* 0x48000000d2037fae */ /* 0x000fe2000d12187c */
[----:B------:R-:W1:Y:S01]  /*38e10*/  LDC R13, c[0x0][0x230] ;  /* 0x00008c00ff0d7b82 */ /* 0x000e620000000800 */
[----:B------:R-:W-:-:S02]  /*38e20*/  ISETP.GE.U32.AND P6, PT, R6, 0x7ffffef7, PT ;  /* 0x7ffffef70600780c */ /* 0x000fc40003fc6070 */
[----:B------:R4:W-:Y:S01]  /*38e30*/  STL.64 [R1+0x2780], R10 ;  /* 0x0027800a01007387 */ /* 0x0009e20000100a00 */
[----:B------:R-:W-:-:S03]  /*38e40*/  IADD3 R6, R15, -0x8b, RZ ;  /* 0xffffff750f067810 */ /* 0x000fc60007ffe0ff */
[----:B------:R4:W-:Y:S01]  /*38e50*/  LDGSTS.E [R3+0x4c000], desc[UR60][R10.64], !P2 ;  /* 0x4c0000000a037fae */ /* 0x0009e2000d12187c */
[----:B------:R-:W-:Y:S01]  /*38e60*/  ISETP.GE.U32.AND P0, PT, R6, 0x7ffffef6, PT ;  /* 0x7ffffef60600780c */ /* 0x000fe20003f06070 */
[----:B------:R-:W1:Y:S01]  /*38e70*/  LDC R15, c[0x0][0x230] ;  /* 0x00008c00ff0f7b82 */ /* 0x000e620000000800 */
[C---:B------:R-:W-:Y:S02]  /*38e80*/  IMAD.WIDE R220, R5.reuse, 0x4, R208 ;  /* 0x0000000405dc7825 */ /* 0x040fe400078e02d0 */
[----:B------:R-:W3:Y:S02]  /*38e90*/  LDL.LU.64 R208, [R1+0x1090] ;  /* 0x0010900001d07983 */ /* 0x000ee40000300a00 */
[C---:B------:R-:W-:Y:S02]  /*38ea0*/  IMAD.WIDE R218, R5.reuse, 0x4, R204 ;  /* 0x0000000405da7825 */ /* 0x040fe400078e02cc */
[----:B------:R-:W-:Y:S04]  /*38eb0*/  STL.64 [R1+0x2778], R220 ;  /* 0x002778dc01007387 */ /* 0x000fe80000100a00 */
[----:B------:R-:W3:Y:S04]  /*38ec0*/  LDL.LU.64 R204, [R1+0x1098] ;  /* 0x0010980001cc7983 */ /* 0x000ee80000300a00 */
[----:B------:R-:W-:Y:S04]  /*38ed0*/  STL.64 [R1+0x2770], R218 ;  /* 0x002770da01007387 */ /* 0x000fe80000100a00 */
[----:B------:R-:W-:Y:S01]  /*38ee0*/  LDGSTS.E [R3+0x40004], desc[UR60][R220.64], !P6 ;  /* 0x40004000dc037fae */ /* 0x000fe2000f12187c */
[----:B--2---:R-:W-:-:S03]  /*38ef0*/  IMAD.WIDE R214, R5, 0x4, R202 ;  /* 0x0000000405d67825 */ /* 0x004fc600078e02ca */
[----:B------:R-:W2:Y:S04]  /*38f00*/  LDL.LU.64 R202, [R1+0x10a0] ;  /* 0x0010a00001ca7983 */ /* 0x000ea80000300a00 */
[----:B------:R1:W-:Y:S04]  /*38f10*/  STL.64 [R1+0x2768], R214 ;  /* 0x002768d601007387 */ /* 0x0003e80000100a00 */
[----:B------:R-:W2:Y:S04]  /*38f20*/  LDL.LU.64 R210, [R1+0x10a8] ;  /* 0x0010a80001d27983 */ /* 0x000ea80000300a00 */
[----:B------:R-:W-:Y:S04]  /*38f30*/  LDGSTS.E [R3+0x44004], desc[UR60][R218.64], !P6 ;  /* 0x44004000da037fae */ /* 0x000fe8000f12187c */
[----:B------:R1:W-:Y:S01]  /*38f40*/  LDGSTS.E [R3+0x48004], desc[UR60][R214.64], !P6 ;  /* 0x48004000d6037fae */ /* 0x0003e2000f12187c */
[----:B----4-:R-:W-:-:S05]  /*38f50*/  IMAD.WIDE R10, R5, 0x4, R222 ;  /* 0x00000004050a7825 */ /* 0x010fca00078e02de */
[----:B------:R4:W-:Y:S01]  /*38f60*/  STL.64 [R1+0x2760], R10 ;  /* 0x0027600a01007387 */ /* 0x0009e20000100a00 */
[----:B-1----:R-:W-:-:S03]  /*38f70*/  IMAD.WIDE R214, R5, 0x4, R212 ;  /* 0x0000000405d67825 */ /* 0x002fc600078e02d4 */
[----:B------:R-:W2:Y:S04]  /*38f80*/  LDL.LU.64 R220, [R1+0x10b0] ;  /* 0x0010b00001dc7983 */ /* 0x000ea80000300a00 */
[----:B------:R1:W-:Y:S01]  /*38f90*/  STL.64 [R1+0x2758], R214 ;  /* 0x002758d601007387 */ /* 0x0003e20000100a00 */
[----:B------:R-:W-:-:S03]  /*38fa0*/  IMAD.WIDE R212, R5, 0x4, R206 ;  /* 0x0000000405d47825 */ /* 0x000fc600078e02ce */
[----:B------:R4:W-:Y:S04]  /*38fb0*/  LDGSTS.E [R3+0x4c004], desc[UR60][R10.64], !P6 ;  /* 0x4c0040000a037fae */ /* 0x0009e8000f12187c */
[----:B------:R-:W2:Y:S01]  /*38fc0*/  LDL.LU.64 R218, [R1+0x10b8] ;  /* 0x0010b80001da7983 */ /* 0x000ea20000300a00 */
[----:B---3--:R-:W-:-:S03]  /*38fd0*/  IMAD.WIDE R200, R5, 0x4, R200 ;  /* 0x0000000405c87825 */ /* 0x008fc600078e02c8 */
[----:B------:R-:W-:Y:S04]  /*38fe0*/  STL.64 [R1+0x2750], R212 ;  /* 0x002750d401007387 */ /* 0x000fe80000100a00 */
[----:B------:R-:W3:Y:S04]  /*38ff0*/  LDL.LU.64 R206, [R1+0x10c0] ;  /* 0x0010c00001ce7983 */ /* 0x000ee80000300a00 */
[----:B------:R1:W-:Y:S04]  /*39000*/  STL.64 [R1+0x2748], R200 ;  /* 0x002748c801007387 */ /* 0x0003e80000100a00 */
[----:B------:R-:W3:Y:S04]  /*39010*/  LDL.LU.64 R222, [R1+0x10c8] ;  /* 0x0010c80001de7983 */ /* 0x000ee80000300a00 */
[----:B------:R-:W-:Y:S04]  /*39020*/  LDGSTS.E [R3+0x40008], desc[UR60][R214.64], !P0 ;  /* 0x40008000d6037fae */ /* 0x000fe8000c12187c */
[----:B------:R-:W-:Y:S04]  /*39030*/  LDGSTS.E [R3+0x44008], desc[UR60][R212.64], !P0 ;  /* 0x44008000d4037fae */ /* 0x000fe8000c12187c */
[----:B------:R-:W-:Y:S01]  /*39040*/  LDGSTS.E [R3+0x48008], desc[UR60][R200.64], !P0 ;  /* 0x48008000c8037fae */ /* 0x000fe2000c12187c */
[----:B----4-:R-:W-:-:S05]  /*39050*/  IMAD.WIDE R10, R5, 0x4, R216 ;  /* 0x00000004050a7825 */ /* 0x010fca00078e02d8 */
[----:B------:R4:W-:Y:S04]  /*39060*/  STL.64 [R1+0x2740], R10 ;  /* 0x0027400a01007387 */ /* 0x0009e80000100a00 */
[----:B------:R-:W3:Y:S04]  /*39070*/  LDL.LU.64 R216, [R1+0x10d0] ;  /* 0x0010d00001d87983 */ /* 0x000ee80000300a00 */
[----:B-1----:R-:W3:Y:S04]  /*39080*/  LDL.LU.64 R214, [R1+0x10d8] ;  /* 0x0010d80001d67983 */ /* 0x002ee80000300a00 */
[----:B------:R-:W3:Y:S04]  /*39090*/  LDL.LU.64 R200, [R1+0x10e0] ;  /* 0x0010e00001c87983 */ /* 0x000ee80000300a00 */
[----:B------:R-:W3:Y:S01]  /*390a0*/  LDL.LU.64 R212, [R1+0x10e8] ;  /* 0x0010e80001d47983 */ /* 0x000ee20000300a00 */
[----:B------:R-:W-:-:S02]  /*390b0*/  VIADD R6, R252, 0xffffff74 ;  /* 0xffffff74fc067836 */ /* 0x000fc40000000000 */
[----:B------:R-:W1:Y:S01]  /*390c0*/  LDC R252, c[0x0][0x230] ;  /* 0x00008c00fffc7b82 */ /* 0x000e620000000800 */
[----:B------:R4:W-:Y:S02]  /*390d0*/  LDGSTS.E [R3+0x4c008], desc[UR60][R10.64], !P0 ;  /* 0x4c0080000a037fae */ /* 0x0009e4000c12187c */
[----:B------:R-:W-:Y:S02]  /*390e0*/  ISETP.GE.U32.AND P1, PT, R6, 0x7ffffef5, PT ;  /* 0x7ffffef50600780c */ /* 0x000fe40003f26070 */
[----:B------:R-:W-:-:S03]  /*390f0*/  IADD3 R6, R13, -0xa9, RZ ;  /* 0xffffff570d067810 */ /* 0x000fc60007ffe0ff */
[----:B------:R-:W1:Y:S01]  /*39100*/  LDC R13, c[0x0][0x230] ;  /* 0x00008c00ff0d7b82 */ /* 0x000e620000000800 */
[----:B------:R-:W-:Y:S01]  /*39110*/  ISETP.GE.U32.AND P2, PT, R6, 0x7ffffed8, PT ;  /* 0x7ffffed80600780c */ /* 0x000fe20003f46070 */
[----:B------:R-:W-:-:S05]  /*39120*/  VIADD R6, R15, 0xffffff56 ;  /* 0xffffff560f067836 */ /* 0x000fca0000000000 */
[----:B------:R-:W-:Y:S01]  /*39130*/  ISETP.GE.U32.AND P6, PT, R6, 0x7ffffed7, PT ;  /* 0x7ffffed70600780c */ /* 0x000fe20003fc6070 */
[----:B------:R-:W1:Y:S01]  /*39140*/  LDC R15, c[0x0][0x230] ;  /* 0x00008c00ff0f7b82 */ /* 0x000e620000000800 */
[----:B------:R-:W-:-:S04]  /*39150*/  IMAD.WIDE R208, R5, 0x4, R208 ;  /* 0x0000000405d07825 */ /* 0x000fc800078e02d0 */
[C---:B------:R-:W-:Y:S01]  /*39160*/  IMAD.WIDE R204, R5.reuse, 0x4, R204 ;  /* 0x0000000405cc7825 */ /* 0x040fe200078e02cc */
[----:B------:R1:W-:Y:S04]  /*39170*/  STL.64 [R1+0x2738], R208 ;  /* 0x002738d001007387 */ /* 0x0003e80000100a00 */
[----:B------:R1:W-:Y:S04]  /*39180*/  STL.64 [R1+0x2730], R204 ;  /* 0x002730cc01007387 */ /* 0x0003e80000100a00 */
[----:B------:R-:W-:Y:S01]  /*39190*/  LDGSTS.E [R3+0x4000c], desc[UR60][R208.64], !P1 ;  /* 0x4000c000d0037fae */ /* 0x000fe2000c92187c */
[----:B--2---:R-:W-:-:S03]  /*391a0*/  IMAD.WIDE R202, R5, 0x4, R202 ;  /* 0x0000000405ca7825 */ /* 0x004fc600078e02ca */
[----:B------:R-:W-:Y:S01]  /*391b0*/  LDGSTS.E [R3+0x4400c], desc[UR60][R204.64], !P1 ;  /* 0x4400c000cc037fae */ /* 0x000fe2000c92187c */
[----:B----4-:R-:W-:-:S03]  /*391c0*/  IMAD.WIDE R10, R5, 0x4, R210 ;  /* 0x00000004050a7825 */ /* 0x010fc600078e02d2 */
[----:B------:R2:W-:Y:S04]  /*391d0*/  STL.64 [R1+0x2728], R202 ;  /* 0x002728ca01007387 */ /* 0x0005e80000100a00 */
[----:B------:R4:W-:Y:S04]  /*391e0*/  STL.64 [R1+0x2720], R10 ;  /* 0x0027200a01007387 */ /* 0x0009e80000100a00 */
[----:B------:R-:W4:Y:S04]  /*391f0*/  LDL.LU.64 R210, [R1+0x10f0] ;  /* 0x0010f00001d27983 */ /* 0x000f280000300a00 */
[----:B-1----:R-:W4:Y:S04]  /*39200*/  LDL.LU.64 R208, [R1+0x10f8] ;  /* 0x0010f80001d07983 */ /* 0x002f280000300a00 */
[----:B------:R-:W4:Y:S04]  /*39210*/  LDL.LU.64 R204, [R1+0x1100] ;  /* 0x0011000001cc7983 */ /* 0x000f280000300a00 */
[----:B------:R-:W-:Y:S04]  /*39220*/  LDGSTS.E [R3+0x4800c], desc[UR60][R202.64], !P1 ;  /* 0x4800c000ca037fae */ /* 0x000fe8000c92187c */
[----:B------:R4:W-:Y:S04]  /*39230*/  LDGSTS.E [R3+0x4c00c], desc[UR60][R10.64], !P1 ;  /* 0x4c00c0000a037fae */ /* 0x0009e8000c92187c */
[----:B--2---:R-:W2:Y:S01]  /*39240*/  LDL.LU.64 R202, [R1+0x1108] ;  /* 0x0011080001ca7983 */ /* 0x004ea20000300a00 */
[----:B------:R-:W-:-:S05]  /*39250*/  IMAD.WIDE R220, R5, 0x4, R220 ;  /* 0x0000000405dc7825 */ /* 0x000fca00078e02dc */
[----:B------:R-:W-:Y:S04]  /*39260*/  STL.64 [R1+0x24d8], R220 ;  /* 0x0024d8dc01007387 */ /* 0x000fe80000100a00 */
[----:B------:R-:W-:Y:S01]  /*39270*/  LDGSTS.E [R3+0x50000], desc[UR60][R220.64], !P2 ;  /* 0x50000000dc037fae */ /* 0x000fe2000d12187c */
[----:B------:R-:W-:-:S05]  /*39280*/  IMAD.WIDE R218, R5, 0x4, R218 ;  /* 0x0000000405da7825 */ /* 0x000fca00078e02da */
[----:B------:R-:W-:Y:S01]  /*39290*/  STL.64 [R1+0x24d0], R218 ;  /* 0x0024d0da01007387 */ /* 0x000fe20000100a00 */
[----:B---3--:R-:W-:-:S03]  /*392a0*/  IMAD.WIDE R206, R5, 0x4, R206 ;  /* 0x0000000405ce7825 */ /* 0x008fc600078e02ce */
[----:B------:R1:W-:Y:S01]  /*392b0*/  LDGSTS.E [R3+0x54000], desc[UR60][R218.64], !P2 ;  /* 0x54000000da037fae */ /* 0x0003e2000d12187c */
[----:B----4-:R-:W-:-:S03]  /*392c0*/  IMAD.WIDE R10, R5, 0x4, R222 ;  /* 0x00000004050a7825 */ /* 0x010fc600078e02de */
[----:B------:R3:W-:Y:S04]  /*392d0*/  STL.64 [R1+0x24c8], R206 ;  /* 0x0024c8ce01007387 */ /* 0x0007e80000100a00 */
[----:B------:R4:W-:Y:S04]  /*392e0*/  STL.64 [R1+0x24c0], R10 ;  /* 0x0024c00a01007387 */ /* 0x0009e80000100a00 */
[----:B------:R-:W-:Y:S04]  /*392f0*/  LDGSTS.E [R3+0x58000], desc[UR60][R206.64], !P2 ;  /* 0x58000000ce037fae */ /* 0x000fe8000d12187c */
[----:B------:R4:W-:Y:S04]  /*39300*/  LDGSTS.E [R3+0x5c000], desc[UR60][R10.64], !P2 ;  /* 0x5c0000000a037fae */ /* 0x0009e8000d12187c */
[----:B---3--:R-:W3:Y:S01]  /*39310*/  LDL.LU.64 R206, [R1+0x1110] ;  /* 0x0011100001ce7983 */ /* 0x008ee20000300a00 */
[----:B-1----:R-:W-:-:S04]  /*39320*/  IMAD.WIDE R218, R5, 0x4, R216 ;  /* 0x0000000405da7825 */ /* 0x002fc800078e02d8 */
[C---:B------:R-:W-:Y:S01]  /*39330*/  IMAD.WIDE R216, R5.reuse, 0x4, R214 ;  /* 0x0000000405d87825 */ /* 0x040fe200078e02d6 */
[----:B------:R-:W-:Y:S03]  /*39340*/  STL.64 [R1+0x24b8], R218 ;  /* 0x0024b8da01007387 */ /* 0x000fe60000100a00 */
[C---:B------:R-:W-:Y:S01]  /*39350*/  IMAD.WIDE R200, R5.reuse, 0x4, R200 ;  /* 0x0000000405c87825 */ /* 0x040fe200078e02c8 */
[----:B------:R-:W3:Y:S03]  /*39360*/  LDL.LU.64 R214, [R1+0x1118] ;  /* 0x0011180001d67983 */ /* 0x000ee60000300a00 */
[----:B----4-:R-:W-:Y:S01]  /*39370*/  IMAD.WIDE R10, R5, 0x4, R212 ;  /* 0x00000004050a7825 */ /* 0x010fe200078e02d4 */
[----:B------:R-:W-:Y:S04]  /*39380*/  STL.64 [R1+0x24b0], R216 ;  /* 0x0024b0d801007387 */ /* 0x000fe80000100a00 */
[----:B------:R-:W4:Y:S04]  /*39390*/  LDL.LU.64 R212, [R1+0x1120] ;  /* 0x0011200001d47983 */ /* 0x000f280000300a00 */
[----:B------:R1:W-:Y:S04]  /*393a0*/  STL.64 [R1+0x24a8], R200 ;  /* 0x0024a8c801007387 */ /* 0x0003e80000100a00 */
[----:B------:R-:W4:Y:S04]  /*393b0*/  LDL.LU.64 R220, [R1+0x1128] ;  /* 0x0011280001dc7983 */ /* 0x000f280000300a00 */
[----:B------:R-:W-:Y:S04]  /*393c0*/  LDGSTS.E [R3+0x50004], desc[UR60][R218.64], !P6 ;  /* 0x50004000da037fae */ /* 0x000fe8000f12187c */
[----:B------:R1:W-:Y:S04]  /*393d0*/  LDGSTS.E [R3+0x54004], desc[UR60][R216.64], !P6 ;  /* 0x54004000d8037fae */ /* 0x0003e8000f12187c */
[----:B------:R2:W-:Y:S04]  /*393e0*/  STL.64 [R1+0x24a0], R10 ;  /* 0x0024a00a01007387 */ /* 0x0005e80000100a00 */
[----:B------:R-:W-:Y:S01]  /*393f0*/  LDGSTS.E [R3+0x58004], desc[UR60][R200.64], !P6 ;  /* 0x58004000c8037fae */ /* 0x000fe2000f12187c */
[----:B------:R-:W-:-:S02]  /*39400*/  IADD3 R6, R252, -0xab, RZ ;  /* 0xffffff55fc067810 */ /* 0x000fc40007ffe0ff */
[----:B------:R-:W4:Y:S01]  /*39410*/  LDC R252, c[0x0][0x230] ;  /* 0x00008c00fffc7b82 */ /* 0x000f220000000800 */
[----:B------:R2:W-:Y:S04]  /*39420*/  LDGSTS.E [R3+0x5c004], desc[UR60][R10.64], !P6 ;  /* 0x5c0040000a037fae */ /* 0x0005e8000f12187c */
[----:B-1----:R-:W4:Y:S01]  /*39430*/  LDL.LU.64 R200, [R1+0x1130] ;  /* 0x0011300001c87983 */ /* 0x002f220000300a00 */
[----:B------:R-:W-:Y:S01]  /*39440*/  ISETP.GE.U32.AND P0, PT, R6, 0x7ffffed6, PT ;  /* 0x7ffffed60600780c */ /* 0x000fe20003f06070 */
[----:B------:R-:W-:Y:S02]  /*39450*/  VIADD R6, R13, 0xffffff54 ;  /* 0xffffff540d067836 */ /* 0x000fe40000000000 */
[----:B------:R-:W1:Y:S03]  /*39460*/  LDC R13, c[0x0][0x230] ;  /* 0x00008c00ff0d7b82 */ /* 0x000e660000000800 */
[----:B------:R-:W-:Y:S01]  /*39470*/  ISETP.GE.U32.AND P1, PT, R6, 0x7ffffed5, PT ;  /* 0x7ffffed50600780c */ /* 0x000fe20003f26070 */
        /* <DEDUP_REMOVED lines=15> */
[----:B-1----:R-:W2:Y:S04]  /*39570*/  LDL.LU.64 R208, [R1+0x1158] ;  /* 0x0011580001d07983 */ /* 0x002ea80000300a00 */
[----:B------:R1:W-:Y:S01]  /*39580*/  LDGSTS.E [R3+0x5c008], desc[UR60][R10.64], !P0 ;  /* 0x5c0080000a037fae */ /* 0x0003e2000c12187c */
[----:B---3--:R-:W-:-:S03]  /*39590*/  IMAD.WIDE R216, R5, 0x4, R206 ;  /* 0x0000000405d87825 */ /* 0x008fc600078e02ce */
[----:B------:R-:W3:Y:S04]  /*395a0*/  LDL.LU.64 R206, [R1+0x1160] ;  /* 0x0011600001ce7983 */ /* 0x000ee80000300a00 */
[----:B------:R1:W-:Y:S04]  /*395b0*/  STL.64 [R1+0x2478], R216 ;  /* 0x002478d801007387 */ /* 0x0003e80000100a00 */
[----:B------:R-:W3:Y:S04]  /*395c0*/  LDL.LU.64 R210, [R1+0x1168] ;  /* 0x0011680001d27983 */ /* 0x000ee80000300a00 */
[----:B------:R-:W-:Y:S01]  /*395d0*/  LDGSTS.E [R3+0x5000c], desc[UR60][R216.64], !P1 ;  /* 0x5000c000d8037fae */ /* 0x000fe2000c92187c */
[----:B------:R-:W-:-:S04]  /*395e0*/  IMAD.WIDE R214, R5, 0x4, R214 ;  /* 0x0000000405d67825 */ /* 0x000fc800078e02d6 */
[C---:B----4-:R-:W-:Y:S01]  /*395f0*/  IMAD.WIDE R212, R5.reuse, 0x4, R212 ;  /* 0x0000000405d47825 */ /* 0x050fe200078e02d4 */
[----:B------:R4:W-:Y:S03]  /*39600*/  STL.64 [R1+0x2470], R214 ;  /* 0x002470d601007387 */ /* 0x0009e60000100a00 */
[----:B-1----:R-:W-:Y:S01]  /*39610*/  IMAD.WIDE R10, R5, 0x4, R220 ;  /* 0x00000004050a7825 */ /* 0x002fe200078e02dc */
[----:B------:R1:W-:Y:S04]  /*39620*/  STL.64 [R1+0x2468], R212 ;  /* 0x002468d401007387 */ /* 0x0003e80000100a00 */
[----:B------:R2:W-:Y:S04]  /*39630*/  STL.64 [R1+0x2460], R10 ;  /* 0x0024600a01007387 */ /* 0x0005e80000100a00 */
[----:B------:R-:W-:Y:S04]  /*39640*/  LDGSTS.E [R3+0x5400c], desc[UR60][R214.64], !P1 ;  /* 0x5400c000d6037fae */ /* 0x000fe8000c92187c */
[----:B------:R-:W3:Y:S04]  /*39650*/  LDL.LU.64 R216, [R1+0x1170] ;  /* 0x0011700001d87983 */ /* 0x000ee80000300a00 */
[----:B------:R-:W-:Y:S04]  /*39660*/  LDGSTS.E [R3+0x5800c], desc[UR60][R212.64], !P1 ;  /* 0x5800c000d4037fae */ /* 0x000fe8000c92187c */
[----:B----4-:R-:W4:Y:S01]  /*39670*/  LDL.LU.64 R214, [R1+0x1178] ;  /* 0x0011780001d67983 */ /* 0x010f220000300a00 */
[----:B------:R-:W-:-:S02]  /*39680*/  IADD3 R6, R15, -0xc9, RZ ;  /* 0xffffff370f067810 */ /* 0x000fc40007ffe0ff */
[----:B------:R-:W4:Y:S01]  /*39690*/  LDC R15, c[0x0][0x230] ;  /* 0x00008c00ff0f7b82 */ /* 0x000f220000000800 */
[----:B------:R2:W-:Y:S01]  /*396a0*/  LDGSTS.E [R3+0x5c00c], desc[UR60][R10.64], !P1 ;  /* 0x5c00c0000a037fae */ /* 0x0005e2000c92187c */
[----:B------:R-:W-:-:S03]  /*396b0*/  IMAD.WIDE R220, R5, 0x4, R200 ;  /* 0x0000000405dc7825 */ /* 0x000fc600078e02c8 */
[----:B-1----:R-:W4:Y:S04]  /*396c0*/  LDL.LU.64 R212, [R1+0x1180] ;  /* 0x0011800001d47983 */ /* 0x002f280000300a00 */
[----:B------:R-:W-:Y:S04]  /*396d0*/  STL.64 [R1+0x2270], R220 ;  /* 0x002270dc01007387 */ /* 0x000fe80000100a00 */
[----:B------:R-:W4:Y:S01]  /*396e0*/  LDL.LU.64 R200, [R1+0x1188] ;  /* 0x0011880001c87983 */ /* 0x000f220000300a00 */
[----:B------:R-:W-:Y:S01]  /*396f0*/  ISETP.GE.U32.AND P2, PT, R6, 0x7ffffeb8, PT ;  /* 0x7ffffeb80600780c */ /* 0x000fe20003f46070 */
[----:B------:R-:W-:-:S02]  /*39700*/  VIADD R6, R252, 0xffffff36 ;  /* 0xffffff36fc067836 */ /* 0x000fc40000000000 */
[----:B------:R-:W1:Y:S03]  /*39710*/  LDC R252, c[0x0][0x230] ;  /* 0x00008c00fffc7b82 */ /* 0x000e660000000800 */
[----:B------:R-:W-:-:S07]  /*39720*/  ISETP.GE.U32.AND P6, PT, R6, 0x7ffffeb7, PT ;  /* 0x7ffffeb70600780c */ /* 0x000fce0003fc6070 */
[----:B------:R2:W-:Y:S01]  /*39730*/  LDGSTS.E [R3+0x60000], desc[UR60][R220.64], !P2 ;  /* 0x60000000dc037fae */ /* 0x0005e2000d12187c */
[----:B------:R-:W-:-:S05]  /*39740*/  IMAD.WIDE R204, R5, 0x4, R204 ;  /* 0x0000000405cc7825 */ /* 0x000fca00078e02cc */
[----:B------:R1:W-:Y:S04]  /*39750*/  STL.64 [R1+0x2268], R204 ;  /* 0x002268cc01007387 */ /* 0x0003e80000100a00 */
[----:B------:R-:W-:Y:S01]  /*39760*/  LDGSTS.E [R3+0x64000], desc[UR60][R204.64], !P2 ;  /* 0x64000000cc037fae */ /* 0x000fe2000d12187c */
[----:B--2---:R-:W-:-:S04]  /*39770*/  IMAD.WIDE R202, R5, 0x4, R202 ;  /* 0x0000000405ca7825 */ /* 0x004fc800078e02ca */
[C---:B------:R-:W-:Y:S01]  /*39780*/  IMAD.WIDE R10, R5.reuse, 0x4, R222 ;  /* 0x00000004050a7825 */ /* 0x040fe200078e02de */
[----:B------:R2:W-:Y:S04]  /*39790*/  STL.64 [R1+0x2260], R202 ;  /* 0x002260ca01007387 */ /* 0x0005e80000100a00 */
[----:B------:R3:W-:Y:S04]  /*397a0*/  STL.64 [R1+0x2258], R10 ;  /* 0x0022580a01007387 */ /* 0x0007e80000100a00 */
[----:B-1----:R-:W4:Y:S01]  /*397b0*/  LDL.LU.64 R204, [R1+0x1190] ;  /* 0x0011900001cc7983 */ /* 0x002f220000300a00 */
[----:B------:R-:W-:-:S03]  /*397c0*/  IMAD.WIDE R220, R5, 0x4, R218 ;  /* 0x0000000405dc7825 */ /* 0x000fc600078e02da */
[----:B------:R-:W-:Y:S01]  /*397d0*/  LDGSTS.E [R3+0x68000], desc[UR60][R202.64], !P2 ;  /* 0x68000000ca037fae */ /* 0x000fe2000d12187c */
[----:B------:R-:W-:-:S03]  /*397e0*/  IMAD.WIDE R208, R5, 0x4, R208 ;  /* 0x0000000405d07825 */ /* 0x000fc600078e02d0 */
[----:B------:R1:W-:Y:S04]  /*397f0*/  LDGSTS.E [R3+0x6c000], desc[UR60][R10.64], !P2 ;  /* 0x6c0000000a037fae */ /* 0x0003e8000d12187c */
[----:B------:R-:W-:Y:S04]  /*39800*/  LDGSTS.E [R3+0x60004], desc[UR60][R220.64], !P6 ;  /* 0x60004000dc037fae */ /* 0x000fe8000f12187c */
[----:B--2---:R-:W2:Y:S04]  /*39810*/  LDL.LU.64 R202, [R1+0x1198] ;  /* 0x0011980001ca7983 */ /* 0x004ea80000300a00 */
[----:B------:R-:W-:Y:S04]  /*39820*/  STL.64 [R1+0x2250], R220 ;  /* 0x002250dc01007387 */ /* 0x000fe80000100a00 */
[----:B------:R1:W-:Y:S04]  /*39830*/  STL.64 [R1+0x2248], R208 ;  /* 0x002248d001007387 */ /* 0x0003e80000100a00 */
[----:B------:R-:W-:Y:S01]  /*39840*/  LDGSTS.E [R3+0x64004], desc[UR60][R208.64], !P6 ;  /* 0x64004000d0037fae */ /* 0x000fe2000f12187c */
[----:B---3--:R-:W-:-:S05]  /*39850*/  IMAD.WIDE R206, R5, 0x4, R206 ;  /* 0x0000000405ce7825 */ /* 0x008fca00078e02ce */
[----:B------:R-:W-:Y:S01]  /*39860*/  LDGSTS.E [R3+0x68004], desc[UR60][R206.64], !P6 ;  /* 0x68004000ce037fae */ /* 0x000fe2000f12187c */
[----:B-1----:R-:W-:-:S03]  /*39870*/  IMAD.WIDE R10, R5, 0x4, R210 ;  /* 0x00000004050a7825 */ /* 0x002fc600078e02d2 */
[----:B------:R-:W3:Y:S04]  /*39880*/  LDL.LU.64 R210, [R1+0x11a0] ;  /* 0x0011a00001d27983 */ /* 0x000ee80000300a00 */
[----:B------:R1:W-:Y:S04]  /*39890*/  STL.64 [R1+0x2240], R206 ;  /* 0x002240ce01007387 */ /* 0x0003e80000100a00 */
[----:B------:R-:W3:Y:S04]  /*398a0*/  LDL.LU.64 R218, [R1+0x11a8] ;  /* 0x0011a80001da7983 */ /* 0x000ee80000300a00 */
[----:B------:R4:W-:Y:S04]  /*398b0*/  STL.64 [R1+0x2238], R10 ;  /* 0x0022380a01007387 */ /* 0x0009e80000100a00 */
[----:B------:R-:W3:Y:S04]  /*398c0*/  LDL.LU.64 R208, [R1+0x11b0] ;  /* 0x0011b00001d07983 */ /* 0x000ee80000300a00 */
[----:B-1----:R-:W3:Y:S04]  /*398d0*/  LDL.LU.64 R206, [R1+0x11b8] ;  /* 0x0011b80001ce7983 */ /* 0x002ee80000300a00 */
[----:B------:R1:W-:Y:S01]  /*398e0*/  LDGSTS.E [R3+0x6c004], desc[UR60][R10.64], !P6 ;  /* 0x6c0040000a037fae */ /* 0x0003e2000f12187c */
[----:B------:R-:W-:-:S04]  /*398f0*/  IMAD.WIDE R216, R5, 0x4, R216 ;  /* 0x0000000405d87825 */ /* 0x000fc800078e02d8 */
[C---:B----4-:R-:W-:Y:S01]  /*39900*/  IMAD.WIDE R214, R5.reuse, 0x4, R214 ;  /* 0x0000000405d67825 */ /* 0x050fe200078e02d6 */
[----:B------:R-:W-:Y:S04]  /*39910*/  STL.64 [R1+0x2230], R216 ;  /* 0x002230d801007387 */ /* 0x000fe80000100a00 */
[----:B------:R-:W-:Y:S01]  /*39920*/  STL.64 [R1+0x2228], R214 ;  /* 0x002228d601007387 */ /* 0x000fe20000100a00 */
[----:B------:R-:W-:-:S04]  /*39930*/  IMAD.WIDE R212, R5, 0x4, R212 ;  /* 0x0000000405d47825 */ /* 0x000fc800078e02d4 */
[----:B-1----:R-:W-:Y:S02]  /*39940*/  IMAD.WIDE R10, R5, 0x4, R200 ;  /* 0x00000004050a7825 */ /* 0x002fe400078e02c8 */
[----:B------:R-:W4:Y:S04]  /*39950*/  LDL.LU.64 R200, [R1+0x11c0] ;  /* 0x0011c00001c87983 */ /* 0x000f280000300a00 */
[----:B------:R1:W-:Y:S04]  /*39960*/  STL.64 [R1+0x2220], R212 ;  /* 0x002220d401007387 */ /* 0x0003e80000100a00 */
[----:B------:R-:W4:Y:S01]  /*39970*/  LDL.LU.64 R222, [R1+0x11c8] ;  /* 0x0011c80001de7983 */ /* 0x000f220000300a00 */
[----:B------:R-:W-:-:S02]  /*39980*/  IADD3 R6, R13, -0xcb, RZ ;  /* 0xffffff350d067810 */ /* 0x000fc40007ffe0ff */
[----:B------:R-:W4:Y:S02]  /*39990*/  LDC R13, c[0x0][0x230] ;  /* 0x00008c00ff0d7b82 */ /* 0x000f240000000800 */
[----:B------:R-:W-:Y:S01]  /*399a0*/  ISETP.GE.U32.AND P0, PT, R6, 0x7ffffeb6, PT ;  /* 0x7ffffeb60600780c */ /* 0x000fe20003f06070 */
[----:B------:R-:W-:Y:S01]  /*399b0*/  VIADD R6, R15, 0xffffff34 ;  /* 0xffffff340f067836 */ /* 0x000fe20000000000 */
[----:B------:R3:W-:Y:S04]  /*399c0*/  STL.64 [R1+0x2218], R10 ;  /* 0x0022180a01007387 */ /* 0x0007e80000100a00 */
[----:B------:R-:W-:Y:S01]  /*399d0*/  ISETP.GE.U32.AND P1, PT, R6, 0x7ffffeb5, PT ;  /* 0x7ffffeb50600780c */ /* 0x000fe20003f26070 */
[----:B------:R-:W4:Y:S06]  /*399e0*/  LDC R15, c[0x0][0x230] ;  /* 0x00008c00ff0f7b82 */ /* 0x000f2c0000000800 */
[----:B------:R1:W-:Y:S04]  /*399f0*/  LDGSTS.E [R3+0x60008], desc[UR60][R216.64], !P0 ;  /* 0x60008000d8037fae */ /* 0x0003e8000c12187c */
[----:B------:R2:W-:Y:S04]  /*39a00*/  LDGSTS.E [R3+0x64008], desc[UR60][R214.64], !P0 ;  /* 0x64008000d6037fae */ /* 0x0005e8000c12187c */
[----:B------:R-:W-:Y:S01]  /*39a10*/  LDGSTS.E [R3+0x68008], desc[UR60][R212.64], !P0 ;  /* 0x68008000d4037fae */ /* 0x000fe2000c12187c */
[----:B------:R-:W-:-:S02]  /*39a20*/  IADD3 R6, R252, -0xe9, RZ ;  /* 0xffffff17fc067810 */ /* 0x000fc40007ffe0ff */
[----:B------:R-:W4:Y:S01]  /*39a30*/  LDC R252, c[0x0][0x230] ;  /* 0x00008c00fffc7b82 */ /* 0x000f220000000800 */
[----:B------:R3:W-:Y:S04]  /*39a40*/  LDGSTS.E [R3+0x6c008], desc[UR60][R10.64], !P0 ;  /* 0x6c0080000a037fae */ /* 0x0007e8000c12187c */
[----:B-1----:R-:W4:Y:S01]  /*39a50*/  LDL.LU.64 R212, [R1+0x11d0] ;  /* 0x0011d00001d47983 */ /* 0x002f220000300a00 */
[----:B------:R-:W-:Y:S01]  /*39a60*/  ISETP.GE.U32.AND P2, PT, R6, 0x7ffffe98, PT ;  /* 0x7ffffe980600780c */ /* 0x000fe20003f46070 */
[C---:B------:R-:W-:Y:S02]  /*39a70*/  IMAD.WIDE R216, R5.reuse, 0x4, R204 ;  /* 0x0000000405d87825 */ /* 0x040fe400078e02cc */
[----:B------:R-:W4:Y:S04]  /*39a80*/  LDL.LU.64 R204, [R1+0x11d8] ;  /* 0x0011d80001cc7983 */ /* 0x000f280000300a00 */
[----:B------:R1:W-:Y:S04]  /*39a90*/  STL.64 [R1+0x2210], R216 ;  /* 0x002210d801007387 */ /* 0x0003e80000100a00 */
[----:B------:R-:W-:Y:S01]  /*39aa0*/  LDGSTS.E [R3+0x6000c], desc[UR60][R216.64], !P1 ;  /* 0x6000c000d8037fae */ /* 0x000fe2000c92187c */
[----:B--2---:R-:W-:-:S03]  /*39ab0*/  IMAD.WIDE R214, R5, 0x4, R202 ;  /* 0x0000000405d67825 */ /* 0x004fc600078e02ca */
[----:B------:R-:W2:Y:S04]  /*39ac0*/  LDL.LU.64 R202, [R1+0x11e0] ;  /* 0x0011e00001ca7983 */ /* 0x000ea80000300a00 */
[----:B------:R1:W-:Y:S04]  /*39ad0*/  STL.64 [R1+0x2208], R214 ;  /* 0x002208d601007387 */ /* 0x0003e80000100a00 */
[----:B------:R-:W2:Y:S04]  /*39ae0*/  LDL.LU.64 R220, [R1+0x11e8] ;  /* 0x0011e80001dc7983 */ /* 0x000ea80000300a00 */
[----:B------:R-:W-:Y:S01]  /*39af0*/  LDGSTS.E [R3+0x6400c], desc[UR60][R214.64], !P1 ;  /* 0x6400c000d6037fae */ /* 0x000fe2000c92187c */
[----:B---3--:R-:W-:-:S04]  /*39b00*/  IMAD.WIDE R210, R5, 0x4, R210 ;  /* 0x0000000405d27825 */ /* 0x008fc800078e02d2 */
[C---:B------:R-:W-:Y:S01]  /*39b10*/  IMAD.WIDE R10, R5.reuse, 0x4, R218 ;  /* 0x00000004050a7825 */ /* 0x040fe200078e02da */
[----:B------:R3:W-:Y:S04]  /*39b20*/  STL.64 [R1+0x2200], R210 ;  /* 0x002200d201007387 */ /* 0x0007e80000100a00 */
[----:B------:R4:W-:Y:S01]  /*39b30*/  STL.64 [R1+0x21f8], R10 ;  /* 0x0021f80a01007387 */ /* 0x0009e20000100a00 */
[----:B------:R-:W-:-:S03]  /*39b40*/  IMAD.WIDE R208, R5, 0x4, R208 ;  /* 0x0000000405d07825 */ /* 0x000fc600078e02d0 */
[----:B-1----:R-:W2:Y:S04]  /*39b50*/  LDL.LU.64 R216, [R1+0x11f0] ;  /* 0x0011f00001d87983 */ /* 0x002ea80000300a00 */
[----:B------:R-:W2:Y:S01]  /*39b60*/  LDL.LU.64 R214, [R1+0x11f8] ;  /* 0x0011f80001d67983 */ /* 0x000ea20000300a00 */
[----:B------:R-:W-:-:S03]  /*39b70*/  IMAD.WIDE R206, R5, 0x4, R206 ;  /* 0x0000000405ce7825 */ /* 0x000fc600078e02ce */
[----:B------:R-:W-:Y:S04]  /*39b80*/  LDGSTS.E [R3+0x6800c], desc[UR60][R210.64], !P1 ;  /* 0x6800c000d2037fae */ /* 0x000fe8000c92187c */
[----:B------:R1:W-:Y:S04]  /*39b90*/  STL.64 [R1+0x2008], R208 ;  /* 0x002008d001007387 */ /* 0x0003e80000100a00 */
[----:B------:R1:W-:Y:S04]  /*39ba0*/  LDGSTS.E [R3+0x6c00c], desc[UR60][R10.64], !P1 ;  /* 0x6c00c0000a037fae */ /* 0x0003e8000c92187c */
[----:B---3--:R-:W3:Y:S04]  /*39bb0*/  LDL.LU.64 R210, [R1+0x1200] ;  /* 0x0012000001d27983 */ /* 0x008ee80000300a00 */
[----:B------:R1:W-:Y:S04]  /*39bc0*/  STL.64 [R1+0x2000], R206 ;  /* 0x002000ce01007387 */ /* 0x0003e80000100a00 */
[----:B------:R-:W3:Y:S04]  /*39bd0*/  LDL.LU.64 R218, [R1+0x1208] ;  /* 0x0012080001da7983 */ /* 0x000ee80000300a00 */
[----:B------:R-:W-:Y:S04]  /*39be0*/  LDGSTS.E [R3+0x70000], desc[UR60][R208.64], !P2 ;  /* 0x70000000d0037fae */ /* 0x000fe8000d12187c */
[----:B------:R-:W-:Y:S01]  /*39bf0*/  LDGSTS.E [R3+0x74000], desc[UR60][R206.64], !P2 ;  /* 0x74000000ce037fae */ /* 0x000fe2000d12187c */
[----:B----4-:R-:W-:-:S04]  /*39c00*/  IMAD.WIDE R200, R5, 0x4, R200 ;  /* 0x0000000405c87825 */ /* 0x010fc800078e02c8 */
[----:B-1----:R-:W-:Y:S01]  /*39c10*/  IMAD.WIDE R10, R5, 0x4, R222 ;  /* 0x00000004050a7825 */ /* 0x002fe200078e02de */
[----:B------:R1:W-:Y:S04]  /*39c20*/  STL.64 [R1+0x1ff8], R200 ;  /* 0x001ff8c801007387 */ /* 0x0003e80000100a00 */
[----:B------:R4:W-:Y:S04]  /*39c30*/  STL.64 [R1+0x1ff0], R10 ;  /* 0x001ff00a01007387 */ /* 0x0009e80000100a00 */
[----:B------:R-:W3:Y:S04]  /*39c40*/  LDL.LU.64 R208, [R1+0x1210] ;  /* 0x0012100001d07983 */ /* 0x000ee80000300a00 */
[----:B------:R-:W3:Y:S04]  /*39c50*/  LDL.LU.64 R206, [R1+0x1218] ;  /* 0x0012180001ce7983 */ /* 0x000ee80000300a00 */
[----:B------:R-:W-:Y:S01]  /*39c60*/  LDGSTS.E [R3+0x78000], desc[UR60][R200.64], !P2 ;  /* 0x78000000c8037fae */ /* 0x000fe2000d12187c */
[----:B------:R-:W-:-:S02]  /*39c70*/  VIADD R6, R13, 0xffffff16 ;  /* 0xffffff160d067836 */ /* 0x000fc40000000000 */
[----:B------:R-:W3:Y:S01]  /*39c80*/  LDC R13, c[0x0][0x230] ;  /* 0x00008c00ff0d7b82 */ /* 0x000ee20000000800 */
[----:B------:R4:W-:Y:S04]  /*39c90*/  LDGSTS.E [R3+0x7c000], desc[UR60][R10.64], !P2 ;  /* 0x7c0000000a037fae */ /* 0x0009e8000d12187c */
[----:B-1----:R-:W3:Y:S01]  /*39ca0*/  LDL.LU.64 R200, [R1+0x1220] ;  /* 0x0012200001c87983 */ /* 0x002ee20000300a00 */
[----:B------:R-:W-:Y:S02]  /*39cb0*/  ISETP.GE.U32.AND P6, PT, R6, 0x7ffffe97, PT ;  /* 0x7ffffe970600780c */ /* 0x000fe40003fc6070 */
[----:B------:R-:W-:Y:S02]  /*39cc0*/  IADD3 R6, R15, -0xeb, RZ ;  /* 0xffffff150f067810 */ /* 0x000fe40007ffe0ff */
[----:B------:R-:W1:Y:S01]  /*39cd0*/  LDC R15, c[0x0][0x230] ;  /* 0x00008c00ff0f7b82 */ /* 0x000e620000000800 */
[----:B------:R-:W-:Y:S01]  /*39ce0*/  IMAD.WIDE R212, R5, 0x4, R212 ;  /* 0x0000000405d47825 */ /* 0x000fe200078e02d4 */
[----:B------:R-:W-:-:S04]  /*39cf0*/  ISETP.GE.U32.AND P0, PT, R6, 0x7ffffe96, PT ;  /* 0x7ffffe960600780c */ /* 0x000fc80003f06070 */
[----:B------:R4:W-:Y:S04]  /*39d00*/  STL.64 [R1+0x1fe8], R212 ;  /* 0x001fe8d401007387 */ /* 0x0009e80000100a00 */
[----:B------:R-:W-:Y:S01]  /*39d10*/  LDGSTS.E [R3+0x70004], desc[UR60][R212.64], !P6 ;  /* 0x70004000d4037fae */ /* 0x000fe2000f12187c */
[----:B------:R-:W-:-:S05]  /*39d20*/  IMAD.WIDE R204, R5, 0x4, R204 ;  /* 0x0000000405cc7825 */ /* 0x000fca00078e02cc */
[----:B------:R1:W-:Y:S04]  /*39d30*/  STL.64 [R1+0x1fe0], R204 ;  /* 0x001fe0cc01007387 */ /* 0x0003e80000100a00 */
[----:B------:R-:W-:Y:S01]  /*39d40*/  LDGSTS.E [R3+0x74004], desc[UR60][R204.64], !P6 ;  /* 0x74004000cc037fae */ /* 0x000fe2000f12187c */
[----:B--2---:R-:W-:-:S05]  /*39d50*/  IMAD.WIDE R202, R5, 0x4, R202 ;  /* 0x0000000405ca7825 */ /* 0x004fca00078e02ca */
[----:B------:R2:W-:Y:S01]  /*39d60*/  STL.64 [R1+0x1fd8], R202 ;  /* 0x001fd8ca01007387 */ /* 0x0005e20000100a00 */
[----:B----4-:R-:W-:-:S03]  /*39d70*/  IMAD.WIDE R10, R5, 0x4, R220 ;  /* 0x00000004050a7825 */ /* 0x010fc600078e02dc */
[----:B------:R-:W4:Y:S04]  /*39d80*/  LDL.LU.64 R222, [R1+0x1228] ;  /* 0x0012280001de7983 */ /* 0x000f280000300a00 */
[----:B------:R-:W-:Y:S04]  /*39d90*/  STL.64 [R1+0x1fd0], R10 ;  /* 0x001fd00a01007387 */ /* 0x000fe80000100a00 */
[----:B------:R-:W4:Y:S04]  /*39da0*/  LDL.LU.64 R212, [R1+0x1230] ;  /* 0x0012300001d47983 */ /* 0x000f280000300a00 */
[----:B-1----:R-:W4:Y:S04]  /*39db0*/  LDL.LU.64 R204, [R1+0x1238] ;  /* 0x0012380001cc7983 */ /* 0x002f280000300a00 */
[----:B------:R-:W-:Y:S04]  /*39dc0*/  LDGSTS.E [R3+0x78004], desc[UR60][R202.64], !P6 ;  /* 0x78004000ca037fae */ /* 0x000fe8000f12187c */
[----:B------:R1:W-:Y:S04]  /*39dd0*/  LDGSTS.E [R3+0x7c004], desc[UR60][R10.64], !P6 ;  /* 0x7c0040000a037fae */ /* 0x0003e8000f12187c */
[----:B--2---:R-:W2:Y:S01]  /*39de0*/  LDL.LU.64 R202, [R1+0x1240] ;  /* 0x0012400001ca7983 */ /* 0x004ea20000300a00 */
[----:B------:R-:W-:-:S04]  /*39df0*/  IMAD.WIDE R216, R5, 0x4, R216 ;  /* 0x0000000405d87825 */ /* 0x000fc800078e02d8 */
[C---:B------:R-:W-:Y:S01]  /*39e00*/  IMAD.WIDE R214, R5.reuse, 0x4, R214 ;  /* 0x0000000405d67825 */ /* 0x040fe200078e02d6 */
[----:B------:R1:W-:Y:S04]  /*39e10*/  STL.64 [R1+0x1fc8], R216 ;  /* 0x001fc8d801007387 */ /* 0x0003e80000100a00 */
[----:B------:R1:W-:Y:S04]  /*39e20*/  STL.64 [R1+0x1fc0], R214 ;  /* 0x001fc0d601007387 */ /* 0x0003e80000100a00 */
[----:B------:R-:W-:Y:S04]  /*39e30*/  LDGSTS.E [R3+0x70008], desc[UR60][R216.64], !P0 ;  /* 0x70008000d8037fae */ /* 0x000fe8000c12187c */
[----:B------:R1:W-:Y:S01]  /*39e40*/  LDGSTS.E [R3+0x74008], desc[UR60][R214.64], !P0 ;  /* 0x74008000d6037fae */ /* 0x0003e2000c12187c */
[----:B---3--:R-:W-:-:S05]  /*39e50*/  IMAD.WIDE R210, R5, 0x4, R210 ;  /* 0x0000000405d27825 */ /* 0x008fca00078e02d2 */
[----:B------:R3:W-:Y:S04]  /*39e60*/  STL.64 [R1+0x1fb8], R210 ;  /* 0x001fb8d201007387 */ /* 0x0007e80000100a00 */
[----:B-1----:R-:W2:Y:S01]  /*39e70*/  LDL.LU.64 R216, [R1+0x1248] ;  /* 0x0012480001d87983 */ /* 0x002ea20000300a00 */
[----:B------:R-:W-:-:S03]  /*39e80*/  IMAD.WIDE R10, R5, 0x4, R218 ;  /* 0x00000004050a7825 */ /* 0x000fc600078e02da */
[----:B------:R-:W-:Y:S04]  /*39e90*/  LDGSTS.E [R3+0x78008], desc[UR60][R210.64], !P0 ;  /* 0x78008000d2037fae */ /* 0x000fe8000c12187c */
[----:B------:R4:W-:Y:S01]  /*39ea0*/  STL.64 [R1+0x1fb0], R10 ;  /* 0x001fb00a01007387 */ /* 0x0009e20000100a00 */
[----:B------:R-:W-:Y:S02]  /*39eb0*/  VIADD R6, R252, 0xffffff14 ;  /* 0xffffff14fc067836 */ /* 0x000fe40000000000 */
[----:B------:R-:W1:Y:S01]  /*39ec0*/  LDC R252, c[0x0][0x230] ;  /* 0x00008c00fffc7b82 */ /* 0x000e620000000800 */
[----:B------:R4:W-:Y:S01]  /*39ed0*/  LDGSTS.E [R3+0x7c008], desc[UR60][R10.64], !P0 ;  /* 0x7c0080000a037fae */ /* 0x0009e2000c12187c */
[----:B------:R-:W-:-:S03]  /*39ee0*/  IMAD.WIDE R220, R5, 0x4, R208 ;  /* 0x0000000405dc7825 */ /* 0x000fc600078e02d0 */
[----:B------:R-:W2:Y:S01]  /*39ef0*/  LDL.LU.64 R208, [R1+0x1250] ;  /* 0x0012500001d07983 */ /* 0x000ea20000300a00 */
[----:B------:R-:W-:-:S03]  /*39f00*/  IMAD.WIDE R218, R5, 0x4, R206 ;  /* 0x0000000405da7825 */ /* 0x000fc600078e02ce */
[----:B------:R-:W-:Y:S04]  /*39f10*/  STL.64 [R1+0x1fa8], R220 ;  /* 0x001fa8dc01007387 */ /* 0x000fe80000100a00 */
[----:B------:R-:W2:Y:S04]  /*39f20*/  LDL.LU.64 R206, [R1+0x1258] ;  /* 0x0012580001ce7983 */ /* 0x000ea80000300a00 */
[----:B------:R-:W-:Y:S01]  /*39f30*/  STL.64 [R1+0x1f20], R218 ;  /* 0x001f20da01007387 */ /* 0x000fe20000100a00 */
[----:B------:R-:W-:-:S03]  /*39f40*/  IMAD.WIDE R214, R5, 0x4, R200 ;  /* 0x0000000405d67825 */ /* 0x000fc600078e02c8 */
[----:B------:R-:W2:Y:S04]  /*39f50*/  LDL.LU.64 R200, [R1+0x1260] ;  /* 0x0012600001c87983 */ /* 0x000ea80000300a00 */
[----:B------:R1:W-:Y:S04]  /*39f60*/  STL.64 [R1+0x1f18], R214 ;  /* 0x001f18d601007387 */ /* 0x0003e80000100a00 */
[----:B---3--:R-:W3:Y:S01]  /*39f70*/  LDL.LU.64 R210, [R1+0x1268] ;  /* 0x0012680001d27983 */ /* 0x008ee20000300a00 */
[----:B------:R-:W-:Y:S02]  /*39f80*/  ISETP.GE.U32.AND P1, PT, R6, 0x7ffffe95, PT ;  /* 0x7ffffe950600780c */ /* 0x000fe40003f26070 */
[----:B------:R-:W-:-:S02]  /*39f90*/  IADD3 R6, R13, -0x8d, RZ ;  /* 0xffffff730d067810 */ /* 0x000fc40007ffe0ff */
[----:B------:R-:W3:Y:S09]  /*39fa0*/  LDC R13, c[0x0][0x230] ;  /* 0x00008c00ff0d7b82 */ /* 0x000ef20000000800 */
[----:B------:R-:W-:Y:S04]  /*39fb0*/  LDGSTS.E [R3+0x7000c], desc[UR60][R220.64], !P1 ;  /* 0x7000c000dc037fae */ /* 0x000fe8000c92187c */
[----:B------:R-:W-:Y:S04]  /*39fc0*/  LDGSTS.E [R3+0x7400c], desc[UR60][R218.64], !P1 ;  /* 0x7400c000da037fae */ /* 0x000fe8000c92187c */
[----:B------:R1:W-:Y:S01]  /*39fd0*/  LDGSTS.E [R3+0x7800c], desc[UR60][R214.64], !P1 ;  /* 0x7800c000d6037fae */ /* 0x0003e2000c92187c */
[----:B------:R-:W-:Y:S01]  /*39fe0*/  ISETP.GE.U32.AND P2, PT, R6, 0x7ffffef4, PT ;  /* 0x7ffffef40600780c */ /* 0x000fe20003f46070 */
[----:B------:R-:W-:-:S02]  /*39ff0*/  VIADD R6, R15, 0xffffff72 ;  /* 0xffffff720f067836 */ /* 0x000fc40000000000 */
[----:B------:R-:W3:Y:S03]  /*3a000*/  LDC R15, c[0x0][0x230] ;  /* 0x00008c00ff0f7b82 */ /* 0x000ee60000000800 */
[----:B------:R-:W-:Y:S01]  /*3a010*/  ISETP.GE.U32.AND P6, PT, R6, 0x7ffffef3, PT ;  /* 0x7ffffef30600780c */ /* 0x000fe20003fc6070 */
[----:B----4-:R-:W-:-:S05]  /*3a020*/  IMAD.WIDE R10, R5, 0x4, R222 ;  /* 0x00000004050a7825 */ /* 0x010fca00078e02de */
[----:B------:R4:W-:Y:S01]  /*3a030*/  STL.64 [R1+0x1f10], R10 ;  /* 0x001f100a01007387 */ /* 0x0009e20000100a00 */
[----:B-1----:R-:W-:-:S03]  /*3a040*/  IMAD.WIDE R214, R5, 0x4, R212 ;  /* 0x0000000405d67825 */ /* 0x002fc600078e02d4 */
[----:B------:R-:W3:Y:S01]  /*3a050*/  LDL.LU.64 R220, [R1+0x1270] ;  /* 0x0012700001dc7983 */ /* 0x000ee20000300a00 */
[----:B------:R-:W-:-:S03]  /*3a060*/  IMAD.WIDE R212, R5, 0x4, R204 ;  /* 0x0000000405d47825 */ /* 0x000fc600078e02cc */
[----:B------:R1:W-:Y:S04]  /*3a070*/  STL.64 [R1+0x2718], R214 ;  /* 0x002718d601007387 */ /* 0x0003e80000100a00 */
[----:B------:R-:W3:Y:S04]  /*3a080*/  LDL.LU.64 R218, [R1+0x1278] ;  /* 0x0012780001da7983 */ /* 0x000ee80000300a00 */
[----:B------:R-:W-:Y:S04]  /*3a090*/  STL.64 [R1+0x2710], R212 ;  /* 0x002710d401007387 */ /* 0x000fe80000100a00 */
[----:B------:R-:W3:Y:S01]  /*3a0a0*/  LDL.LU.64 R204, [R1+0x1280] ;  /* 0x0012800001cc7983 */ /* 0x000ee20000300a00 */
[----:B--2---:R-:W-:-:S03]  /*3a0b0*/  IMAD.WIDE R202, R5, 0x4, R202 ;  /* 0x0000000405ca7825 */ /* 0x004fc600078e02ca */
[----:B------:R4:W-:Y:S04]  /*3a0c0*/  LDGSTS.E [R3+0x7c00c], desc[UR60][R10.64], !P1 ;  /* 0x7c00c0000a037fae */ /* 0x0009e8000c92187c */
[----:B------:R2:W-:Y:S04]  /*3a0d0*/  STL.64 [R1+0x2708], R202 ;  /* 0x002708ca01007387 */ /* 0x0005e80000100a00 */
[----:B------:R-:W3:Y:S04]  /*3a0e0*/  LDL.LU.64 R222, [R1+0x1288] ;  /* 0x0012880001de7983 */ /* 0x000ee80000300a00 */
[----:B------:R-:W-:Y:S04]  /*3a0f0*/  LDGSTS.E [R4+0x40000], desc[UR60][R214.64], !P2 ;  /* 0x40000000d6047fae */ /* 0x000fe8000d12187c */
[----:B------:R-:W-:Y:S04]  /*3a100*/  LDGSTS.E [R4+0x44000], desc[UR60][R212.64], !P2 ;  /* 0x44000000d4047fae */ /* 0x000fe8000d12187c */
[----:B------:R-:W-:Y:S01]  /*3a110*/  LDGSTS.E [R4+0x48000], desc[UR60][R202.64], !P2 ;  /* 0x48000000ca047fae */ /* 0x000fe2000d12187c */
[----:B----4-:R-:W-:-:S05]  /*3a120*/  IMAD.WIDE R10, R5, 0x4, R216 ;  /* 0x00000004050a7825 */ /* 0x010fca00078e02d8 */
[----:B------:R3:W-:Y:S04]  /*3a130*/  STL.64 [R1+0x2700], R10 ;  /* 0x0027000a01007387 */ /* 0x0007e80000100a00 */
[----:B------:R-:W4:Y:S04]  /*3a140*/  LDL.LU.64 R216, [R1+0x1290] ;  /* 0x0012900001d87983 */ /* 0x000f280000300a00 */
[----:B-1----:R-:W4:Y:S04]  /*3a150*/  LDL.LU.64 R214, [R1+0x1298] ;  /* 0x0012980001d67983 */ /* 0x002f280000300a00 */
[----:B--2---:R-:W2:Y:S04]  /*3a160*/  LDL.LU.64 R202, [R1+0x12a0] ;  /* 0x0012a00001ca7983 */ /* 0x004ea80000300a00 */
[----:B------:R3:W-:Y:S04]  /*3a170*/  LDGSTS.E [R4+0x4c000], desc[UR60][R10.64], !P2 ;  /* 0x4c0000000a047fae */ /* 0x0007e8000d12187c */
[----:B------:R-:W2:Y:S01]  /*3a180*/  LDL.LU.64 R212, [R1+0x12a8] ;  /* 0x0012a80001d47983 */ /* 0x000ea20000300a00 */
[----:B------:R-:W-:-:S04]  /*3a190*/  IMAD.WIDE R208, R5, 0x4, R208 ;  /* 0x0000000405d07825 */ /* 0x000fc800078e02d0 */
[C---:B------:R-:W-:Y:S01]  /*3a1a0*/  IMAD.WIDE R206, R5.reuse, 0x4, R206 ;  /* 0x0000000405ce7825 */ /* 0x040fe200078e02ce */
[----:B------:R1:W-:Y:S04]  /*3a1b0*/  STL.64 [R1+0x26f8], R208 ;  /* 0x0026f8d001007387 */ /* 0x0003e80000100a00 */
[----:B------:R1:W-:Y:S04]  /*3a1c0*/  STL.64 [R1+0x26f0], R206 ;  /* 0x0026f0ce01007387 */ /* 0x0003e80000100a00 */
[----:B------:R-:W-:Y:S01]  /*3a1d0*/  LDGSTS.E [R4+0x40004], desc[UR60][R208.64], !P6 ;  /* 0x40004000d0047fae */ /* 0x000fe2000f12187c */
[----:B------:R-:W-:-:S03]  /*3a1e0*/  IMAD.WIDE R200, R5, 0x4, R200 ;  /* 0x0000000405c87825 */ /* 0x000fc600078e02c8 */
[----:B------:R-:W-:Y:S01]  /*3a1f0*/  LDGSTS.E [R4+0x44004], desc[UR60][R206.64], !P6 ;  /* 0x44004000ce047fae */ /* 0x000fe2000f12187c */
[----:B---3--:R-:W-:-:S03]  /*3a200*/  IMAD.WIDE R10, R5, 0x4, R210 ;  /* 0x00000004050a7825 */ /* 0x008fc600078e02d2 */
[----:B------:R3:W-:Y:S04]  /*3a210*/  STL.64 [R1+0x26e8], R200 ;  /* 0x0026e8c801007387 */ /* 0x0007e80000100a00 */
[----:B------:R3:W-:Y:S04]  /*3a220*/  STL.64 [R1+0x26e0], R10 ;  /* 0x0026e00a01007387 */ /* 0x0007e80000100a00 */
[----:B------:R-:W2:Y:S04]  /*3a230*/  LDL.LU.64 R210, [R1+0x12b0] ;  /* 0x0012b00001d27983 */ /* 0x000ea80000300a00 */
[----:B-1----:R-:W2:Y:S04]  /*3a240*/  LDL.LU.64 R208, [R1+0x12b8] ;  /* 0x0012b80001d07983 */ /* 0x002ea80000300a00 */
[----:B------:R-:W2:Y:S04]  /*3a250*/  LDL.LU.64 R206, [R1+0x12c0] ;  /* 0x0012c00001ce7983 */ /* 0x000ea80000300a00 */
[----:B------:R-:W-:Y:S01]  /*3a260*/  LDGSTS.E [R4+0x48004], desc[UR60][R200.64], !P6 ;  /* 0x48004000c8047fae */ /* 0x000fe2000f12187c */
[----:B------:R-:W-:-:S02]  /*3a270*/  IADD3 R6, R252, -0x8f, RZ ;  /* 0xffffff71fc067810 */ /* 0x000fc40007ffe0ff */
[----:B------:R-:W1:Y:S01]  /*3a280*/  LDC R252, c[0x0][0x230] ;  /* 0x00008c00fffc7b82 */ /* 0x000e620000000800 */
[----:B------:R1:W-:Y:S04]  /*3a290*/  LDGSTS.E [R4+0x4c004], desc[UR60][R10.64], !P6 ;  /* 0x4c0040000a047fae */ /* 0x0003e8000f12187c */
[----:B---3--:R-:W3:Y:S01]  /*3a2a0*/  LDL.LU.64 R200, [R1+0x12c8] ;  /* 0x0012c80001c87983 */ /* 0x008ee20000300a00 */
[----:B------:R-:W-:Y:S01]  /*3a2b0*/  ISETP.GE.U32.AND P0, PT, R6, 0x7ffffef2, PT ;  /* 0x7ffffef20600780c */ /* 0x000fe20003f06070 */
[----:B------:R-:W-:Y:S02]  /*3a2c0*/  VIADD R6, R13, 0xffffff70 ;  /* 0xffffff700d067836 */ /* 0x000fe40000000000 */
[----:B------:R-:W3:Y:S03]  /*3a2d0*/  LDC R13, c[0x0][0x230] ;  /* 0x00008c00ff0d7b82 */ /* 0x000ee60000000800 */
[----:B------:R-:W-:Y:S01]  /*3a2e0*/  ISETP.GE.U32.AND P1, PT, R6, 0x7ffffef1, PT ;  /* 0x7ffffef10600780c */ /* 0x000fe20003f26070 */
[----:B------:R-:W-:-:S04]  /*3a2f0*/  IMAD.WIDE R220, R5, 0x4, R220 ;  /* 0x0000000405dc7825 */ /* 0x000fc800078e02dc */
[C---:B------:R-:W-:Y:S01]  /*3a300*/  IMAD.WIDE R218, R5.reuse, 0x4, R218 ;  /* 0x0000000405da7825 */ /* 0x040fe200078e02da */
[----:B------:R-:W-:Y:S03]  /*3a310*/  STL.64 [R1+0x26d8], R220 ;  /* 0x0026d8dc01007387 */ /* 0x000fe60000100a00 */
[C---:B------:R-:W-:Y:S01]  /*3a320*/  IMAD.WIDE R204, R5.reuse, 0x4, R204 ;  /* 0x0000000405cc7825 */ /* 0x040fe200078e02cc */
[----:B------:R-:W-:Y:S04]  /*3a330*/  STL.64 [R1+0x26d0], R218 ;  /* 0x0026d0da01007387 */ /* 0x000fe80000100a00 */
[----:B------:R-:W-:Y:S01]  /*3a340*/  LDGSTS.E [R4+0x40008], desc[UR60][R220.64], !P0 ;  /* 0x40008000dc047fae */ /* 0x000fe2000c12187c */
[----:B-1----:R-:W-:-:S03]  /*3a350*/  IMAD.WIDE R10, R5, 0x4, R222 ;  /* 0x00000004050a7825 */ /* 0x002fc600078e02de */
[----:B------:R1:W-:Y:S04]  /*3a360*/  STL.64 [R1+0x26c8], R204 ;  /* 0x0026c8cc01007387 */ /* 0x0003e80000100a00 */
[----:B------:R4:W-:Y:S04]  /*3a370*/  LDGSTS.E [R4+0x44008], desc[UR60][R218.64], !P0 ;  /* 0x44008000da047fae */ /* 0x0009e8000c12187c */
[----:B------:R2:W-:Y:S04]  /*3a380*/  STL.64 [R1+0x26c0], R10 ;  /* 0x0026c00a01007387 */ /* 0x0005e80000100a00 */
[----:B------:R-:W-:Y:S04]  /*3a390*/  LDGSTS.E [R4+0x48008], desc[UR60][R204.64], !P0 ;  /* 0x48008000cc047fae */ /* 0x000fe8000c12187c */
[----:B------:R2:W-:Y:S04]  /*3a3a0*/  LDGSTS.E [R4+0x4c008], desc[UR60][R10.64], !P0 ;  /* 0x4c0080000a047fae */ /* 0x0005e8000c12187c */
[----:B-1----:R-:W3:Y:S01]  /*3a3b0*/  LDL.LU.64 R204, [R1+0x12d0] ;  /* 0x0012d00001cc7983 */ /* 0x002ee20000300a00 */
[----:B----4-:R-:W-:-:S04]  /*3a3c0*/  IMAD.WIDE R218, R5, 0x4, R216 ;  /* 0x0000000405da7825 */ /* 0x010fc800078e02d8 */
[C---:B------:R-:W-:Y:S01]  /*3a3d0*/  IMAD.WIDE R216, R5.reuse, 0x4, R214 ;  /* 0x0000000405d87825 */ /* 0x040fe200078e02d6 */
[----:B------:R-:W-:Y:S03]  /*3a3e0*/  STL.64 [R1+0x26b8], R218 ;  /* 0x0026b8da01007387 */ /* 0x000fe60000100a00 */
[C---:B--2---:R-:W-:Y:S01]  /*3a3f0*/  IMAD.WIDE R202, R5.reuse, 0x4, R202 ;  /* 0x0000000405ca7825 */ /* 0x044fe200078e02ca */
[----:B------:R-:W2:Y:S04]  /*3a400*/  LDL.LU.64 R214, [R1+0x12d8] ;  /* 0x0012d80001d67983 */ /* 0x000ea80000300a00 */
[----:B------:R-:W-:Y:S01]  /*3a410*/  STL.64 [R1+0x26b0], R216 ;  /* 0x0026b0d801007387 */ /* 0x000fe20000100a00 */
[----:B------:R-:W-:-:S03]  /*3a420*/  IMAD.WIDE R10, R5, 0x4, R212 ;  /* 0x00000004050a7825 */ /* 0x000fc600078e02d4 */
[----:B------:R-:W-:Y:S04]  /*3a430*/  LDGSTS.E [R4+0x4000c], desc[UR60][R218.64], !P1 ;  /* 0x4000c000da047fae */ /* 0x000fe8000c92187c */
[----:B------:R-:W4:Y:S04]  /*3a440*/  LDL.LU.64 R212, [R1+0x12e0] ;  /* 0x0012e00001d47983 */ /* 0x000f280000300a00 */
[----:B------:R1:W-:Y:S04]  /*3a450*/  STL.64 [R1+0x26a8], R202 ;  /* 0x0026a8ca01007387 */ /* 0x0003e80000100a00 */
[----:B------:R-:W4:Y:S04]  /*3a460*/  LDL.LU.64 R220, [R1+0x12e8] ;  /* 0x0012e80001dc7983 */ /* 0x000f280000300a00 */
        /* <DEDUP_REMOVED lines=8> */
[C---:B------:R-:W-:Y:S02]  /*3a4f0*/  IMAD.WIDE R208, R5.reuse, 0x4, R206 ;  /* 0x0000000405d07825 */ /* 0x040fe400078e02ce */
[----:B------:R-:W4:Y:S04]  /*3a500*/  LDL.LU.64 R206, [R1+0x12f8] ;  /* 0x0012f80001ce7983 */ /* 0x000f280000300a00 */
[----:B------:R-:W-:Y:S01]  /*3a510*/  STL.64 [R1+0x2450], R210 ;  /* 0x002450d201007387 */ /* 0x000fe20000100a00 */
[----:B---3--:R-:W-:-:S03]  /*3a520*/  IMAD.WIDE R10, R5, 0x4, R200 ;  /* 0x00000004050a7825 */ /* 0x008fc600078e02c8 */
[----:B------:R-:W3:Y:S04]  /*3a530*/  LDL.LU.64 R200, [R1+0x1300] ;  /* 0x0013000001c87983 */ /* 0x000ee80000300a00 */
[----:B------:R1:W-:Y:S04]  /*3a540*/  STL.64 [R1+0x2448], R208 ;  /* 0x002448d001007387 */ /* 0x0003e80000100a00 */
[----:B------:R-:W3:Y:S01]  /*3a550*/  LDL.LU.64 R222, [R1+0x1308] ;  /* 0x0013080001de7983 */ /* 0x000ee20000300a00 */
[----:B------:R-:W-:Y:S02]  /*3a560*/  IADD3 R6, R15, -0xad, RZ ;  /* 0xffffff530f067810 */ /* 0x000fe40007ffe0ff */
[----:B------:R-:W3:Y:S02]  /*3a570*/  LDC R15, c[0x0][0x230] ;  /* 0x00008c00ff0f7b82 */ /* 0x000ee40000000800 */
[----:B------:R-:W-:Y:S01]  /*3a580*/  ISETP.GE.U32.AND P2, PT, R6, 0x7ffffed4, PT ;  /* 0x7ffffed40600780c */ /* 0x000fe20003f46070 */
[----:B------:R-:W-:Y:S01]  /*3a590*/  VIADD R6, R252, 0xffffff52 ;  /* 0xffffff52fc067836 */ /* 0x000fe20000000000 */
[----:B------:R4:W-:Y:S04]  /*3a5a0*/  STL.64 [R1+0x2440], R10 ;  /* 0x0024400a01007387 */ /* 0x0009e80000100a00 */
[----:B------:R-:W3:Y:S01]  /*3a5b0*/  LDL.LU.64 R218, [R1+0x1310] ;  /* 0x0013100001da7983 */ /* 0x000ee20000300a00 */
[----:B------:R-:W-:Y:S01]  /*3a5c0*/  ISETP.GE.U32.AND P6, PT, R6, 0x7ffffed3, PT ;  /* 0x7ffffed30600780c */ /* 0x000fe20003fc6070 */
[----:B------:R-:W3:Y:S05]  /*3a5d0*/  LDC R252, c[0x0][0x230] ;  /* 0x00008c00fffc7b82 */ /* 0x000eea0000000800 */
[----:B------:R1:W-:Y:S04]  /*3a5e0*/  LDGSTS.E [R4+0x50000], desc[UR60][R216.64], !P2 ;  /* 0x50000000d8047fae */ /* 0x0003e8000d12187c */
[----:B------:R-:W-:Y:S04]  /*3a5f0*/  LDGSTS.E [R4+0x54000], desc[UR60][R210.64], !P2 ;  /* 0x54000000d2047fae */ /* 0x000fe8000d12187c */
[----:B------:R-:W-:Y:S01]  /*3a600*/  LDGSTS.E [R4+0x58000], desc[UR60][R208.64], !P2 ;  /* 0x58000000d0047fae */ /* 0x000fe2000d12187c */
[----:B------:R-:W-:-:S02]  /*3a610*/  IADD3 R6, R13, -0xaf, RZ ;  /* 0xffffff510d067810 */ /* 0x000fc40007ffe0ff */
[----:B------:R-:W3:Y:S01]  /*3a620*/  LDC R13, c[0x0][0x230] ;  /* 0x00008c00ff0d7b82 */ /* 0x000ee20000000800 */
[----:B------:R4:W-:Y:S04]  /*3a630*/  LDGSTS.E [R4+0x5c000], desc[UR60][R10.64], !P2 ;  /* 0x5c0000000a047fae */ /* 0x0009e8000d12187c */
[----:B-1----:R-:W3:Y:S01]  /*3a640*/  LDL.LU.64 R208, [R1+0x1318] ;  /* 0x0013180001d07983 */ /* 0x002ee20000300a00 */
[----:B------:R-:W-:Y:S01]  /*3a650*/  ISETP.GE.U32.AND P0, PT, R6, 0x7ffffed2, PT ;  /* 0x7ffffed20600780c */ /* 0x000fe20003f06070 */
[C---:B------:R-:W-:Y:S02]  /*3a660*/  IMAD.WIDE R216, R5.reuse, 0x4, R204 ;  /* 0x0000000405d87825 */ /* 0x040fe400078e02cc */
[----:B------:R-:W3:Y:S04]  /*3a670*/  LDL.LU.64 R204, [R1+0x1320] ;  /* 0x0013200001cc7983 */ /* 0x000ee80000300a00 */
[----:B------:R1:W-:Y:S04]  /*3a680*/  STL.64 [R1+0x2438], R216 ;  /* 0x002438d801007387 */ /* 0x0003e80000100a00 */
[----:B------:R-:W3:Y:S04]  /*3a690*/  LDL.LU.64 R210, [R1+0x1328] ;  /* 0x0013280001d27983 */ /* 0x000ee80000300a00 */
[----:B------:R-:W-:Y:S01]  /*3a6a0*/  LDGSTS.E [R4+0x50004], desc[UR60][R216.64], !P6 ;  /* 0x50004000d8047fae */ /* 0x000fe2000f12187c */
[----:B--2---:R-:W-:-:S05]  /*3a6b0*/  IMAD.WIDE R214, R5, 0x4, R214 ;  /* 0x0000000405d67825 */ /* 0x004fca00078e02d6 */
[----:B------:R2:W-:Y:S04]  /*3a6c0*/  STL.64 [R1+0x2430], R214 ;  /* 0x002430d601007387 */ /* 0x0005e80000100a00 */
[----:B------:R-:W-:Y:S01]  /*3a6d0*/  LDGSTS.E [R4+0x54004], desc[UR60][R214.64], !P6 ;  /* 0x54004000d6047fae */ /* 0x000fe2000f12187c */
[----:B----4-:R-:W-:-:S04]  /*3a6e0*/  IMAD.WIDE R212, R5, 0x4, R212 ;  /* 0x0000000405d47825 */ /* 0x010fc800078e02d4 */
[C---:B------:R-:W-:Y:S01]  /*3a6f0*/  IMAD.WIDE R10, R5.reuse, 0x4, R220 ;  /* 0x00000004050a7825 */ /* 0x040fe200078e02dc */
[----:B------:R4:W-:Y:S04]  /*3a700*/  STL.64 [R1+0x2428], R212 ;  /* 0x002428d401007387 */ /* 0x0009e80000100a00 */
[----:B------:R3:W-:Y:S04]  /*3a710*/  STL.64 [R1+0x2420], R10 ;  /* 0x0024200a01007387 */ /* 0x0007e80000100a00 */
[----:B-1----:R-:W3:Y:S04]  /*3a720*/  LDL.LU.64 R216, [R1+0x1330] ;  /* 0x0013300001d87983 */ /* 0x002ee80000300a00 */
[----:B--2---:R-:W2:Y:S04]  /*3a730*/  LDL.LU.64 R214, [R1+0x1338] ;  /* 0x0013380001d67983 */ /* 0x004ea80000300a00 */
[----:B------:R-:W-:Y:S04]  /*3a740*/  LDGSTS.E [R4+0x58004], desc[UR60][R212.64], !P6 ;  /* 0x58004000d4047fae */ /* 0x000fe8000f12187c */
[----:B------:R1:W-:Y:S01]  /*3a750*/  LDGSTS.E [R4+0x5c004], desc[UR60][R10.64], !P6 ;  /* 0x5c0040000a047fae */ /* 0x0003e2000f12187c */
[----:B------:R-:W-:-:S03]  /*3a760*/  IMAD.WIDE R220, R5, 0x4, R202 ;  /* 0x0000000405dc7825 */ /* 0x000fc600078e02ca */
[----:B----4-:R-:W4:Y:S04]  /*3a770*/  LDL.LU.64 R212, [R1+0x1340] ;  /* 0x0013400001d47983 */ /* 0x010f280000300a00 */
[----:B------:R-:W-:Y:S04]  /*3a780*/  STL.64 [R1+0x2418], R220 ;  /* 0x002418dc01007387 */ /* 0x000fe80000100a00 */
[----:B------:R-:W4:Y:S04]  /*3a790*/  LDL.LU.64 R202, [R1+0x1348] ;  /* 0x0013480001ca7983 */ /* 0x000f280000300a00 */
[----:B------:R1:W-:Y:S01]  /*3a7a0*/  LDGSTS.E [R4+0x50008], desc[UR60][R220.64], !P0 ;  /* 0x50008000dc047fae */ /* 0x0003e2000c12187c */
[----:B------:R-:W-:-:S05]  /*3a7b0*/  IMAD.WIDE R206, R5, 0x4, R206 ;  /* 0x0000000405ce7825 */ /* 0x000fca00078e02ce */
[----:B------:R1:W-:Y:S04]  /*3a7c0*/  STL.64 [R1+0x2410], R206 ;  /* 0x002410ce01007387 */ /* 0x0003e80000100a00 */
[----:B------:R-:W-:Y:S01]  /*3a7d0*/  LDGSTS.E [R4+0x54008], desc[UR60][R206.64], !P0 ;  /* 0x54008000ce047fae */ /* 0x000fe2000c12187c */
[----:B---3--:R-:W-:-:S04]  /*3a7e0*/  IMAD.WIDE R200, R5, 0x4, R200 ;  /* 0x0000000405c87825 */ /* 0x008fc800078e02c8 */
[----:B-1----:R-:W-:Y:S01]  /*3a7f0*/  IMAD.WIDE R10, R5, 0x4, R222 ;  /* 0x00000004050a7825 */ /* 0x002fe200078e02de */
[----:B------:R1:W-:Y:S04]  /*3a800*/  STL.64 [R1+0x2408], R200 ;  /* 0x002408c801007387 */ /* 0x0003e80000100a00 */
[----:B------:R3:W-:Y:S04]  /*3a810*/  STL.64 [R1+0x2400], R10 ;  /* 0x0024000a01007387 */ /* 0x0007e80000100a00 */
[----:B------:R-:W4:Y:S04]  /*3a820*/  LDL.LU.64 R206, [R1+0x1350] ;  /* 0x0013500001ce7983 */ /* 0x000f280000300a00 */
[----:B------:R-:W-:Y:S01]  /*3a830*/  LDGSTS.E [R4+0x58008], desc[UR60][R200.64], !P0 ;  /* 0x58008000c8047fae */ /* 0x000fe2000c12187c */
[----:B------:R-:W-:-:S02]  /*3a840*/  VIADD R6, R15, 0xffffff50 ;  /* 0xffffff500f067836 */ /* 0x000fc40000000000 */
[----:B------:R-:W-:Y:S01]  /*3a850*/  IMAD.WIDE R220, R5, 0x4, R218 ;  /* 0x0000000405dc7825 */ /* 0x000fe200078e02da */
[----:B------:R3:W-:Y:S01]  /*3a860*/  LDGSTS.E [R4+0x5c008], desc[UR60][R10.64], !P0 ;  /* 0x5c0080000a047fae */ /* 0x0007e2000c12187c */
[----:B------:R-:W4:Y:S03]  /*3a870*/  LDC R15, c[0x0][0x230] ;  /* 0x00008c00ff0f7b82 */ /* 0x000f260000000800 */
[----:B-1----:R-:W4:Y:S01]  /*3a880*/  LDL.LU.64 R200, [R1+0x1358] ;  /* 0x0013580001c87983 */ /* 0x002f220000300a00 */
[----:B------:R-:W-:-:S03]  /*3a890*/  ISETP.GE.U32.AND P1, PT, R6, 0x7ffffed1, PT ;  /* 0x7ffffed10600780c */ /* 0x000fc60003f26070 */
[----:B------:R-:W-:Y:S01]  /*3a8a0*/  STL.64 [R1+0x23f8], R220 ;  /* 0x0023f8dc01007387 */ /* 0x000fe20000100a00 */
[----:B------:R-:W-:-:S09]  /*3a8b0*/  IMAD.WIDE R208, R5, 0x4, R208 ;  /* 0x0000000405d07825 */ /* 0x000fd200078e02d0 */
[----:B------:R-:W-:Y:S01]  /*3a8c0*/  LDGSTS.E [R4+0x5000c], desc[UR60][R220.64], !P1 ;  /* 0x5000c000dc047fae */ /* 0x000fe2000c92187c */
[----:B------:R-:W-:Y:S02]  /*3a8d0*/  IADD3 R6, R252, -0xcd, RZ ;  /* 0xffffff33fc067810 */ /* 0x000fe40007ffe0ff */
[----:B------:R-:W1:Y:S01]  /*3a8e0*/  LDC R252, c[0x0][0x230] ;  /* 0x00008c00fffc7b82 */ /* 0x000e620000000800 */
[----:B------:R-:W-:Y:S01]  /*3a8f0*/  LDGSTS.E [R4+0x5400c], desc[UR60][R208.64], !P1 ;  /* 0x5400c000d0047fae */ /* 0x000fe2000c92187c */
[----:B------:R-:W-:Y:S01]  /*3a900*/  ISETP.GE.U32.AND P2, PT, R6, 0x7ffffeb4, PT ;  /* 0x7ffffeb40600780c */ /* 0x000fe20003f46070 */
[----:B------:R-:W-:-:S05]  /*3a910*/  IMAD.WIDE R204, R5, 0x4, R204 ;  /* 0x0000000405cc7825 */ /* 0x000fca00078e02cc */
[----:B------:R-:W-:Y:S01]  /*3a920*/  LDGSTS.E [R4+0x5800c], desc[UR60][R204.64], !P1 ;  /* 0x5800c000cc047fae */ /* 0x000fe2000c92187c */
[----:B---3--:R-:W-:-:S03]  /*3a930*/  IMAD.WIDE R10, R5, 0x4, R210 ;  /* 0x00000004050a7825 */ /* 0x008fc600078e02d2 */
[----:B------:R-:W3:Y:S04]  /*3a940*/  LDL.LU.64 R210, [R1+0x1360] ;  /* 0x0013600001d27983 */ /* 0x000ee80000300a00 */
[----:B------:R1:W-:Y:S04]  /*3a950*/  STL.64 [R1+0x23f0], R208 ;  /* 0x0023f0d001007387 */ /* 0x0003e80000100a00 */
[----:B------:R-:W3:Y:S04]  /*3a960*/  LDL.LU.64 R218, [R1+0x1368] ;  /* 0x0013680001da7983 */ /* 0x000ee80000300a00 */
[----:B------:R1:W-:Y:S04]  /*3a970*/  STL.64 [R1+0x23e8], R204 ;  /* 0x0023e8cc01007387 */ /* 0x0003e80000100a00 */
[----:B------:R4:W-:Y:S04]  /*3a980*/  STL.64 [R1+0x23e0], R10 ;  /* 0x0023e00a01007387 */ /* 0x0009e80000100a00 */
[----:B-1----:R-:W3:Y:S04]  /*3a990*/  LDL.LU.64 R208, [R1+0x1370] ;  /* 0x0013700001d07983 */ /* 0x002ee80000300a00 */
[----:B------:R-:W3:Y:S04]  /*3a9a0*/  LDL.LU.64 R204, [R1+0x1378] ;  /* 0x0013780001cc7983 */ /* 0x000ee80000300a00 */
[----:B------:R1:W-:Y:S01]  /*3a9b0*/  LDGSTS.E [R4+0x5c00c], desc[UR60][R10.64], !P1 ;  /* 0x5c00c0000a047fae */ /* 0x0003e2000c92187c */
[----:B------:R-:W-:-:S04]  /*3a9c0*/  IMAD.WIDE R216, R5, 0x4, R216 ;  /* 0x0000000405d87825 */ /* 0x000fc800078e02d8 */
[C---:B--2---:R-:W-:Y:S01]  /*3a9d0*/  IMAD.WIDE R214, R5.reuse, 0x4, R214 ;  /* 0x0000000405d67825 */ /* 0x044fe200078e02d6 */
[----:B------:R-:W-:Y:S04]  /*3a9e0*/  STL.64 [R1+0x21f0], R216 ;  /* 0x0021f0d801007387 */ /* 0x000fe80000100a00 */
[----:B------:R-:W-:Y:S04]  /*3a9f0*/  STL.64 [R1+0x21e8], R214 ;  /* 0x0021e8d601007387 */ /* 0x000fe80000100a00 */
[----:B------:R2:W-:Y:S04]  /*3aa00*/  LDGSTS.E [R4+0x60000], desc[UR60][R216.64], !P2 ;  /* 0x60000000d8047fae */ /* 0x0005e8000d12187c */
[----:B------:R2:W-:Y:S01]  /*3aa10*/  LDGSTS.E [R4+0x64000], desc[UR60][R214.64], !P2 ;  /* 0x64000000d6047fae */ /* 0x0005e2000d12187c */
[----:B----4-:R-:W-:-:S05]  /*3aa20*/  IMAD.WIDE R212, R5, 0x4, R212 ;  /* 0x0000000405d47825 */ /* 0x010fca00078e02d4 */
[----:B------:R-:W-:Y:S01]  /*3aa30*/  LDGSTS.E [R4+0x68000], desc[UR60][R212.64], !P2 ;  /* 0x68000000d4047fae */ /* 0x000fe2000d12187c */
[----:B-1----:R-:W-:-:S03]  /*3aa40*/  IMAD.WIDE R10, R5, 0x4, R202 ;  /* 0x00000004050a7825 */ /* 0x002fc600078e02ca */
[----:B------:R-:W4:Y:S04]  /*3aa50*/  LDL.LU.64 R202, [R1+0x1380] ;  /* 0x0013800001ca7983 */ /* 0x000f280000300a00 */
[----:B------:R1:W-:Y:S04]  /*3aa60*/  STL.64 [R1+0x21e0], R212 ;  /* 0x0021e0d401007387 */ /* 0x0003e80000100a00 */
[----:B------:R-:W4:Y:S04]  /*3aa70*/  LDL.LU.64 R222, [R1+0x1388] ;  /* 0x0013880001de7983 */ /* 0x000f280000300a00 */
[----:B------:R3:W-:Y:S04]  /*3aa80*/  STL.64 [R1+0x21d8], R10 ;  /* 0x0021d80a01007387 */ /* 0x0007e80000100a00 */
[----:B-1----:R-:W4:Y:S01]  /*3aa90*/  LDL.LU.64 R212, [R1+0x1390] ;  /* 0x0013900001d47983 */ /* 0x002f220000300a00 */
[----:B------:R-:W-:-:S02]  /*3aaa0*/  VIADD R6, R13, 0xffffff32 ;  /* 0xffffff320d067836 */ /* 0x000fc40000000000 */
[----:B------:R-:W1:Y:S01]  /*3aab0*/  LDC R13, c[0x0][0x230] ;  /* 0x00008c00ff0d7b82 */ /* 0x000e620000000800 */
[----:B------:R3:W-:Y:S01]  /*3aac0*/  LDGSTS.E [R4+0x6c000], desc[UR60][R10.64], !P2 ;  /* 0x6c0000000a047fae */ /* 0x0007e2000d12187c */
[----:B--2---:R-:W-:-:S03]  /*3aad0*/  IMAD.WIDE R216, R5, 0x4, R206 ;  /* 0x0000000405d87825 */ /* 0x004fc600078e02ce */
[----:B------:R-:W2:Y:S04]  /*3aae0*/  LDL.LU.64 R206, [R1+0x1398] ;  /* 0x0013980001ce7983 */ /* 0x000ea80000300a00 */
[----:B------:R1:W-:Y:S01]  /*3aaf0*/  STL.64 [R1+0x21d0], R216 ;  /* 0x0021d0d801007387 */ /* 0x0003e20000100a00 */
        /* <DEDUP_REMOVED lines=8> */
[----:B------:R-:W-:Y:S04]  /*3ab80*/  LDGSTS.E [R4+0x60004], desc[UR60][R216.64], !P6 ;  /* 0x60004000d8047fae */ /* 0x000fe8000f12187c */
[----:B------:R-:W-:Y:S01]  /*3ab90*/  LDGSTS.E [R4+0x64004], desc[UR60][R214.64], !P6 ;  /* 0x64004000d6047fae */ /* 0x000fe2000f12187c */
[----:B------:R-:W-:Y:S02]  /*3aba0*/  VIADD R6, R252, 0xffffff30 ;  /* 0xffffff30fc067836 */ /* 0x000fe40000000000 */
[----:B------:R-:W2:Y:S03]  /*3abb0*/  LDC R252, c[0x0][0x230] ;  /* 0x00008c00fffc7b82 */ /* 0x000ea60000000800 */
[----:B------:R-:W-:Y:S01]  /*3abc0*/  ISETP.GE.U32.AND P1, PT, R6, 0x7ffffeb1, PT ;  /* 0x7ffffeb10600780c */ /* 0x000fe20003f26070 */
[----:B---3--:R-:W-:-:S04]  /*3abd0*/  IMAD.WIDE R210, R5, 0x4, R210 ;  /* 0x0000000405d27825 */ /* 0x008fc800078e02d2 */
[C---:B------:R-:W-:Y:S01]  /*3abe0*/  IMAD.WIDE R10, R5.reuse, 0x4, R218 ;  /* 0x00000004050a7825 */ /* 0x040fe200078e02da */
[----:B------:R3:W-:Y:S04]  /*3abf0*/  STL.64 [R1+0x21c0], R210 ;  /* 0x0021c0d201007387 */ /* 0x0007e80000100a00 */
[----:B------:R4:W-:Y:S04]  /*3ac00*/  STL.64 [R1+0x21b8], R10 ;  /* 0x0021b80a01007387 */ /* 0x0009e80000100a00 */
[----:B-1----:R-:W2:Y:S01]  /*3ac10*/  LDL.LU.64 R216, [R1+0x13b0] ;  /* 0x0013b00001d87983 */ /* 0x002ea20000300a00 */
[----:B------:R-:W-:-:S03]  /*3ac20*/  IMAD.WIDE R208, R5, 0x4, R208 ;  /* 0x0000000405d07825 */ /* 0x000fc600078e02d0 */
[----:B------:R-:W2:Y:S04]  /*3ac30*/  LDL.LU.64 R214, [R1+0x13b8] ;  /* 0x0013b80001d67983 */ /* 0x000ea80000300a00 */
[----:B------:R-:W-:Y:S04]  /*3ac40*/  LDGSTS.E [R4+0x68004], desc[UR60][R210.64], !P6 ;  /* 0x68004000d2047fae */ /* 0x000fe8000f12187c */
[----:B------:R1:W-:Y:S01]  /*3ac50*/  STL.64 [R1+0x21b0], R208 ;  /* 0x0021b0d001007387 */ /* 0x0003e20000100a00 */
[----:B------:R-:W-:-:S03]  /*3ac60*/  IMAD.WIDE R204, R5, 0x4, R204 ;  /* 0x0000000405cc7825 */ /* 0x000fc600078e02cc */
[----:B------:R1:W-:Y:S04]  /*3ac70*/  LDGSTS.E [R4+0x6c004], desc[UR60][R10.64], !P6 ;  /* 0x6c0040000a047fae */ /* 0x0003e8000f12187c */
[----:B---3--:R-:W3:Y:S04]  /*3ac80*/  LDL.LU.64 R210, [R1+0x13c0] ;  /* 0x0013c00001d27983 */ /* 0x008ee80000300a00 */
[----:B------:R1:W-:Y:S04]  /*3ac90*/  STL.64 [R1+0x21a8], R204 ;  /* 0x0021a8cc01007387 */ /* 0x0003e80000100a00 */
[----:B------:R-:W3:Y:S04]  /*3aca0*/  LDL.LU.64 R218, [R1+0x13c8] ;  /* 0x0013c80001da7983 */ /* 0x000ee80000300a00 */
[----:B------:R-:W-:Y:S04]  /*3acb0*/  LDGSTS.E [R4+0x60008], desc[UR60][R208.64], !P0 ;  /* 0x60008000d0047fae */ /* 0x000fe8000c12187c */
[----:B------:R-:W-:Y:S01]  /*3acc0*/  LDGSTS.E [R4+0x64008], desc[UR60][R204.64], !P0 ;  /* 0x64008000cc047fae */ /* 0x000fe2000c12187c */
[----:B----4-:R-:W-:-:S04]  /*3acd0*/  IMAD.WIDE R202, R5, 0x4, R202 ;  /* 0x0000000405ca7825 */ /* 0x010fc800078e02ca */
[C---:B-1----:R-:W-:Y:S01]  /*3ace0*/  IMAD.WIDE R10, R5.reuse, 0x4, R222 ;  /* 0x00000004050a7825 */ /* 0x042fe200078e02de */
[----:B------:R1:W-:Y:S04]  /*3acf0*/  STL.64 [R1+0x21a0], R202 ;  /* 0x0021a0ca01007387 */ /* 0x0003e80000100a00 */
[----:B------:R4:W-:Y:S04]  /*3ad00*/  STL.64 [R1+0x2198], R10 ;  /* 0x0021980a01007387 */ /* 0x0009e80000100a00 */
[----:B------:R-:W3:Y:S01]  /*3ad10*/  LDL.LU.64 R208, [R1+0x13d0] ;  /* 0x0013d00001d07983 */ /* 0x000ee20000300a00 */
[----:B------:R-:W-:-:S03]  /*3ad20*/  IMAD.WIDE R212, R5, 0x4, R212 ;  /* 0x0000000405d47825 */ /* 0x000fc600078e02d4 */
[----:B------:R-:W3:Y:S04]  /*3ad30*/  LDL.LU.64 R204, [R1+0x13d8] ;  /* 0x0013d80001cc7983 */ /* 0x000ee80000300a00 */
[----:B------:R-:W-:Y:S04]  /*3ad40*/  LDGSTS.E [R4+0x68008], desc[UR60][R202.64], !P0 ;  /* 0x68008000ca047fae */ /* 0x000fe8000c12187c */
[----:B------:R4:W-:Y:S04]  /*3ad50*/  LDGSTS.E [R4+0x6c008], desc[UR60][R10.64], !P0 ;  /* 0x6c0080000a047fae */ /* 0x0009e8000c12187c */
[----:B------:R-:W-:Y:S04]  /*3ad60*/  LDGSTS.E [R4+0x6000c], desc[UR60][R212.64], !P1 ;  /* 0x6000c000d4047fae */ /* 0x000fe8000c92187c */
[----:B-1----:R-:W3:Y:S01]  /*3ad70*/  LDL.LU.64 R202, [R1+0x13e0] ;  /* 0x0013e00001ca7983 */ /* 0x002ee20000300a00 */
[----:B--2---:R-:W-:-:S03]  /*3ad80*/  IMAD.WIDE R206, R5, 0x4, R206 ;  /* 0x0000000405ce7825 */ /* 0x004fc600078e02ce */
[----:B------:R1:W-:Y:S04]  /*3ad90*/  STL.64 [R1+0x2190], R212 ;  /* 0x002190d401007387 */ /* 0x0003e80000100a00 */
[----:B------:R2:W-:Y:S04]  /*3ada0*/  STL.64 [R1+0x2188], R206 ;  /* 0x002188ce01007387 */ /* 0x0005e80000100a00 */
[----:B------:R-:W-:Y:S01]  /*3adb0*/  LDGSTS.E [R4+0x6400c], desc[UR60][R206.64], !P1 ;  /* 0x6400c000ce047fae */ /* 0x000fe2000c92187c */
[----:B------:R-:W-:-:S05]  /*3adc0*/  IMAD.WIDE R200, R5, 0x4, R200 ;  /* 0x0000000405c87825 */ /* 0x000fca00078e02c8 */
[----:B------:R2:W-:Y:S01]  /*3add0*/  STL.64 [R1+0x2180], R200 ;  /* 0x002180c801007387 */ /* 0x0005e20000100a00 */
[----:B----4-:R-:W-:-:S03]  /*3ade0*/  IMAD.WIDE R10, R5, 0x4, R220 ;  /* 0x00000004050a7825 */ /* 0x010fc600078e02dc */
[----:B------:R-:W4:Y:S04]  /*3adf0*/  LDL.LU.64 R222, [R1+0x13e8] ;  /* 0x0013e80001de7983 */ /* 0x000f280000300a00 */
[----:B------:R-:W-:Y:S04]  /*3ae00*/  STL.64 [R1+0x2178], R10 ;  /* 0x0021780a01007387 */ /* 0x000fe80000100a00 */
[----:B-1----:R-:W4:Y:S04]  /*3ae10*/  LDL.LU.64 R212, [R1+0x13f0] ;  /* 0x0013f00001d47983 */ /* 0x002f280000300a00 */
[----:B--2---:R-:W2:Y:S04]  /*3ae20*/  LDL.LU.64 R206, [R1+0x13f8] ;  /* 0x0013f80001ce7983 */ /* 0x004ea80000300a00 */
[----:B------:R-:W-:Y:S01]  /*3ae30*/  LDGSTS.E [R4+0x6800c], desc[UR60][R200.64], !P1 ;  /* 0x6800c000c8047fae */ /* 0x000fe2000c92187c */
[----:B------:R-:W-:-:S02]  /*3ae40*/  IADD3 R6, R13, -0xed, RZ ;  /* 0xffffff130d067810 */ /* 0x000fc40007ffe0ff */
[----:B------:R-:W1:Y:S01]  /*3ae50*/  LDC R13, c[0x0][0x230] ;  /* 0x00008c00ff0d7b82 */ /* 0x000e620000000800 */
[----:B------:R3:W-:Y:S04]  /*3ae60*/  LDGSTS.E [R4+0x6c00c], desc[UR60][R10.64], !P1 ;  /* 0x6c00c0000a047fae */ /* 0x0007e8000c92187c */
[----:B------:R-:W2:Y:S01]  /*3ae70*/  LDL.LU.64 R200, [R1+0x1400] ;  /* 0x0014000001c87983 */ /* 0x000ea20000300a00 */
[----:B------:R-:W-:Y:S01]  /*3ae80*/  ISETP.GE.U32.AND P2, PT, R6, 0x7ffffe94, PT ;  /* 0x7ffffe940600780c */ /* 0x000fe20003f46070 */
[----:B------:R-:W-:Y:S02]  /*3ae90*/  VIADD R6, R15, 0xffffff12 ;  /* 0xffffff120f067836 */ /* 0x000fe40000000000 */
[----:B------:R-:W1:Y:S03]  /*3aea0*/  LDC R15, c[0x0][0x230] ;  /* 0x00008c00ff0f7b82 */ /* 0x000e660000000800 */
[----:B------:R-:W-:Y:S01]  /*3aeb0*/  ISETP.GE.U32.AND P6, PT, R6, 0x7ffffe93, PT ;  /* 0x7ffffe930600780c */ /* 0x000fe20003fc6070 */
        /* <DEDUP_REMOVED lines=11> */
[----:B------:R4:W-:Y:S04]  /*3af70*/  STL.64 [R1+0x1278], R10 ;  /* 0x0012780a01007387 */ /* 0x0009e80000100a00 */
[----:B------:R4:W-:Y:S01]  /*3af80*/  LDGSTS.E [R4+0x7c000], desc[UR60][R10.64], !P2 ;  /* 0x7c0000000a047fae */ /* 0x0009e2000d12187c */
[----:B------:R-:W-:-:S03]  /*3af90*/  IMAD.WIDE R220, R5, 0x4, R208 ;  /* 0x0000000405dc7825 */ /* 0x000fc600078e02d0 */
[----:B------:R-:W2:Y:S01]  /*3afa0*/  LDL.LU.64 R208, [R1+0x1410] ;  /* 0x0014100001d07983 */ /* 0x000ea20000300a00 */
[----:B------:R-:W-:-:S03]  /*3afb0*/  IMAD.WIDE R218, R5, 0x4, R204 ;  /* 0x0000000405da7825 */ /* 0x000fc600078e02cc */
[----:B------:R-:W-:Y:S04]  /*3afc0*/  STL.64 [R1+0x1270], R220 ;  /* 0x001270dc01007387 */ /* 0x000fe80000100a00 */
[----:B------:R-:W2:Y:S04]  /*3afd0*/  LDL.LU.64 R204, [R1+0x1418] ;  /* 0x0014180001cc7983 */ /* 0x000ea80000300a00 */
[----:B------:R-:W-:Y:S04]  /*3afe0*/  STL.64 [R1+0x1268], R218 ;  /* 0x001268da01007387 */ /* 0x000fe80000100a00 */
[----:B------:R-:W-:Y:S01]  /*3aff0*/  LDGSTS.E [R4+0x70004], desc[UR60][R220.64], !P6 ;  /* 0x70004000dc047fae */ /* 0x000fe2000f12187c */
[----:B------:R-:W-:-:S03]  /*3b000*/  IMAD.WIDE R214, R5, 0x4, R202 ;  /* 0x0000000405d67825 */ /* 0x000fc600078e02ca */
[----:B------:R-:W2:Y:S04]  /*3b010*/  LDL.LU.64 R202, [R1+0x1420] ;  /* 0x0014200001ca7983 */ /* 0x000ea80000300a00 */
[----:B------:R1:W-:Y:S04]  /*3b020*/  STL.64 [R1+0x1260], R214 ;  /* 0x001260d601007387 */ /* 0x0003e80000100a00 */
[----:B---3--:R-:W3:Y:S04]  /*3b030*/  LDL.LU.64 R210, [R1+0x1428] ;  /* 0x0014280001d27983 */ /* 0x008ee80000300a00 */
[----:B------:R-:W-:Y:S04]  /*3b040*/  LDGSTS.E [R4+0x74004], desc[UR60][R218.64], !P6 ;  /* 0x74004000da047fae */ /* 0x000fe8000f12187c */
[----:B------:R1:W-:Y:S01]  /*3b050*/  LDGSTS.E [R4+0x78004], desc[UR60][R214.64], !P6 ;  /* 0x78004000d6047fae */ /* 0x0003e2000f12187c */
[----:B----4-:R-:W-:-:S05]  /*3b060*/  IMAD.WIDE R10, R5, 0x4, R222 ;  /* 0x00000004050a7825 */ /* 0x010fca00078e02de */
[----:B------:R4:W-:Y:S01]  /*3b070*/  STL.64 [R1+0x1258], R10 ;  /* 0x0012580a01007387 */ /* 0x0009e20000100a00 */
[----:B-1----:R-:W-:-:S03]  /*3b080*/  IMAD.WIDE R214, R5, 0x4, R212 ;  /* 0x0000000405d67825 */ /* 0x002fc600078e02d4 */
[----:B------:R-:W3:Y:S01]  /*3b090*/  LDL.LU.64 R220, [R1+0x1430] ;  /* 0x0014300001dc7983 */ /* 0x000ee20000300a00 */
[----:B--2---:R-:W-:-:S03]  /*3b0a0*/  IMAD.WIDE R212, R5, 0x4, R206 ;  /* 0x0000000405d47825 */ /* 0x004fc600078e02ce */
[----:B------:R1:W-:Y:S04]  /*3b0b0*/  STL.64 [R1+0x1250], R214 ;  /* 0x001250d601007387 */ /* 0x0003e80000100a00 */
[----:B------:R-:W2:Y:S04]  /*3b0c0*/  LDL.LU.64 R218, [R1+0x1438] ;  /* 0x0014380001da7983 */ /* 0x000ea80000300a00 */
[----:B------:R-:W-:Y:S04]  /*3b0d0*/  STL.64 [R1+0x1248], R212 ;  /* 0x001248d401007387 */ /* 0x000fe80000100a00 */
[----:B------:R-:W2:Y:S01]  /*3b0e0*/  LDL.LU.64 R206, [R1+0x1440] ;  /* 0x0014400001ce7983 */ /* 0x000ea20000300a00 */
[----:B------:R-:W-:Y:S01]  /*3b0f0*/  IMAD.WIDE R200, R5, 0x4, R200 ;  /* 0x0000000405c87825 */ /* 0x000fe200078e02c8 */
[----:B------:R-:W-:-:S02]  /*3b100*/  IADD3 R6, R252, -0xef, RZ ;  /* 0xffffff11fc067810 */ /* 0x000fc40007ffe0ff */
[----:B------:R4:W-:Y:S01]  /*3b110*/  LDGSTS.E [R4+0x7c004], desc[UR60][R10.64], !P6 ;  /* 0x7c0040000a047fae */ /* 0x0009e2000f12187c */
[----:B------:R-:W2:Y:S03]  /*3b120*/  LDC R252, c[0x0][0x230] ;  /* 0x00008c00fffc7b82 */ /* 0x000ea60000000800 */
[----:B------:R1:W-:Y:S04]  /*3b130*/  STL.64 [R1+0x1240], R200 ;  /* 0x001240c801007387 */ /* 0x0003e80000100a00 */
[----:B------:R-:W2:Y:S01]  /*3b140*/  LDL.LU.64 R222, [R1+0x1448] ;  /* 0x0014480001de7983 */ /* 0x000ea20000300a00 */
[----:B------:R-:W-:Y:S01]  /*3b150*/  ISETP.GE.U32.AND P0, PT, R6, 0x7ffffe92, PT ;  /* 0x7ffffe920600780c */ /* 0x000fe20003f06070 */
[----:B------:R-:W-:-:S02]  /*3b160*/  VIADD R6, R13, 0xffffff10 ;  /* 0xffffff100d067836 */ /* 0x000fc40000000000 */
[----:B------:R-:W2:Y:S03]  /*3b170*/  LDC R13, c[0x0][0x230] ;  /* 0x00008c00ff0d7b82 */ /* 0x000ea60000000800 */
[----:B------:R-:W-:-:S07]  /*3b180*/  ISETP.GE.U32.AND P1, PT, R6, 0x7ffffe91, PT ;  /* 0x7ffffe910600780c */ /* 0x000fce0003f26070 */
[----:B------:R-:W-:Y:S04]  /*3b190*/  LDGSTS.E [R4+0x70008], desc[UR60][R214.64], !P0 ;  /* 0x70008000d6047fae */ /* 0x000fe8000c12187c */
[----:B------:R-:W-:Y:S04]  /*3b1a0*/  LDGSTS.E [R4+0x74008], desc[UR60][R212.64], !P0 ;  /* 0x74008000d4047fae */ /* 0x000fe8000c12187c */
[----:B------:R-:W-:Y:S01]  /*3b1b0*/  LDGSTS.E [R4+0x78008], desc[UR60][R200.64], !P0 ;  /* 0x78008000c8047fae */ /* 0x000fe2000c12187c */
[----:B------:R-:W-:Y:S02]  /*3b1c0*/  IADD3 R6, R15, -0x91, RZ ;  /* 0xffffff6f0f067810 */ /* 0x000fe40007ffe0ff */
[----:B------:R-:W2:Y:S02]  /*3b1d0*/  LDC R15, c[0x0][0x230] ;  /* 0x00008c00ff0f7b82 */ /* 0x000ea40000000800 */
[----:B------:R-:W-:Y:S01]  /*3b1e0*/  ISETP.GE.U32.AND P2, PT, R6, 0x7ffffef0, PT ;  /* 0x7ffffef00600780c */ /* 0x000fe20003f46070 */
[----:B----4-:R-:W-:-:S05]  /*3b1f0*/  IMAD.WIDE R10, R5, 0x4, R216 ;  /* 0x00000004050a7825 */ /* 0x010fca00078e02d8 */
[----:B------:R3:W-:Y:S04]  /*3b200*/  STL.64 [R1+0x1238], R10 ;  /* 0x0012380a01007387 */ /* 0x0007e80000100a00 */
[----:B------:R-:W4:Y:S04]  /*3b210*/  LDL.LU.64 R216, [R1+0x1450] ;  /* 0x0014500001d87983 */ /* 0x000f280000300a00 */
[----:B-1----:R-:W4:Y:S04]  /*3b220*/  LDL.LU.64 R214, [R1+0x1458] ;  /* 0x0014580001d67983 */ /* 0x002f280000300a00 */
[----:B------:R-:W4:Y:S04]  /*3b230*/  LDL.LU.64 R200, [R1+0x1460] ;  /* 0x0014600001c87983 */ /* 0x000f280000300a00 */
[----:B------:R-:W4:Y:S04]  /*3b240*/  LDL.LU.64 R212, [R1+0x1468] ;  /* 0x0014680001d47983 */ /* 0x000f280000300a00 */
[----:B------:R3:W-:Y:S01]  /*3b250*/  LDGSTS.E [R4+0x7c008], desc[UR60][R10.64], !P0 ;  /* 0x7c0080000a047fae */ /* 0x0007e2000c12187c */
        /* <DEDUP_REMOVED lines=10> */
[----:B------:R-:W4:Y:S04]  /*3b300*/  LDL.LU.64 R210, [R1+0x1470] ;  /* 0x0014700001d27983 */ /* 0x000f280000300a00 */
[----:B-1----:R-:W4:Y:S04]  /*3b310*/  LDL.LU.64 R208, [R1+0x1478] ;  /* 0x0014780001d07983 */ /* 0x002f280000300a00 */
[----:B------:R-:W4:Y:S04]  /*3b320*/  LDL.LU.64 R204, [R1+0x1480] ;  /* 0x0014800001cc7983 */ /* 0x000f280000300a00 */
[----:B------:R-:W-:Y:S04]  /*3b330*/  LDGSTS.E [R4+0x7800c], desc[UR60][R202.64], !P1 ;  /* 0x7800c000ca047fae */ /* 0x000fe8000c92187c */
[----:B------:R1:W-:Y:S01]  /*3b340*/  LDGSTS.E [R4+0x7c00c], desc[UR60][R10.64], !P1 ;  /* 0x7c00c0000a047fae */ /* 0x0003e2000c92187c */
[----:B------:R-:W-:-:S03]  /*3b350*/  IMAD.WIDE R220, R5, 0x4, R220 ;  /* 0x0000000405dc7825 */ /* 0x000fc600078e02dc */
[----:B---3--:R-:W3:Y:S01]  /*3b360*/  LDL.LU.64 R202, [R1+0x1488] ;  /* 0x0014880001ca7983 */ /* 0x008ee20000300a00 */
[----:B--2---:R-:W-:-:S03]  /*3b370*/  IMAD.WIDE R218, R5, 0x4, R218 ;  /* 0x0000000405da7825 */ /* 0x004fc600078e02da */
[----:B------:R-:W-:Y:S01]  /*3b380*/  STL.64 [R1+0x2698], R220 ;  /* 0x002698dc01007387 */ /* 0x000fe20000100a00 */
[----:B------:R-:W-:-:S03]  /*3b390*/  IMAD.WIDE R206, R5, 0x4, R206 ;  /* 0x0000000405ce7825 */ /* 0x000fc600078e02ce */
[----:B------:R-:W-:Y:S04]  /*3b3a0*/  STL.64 [R1+0x2690], R218 ;  /* 0x002690da01007387 */ /* 0x000fe80000100a00 */
[----:B------:R-:W-:Y:S04]  /*3b3b0*/  LDGSTS.E [R7+0x40000], desc[UR60][R220.64], !P2 ;  /* 0x40000000dc077fae */ /* 0x000fe8000d12187c */
[----:B------:R2:W-:Y:S01]  /*3b3c0*/  STL.64 [R1+0x2688], R206 ;  /* 0x002688ce01007387 */ /* 0x0005e20000100a00 */
[----:B-1----:R-:W-:-:S03]  /*3b3d0*/  IMAD.WIDE R10, R5, 0x4, R222 ;  /* 0x00000004050a7825 */ /* 0x002fc600078e02de */
[----:B------:R4:W-:Y:S04]  /*3b3e0*/  LDGSTS.E [R7+0x44000], desc[UR60][R218.64], !P2 ;  /* 0x44000000da077fae */ /* 0x0009e8000d12187c */
[----:B------:R1:W-:Y:S04]  /*3b3f0*/  STL.64 [R1+0x2680], R10 ;  /* 0x0026800a01007387 */ /* 0x0003e80000100a00 */
[----:B------:R-:W-:Y:S01]  /*3b400*/  LDGSTS.E [R7+0x48000], desc[UR60][R206.64], !P2 ;  /* 0x48000000ce077fae */ /* 0x000fe2000d12187c */
[----:B------:R-:W-:Y:S02]  /*3b410*/  VIADD R6, R252, 0xffffff6e ;  /* 0xffffff6efc067836 */ /* 0x000fe40000000000 */
[----:B------:R-:W3:Y:S01]  /*3b420*/  LDC R252, c[0x0][0x230] ;  /* 0x00008c00fffc7b82 */ /* 0x000ee20000000800 */
[----:B------:R1:W-:Y:S04]  /*3b430*/  LDGSTS.E [R7+0x4c000], desc[UR60][R10.64], !P2 ;  /* 0x4c0000000a077fae */ /* 0x0003e8000d12187c */
[----:B--2---:R-:W2:Y:S01]  /*3b440*/  LDL.LU.64 R206, [R1+0x1490] ;  /* 0x0014900001ce7983 */ /* 0x004ea20000300a00 */
[----:B------:R-:W-:-:S02]  /*3b450*/  ISETP.GE.U32.AND P6, PT, R6, 0x7ffffeef, PT ;  /* 0x7ffffeef0600780c */ /* 0x000fc40003fc6070 */
[----:B------:R-:W-:Y:S02]  /*3b460*/  IADD3 R6, R13, -0x93, RZ ;  /* 0xffffff6d0d067810 */ /* 0x000fe40007ffe0ff */
[----:B------:R-:W2:Y:S02]  /*3b470*/  LDC R13, c[0x0][0x230] ;  /* 0x00008c00ff0d7b82 */ /* 0x000ea40000000800 */
[----:B------:R-:W-:Y:S01]  /*3b480*/  ISETP.GE.U32.AND P0, PT, R6, 0x7ffffeee, PT ;  /* 0x7ffffeee0600780c */ /* 0x000fe20003f06070 */
[----:B----4-:R-:W-:-:S04]  /*3b490*/  IMAD.WIDE R218, R5, 0x4, R216 ;  /* 0x0000000405da7825 */ /* 0x010fc800078e02d8 */
[C---:B------:R-:W-:Y:S01]  /*3b4a0*/  IMAD.WIDE R216, R5.reuse, 0x4, R214 ;  /* 0x0000000405d87825 */ /* 0x040fe200078e02d6 */
[----:B------:R-:W-:Y:S03]  /*3b4b0*/  STL.64 [R1+0x2678], R218 ;  /* 0x002678da01007387 */ /* 0x000fe60000100a00 */
[C---:B------:R-:W-:Y:S01]  /*3b4c0*/  IMAD.WIDE R200, R5.reuse, 0x4, R200 ;  /* 0x0000000405c87825 */ /* 0x040fe200078e02c8 */
[----:B------:R-:W4:Y:S03]  /*3b4d0*/  LDL.LU.64 R214, [R1+0x1498] ;  /* 0x0014980001d67983 */ /* 0x000f260000300a00 */
[C---:B-1----:R-:W-:Y:S01]  /*3b4e0*/  IMAD.WIDE R10, R5.reuse, 0x4, R212 ;  /* 0x00000004050a7825 */ /* 0x042fe200078e02d4 */
        /* <DEDUP_REMOVED lines=18> */
[----:B---3--:R-:W-:-:S03]  /*3b610*/  IMAD.WIDE R10, R5, 0x4, R202 ;  /* 0x00000004050a7825 */ /* 0x008fc600078e02ca */
[----:B------:R-:W-:Y:S04]  /*3b620*/  LDGSTS.E [R7+0x48008], desc[UR60][R208.64], !P0 ;  /* 0x48008000d0077fae */ /* 0x000fe8000c12187c */
[----:B------:R-:W3:Y:S04]  /*3b630*/  LDL.LU.64 R202, [R1+0x14c0] ;  /* 0x0014c00001ca7983 */ /* 0x000ee80000300a00 */
[----:B------:R1:W-:Y:S04]  /*3b640*/  STL.64 [R1+0x2648], R208 ;  /* 0x002648d001007387 */ /* 0x0003e80000100a00 */
[----:B------:R-:W3:Y:S04]  /*3b650*/  LDL.LU.64 R222, [R1+0x14c8] ;  /* 0x0014c80001de7983 */ /* 0x000ee80000300a00 */
[----:B------:R4:W-:Y:S04]  /*3b660*/  STL.64 [R1+0x2640], R10 ;  /* 0x0026400a01007387 */ /* 0x0009e80000100a00 */
[----:B------:R-:W3:Y:S04]  /*3b670*/  LDL.LU.64 R218, [R1+0x14d0] ;  /* 0x0014d00001da7983 */ /* 0x000ee80000300a00 */
[----:B-1----:R-:W3:Y:S01]  /*3b680*/  LDL.LU.64 R208, [R1+0x14d8] ;  /* 0x0014d80001d07983 */ /* 0x002ee20000300a00 */
[----:B------:R-:W-:-:S02]  /*3b690*/  VIADD R6, R15, 0xffffff6c ;  /* 0xffffff6c0f067836 */ /* 0x000fc40000000000 */
[----:B------:R-:W1:Y:S01]  /*3b6a0*/  LDC R15, c[0x0][0x230] ;  /* 0x00008c00ff0f7b82 */ /* 0x000e620000000800 */
[----:B------:R4:W-:Y:S01]  /*3b6b0*/  LDGSTS.E [R7+0x4c008], desc[UR60][R10.64], !P0 ;  /* 0x4c0080000a077fae */ /* 0x0009e2000c12187c */
[----:B--2---:R-:W-:-:S03]  /*3b6c0*/  IMAD.WIDE R216, R5, 0x4, R206 ;  /* 0x0000000405d87825 */ /* 0x004fc600078e02ce */
        /* <DEDUP_REMOVED lines=11> */
[----:B----4-:R-:W-:-:S04]  /*3b780*/  IMAD.WIDE R214, R5, 0x4, R214 ;  /* 0x0000000405d67825 */ /* 0x010fc800078e02d6 */
[C---:B------:R-:W-:Y:S01]  /*3b790*/  IMAD.WIDE R212, R5.reuse, 0x4, R212 ;  /* 0x0000000405d47825 */ /* 0x040fe200078e02d4 */
        /* <DEDUP_REMOVED lines=8> */
[----:B----4-:R-:W4:Y:S01]  /*3b820*/  LDL.LU.64 R214, [R1+0x14f8] ;  /* 0x0014f80001d67983 */ /* 0x010f220000300a00 */
[----:B------:R-:W-:-:S03]  /*3b830*/  IMAD.WIDE R220, R5, 0x4, R200 ;  /* 0x0000000405dc7825 */ /* 0x000fc600078e02c8 */
[----:B------:R-:W4:Y:S04]  /*3b840*/  LDL.LU.64 R212, [R1+0x1500] ;  /* 0x0015000001d47983 */ /* 0x000f280000300a00 */
[----:B------:R1:W-:Y:S04]  /*3b850*/  STL.64 [R1+0x23d8], R220 ;  /* 0x0023d8dc01007387 */ /* 0x0003e80000100a00 */
[----:B------:R-:W4:Y:S04]  /*3b860*/  LDL.LU.64 R200, [R1+0x1508] ;  /* 0x0015080001c87983 */ /* 0x000f280000300a00 */
[----:B------:R1:W-:Y:S01]  /*3b870*/  LDGSTS.E [R7+0x50000], desc[UR60][R220.64], !P2 ;  /* 0x50000000dc077fae */ /* 0x0003e2000d12187c */
[----:B------:R-:W-:-:S05]  /*3b880*/  IMAD.WIDE R204, R5, 0x4, R204 ;  /* 0x0000000405cc7825 */ /* 0x000fca00078e02cc */
[----:B------:R1:W-:Y:S04]  /*3b890*/  STL.64 [R1+0x23d0], R204 ;  /* 0x0023d0cc01007387 */ /* 0x0003e80000100a00 */
[----:B------:R-:W-:Y:S01]  /*3b8a0*/  LDGSTS.E [R7+0x54000], desc[UR60][R204.64], !P2 ;  /* 0x54000000cc077fae */ /* 0x000fe2000d12187c */
[----:B---3--:R-:W-:-:S04]  /*3b8b0*/  IMAD.WIDE R202, R5, 0x4, R202 ;  /* 0x0000000405ca7825 */ /* 0x008fc800078e02ca */
        /* <DEDUP_REMOVED lines=11> */
[----:B------:R-:W-:Y:S01]  /*3b970*/  LDGSTS.E [R7+0x50004], desc[UR60][R220.64], !P6 ;  /* 0x50004000dc077fae */ /* 0x000fe2000f12187c */
[----:B--2---:R-:W-:-:S03]  /*3b980*/  IMAD.WIDE R206, R5, 0x4, R206 ;  /* 0x0000000405ce7825 */ /* 0x004fc600078e02ce */
[----:B------:R-:W-:Y:S01]  /*3b990*/  LDGSTS.E [R7+0x54004], desc[UR60][R208.64], !P6 ;  /* 0x54004000d0077fae */ /* 0x000fe2000f12187c */
[----:B------:R-:W-:Y:S02]  /*3b9a0*/  IADD3 R6, R15, -0xb3, RZ ;  /* 0xffffff4d0f067810 */ /* 0x000fe40007ffe0ff */
[----:B------:R-:W2:Y:S01]  /*3b9b0*/  LDC R15, c[0x0][0x230] ;  /* 0x00008c00ff0f7b82 */ /* 0x000ea20000000800 */
[----:B------:R-:W-:Y:S01]  /*3b9c0*/  LDGSTS.E [R7+0x58004], desc[UR60][R206.64], !P6 ;  /* 0x58004000ce077fae */ /* 0x000fe2000f12187c */
[----:B---3--:R-:W-:-:S03]  /*3b9d0*/  IMAD.WIDE R10, R5, 0x4, R210 ;  /* 0x00000004050a7825 */ /* 0x008fc600078e02d2 */
[----:B------:R-:W3:Y:S04]  /*3b9e0*/  LDL.LU.64 R210, [R1+0x1520] ;  /* 0x0015200001d27983 */ /* 0x000ee80000300a00 */
        /* <DEDUP_REMOVED lines=13> */
[----:B----4-:R-:W-:-:S04]  /*3bac0*/  IMAD.WIDE R214, R5, 0x4, R214 ;  /* 0x0000000405d67825 */ /* 0x010fc800078e02d6 */
[C---:B------:R-:W-:Y:S01]  /*3bad0*/  IMAD.WIDE R212, R5.reuse, 0x4, R212 ;  /* 0x0000000405d47825 */ /* 0x040fe200078e02d4 */
[----:B------:R4:W-:Y:S04]  /*3bae0*/  LDGSTS.E [R7+0x54008], desc[UR60][R214.64], !P0 ;  /* 0x54008000d6077fae */ /* 0x0009e8000c12187c */
[----:B------:R-:W-:Y:S01]  /*3baf0*/  LDGSTS.E [R7+0x58008], desc[UR60][R212.64], !P0 ;  /* 0x58008000d4077fae */ /* 0x000fe2000c12187c */
[----:B-1----:R-:W-:-:S03]  /*3bb00*/  IMAD.WIDE R10, R5, 0x4, R200 ;  /* 0x00000004050a7825 */ /* 0x002fc600078e02c8 */
[----:B------:R-:W2:Y:S04]  /*3bb10*/  LDL.LU.64 R200, [R1+0x1540] ;  /* 0x0015400001c87983 */ /* 0x000ea80000300a00 */
[----:B------:R-:W-:Y:S04]  /*3bb20*/  STL.64 [R1+0x2390], R214 ;  /* 0x002390d601007387 */ /* 0x000fe80000100a00 */
[----:B------:R-:W2:Y:S04]  /*3bb30*/  LDL.LU.64 R222, [R1+0x1548] ;  /* 0x0015480001de7983 */ /* 0x000ea80000300a00 */
[----:B------:R1:W-:Y:S04]  /*3bb40*/  STL.64 [R1+0x2388], R212 ;  /* 0x002388d401007387 */ /* 0x0003e80000100a00 */
[----:B------:R2:W-:Y:S04]  /*3bb50*/  STL.64 [R1+0x2380], R10 ;  /* 0x0023800a01007387 */ /* 0x0005e80000100a00 */
[----:B------:R2:W-:Y:S04]  /*3bb60*/  LDGSTS.E [R7+0x5c008], desc[UR60][R10.64], !P0 ;  /* 0x5c0080000a077fae */ /* 0x0005e8000c12187c */
[----:B-1----:R-:W2:Y:S01]  /*3bb70*/  LDL.LU.64 R212, [R1+0x1550] ;  /* 0x0015500001d47983 */ /* 0x002ea20000300a00 */
[----:B------:R-:W-:-:S03]  /*3bb80*/  IMAD.WIDE R216, R5, 0x4, R204 ;  /* 0x0000000405d87825 */ /* 0x000fc600078e02cc */
[----:B------:R-:W2:Y:S01]  /*3bb90*/  LDL.LU.64 R204, [R1+0x1558] ;  /* 0x0015580001cc7983 */ /* 0x000ea20000300a00 */
[----:B----4-:R-:W-:-:S03]  /*3bba0*/  IMAD.WIDE R214, R5, 0x4, R202 ;  /* 0x0000000405d67825 */ /* 0x010fc600078e02ca */
[----:B------:R1:W-:Y:S04]  /*3bbb0*/  STL.64 [R1+0x2378], R216 ;  /* 0x002378d801007387 */ /* 0x0003e80000100a00 */
[----:B------:R-:W4:Y:S04]  /*3bbc0*/  LDL.LU.64 R202, [R1+0x1560] ;  /* 0x0015600001ca7983 */ /* 0x000f280000300a00 */
[----:B------:R1:W-:Y:S04]  /*3bbd0*/  STL.64 [R1+0x2370], R214 ;  /* 0x002370d601007387 */ /* 0x0003e80000100a00 */
[----:B------:R-:W4:Y:S04]  /*3bbe0*/  LDL.LU.64 R220, [R1+0x1568] ;  /* 0x0015680001dc7983 */ /* 0x000f280000300a00 */
[----:B------:R-:W-:Y:S04]  /*3bbf0*/  LDGSTS.E [R7+0x5000c], desc[UR60][R216.64], !P1 ;  /* 0x5000c000d8077fae */ /* 0x000fe8000c92187c */
[----:B------:R-:W-:Y:S01]  /*3bc00*/  LDGSTS.E [R7+0x5400c], desc[UR60][R214.64], !P1 ;  /* 0x5400c000d6077fae */ /* 0x000fe2000c92187c */
[----:B---3--:R-:W-:-:S04]  /*3bc10*/  IMAD.WIDE R210, R5, 0x4, R210 ;  /* 0x0000000405d27825 */ /* 0x008fc800078e02d2 */
[C---:B--2---:R-:W-:Y:S01]  /*3bc20*/  IMAD.WIDE R10, R5.reuse, 0x4, R218 ;  /* 0x00000004050a7825 */ /* 0x044fe200078e02da */
[----:B------:R2:W-:Y:S04]  /*3bc30*/  STL.64 [R1+0x2368], R210 ;  /* 0x002368d201007387 */ /* 0x0005e80000100a00 */
[----:B------:R3:W-:Y:S01]  /*3bc40*/  STL.64 [R1+0x2360], R10 ;  /* 0x0023600a01007387 */ /* 0x0007e20000100a00 */
[----:B------:R-:W-:-:S03]  /*3bc50*/  IMAD.WIDE R208, R5, 0x4, R208 ;  /* 0x0000000405d07825 */ /* 0x000fc600078e02d0 */
[----:B-1----:R-:W4:Y:S04]  /*3bc60*/  LDL.LU.64 R216, [R1+0x1570] ;  /* 0x0015700001d87983 */ /* 0x002f280000300a00 */
[----:B------:R-:W4:Y:S04]  /*3bc70*/  LDL.LU.64 R214, [R1+0x1578] ;  /* 0x0015780001d67983 */ /* 0x000f280000300a00 */
[----:B------:R-:W-:Y:S04]  /*3bc80*/  LDGSTS.E [R7+0x5800c], desc[UR60][R210.64], !P1 ;  /* 0x5800c000d2077fae */ /* 0x000fe8000c92187c */
[----:B------:R1:W-:Y:S01]  /*3bc90*/  STL.64 [R1+0x2170], R208 ;  /* 0x002170d001007387 */ /* 0x0003e20000100a00 */
[----:B------:R-:W-:Y:S01]  /*3bca0*/  IADD3 R6, R13, -0xd1, RZ ;  /* 0xffffff2f0d067810 */ /* 0x000fe20007ffe0ff */
[----:B------:R-:W-:Y:S01]  /*3bcb0*/  IMAD.WIDE R206, R5, 0x4, R206 ;  /* 0x0000000405ce7825 */ /* 0x000fe200078e02ce */
[----:B------:R-:W4:Y:S01]  /*3bcc0*/  LDC R13, c[0x0][0x230] ;  /* 0x00008c00ff0d7b82 */ /* 0x000f220000000800 */
[----:B------:R3:W-:Y:S04]  /*3bcd0*/  LDGSTS.E [R7+0x5c00c], desc[UR60][R10.64], !P1 ;  /* 0x5c00c0000a077fae */ /* 0x0007e8000c92187c */
[----:B--2---:R-:W2:Y:S01]  /*3bce0*/  LDL.LU.64 R210, [R1+0x1580] ;  /* 0x0015800001d27983 */ /* 0x004ea20000300a00 */
[----:B------:R-:W-:-:S03]  /*3bcf0*/  ISETP.GE.U32.AND P2, PT, R6, 0x7ffffeb0, PT ;  /* 0x7ffffeb00600780c */ /* 0x000fc60003f46070 */
[----:B------:R1:W-:Y:S01]  /*3bd00*/  STL.64 [R1+0x1298], R206 ;  /* 0x001298ce01007387 */ /* 0x0003e20000100a00 */
[----:B------:R-:W-:Y:S02]  /*3bd10*/  VIADD R6, R15, 0xffffff2e ;  /* 0xffffff2e0f067836 */ /* 0x000fe40000000000 */
[----:B------:R-:W2:Y:S01]  /*3bd20*/  LDC R15, c[0x0][0x230] ;  /* 0x00008c00ff0f7b82 */ /* 0x000ea20000000800 */
[----:B------:R-:W2:Y:S06]  /*3bd30*/  LDL.LU.64 R218, [R1+0x1588] ;  /* 0x0015880001da7983 */ /* 0x000eac0000300a00 */
[----:B------:R-:W-:Y:S04]  /*3bd40*/  LDGSTS.E [R7+0x60000], desc[UR60][R208.64], !P2 ;  /* 0x60000000d0077fae */ /* 0x000fe8000d12187c */
[----:B------:R-:W-:Y:S01]  /*3bd50*/  LDGSTS.E [R7+0x64000], desc[UR60][R206.64], !P2 ;  /* 0x64000000ce077fae */ /* 0x000fe2000d12187c */
[----:B------:R-:W-:-:S02]  /*3bd60*/  ISETP.GE.U32.AND P6, PT, R6, 0x7ffffeaf, PT ;  /* 0x7ffffeaf0600780c */ /* 0x000fc40003fc6070 */
[----:B------:R-:W-:Y:S02]  /*3bd70*/  IADD3 R6, R252, -0xd3, RZ ;  /* 0xffffff2dfc067810 */ /* 0x000fe40007ffe0ff */
[----:B------:R-:W2:Y:S02]  /*3bd80*/  LDC R252, c[0x0][0x230] ;  /* 0x00008c00fffc7b82 */ /* 0x000ea40000000800 */
[----:B------:R-:W-:Y:S01]  /*3bd90*/  ISETP.GE.U32.AND P0, PT, R6, 0x7ffffeae, PT ;  /* 0x7ffffeae0600780c */ /* 0x000fe20003f06070 */
[----:B------:R-:W-:-:S04]  /*3bda0*/  IMAD.WIDE R200, R5, 0x4, R200 ;  /* 0x0000000405c87825 */ /* 0x000fc800078e02c8 */
[C---:B---3--:R-:W-:Y:S01]  /*3bdb0*/  IMAD.WIDE R10, R5.reuse, 0x4, R222 ;  /* 0x00000004050a7825 */ /* 0x048fe200078e02de */
[----:B------:R3:W-:Y:S04]  /*3bdc0*/  STL.64 [R1+0x12a0], R200 ;  /* 0x0012a0c801007387 */ /* 0x0007e80000100a00 */
[----:B------:R4:W-:Y:S04]  /*3bdd0*/  STL.64 [R1+0x2168], R10 ;  /* 0x0021680a01007387 */ /* 0x0009e80000100a00 */
[----:B-1----:R-:W2:Y:S04]  /*3bde0*/  LDL.LU.64 R208, [R1+0x1590] ;  /* 0x0015900001d07983 */ /* 0x002ea80000300a00 */
[----:B------:R-:W2:Y:S04]  /*3bdf0*/  LDL.LU.64 R206, [R1+0x1598] ;  /* 0x0015980001ce7983 */ /* 0x000ea80000300a00 */
[----:B------:R-:W-:Y:S01]  /*3be00*/  LDGSTS.E [R7+0x68000], desc[UR60][R200.64], !P2 ;  /* 0x68000000c8077fae */ /* 0x000fe2000d12187c */
[----:B------:R-:W-:-:S03]  /*3be10*/  IMAD.WIDE R212, R5, 0x4, R212 ;  /* 0x0000000405d47825 */ /* 0x000fc600078e02d4 */
[----:B------:R1:W-:Y:S04]  /*3be20*/  LDGSTS.E [R7+0x6c000], desc[UR60][R10.64], !P2 ;  /* 0x6c0000000a077fae */ /* 0x0003e8000d12187c */
[----:B------:R-:W-:Y:S04]  /*3be30*/  LDGSTS.E [R7+0x60004], desc[UR60][R212.64], !P6 ;  /* 0x60004000d4077fae */ /* 0x000fe8000f12187c */
[----:B---3--:R-:W3:Y:S04]  /*3be40*/  LDL.LU.64 R200, [R1+0x15a0] ;  /* 0x0015a00001c87983 */ /* 0x008ee80000300a00 */
[----:B------:R1:W-:Y:S01]  /*3be50*/  STL.64 [R1+0x2160], R212 ;  /* 0x002160d401007387 */ /* 0x0003e20000100a00 */
[----:B------:R-:W-:-:S05]  /*3be60*/  IMAD.WIDE R204, R5, 0x4, R204 ;  /* 0x0000000405cc7825 */ /* 0x000fca00078e02cc */
[----:B------:R1:W-:Y:S04]  /*3be70*/  STL.64 [R1+0x2158], R204 ;  /* 0x002158cc01007387 */ /* 0x0003e80000100a00 */
[----:B------:R-:W-:Y:S01]  /*3be80*/  LDGSTS.E [R7+0x64004], desc[UR60][R204.64], !P6 ;  /* 0x64004000cc077fae */ /* 0x000fe2000f12187c */
[----:B----4-:R-:W-:-:S05]  /*3be90*/  IMAD.WIDE R202, R5, 0x4, R202 ;  /* 0x0000000405ca7825 */ /* 0x010fca00078e02ca */
[----:B------:R4:W-:Y:S01]  /*3bea0*/  STL.64 [R1+0x2150], R202 ;  /* 0x002150ca01007387 */ /* 0x0009e20000100a00 */
[----:B-1----:R-:W-:-:S03]  /*3beb0*/  IMAD.WIDE R10, R5, 0x4, R220 ;  /* 0x00000004050a7825 */ /* 0x002fc600078e02dc */
[----:B------:R-:W3:Y:S04]  /*3bec0*/  LDL.LU.64 R222, [R1+0x15a8] ;  /* 0x0015a80001de7983 */ /* 0x000ee80000300a00 */
[----:B------:R-:W-:Y:S04]  /*3bed0*/  STL.64 [R1+0x2148], R10 ;  /* 0x0021480a01007387 */ /* 0x000fe80000100a00 */
[----:B------:R-:W3:Y:S04]  /*3bee0*/  LDL.LU.64 R212, [R1+0x15b0] ;  /* 0x0015b00001d47983 */ /* 0x000ee80000300a00 */
[----:B------:R-:W-:Y:S04]  /*3bef0*/  LDGSTS.E [R7+0x68004], desc[UR60][R202.64], !P6 ;  /* 0x68004000ca077fae */ /* 0x000fe8000f12187c */
[----:B------:R-:W3:Y:S04]  /*3bf00*/  LDL.LU.64 R204, [R1+0x15b8] ;  /* 0x0015b80001cc7983 */ /* 0x000ee80000300a00 */
[----:B------:R1:W-:Y:S04]  /*3bf10*/  LDGSTS.E [R7+0x6c004], desc[UR60][R10.64], !P6 ;  /* 0x6c0040000a077fae */ /* 0x0003e8000f12187c */
[----:B----4-:R-:W4:Y:S01]  /*3bf20*/  LDL.LU.64 R202, [R1+0x15c0] ;  /* 0x0015c00001ca7983 */ /* 0x010f220000300a00 */
        /* <DEDUP_REMOVED lines=8> */
[----:B-1----:R-:W4:Y:S01]  /*3bfb0*/  LDL.LU.64 R216, [R1+0x15c8] ;  /* 0x0015c80001d87983 */ /* 0x002f220000300a00 */
        /* <DEDUP_REMOVED lines=9> */
[----:B------:R-:W4:Y:S01]  /*3c050*/  LDC R15, c[0x0][0x230] ;  /* 0x00008c00ff0f7b82 */ /* 0x000f220000000800 */
[C---:B------:R-:W-:Y:S02]  /*3c060*/  IMAD.WIDE R220, R5.reuse, 0x4, R208 ;  /* 0x0000000405dc7825 */ /* 0x040fe400078e02d0 */
[----:B------:R-:W4:Y:S02]  /*3c070*/  LDL.LU.64 R208, [R1+0x15d0] ;  /* 0x0015d00001d07983 */ /* 0x000f240000300a00 */
[C---:B------:R-:W-:Y:S02]  /*3c080*/  IMAD.WIDE R218, R5.reuse, 0x4, R206 ;  /* 0x0000000405da7825 */ /* 0x040fe400078e02ce */
[----:B------:R-:W-:Y:S04]  /*3c090*/  STL.64 [R1+0x2120], R220 ;  /* 0x002120dc01007387 */ /* 0x000fe80000100a00 */
[----:B------:R-:W4:Y:S04]  /*3c0a0*/  LDL.LU.64 R206, [R1+0x15d8] ;  /* 0x0015d80001ce7983 */ /* 0x000f280000300a00 */
[----:B------:R-:W-:Y:S04]  /*3c0b0*/  STL.64 [R1+0x2118], R218 ;  /* 0x002118da01007387 */ /* 0x000fe80000100a00 */
[----:B------:R-:W-:Y:S01]  /*3c0c0*/  LDGSTS.E [R7+0x6000c], desc[UR60][R220.64], !P1 ;  /* 0x6000c000dc077fae */ /* 0x000fe2000c92187c */
[----:B---3--:R-:W-:-:S03]  /*3c0d0*/  IMAD.WIDE R214, R5, 0x4, R200 ;  /* 0x0000000405d67825 */ /* 0x008fc600078e02c8 */
[----:B------:R-:W3:Y:S04]  /*3c0e0*/  LDL.LU.64 R200, [R1+0x15e0] ;  /* 0x0015e00001c87983 */ /* 0x000ee80000300a00 */
[----:B------:R1:W-:Y:S04]  /*3c0f0*/  STL.64 [R1+0x2110], R214 ;  /* 0x002110d601007387 */ /* 0x0003e80000100a00 */
[----:B--2---:R-:W2:Y:S04]  /*3c100*/  LDL.LU.64 R210, [R1+0x15e8] ;  /* 0x0015e80001d27983 */ /* 0x004ea80000300a00 */
[----:B------:R-:W-:Y:S04]  /*3c110*/  LDGSTS.E [R7+0x6400c], desc[UR60][R218.64], !P1 ;  /* 0x6400c000da077fae */ /* 0x000fe8000c92187c */
[----:B------:R1:W-:Y:S02]  /*3c120*/  LDGSTS.E [R7+0x6800c], desc[UR60][R214.64], !P1 ;  /* 0x6800c000d6077fae */ /* 0x0003e4000c92187c */
[----:B-1----:R-:W-:-:S05]  /*3c130*/  IMAD.WIDE R10, R5, 0x4, R222 ;  /* 0x00000004050a7825 */ /* 0x002fca00078e02de */
[----:B------:R1:W-:Y:S01]  /*3c140*/  STL.64 [R1+0x2108], R10 ;  /* 0x0021080a01007387 */ /* 0x0003e20000100a00 */
[----:B------:R-:W-:-:S03]  /*3c150*/  IMAD.WIDE R214, R5, 0x4, R212 ;  /* 0x0000000405d67825 */ /* 0x000fc600078e02d4 */
[----:B------:R-:W2:Y:S04]  /*3c160*/  LDL.LU.64 R220, [R1+0x15f0] ;  /* 0x0015f00001dc7983 */ /* 0x000ea80000300a00 */
[----:B------:R1:W-:Y:S01]  /*3c170*/  STL.64 [R1+0x1fa0], R214 ;  /* 0x001fa0d601007387 */ /* 0x0003e20000100a00 */
[----:B------:R-:W-:-:S03]  /*3c180*/  IMAD.WIDE R212, R5, 0x4, R204 ;  /* 0x0000000405d47825 */ /* 0x000fc600078e02cc */
[----:B------:R1:W-:Y:S04]  /*3c190*/  LDGSTS.E [R7+0x6c00c], desc[UR60][R10.64], !P1 ;  /* 0x6c00c0000a077fae */ /* 0x0003e8000c92187c */
[----:B------:R-:W2:Y:S01]  /*3c1a0*/  LDL.LU.64 R218, [R1+0x15f8] ;  /* 0x0015f80001da7983 */ /* 0x000ea20000300a00 */
[----:B----4-:R-:W-:-:S03]  /*3c1b0*/  IMAD.WIDE R202, R5, 0x4, R202 ;  /* 0x0000000405ca7825 */ /* 0x010fc600078e02ca */
[----:B------:R-:W-:Y:S04]  /*3c1c0*/  STL.64 [R1+0x1f98], R212 ;  /* 0x001f98d401007387 */ /* 0x000fe80000100a00 */
[----:B------:R-:W4:Y:S04]  /*3c1d0*/  LDL.LU.64 R204, [R1+0x1600] ;  /* 0x0016000001cc7983 */ /* 0x000f280000300a00 */
[----:B------:R1:W-:Y:S04]  /*3c1e0*/  STL.64 [R1+0x1f90], R202 ;  /* 0x001f90ca01007387 */ /* 0x0003e80000100a00 */
[----:B------:R-:W4:Y:S04]  /*3c1f0*/  LDL.LU.64 R222, [R1+0x1608] ;  /* 0x0016080001de7983 */ /* 0x000f280000300a00 */
[----:B------:R-:W-:Y:S04]  /*3c200*/  LDGSTS.E [R7+0x70000], desc[UR60][R214.64], !P2 ;  /* 0x70000000d6077fae */ /* 0x000fe8000d12187c */
[----:B------:R-:W-:Y:S04]  /*3c210*/  LDGSTS.E [R7+0x74000], desc[UR60][R212.64], !P2 ;  /* 0x74000000d4077fae */ /* 0x000fe8000d12187c */
[----:B------:R-:W-:Y:S01]  /*3c220*/  LDGSTS.E [R7+0x78000], desc[UR60][R202.64], !P2 ;  /* 0x78000000ca077fae */ /* 0x000fe2000d12187c */
[----:B-1----:R-:W-:-:S05]  /*3c230*/  IMAD.WIDE R10, R5, 0x4, R216 ;  /* 0x00000004050a7825 */ /* 0x002fca00078e02d8 */
[----:B------:R2:W-:Y:S04]  /*3c240*/  STL.64 [R1+0x1f88], R10 ;  /* 0x001f880a01007387 */ /* 0x0005e80000100a00 */
[----:B------:R-:W4:Y:S04]  /*3c250*/  LDL.LU.64 R216, [R1+0x1610] ;  /* 0x0016100001d87983 */ /* 0x000f280000300a00 */
[----:B------:R-:W4:Y:S04]  /*3c260*/  LDL.LU.64 R214, [R1+0x1618] ;  /* 0x0016180001d67983 */ /* 0x000f280000300a00 */
[----:B------:R-:W4:Y:S04]  /*3c270*/  LDL.LU.64 R202, [R1+0x1620] ;  /* 0x0016200001ca7983 */ /* 0x000f280000300a00 */
[----:B------:R-:W4:Y:S01]  /*3c280*/  LDL.LU.64 R212, [R1+0x1628] ;  /* 0x0016280001d47983 */ /* 0x000f220000300a00 */
        /* <DEDUP_REMOVED lines=15> */
[----:B---3--:R-:W-:-:S03]  /*3c380*/  IMAD.WIDE R200, R5, 0x4, R200 ;  /* 0x0000000405c87825 */ /* 0x008fc600078e02c8 */
[----:B------:R-:W-:Y:S01]  /*3c390*/  LDGSTS.E [R7+0x74004], desc[UR60][R206.64], !P6 ;  /* 0x74004000ce077fae */ /* 0x000fe2000f12187c */
[----:B--2---:R-:W-:-:S03]  /*3c3a0*/  IMAD.WIDE R10, R5, 0x4, R210 ;  /* 0x00000004050a7825 */ /* 0x004fc600078e02d2 */
[----:B------:R2:W-:Y:S04]  /*3c3b0*/  STL.64 [R1+0x1f70], R200 ;  /* 0x001f70c801007387 */ /* 0x0005e80000100a00 */
[----:B------:R3:W-:Y:S04]  /*3c3c0*/  STL.64 [R1+0x1f68], R10 ;  /* 0x001f680a01007387 */ /* 0x0007e80000100a00 */
[----:B------:R-:W3:Y:S04]  /*3c3d0*/  LDL.LU.64 R210, [R1+0x1630] ;  /* 0x0016300001d27983 */ /* 0x000ee80000300a00 */
[----:B-1----:R-:W3:Y:S04]  /*3c3e0*/  LDL.LU.64 R208, [R1+0x1638] ;  /* 0x0016380001d07983 */ /* 0x002ee80000300a00 */
[----:B------:R-:W3:Y:S04]  /*3c3f0*/  LDL.LU.64 R206, [R1+0x1640] ;  /* 0x0016400001ce7983 */ /* 0x000ee80000300a00 */
        /* <DEDUP_REMOVED lines=8> */
[----:B----4-:R-:W-:-:S03]  /*3c480*/  IMAD.WIDE R204, R5, 0x4, R204 ;  /* 0x0000000405cc7825 */ /* 0x010fc600078e02cc */
[----:B------:R1:W-:Y:S01]  /*3c490*/  LDGSTS.E [R7+0x74008], desc[UR60][R218.64], !P0 ;  /* 0x74008000da077fae */ /* 0x0003e2000c12187c */
[----:B---3--:R-:W-:-:S03]  /*3c4a0*/  IMAD.WIDE R10, R5, 0x4, R222 ;  /* 0x00000004050a7825 */ /* 0x008fc600078e02de */
        /* <DEDUP_REMOVED lines=332> */
[----:B------:R-:W4:Y:S01]  /*3d970*/  LDL.LU.64 R200, [R1+0x1888] ;  /* 0x0018880001c87983 */ /* 0x000f220000300a00 */
[----:B------:R-:W-:-:S03]  /*3d980*/  IMAD.WIDE R204, R5, 0x4, R204 ;  /* 0x0000000405cc7825 */ /* 0x000fc600078e02cc */
[----:B------:R1:W-:Y:S04]  /*3d990*/  LDGSTS.E [R14+0x40000], desc[UR60][R220.64], !P2 ;  /* 0x40000000dc0e7fae */ /* 0x0003e8000d12187c */
        /* <DEDUP_REMOVED lines=16> */
[----:B------:R-:W-:Y:S04]  /*3daa0*/  LDGSTS.E [R14+0x40004], desc[UR60][R220.64], !P6 ;  /* 0x40004000dc0e7fae */ /* 0x000fe8000f12187c */
[----:B------:R-:W-:Y:S01]  /*3dab0*/  LDGSTS.E [R14+0x44004], desc[UR60][R208.64], !P6 ;  /* 0x44004000d00e7fae */ /* 0x000fe2000f12187c */
[----:B------:R-:W-:Y:S02]  /*3dac0*/  IADD3 R6, R252, -0x9b, RZ ;  /* 0xffffff65fc067810 */ /* 0x000fe40007ffe0ff */
[----:B------:R-:W1:Y:S02]  /*3dad0*/  LDC R252, c[0x0][0x230] ;  /* 0x00008c00fffc7b82 */ /* 0x000e640000000800 */
        /* <DEDUP_REMOVED lines=49> */
[----:B------:R-:W2:Y:S01]  /*3ddf0*/  LDL.LU.64 R216, [R1+0x18f0] ;  /* 0x0018f00001d87983 */ /* 0x000ea20000300a00 */
[----:B------:R-:W-:-:S03]  /*3de00*/  IMAD.WIDE R208, R5, 0x4, R208 ;  /* 0x0000000405d07825 */ /* 0x000fc600078e02d0 */
[----:B-1----:R-:W2:Y:S04]  /*3de10*/  LDL.LU.64 R214, [R1+0x18f8] ;  /* 0x0018f80001d67983 */ /* 0x002ea80000300a00 */
        /* <DEDUP_REMOVED lines=111> */
[----:B------:R-:W-:Y:S01]  /*3e510*/  LDGSTS.E [R14+0x68004], desc[UR60][R200.64], !P6 ;  /* 0x68004000c80e7fae */ /* 0x000fe2000f12187c */
[----:B------:R-:W-:-:S03]  /*3e520*/  IMAD.WIDE R220, R5, 0x4, R220 ;  /* 0x0000000405dc7825 */ /* 0x000fc600078e02dc */
[----:B------:R1:W-:Y:S04]  /*3e530*/  LDGSTS.E [R14+0x6c004], desc[UR60][R10.64], !P6 ;  /* 0x6c0040000a0e7fae */ /* 0x0003e8000f12187c */
[----:B------:R-:W-:Y:S01]  /*3e540*/  LDGSTS.E [R14+0x60008], desc[UR60][R220.64], !P0 ;  /* 0x60008000dc0e7fae */ /* 0x000fe2000c12187c */
[----:B--2---:R-:W-:-:S03]  /*3e550*/  IMAD.WIDE R218, R5, 0x4, R218 ;  /* 0x0000000405da7825 */ /* 0x004fc600078e02da */
[----:B---3--:R-:W2:Y:S04]  /*3e560*/  LDL.LU.64 R200, [R1+0x19c8] ;  /* 0x0019c80001c87983 */ /* 0x008ea80000300a00 */
[----:B------:R-:W-:Y:S01]  /*3e570*/  STL.64 [R1+0x1960], R220 ;  /* 0x001960dc01007387 */ /* 0x000fe20000100a00 */
[----:B------:R-:W-:-:S03]  /*3e580*/  IMAD.WIDE R204, R5, 0x4, R204 ;  /* 0x0000000405cc7825 */ /* 0x000fc600078e02cc */
[----:B------:R-:W-:Y:S04]  /*3e590*/  STL.64 [R1+0x1958], R218 ;  /* 0x001958da01007387 */ /* 0x000fe80000100a00 */
[----:B------:R3:W-:Y:S04]  /*3e5a0*/  STL.64 [R1+0x1950], R204 ;  /* 0x001950cc01007387 */ /* 0x0007e80000100a00 */
[----:B------:R4:W-:Y:S01]  /*3e5b0*/  LDGSTS.E [R14+0x64008], desc[UR60][R218.64], !P0 ;  /* 0x64008000da0e7fae */ /* 0x0009e2000c12187c */
[----:B-1----:R-:W-:-:S03]  /*3e5c0*/  IMAD.WIDE R10, R5, 0x4, R222 ;  /* 0x00000004050a7825 */ /* 0x002fc600078e02de */
[----:B------:R-:W-:Y:S04]  /*3e5d0*/  LDGSTS.E [R14+0x68008], desc[UR60][R204.64], !P0 ;  /* 0x68008000cc0e7fae */ /* 0x000fe8000c12187c */
[----:B------:R1:W-:Y:S01]  /*3e5e0*/  STL.64 [R1+0x1948], R10 ;  /* 0x0019480a01007387 */ /* 0x0003e20000100a00 */
[----:B------:R-:W-:Y:S02]  /*3e5f0*/  VIADD R6, R252, 0xffffff24 ;  /* 0xffffff24fc067836 */ /* 0x000fe40000000000 */
[----:B------:R-:W2:Y:S01]  /*3e600*/  LDC R252, c[0x0][0x230] ;  /* 0x00008c00fffc7b82 */ /* 0x000ea20000000800 */
[----:B------:R1:W-:Y:S04]  /*3e610*/  LDGSTS.E [R14+0x6c008], desc[UR60][R10.64], !P0 ;  /* 0x6c0080000a0e7fae */ /* 0x0003e8000c12187c */
[----:B---3--:R-:W3:Y:S01]  /*3e620*/  LDL.LU.64 R204, [R1+0x19d0] ;  /* 0x0019d00001cc7983 */ /* 0x008ee20000300a00 */
[----:B------:R-:W-:-:S02]  /*3e630*/  ISETP.GE.U32.AND P1, PT, R6, 0x7ffffea5, PT ;  /* 0x7ffffea50600780c */ /* 0x000fc40003f26070 */
[----:B------:R-:W-:Y:S02]  /*3e640*/  IADD3 R6, R13, -0xf9, RZ ;  /* 0xffffff070d067810 */ /* 0x000fe40007ffe0ff */
[----:B------:R-:W3:Y:S02]  /*3e650*/  LDC R13, c[0x0][0x230] ;  /* 0x00008c00ff0d7b82 */ /* 0x000ee40000000800 */
        /* <DEDUP_REMOVED lines=21> */
[----:B------:R-:W4:Y:S04]  /*3e7b0*/  LDL.LU.64 R208, [R1+0x19f8] ;  /* 0x0019f80001d07983 */ /* 0x000f280000300a00 */
[----:B------:R-:W-:Y:S04]  /*3e7c0*/  STL.64 [R1+0x1918], R210 ;  /* 0x001918d201007387 */ /* 0x000fe80000100a00 */
[----:B------:R3:W-:Y:S04]  /*3e7d0*/  LDGSTS.E [R14+0x70000], desc[UR60][R216.64], !P2 ;  /* 0x70000000d80e7fae */ /* 0x0007e8000d12187c */
        /* <DEDUP_REMOVED lines=12> */
[----:B---3--:R-:W-:-:S03]  /*3e8a0*/  IMAD.WIDE R216, R5, 0x4, R204 ;  /* 0x0000000405d87825 */ /* 0x008fc600078e02cc */
[----:B------:R-:W3:Y:S04]  /*3e8b0*/  LDL.LU.64 R204, [R1+0x1a20] ;  /* 0x001a200001cc7983 */ /* 0x000ee80000300a00 */
[----:B------:R4:W-:Y:S04]  /*3e8c0*/  STL.64 [R1+0x1900], R216 ;  /* 0x001900d801007387 */ /* 0x0009e80000100a00 */
[----:B------:R-:W3:Y:S01]  /*3e8d0*/  LDL.LU.64 R210, [R1+0x1a28] ;  /* 0x001a280001d27983 */ /* 0x000ee20000300a00 */
[----:B------:R-:W-:Y:S02]  /*3e8e0*/  ISETP.GE.U32.AND P6, PT, R6, 0x7ffffe87, PT ;  /* 0x7ffffe870600780c */ /* 0x000fe40003fc6070 */
[----:B------:R-:W-:-:S02]  /*3e8f0*/  IADD3 R6, R252, -0xfb, RZ ;  /* 0xffffff05fc067810 */ /* 0x000fc40007ffe0ff */
[----:B------:R-:W1:Y:S02]  /*3e900*/  LDC R252, c[0x0][0x230] ;  /* 0x00008c00fffc7b82 */ /* 0x000e640000000800 */
[----:B------:R-:W-:-:S07]  /*3e910*/  ISETP.GE.U32.AND P0, PT, R6, 0x7ffffe86, PT ;  /* 0x7ffffe860600780c */ /* 0x000fce0003f06070 */
[----:B------:R-:W-:Y:S01]  /*3e920*/  LDGSTS.E [R14+0x70004], desc[UR60][R216.64], !P6 ;  /* 0x70004000d80e7fae */ /* 0x000fe2000f12187c */
[----:B------:R-:W-:Y:S02]  /*3e930*/  VIADD R6, R13, 0xffffff04 ;  /* 0xffffff040d067836 */ /* 0x000fe40000000000 */
[----:B------:R-:W1:Y:S03]  /*3e940*/  LDC R13, c[0x0][0x230] ;  /* 0x00008c00ff0d7b82 */ /* 0x000e660000000800 */
[----:B------:R-:W-:Y:S01]  /*3e950*/  ISETP.GE.U32.AND P1, PT, R6, 0x7ffffe85, PT ;  /* 0x7ffffe850600780c */ /* 0x000fe20003f26070 */
[----:B----4-:R-:W-:-:S04]  /*3e960*/  IMAD.WIDE R214, R5, 0x4, R214 ;  /* 0x0000000405d67825 */ /* 0x010fc800078e02d6 */
[C---:B------:R-:W-:Y:S01]  /*3e970*/  IMAD.WIDE R212, R5.reuse, 0x4, R212 ;  /* 0x0000000405d47825 */ /* 0x040fe200078e02d4 */
[----:B------:R4:W-:Y:S03]  /*3e980*/  STL.64 [R1+0x18f8], R214 ;  /* 0x0018f8d601007387 */ /* 0x0009e60000100a00 */
[C---:B------:R-:W-:Y:S01]  /*3e990*/  IMAD.WIDE R10, R5.reuse, 0x4, R220 ;  /* 0x00000004050a7825 */ /* 0x040fe200078e02dc */
[----:B------:R1:W-:Y:S04]  /*3e9a0*/  STL.64 [R1+0x18f0], R212 ;  /* 0x0018f0d401007387 */ /* 0x0003e80000100a00 */
[----:B------:R2:W-:Y:S04]  /*3e9b0*/  STL.64 [R1+0x18e8], R10 ;  /* 0x0018e80a01007387 */ /* 0x0005e80000100a00 */
[----:B------:R-:W3:Y:S04]  /*3e9c0*/  LDL.LU.64 R216, [R1+0xee0] ;  /* 0x000ee00001d87983 */ /* 0x000ee80000300a00 */
[----:B------:R-:W-:Y:S04]  /*3e9d0*/  LDGSTS.E [R14+0x74004], desc[UR60][R214.64], !P6 ;  /* 0x74004000d60e7fae */ /* 0x000fe8000f12187c */
[----:B------:R-:W-:Y:S04]  /*3e9e0*/  LDGSTS.E [R14+0x78004], desc[UR60][R212.64], !P6 ;  /* 0x78004000d40e7fae */ /* 0x000fe8000f12187c */
[----:B------:R2:W-:Y:S04]  /*3e9f0*/  LDGSTS.E [R14+0x7c004], desc[UR60][R10.64], !P6 ;  /* 0x7c0040000a0e7fae */ /* 0x0005e8000f12187c */
[----:B----4-:R-:W4:Y:S01]  /*3ea00*/  LDL.LU.64 R214, [R1+0xee8] ;  /* 0x000ee80001d67983 */ /* 0x010f220000300a00 */
[----:B------:R-:W-:-:S03]  /*3ea10*/  IMAD.WIDE R220, R5, 0x4, R202 ;  /* 0x0000000405dc7825 */ /* 0x000fc600078e02ca */
[----:B-1----:R-:W4:Y:S04]  /*3ea20*/  LDL.LU.64 R212, [R1+0xef0] ;  /* 0x000ef00001d47983 */ /* 0x002f280000300a00 */
[----:B------:R1:W-:Y:S04]  /*3ea30*/  STL.64 [R1+0x18e0], R220 ;  /* 0x0018e0dc01007387 */ /* 0x0003e80000100a00 */
[----:B------:R-:W4:Y:S04]  /*3ea40*/  LDL.LU.64 R202, [R1+0xef8] ;  /* 0x000ef80001ca7983 */ /* 0x000f280000300a00 */
[----:B------:R1:W-:Y:S01]  /*3ea50*/  LDGSTS.E [R14+0x70008], desc[UR60][R220.64], !P0 ;  /* 0x70008000dc0e7fae */ /* 0x0003e2000c12187c */
[----:B------:R-:W-:-:S05]  /*3ea60*/  IMAD.WIDE R208, R5, 0x4, R208 ;  /* 0x0000000405d07825 */ /* 0x000fca00078e02d0 */
[----:B------:R1:W-:Y:S04]  /*3ea70*/  STL.64 [R1+0x18d8], R208 ;  /* 0x0018d8d001007387 */ /* 0x0003e80000100a00 */
[----:B------:R-:W-:Y:S01]  /*3ea80*/  LDGSTS.E [R14+0x74008], desc[UR60][R208.64], !P0 ;  /* 0x74008000d00e7fae */ /* 0x000fe2000c12187c */
[----:B--2---:R-:W-:-:S04]  /*3ea90*/  IMAD.WIDE R200, R5, 0x4, R200 ;  /* 0x0000000405c87825 */ /* 0x004fc800078e02c8 */
[C---:B------:R-:W-:Y:S01]  /*3eaa0*/  IMAD.WIDE R10, R5.reuse, 0x4, R222 ;  /* 0x00000004050a7825 */ /* 0x040fe200078e02de */
[----:B------:R2:W-:Y:S04]  /*3eab0*/  STL.64 [R1+0x18d0], R200 ;  /* 0x0018d0c801007387 */ /* 0x0005e80000100a00 */
[----:B------:R3:W-:Y:S01]  /*3eac0*/  STL.64 [R1+0x18c8], R10 ;  /* 0x0018c80a01007387 */ /* 0x0007e20000100a00 */
[----:B-1----:R-:W-:-:S03]  /*3ead0*/  IMAD.WIDE R220, R5, 0x4, R218 ;  /* 0x0000000405dc7825 */ /* 0x002fc600078e02da */
[----:B------:R-:W-:Y:S01]  /*3eae0*/  LDGSTS.E [R14+0x78008], desc[UR60][R200.64], !P0 ;  /* 0x78008000c80e7fae */ /* 0x000fe2000c12187c */
[----:B------:R-:W-:-:S03]  /*3eaf0*/  IMAD.WIDE R206, R5, 0x4, R206 ;  /* 0x0000000405ce7825 */ /* 0x000fc600078e02ce */
[----:B------:R-:W4:Y:S04]  /*3eb00*/  LDL.LU.64 R208, [R1+0xf00] ;  /* 0x000f000001d07983 */ /* 0x000f280000300a00 */
[----:B------:R1:W-:Y:S04]  /*3eb10*/  LDGSTS.E [R14+0x7c008], desc[UR60][R10.64], !P0 ;  /* 0x7c0080000a0e7fae */ /* 0x0003e8000c12187c */
[----:B--2---:R-:W2:Y:S01]  /*3eb20*/  LDL.LU.64 R200, [R1+0xf08] ;  /* 0x000f080001c87983 */ /* 0x004ea20000300a00 */
[----:B---3--:R-:W-:-:S03]  /*3eb30*/  IMAD.WIDE R204, R5, 0x4, R204 ;  /* 0x0000000405cc7825 */ /* 0x008fc600078e02cc */
[----:B------:R-:W-:Y:S04]  /*3eb40*/  STL.64 [R1+0x18c0], R220 ;  /* 0x0018c0dc01007387 */ /* 0x000fe80000100a00 */
[----:B------:R3:W-:Y:S01]  /*3eb50*/  STL.64 [R1+0x18b8], R206 ;  /* 0x0018b8ce01007387 */ /* 0x0007e20000100a00 */
[----:B-1----:R-:W-:-:S03]  /*3eb60*/  IMAD.WIDE R10, R5, 0x4, R210 ;  /* 0x00000004050a7825 */ /* 0x002fc600078e02d2 */
[----:B------:R-:W2:Y:S04]  /*3eb70*/  LDL.LU.64 R210, [R1+0xf10] ;  /* 0x000f100001d27983 */ /* 0x000ea80000300a00 */
[----:B------:R1:W-:Y:S04]  /*3eb80*/  STL.64 [R1+0x18b0], R204 ;  /* 0x0018b0cc01007387 */ /* 0x0003e80000100a00 */
[----:B------:R-:W2:Y:S04]  /*3eb90*/  LDL.LU.64 R218, [R1+0xf18] ;  /* 0x000f180001da7983 */ /* 0x000ea80000300a00 */
[----:B------:R-:W-:Y:S04]  /*3eba0*/  LDGSTS.E [R14+0x7000c], desc[UR60][R220.64], !P1 ;  /* 0x7000c000dc0e7fae */ /* 0x000fe8000c92187c */
[----:B------:R4:W-:Y:S04]  /*3ebb0*/  STL.64 [R1+0x18a8], R10 ;  /* 0x0018a80a01007387 */ /* 0x0009e80000100a00 */
[----:B------:R-:W-:Y:S01]  /*3ebc0*/  LDGSTS.E [R14+0x7400c], desc[UR60][R206.64], !P1 ;  /* 0x7400c000ce0e7fae */ /* 0x000fe2000c92187c */
[----:B------:R-:W-:-:S02]  /*3ebd0*/  IADD3 R6, R15, -0x9d, RZ ;  /* 0xffffff630f067810 */ /* 0x000fc40007ffe0ff */
[----:B------:R-:W2:Y:S01]  /*3ebe0*/  LDC R15, c[0x0][0x230] ;  /* 0x00008c00ff0f7b82 */ /* 0x000ea20000000800 */
[----:B------:R-:W-:Y:S04]  /*3ebf0*/  LDGSTS.E [R14+0x7800c], desc[UR60][R204.64], !P1 ;  /* 0x7800c000cc0e7fae */ /* 0x000fe8000c92187c */
[----:B---3--:R-:W3:Y:S01]  /*3ec00*/  LDL.LU.64 R206, [R1+0xf20] ;  /* 0x000f200001ce7983 */ /* 0x008ee20000300a00 */
[----:B------:R-:W-:-:S03]  /*3ec10*/  ISETP.GE.U32.AND P2, PT, R6, 0x7ffffee4, PT ;  /* 0x7ffffee40600780c */ /* 0x000fc60003f46070 */
[----:B------:R4:W-:Y:S04]  /*3ec20*/  LDGSTS.E [R14+0x7c00c], desc[UR60][R10.64], !P1 ;  /* 0x7c00c0000a0e7fae */ /* 0x0009e8000c92187c */
[----:B-1----:R-:W3:Y:S01]  /*3ec30*/  LDL.LU.64 R204, [R1+0xf28] ;  /* 0x000f280001cc7983 */ /* 0x002ee20000300a00 */
[----:B------:R-:W-:Y:S02]  /*3ec40*/  VIADD R6, R252, 0xffffff62 ;  /* 0xffffff62fc067836 */ /* 0x000fe40000000000 */
[----:B------:R-:W1:Y:S03]  /*3ec50*/  LDC R252, c[0x0][0x230] ;  /* 0x00008c00fffc7b82 */ /* 0x000e660000000800 */
        /* <DEDUP_REMOVED lines=8> */
[----:B------:R-:W-:-:S03]  /*3ece0*/  IMAD.WIDE R10, R5, 0x4, R202 ;  /* 0x00000004050a7825 */ /* 0x000fc600078e02ca */
        /* <DEDUP_REMOVED lines=9> */
[----:B--2---:R-:W-:-:S03]  /*3ed80*/  IMAD.WIDE R214, R5, 0x4, R200 ;  /* 0x0000000405d67825 */ /* 0x004fc600078e02c8 */
[----:B------:R-:W-:Y:S04]  /*3ed90*/  STL.64 [R1+0x1880], R216 ;  /* 0x001880d801007387 */ /* 0x000fe80000100a00 */
[----:B------:R-:W2:Y:S04]  /*3eda0*/  LDL.LU.64 R200, [R1+0xf50] ;  /* 0x000f500001c87983 */ /* 0x000ea80000300a00 */
[----:B------:R1:W-:Y:S01]  /*3edb0*/  STL.64 [R1+0x1878], R214 ;  /* 0x001878d601007387 */ /* 0x0003e20000100a00 */
[----:B------:R-:W-:-:S03]  /*3edc0*/  IMAD.WIDE R210, R5, 0x4, R210 ;  /* 0x0000000405d27825 */ /* 0x000fc600078e02d2 */
[----:B------:R-:W2:Y:S04]  /*3edd0*/  LDL.LU.64 R220, [R1+0xf58] ;  /* 0x000f580001dc7983 */ /* 0x000ea80000300a00 */
[----:B------:R-:W-:Y:S01]  /*3ede0*/  LDGSTS.E [R16+0x40004], desc[UR60][R216.64], !P6 ;  /* 0x40004000d8107fae */ /* 0x000fe2000f12187c */
[----:B------:R-:W-:-:S03]  /*3edf0*/  IMAD.WIDE R10, R5, 0x4, R218 ;  /* 0x00000004050a7825 */ /* 0x000fc600078e02da */
[----:B------:R3:W-:Y:S04]  /*3ee00*/  STL.64 [R1+0x1870], R210 ;  /* 0x001870d201007387 */ /* 0x0007e80000100a00 */
[----:B------:R-:W-:Y:S04]  /*3ee10*/  LDGSTS.E [R16+0x44004], desc[UR60][R214.64], !P6 ;  /* 0x44004000d6107fae */ /* 0x000fe8000f12187c */
[----:B------:R4:W-:Y:S04]  /*3ee20*/  STL.64 [R1+0x1868], R10 ;  /* 0x0018680a01007387 */ /* 0x0009e80000100a00 */
[----:B------:R-:W-:Y:S04]  /*3ee30*/  LDGSTS.E [R16+0x48004], desc[UR60][R210.64], !P6 ;  /* 0x48004000d2107fae */ /* 0x000fe8000f12187c */
[----:B-1----:R-:W2:Y:S04]  /*3ee40*/  LDL.LU.64 R214, [R1+0xf60] ;  /* 0x000f600001d67983 */ /* 0x002ea80000300a00 */
[----:B------:R-:W2:Y:S01]  /*3ee50*/  LDL.LU.64 R216, [R1+0xf68] ;  /* 0x000f680001d87983 */ /* 0x000ea20000300a00 */
[----:B---3--:R-:W-:Y:S01]  /*3ee60*/  IMAD.WIDE R206, R5, 0x4, R206 ;  /* 0x0000000405ce7825 */ /* 0x008fe200078e02ce */
[----:B------:R-:W-:-:S02]  /*3ee70*/  IADD3 R6, R13, -0x9f, RZ ;  /* 0xffffff610d067810 */ /* 0x000fc40007ffe0ff */
[----:B------:R1:W-:Y:S01]  /*3ee80*/  LDGSTS.E [R16+0x4c004], desc[UR60][R10.64], !P6 ;  /* 0x4c0040000a107fae */ /* 0x0003e2000f12187c */
[----:B------:R-:W3:Y:S03]  /*3ee90*/  LDC R13, c[0x0][0x230] ;  /* 0x00008c00ff0d7b82 */ /* 0x000ee60000000800 */
[----:B------:R1:W-:Y:S04]  /*3eea0*/  STL.64 [R1+0x1860], R206 ;  /* 0x001860ce01007387 */ /* 0x0003e80000100a00 */
[----:B------:R-:W3:Y:S01]  /*3eeb0*/  LDL.LU.64 R210, [R1+0xf70] ;  /* 0x000f700001d27983 */ /* 0x000ee20000300a00 */
[----:B------:R-:W-:Y:S01]  /*3eec0*/  ISETP.GE.U32.AND P0, PT, R6, 0x7ffffee2, PT ;  /* 0x7ffffee20600780c */ /* 0x000fe20003f06070 */
[----:B------:R-:W-:-:S05]  /*3eed0*/  IMAD.WIDE R204, R5, 0x4, R204 ;  /* 0x0000000405cc7825 */ /* 0x000fca00078e02cc */
[----:B------:R1:W-:Y:S04]  /*3eee0*/  STL.64 [R1+0x1858], R204 ;  /* 0x001858cc01007387 */ /* 0x0003e80000100a00 */
[----:B------:R-:W3:Y:S01]  /*3eef0*/  LDL.LU.64 R218, [R1+0xf78] ;  /* 0x000f780001da7983 */ /* 0x000ee20000300a00 */
[----:B------:R-:W-:Y:S02]  /*3ef00*/  VIADD R6, R15, 0xffffff60 ;  /* 0xffffff600f067836 */ /* 0x000fe40000000000 */
[----:B------:R-:W3:Y:S01]  /*3ef10*/  LDC R15, c[0x0][0x230] ;  /* 0x00008c00ff0f7b82 */ /* 0x000ee20000000800 */
[----:B------:R-:W-:Y:S04]  /*3ef20*/  LDGSTS.E [R16+0x40008], desc[UR60][R206.64], !P0 ;  /* 0x40008000ce107fae */ /* 0x000fe8000c12187c */
[----:B------:R-:W-:Y:S01]  /*3ef30*/  LDGSTS.E [R16+0x44008], desc[UR60][R204.64], !P0 ;  /* 0x44008000cc107fae */ /* 0x000fe2000c12187c */
[----:B------:R-:W-:-:S02]  /*3ef40*/  ISETP.GE.U32.AND P1, PT, R6, 0x7ffffee1, PT ;  /* 0x7ffffee10600780c */ /* 0x000fc40003f26070 */
[----:B------:R-:W-:Y:S02]  /*3ef50*/  IADD3 R6, R252, -0xbd, RZ ;  /* 0xffffff43fc067810 */ /* 0x000fe40007ffe0ff */
[----:B------:R-:W3:Y:S02]  /*3ef60*/  LDC R252, c[0x0][0x230] ;  /* 0x00008c00fffc7b82 */ /* 0x000ee40000000800 */
[----:B------:R-:W-:Y:S01]  /*3ef70*/  ISETP.GE.U32.AND P2, PT, R6, 0x7ffffec4, PT ;  /* 0x7ffffec40600780c */ /* 0x000fe20003f46070 */
[----:B----4-:R-:W-:-:S04]  /*3ef80*/  IMAD.WIDE R202, R5, 0x4, R202 ;  /* 0x0000000405ca7825 */ /* 0x010fc800078e02ca */
[C---:B-1----:R-:W-:Y:S01]  /*3ef90*/  IMAD.WIDE R10, R5.reuse, 0x4, R222 ;  /* 0x00000004050a7825 */ /* 0x042fe200078e02de */
[----:B------:R1:W-:Y:S04]  /*3efa0*/  STL.64 [R1+0x1850], R202 ;  /* 0x001850ca01007387 */ /* 0x0003e80000100a00 */
[----:B------:R4:W-:Y:S04]  /*3efb0*/  STL.64 [R1+0x1848], R10 ;  /* 0x0018480a01007387 */ /* 0x0009e80000100a00 */
[----:B------:R-:W3:Y:S04]  /*3efc0*/  LDL.LU.64 R206, [R1+0xf80] ;  /* 0x000f800001ce7983 */ /* 0x000ee80000300a00 */
[----:B------:R-:W3:Y:S04]  /*3efd0*/  LDL.LU.64 R204, [R1+0xf88] ;  /* 0x000f880001cc7983 */ /* 0x000ee80000300a00 */
[----:B------:R-:W-:Y:S01]  /*3efe0*/  LDGSTS.E [R16+0x48008], desc[UR60][R202.64], !P0 ;  /* 0x48008000ca107fae */ /* 0x000fe2000c12187c */
[----:B------:R-:W-:-:S03]  /*3eff0*/  IMAD.WIDE R212, R5, 0x4, R212 ;  /* 0x0000000405d47825 */ /* 0x000fc600078e02d4 */
[----:B------:R4:W-:Y:S04]  /*3f000*/  LDGSTS.E [R16+0x4c008], desc[UR60][R10.64], !P0 ;  /* 0x4c0080000a107fae */ /* 0x0009e8000c12187c */
[----:B------:R-:W-:Y:S04]  /*3f010*/  LDGSTS.E [R16+0x4000c], desc[UR60][R212.64], !P1 ;  /* 0x4000c000d4107fae */ /* 0x000fe8000c92187c */
[----:B-1----:R-:W3:Y:S04]  /*3f020*/  LDL.LU.64 R202, [R1+0xf90] ;  /* 0x000f900001ca7983 */ /* 0x002ee80000300a00 */
[----:B------:R1:W-:Y:S01]  /*3f030*/  STL.64 [R1+0x1840], R212 ;  /* 0x001840d401007387 */ /* 0x0003e20000100a00 */
        /* <DEDUP_REMOVED lines=8> */
[----:B-1----:R-:W4:Y:S04]  /*3f0c0*/  LDL.LU.64 R212, [R1+0xfa0] ;  /* 0x000fa00001d47983 */ /* 0x002f280000300a00 */
[----:B------:R-:W-:Y:S04]  /*3f0d0*/  LDGSTS.E [R16+0x4800c], desc[UR60][R200.64], !P1 ;  /* 0x4800c000c8107fae */ /* 0x000fe8000c92187c */
[----:B------:R-:W4:Y:S04]  /*3f0e0*/  LDL.LU.64 R208, [R1+0xfa8] ;  /* 0x000fa80001d07983 */ /* 0x000f280000300a00 */
[----:B------:R1:W-:Y:S01]  /*3f0f0*/  LDGSTS.E [R16+0x4c00c], desc[UR60][R10.64], !P1 ;  /* 0x4c00c0000a107fae */ /* 0x0003e2000c92187c */
[----:B------:R-:W-:-:S03]  /*3f100*/  IMAD.WIDE R214, R5, 0x4, R214 ;  /* 0x0000000405d67825 */ /* 0x000fc600078e02d6 */
[----:B--2---:R-:W2:Y:S01]  /*3f110*/  LDL.LU.64 R200, [R1+0xfb0] ;  /* 0x000fb00001c87983 */ /* 0x004ea20000300a00 */
[----:B------:R-:W-:-:S03]  /*3f120*/  IMAD.WIDE R216, R5, 0x4, R216 ;  /* 0x0000000405d87825 */ /* 0x000fc600078e02d8 */
[----:B------:R1:W-:Y:S04]  /*3f130*/  STL.64 [R1+0x1820], R214 ;  /* 0x001820d601007387 */ /* 0x0003e80000100a00 */
[----:B------:R1:W-:Y:S04]  /*3f140*/  STL.64 [R1+0x1818], R216 ;  /* 0x001818d801007387 */ /* 0x0003e80000100a00 */
[----:B------:R-:W-:Y:S01]  /*3f150*/  LDGSTS.E [R16+0x50000], desc[UR60][R214.64], !P2 ;  /* 0x50000000d6107fae */ /* 0x000fe2000d12187c */
[----:B---3--:R-:W-:-:S03]  /*3f160*/  IMAD.WIDE R210, R5, 0x4, R210 ;  /* 0x0000000405d27825 */ /* 0x008fc600078e02d2 */
[----:B------:R3:W-:Y:S04]  /*3f170*/  LDGSTS.E [R16+0x54000], desc[UR60][R216.64], !P2 ;  /* 0x54000000d8107fae */ /* 0x0007e8000d12187c */
[----:B------:R3:W-:Y:S04]  /*3f180*/  STL.64 [R1+0x1810], R210 ;  /* 0x001810d201007387 */ /* 0x0007e80000100a00 */
[----:B-1----:R-:W2:Y:S01]  /*3f190*/  LDL.LU.64 R214, [R1+0xfb8] ;  /* 0x000fb80001d67983 */ /* 0x002ea20000300a00 */
[----:B------:R-:W-:-:S03]  /*3f1a0*/  IMAD.WIDE R10, R5, 0x4, R218 ;  /* 0x00000004050a7825 */ /* 0x000fc600078e02da */
[----:B------:R-:W-:Y:S01]  /*3f1b0*/  LDGSTS.E [R16+0x58000], desc[UR60][R210.64], !P2 ;  /* 0x58000000d2107fae */ /* 0x000fe2000d12187c */
[----:B------:R-:W-:-:S03]  /*3f1c0*/  VIADD R6, R13, 0xffffff42 ;  /* 0xffffff420d067836 */ /* 0x000fc60000000000 */
[----:B------:R4:W-:Y:S01]  /*3f1d0*/  STL.64 [R1+0x1808], R10 ;  /* 0x0018080a01007387 */ /* 0x0009e20000100a00 */
[----:B------:R-:W1:Y:S01]  /*3f1e0*/  LDC R13, c[0x0][0x230] ;  /* 0x00008c00ff0d7b82 */ /* 0x000e620000000800 */
[----:B------:R-:W-:Y:S02]  /*3f1f0*/  ISETP.GE.U32.AND P6, PT, R6, 0x7ffffec3, PT ;  /* 0x7ffffec30600780c */ /* 0x000fe40003fc6070 */
[----:B------:R4:W-:Y:S01]  /*3f200*/  LDGSTS.E [R16+0x5c000], desc[UR60][R10.64], !P2 ;  /* 0x5c0000000a107fae */ /* 0x0009e2000d12187c */
[----:B------:R-:W-:-:S04]  /*3f210*/  IADD3 R6, R15, -0xbf, RZ ;  /* 0xffffff410f067810 */ /* 0x000fc80007ffe0ff */
[----:B------:R-:W-:Y:S01]  /*3f220*/  ISETP.GE.U32.AND P0, PT, R6, 0x7ffffec2, PT ;  /* 0x7ffffec20600780c */ /* 0x000fe20003f06070 */
[C---:B------:R-:W-:Y:S01]  /*3f230*/  IMAD.WIDE R220, R5.reuse, 0x4, R206 ;  /* 0x0000000405dc7825 */ /* 0x040fe200078e02ce */
[----:B------:R-:W1:Y:S01]  /*3f240*/  LDC R15, c[0x0][0x230] ;  /* 0x00008c00ff0f7b82 */ /* 0x000e620000000800 */
[----:B------:R-:W2:Y:S02]  /*3f250*/  LDL.LU.64 R206, [R1+0xfc0] ;  /* 0x000fc00001ce7983 */ /* 0x000ea40000300a00 */
[C---:B------:R-:W-:Y:S02]  /*3f260*/  IMAD.WIDE R218, R5.reuse, 0x4, R204 ;  /* 0x0000000405da7825 */ /* 0x040fe400078e02cc */
[----:B------:R4:W-:Y:S04]  /*3f270*/  STL.64 [R1+0x1800], R220 ;  /* 0x001800dc01007387 */ /* 0x0009e80000100a00 */
[----:B------:R-:W-:Y:S04]  /*3f280*/  LDGSTS.E [R16+0x50004], desc[UR60][R220.64], !P6 ;  /* 0x50004000dc107fae */ /* 0x000fe8000f12187c */
[----:B------:R-:W-:Y:S01]  /*3f290*/  LDGSTS.E [R16+0x54004], desc[UR60][R218.64], !P6 ;  /* 0x54004000da107fae */ /* 0x000fe2000f12187c */
[----:B---3--:R-:W-:-:S03]  /*3f2a0*/  IMAD.WIDE R216, R5, 0x4, R202 ;  /* 0x0000000405d87825 */ /* 0x008fc600078e02ca */
[----:B------:R-:W3:Y:S04]  /*3f2b0*/  LDL.LU.64 R202, [R1+0xfc8] ;  /* 0x000fc80001ca7983 */ /* 0x000ee80000300a00 */
[----:B------:R1:W-:Y:S04]  /*3f2c0*/  STL.64 [R1+0x17f8], R218 ;  /* 0x0017f8da01007387 */ /* 0x0003e80000100a00 */
[----:B------:R-:W3:Y:S04]  /*3f2d0*/  LDL.LU.64 R204, [R1+0xfd0] ;  /* 0x000fd00001cc7983 */ /* 0x000ee80000300a00 */
[----:B------:R2:W-:Y:S04]  /*3f2e0*/  STL.64 [R1+0x17f0], R216 ;  /* 0x0017f0d801007387 */ /* 0x0005e80000100a00 */
[----:B------:R-:W3:Y:S04]  /*3f2f0*/  LDL.LU.64 R210, [R1+0xfd8] ;  /* 0x000fd80001d27983 */ /* 0x000ee80000300a00 */
[----:B------:R-:W-:Y:S01]  /*3f300*/  LDGSTS.E [R16+0x58004], desc[UR60][R216.64], !P6 ;  /* 0x58004000d8107fae */ /* 0x000fe2000f12187c */
[----:B----4-:R-:W-:-:S05]  /*3f310*/  IMAD.WIDE R10, R5, 0x4, R222 ;  /* 0x00000004050a7825 */ /* 0x010fca00078e02de */
[----:B------:R4:W-:Y:S01]  /*3f320*/  STL.64 [R1+0x17e8], R10 ;  /* 0x0017e80a01007387 */ /* 0x0009e20000100a00 */
[----:B------:R-:W-:-:S03]  /*3f330*/  IMAD.WIDE R212, R5, 0x4, R212 ;  /* 0x0000000405d47825 */ /* 0x000fc600078e02d4 */
[----:B------:R-:W3:Y:S04]  /*3f340*/  LDL.LU.64 R220, [R1+0xfe0] ;  /* 0x000fe00001dc7983 */ /* 0x000ee80000300a00 */
[----:B------:R4:W-:Y:S01]  /*3f350*/  STL.64 [R1+0x17e0], R212 ;  /* 0x0017e0d401007387 */ /* 0x0009e20000100a00 */
[----:B------:R-:W-:-:S03]  /*3f360*/  IMAD.WIDE R208, R5, 0x4, R208 ;  /* 0x0000000405d07825 */ /* 0x000fc600078e02d0 */
[----:B------:R4:W-:Y:S04]  /*3f370*/  LDGSTS.E [R16+0x5c004], desc[UR60][R10.64], !P6 ;  /* 0x5c0040000a107fae */ /* 0x0009e8000f12187c */
[----:B-1----:R-:W3:Y:S01]  /*3f380*/  LDL.LU.64 R218, [R1+0xfe8] ;  /* 0x000fe80001da7983 */ /* 0x002ee20000300a00 */
[----:B--2---:R-:W-:-:S03]  /*3f390*/  IMAD.WIDE R200, R5, 0x4, R200 ;  /* 0x0000000405c87825 */ /* 0x004fc600078e02c8 */
[----:B------:R-:W-:Y:S04]  /*3f3a0*/  STL.64 [R1+0x17d8], R208 ;  /* 0x0017d8d001007387 */ /* 0x000fe80000100a00 */
[----:B------:R-:W2:Y:S04]  /*3f3b0*/  LDL.LU.64 R216, [R1+0xff0] ;  /* 0x000ff00001d87983 */ /* 0x000ea80000300a00 */
[----:B------:R1:W-:Y:S04]  /*3f3c0*/  STL.64 [R1+0x17d0], R200 ;  /* 0x0017d0c801007387 */ /* 0x0003e80000100a00 */
[----:B------:R-:W2:Y:S04]  /*3f3d0*/  LDL.LU.64 R222, [R1+0xff8] ;  /* 0x000ff80001de7983 */ /* 0x000ea80000300a00 */
[----:B------:R-:W-:Y:S04]  /*3f3e0*/  LDGSTS.E [R16+0x50008], desc[UR60][R212.64], !P0 ;  /* 0x50008000d4107fae */ /* 0x000fe8000c12187c */
[----:B------:R-:W-:Y:S01]  /*3f3f0*/  LDGSTS.E [R16+0x54008], desc[UR60][R208.64], !P0 ;  /* 0x54008000d0107fae */ /* 0x000fe2000c12187c */
[----:B----4-:R-:W-:-:S03]  /*3f400*/  IMAD.WIDE R10, R5, 0x4, R214 ;  /* 0x00000004050a7825 */ /* 0x010fc600078e02d6 */
[----:B------:R-:W-:Y:S04]  /*3f410*/  LDGSTS.E [R16+0x58008], desc[UR60][R200.64], !P0 ;  /* 0x58008000c8107fae */ /* 0x000fe8000c12187c */
[----:B------:R4:W-:Y:S04]  /*3f420*/  STL.64 [R1+0x17c8], R10 ;  /* 0x0017c80a01007387 */ /* 0x0009e80000100a00 */
[----:B------:R-:W2:Y:S04]  /*3f430*/  LDL.LU.64 R212, [R1+0x1000] ;  /* 0x0010000001d47983 */ /* 0x000ea80000300a00 */
[----:B-1----:R-:W2:Y:S04]  /*3f440*/  LDL.LU.64 R200, [R1+0x1008] ;  /* 0x0010080001c87983 */ /* 0x002ea80000300a00 */
[----:B------:R-:W2:Y:S04]  /*3f450*/  LDL.LU.64 R208, [R1+0x1010] ;  /* 0x0010100001d07983 */ /* 0x000ea80000300a00 */
[----:B------:R-:W2:Y:S01]  /*3f460*/  LDL.LU.64 R214, [R1+0x1018] ;  /* 0x0010180001d67983 */ /* 0x000ea20000300a00 */
        /* <DEDUP_REMOVED lines=10> */
[----:B------:R-:W-:-:S05]  /*3f510*/  IMAD.WIDE R206, R5, 0x4, R206 ;  /* 0x0000000405ce7825 */ /* 0x000fca00078e02ce */
[----:B------:R-:W-:Y:S04]  /*3f520*/  STL.64 [R1+0x17c0], R206 ;  /* 0x0017c0ce01007387 */ /* 0x000fe80000100a00 */
[----:B------:R-:W-:Y:S01]  /*3f530*/  LDGSTS.E [R16+0x5000c], desc[UR60][R206.64], !P1 ;  /* 0x5000c000ce107fae */ /* 0x000fe2000c92187c */
[----:B---3--:R-:W-:-:S04]  /*3f540*/  IMAD.WIDE R202, R5, 0x4, R202 ;  /* 0x0000000405ca7825 */ /* 0x008fc800078e02ca */
[C---:B------:R-:W-:Y:S01]  /*3f550*/  IMAD.WIDE R204, R5.reuse, 0x4, R204 ;  /* 0x0000000405cc7825 */ /* 0x040fe200078e02cc */
[----:B------:R3:W-:Y:S03]  /*3f560*/  STL.64 [R1+0x17b8], R202 ;  /* 0x0017b8ca01007387 */ /* 0x0007e60000100a00 */
[C---:B----4-:R-:W-:Y:S01]  /*3f570*/  IMAD.WIDE R10, R5.reuse, 0x4, R210 ;  /* 0x00000004050a7825 */ /* 0x050fe200078e02d2 */
[----:B------:R4:W-:Y:S04]  /*3f580*/  STL.64 [R1+0x17b0], R204 ;  /* 0x0017b0cc01007387 */ /* 0x0009e80000100a00 */
[----:B------:R-:W-:Y:S04]  /*3f590*/  LDGSTS.E [R16+0x5400c], desc[UR60][R202.64], !P1 ;  /* 0x5400c000ca107fae */ /* 0x000fe8000c92187c */
[----:B------:R1:W-:Y:S04]  /*3f5a0*/  STL.64 [R1+0x17a8], R10 ;  /* 0x0017a80a01007387 */ /* 0x0003e80000100a00 */
[----:B------:R-:W-:Y:S04]  /*3f5b0*/  LDGSTS.E [R16+0x5800c], desc[UR60][R204.64], !P1 ;  /* 0x5800c000cc107fae */ /* 0x000fe8000c92187c */
[----:B---3--:R-:W3:Y:S04]  /*3f5c0*/  LDL.LU.64 R202, [R1+0x1a30] ;  /* 0x001a300001ca7983 */ /* 0x008ee80000300a00 */
[----:B------:R1:W-:Y:S04]  /*3f5d0*/  LDGSTS.E [R16+0x5c00c], desc[UR60][R10.64], !P1 ;  /* 0x5c00c0000a107fae */ /* 0x0003e8000c92187c */
[----:B----4-:R-:W4:Y:S04]  /*3f5e0*/  LDL.LU.64 R204, [R1+0x1a38] ;  /* 0x001a380001cc7983 */ /* 0x010f280000300a00 */
[----:B------:R-:W4:Y:S04]  /*3f5f0*/  LDL.LU.64 R206, [R1+0x1a40] ;  /* 0x001a400001ce7983 */ /* 0x000f280000300a00 */
[----:B------:R-:W4:Y:S01]  /*3f600*/  LDL.LU.64 R210, [R1+0x1a48] ;  /* 0x001a480001d27983 */ /* 0x000f220000300a00 */
[----:B------:R-:W-:-:S04]  /*3f610*/  IMAD.WIDE R220, R5, 0x4, R220 ;  /* 0x0000000405dc7825 */ /* 0x000fc800078e02dc */
[C---:B------:R-:W-:Y:S01]  /*3f620*/  IMAD.WIDE R218, R5.reuse, 0x4, R218 ;  /* 0x0000000405da7825 */ /* 0x040fe200078e02da */
[----:B------:R-:W-:Y:S04]  /*3f630*/  STL.64 [R1+0x17a0], R220 ;  /* 0x0017a0dc01007387 */ /* 0x000fe80000100a00 */
[----:B------:R-:W-:Y:S01]  /*3f640*/  LDGSTS.E [R16+0x60000], desc[UR60][R220.64], !P2 ;  /* 0x60000000dc107fae */ /* 0x000fe2000d12187c */
[----:B--2---:R-:W-:-:S03]  /*3f650*/  IMAD.WIDE R216, R5, 0x4, R216 ;  /* 0x0000000405d87825 */ /* 0x004fc600078e02d8 */
[----:B------:R-:W-:Y:S04]  /*3f660*/  STL.64 [R1+0x1798], R218 ;  /* 0x001798da01007387 */ /* 0x000fe80000100a00 */
[----:B------:R-:W-:Y:S01]  /*3f670*/  LDGSTS.E [R16+0x64000], desc[UR60][R218.64], !P2 ;  /* 0x64000000da107fae */ /* 0x000fe2000d12187c */
[----:B-1----:R-:W-:-:S03]  /*3f680*/  IMAD.WIDE R10, R5, 0x4, R222 ;  /* 0x00000004050a7825 */ /* 0x002fc600078e02de */
[----:B------:R-:W-:Y:S04]  /*3f690*/  STL.64 [R1+0x1790], R216 ;  /* 0x001790d801007387 */ /* 0x000fe80000100a00 */
[----:B------:R-:W-:Y:S04]  /*3f6a0*/  LDGSTS.E [R16+0x68000], desc[UR60][R216.64], !P2 ;  /* 0x68000000d8107fae */ /* 0x000fe8000d12187c */
[----:B------:R1:W-:Y:S04]  /*3f6b0*/  STL.64 [R1+0x1788], R10 ;  /* 0x0017880a01007387 */ /* 0x0003e80000100a00 */
[----:B------:R1:W-:Y:S01]  /*3f6c0*/  LDGSTS.E [R16+0x6c000], desc[UR60][R10.64], !P2 ;  /* 0x6c0000000a107fae */ /* 0x0003e2000d12187c */
[----:B------:R-:W-:-:S04]  /*3f6d0*/  IMAD.WIDE R212, R5, 0x4, R212 ;  /* 0x0000000405d47825 */ /* 0x000fc800078e02d4 */
[C---:B------:R-:W-:Y:S01]  /*3f6e0*/  IMAD.WIDE R200, R5.reuse, 0x4, R200 ;  /* 0x0000000405c87825 */ /* 0x040fe200078e02c8 */
[----:B------:R2:W-:Y:S03]  /*3f6f0*/  STL.64 [R1+0x1780], R212 ;  /* 0x001780d401007387 */ /* 0x0005e60000100a00 */
[C---:B------:R-:W-:Y:S01]  /*3f700*/  IMAD.WIDE R208, R5.reuse, 0x4, R208 ;  /* 0x0000000405d07825 */ /* 0x040fe200078e02d0 */
[----:B------:R2:W-:Y:S03]  /*3f710*/  STL.64 [R1+0x1778], R200 ;  /* 0x001778c801007387 */ /* 0x0005e60000100a00 */
[----:B-1----:R-:W-:Y:S01]  /*3f720*/  IMAD.WIDE R10, R5, 0x4, R214 ;  /* 0x00000004050a7825 */ /* 0x002fe200078e02d6 */
[----:B------:R2:W-:Y:S04]  /*3f730*/  LDGSTS.E [R16+0x60004], desc[UR60][R212.64], !P6 ;  /* 0x60004000d4107fae */ /* 0x0005e8000f12187c */
[----:B------:R1:W-:Y:S04]  /*3f740*/  STL.64 [R1+0x1770], R208 ;  /* 0x001770d001007387 */ /* 0x0003e80000100a00 */
[----:B------:R-:W-:Y:S04]  /*3f750*/  LDGSTS.E [R16+0x64004], desc[UR60][R200.64], !P6 ;  /* 0x64004000c8107fae */ /* 0x000fe8000f12187c */
[----:B------:R4:W-:Y:S01]  /*3f760*/  STL.64 [R1+0x1768], R10 ;  /* 0x0017680a01007387 */ /* 0x0009e20000100a00 */
[----:B------:R-:W-:Y:S01]  /*3f770*/  IADD3 R6, R252, -0xdf, RZ ;  /* 0xffffff21fc067810 */ /* 0x000fe20007ffe0ff */
[----:B--2---:R-:W2:Y:S02]  /*3f780*/  LDC R213, c[0x0][0x23c] ;  /* 0x00008f00ffd57b82 */ /* 0x004ea40000000800 */
[----:B------:R-:W-:Y:S04]  /*3f790*/  LDGSTS.E [R16+0x68004], desc[UR60][R208.64], !P6 ;  /* 0x68004000d0107fae */ /* 0x000fe8000f12187c */
[----:B------:R-:W4:Y:S02]  /*3f7a0*/  LDL.LU.64 R200, [R1+0x1a50] ;  /* 0x001a500001c87983 */ /* 0x000f240000300a00 */
[----:B------:R-:W2:Y:S01]  /*3f7b0*/  LDC R252, c[0x0][0x230] ;  /* 0x00008c00fffc7b82 */ /* 0x000ea20000000800 */
[----:B------:R-:W-:Y:S01]  /*3f7c0*/  ISETP.GE.U32.AND P0, PT, R6, 0x7ffffea2, PT ;  /* 0x7ffffea20600780c */ /* 0x000fe20003f06070 */
[----:B------:R-:W-:Y:S01]  /*3f7d0*/  VIADD R6, R13, 0xffffff20 ;  /* 0xffffff200d067836 */ /* 0x000fe20000000000 */
[----:B------:R4:W-:Y:S04]  /*3f7e0*/  LDGSTS.E [R16+0x6c004], desc[UR60][R10.64], !P6 ;  /* 0x6c0040000a107fae */ /* 0x0009e8000f12187c */
[----:B------:R-:W-:Y:S01]  /*3f7f0*/  ISETP.GE.U32.AND P1, PT, R6, 0x7ffffea1, PT ;  /* 0x7ffffea10600780c */ /* 0x000fe20003f26070 */
[----:B-1----:R-:W4:Y:S01]  /*3f800*/  LDL.LU.64 R208, [R1+0x1a70] ;  /* 0x001a700001d07983 */ /* 0x002f220000300a00 */
[----:B------:R-:W-:Y:S01]  /*3f810*/  IADD3 R6, R15, -0xfd, RZ ;  /* 0xffffff030f067810 */ /* 0x000fe20007ffe0ff */
[----:B------:R-:W1:Y:S02]  /*3f820*/  LDC R13, c[0x0][0x230] ;  /* 0x00008c00ff0d7b82 */ /* 0x000e640000000800 */
[----:B------:R-:W4:Y:S01]  /*3f830*/  LDL.LU.64 R216, [R1+0x1a90] ;  /* 0x001a900001d87983 */ /* 0x000f220000300a00 */
[----:B------:R-:W-:Y:S01]  /*3f840*/  ISETP.GE.U32.AND P2, PT, R6, 0x7ffffe84, PT ;  /* 0x7ffffe840600780c */ /* 0x000fe20003f46070 */
[----:B--2---:R-:W-:-:S05]  /*3f850*/  VIADD R6, R252, 0xffffff02 ;  /* 0xffffff02fc067836 */ /* 0x004fca0000000000 */
[----:B------:R-:W-:Y:S02]  /*3f860*/  ISETP.GE.U32.AND P6, PT, R6, 0x7ffffe83, PT ;  /* 0x7ffffe830600780c */ /* 0x000fe40003fc6070 */
[----:B------:R-:W-:-:S05]  /*3f870*/  SHF.L.U32 R6, R213, 0x7, RZ ;  /* 0x00000007d5067819 */ /* 0x000fca00000006ff */
[----:B------:R-:W-:-:S04]  /*3f880*/  IMAD.WIDE R8, R6, 0x4, R8 ;  /* 0x0000000406087825 */ /* 0x000fc800078e0208 */
[----:B---3--:R-:W-:-:S05]  /*3f890*/  IMAD.WIDE R202, R5, 0x4, R202 ;  /* 0x0000000405ca7825 */ /* 0x008fca00078e02ca */
[----:B------:R2:W-:Y:S01]  /*3f8a0*/  STL.64 [R1+0x1760], R202 ;  /* 0x001760ca01007387 */ /* 0x0005e20000100a00 */
[----:B----4-:R-:W-:-:S03]  /*3f8b0*/  IMAD.WIDE R204, R5, 0x4, R204 ;  /* 0x0000000405cc7825 */ /* 0x010fc600078e02cc */
[----:B------:R-:W3:Y:S01]  /*3f8c0*/  LDL.LU.64 R250, [R1+0x1ab0] ;  /* 0x001ab00001fa7983 */ /* 0x000ee20000300a00 */
[----:B------:R-:W-:-:S03]  /*3f8d0*/  IMAD.WIDE R206, R5, 0x4, R206 ;  /* 0x0000000405ce7825 */ /* 0x000fc600078e02ce */
[----:B------:R4:W-:Y:S01]  /*3f8e0*/  STL.64 [R1+0x1758], R204 ;  /* 0x001758cc01007387 */ /* 0x0009e20000100a00 */
[----:B------:R-:W-:-:S03]  /*3f8f0*/  IMAD.WIDE R10, R5, 0x4, R210 ;  /* 0x00000004050a7825 */ /* 0x000fc600078e02d2 */
[----:B------:R1:W-:Y:S04]  /*3f900*/  STL.64 [R1+0x1750], R206 ;  /* 0x001750ce01007387 */ /* 0x0003e80000100a00 */
[----:B------:R1:W-:Y:S04]  /*3f910*/  STL.64 [R1+0x1748], R10 ;  /* 0x0017480a01007387 */ /* 0x0003e80000100a00 */
[----:B------:R-:W-:Y:S04]  /*3f920*/  LDGSTS.E [R16+0x60008], desc[UR60][R202.64], !P0 ;  /* 0x60008000ca107fae */ /* 0x000fe8000c12187c */
[----:B------:R-:W3:Y:S04]  /*3f930*/  LDL.LU.64 R230, [R1+0x1ad0] ;  /* 0x001ad00001e67983 */ /* 0x000ee80000300a00 */
[----:B------:R-:W-:Y:S04]  /*3f940*/  LDGSTS.E [R16+0x64008], desc[UR60][R204.64], !P0 ;  /* 0x64008000cc107fae */ /* 0x000fe8000c12187c */
[----:B--2---:R-:W2:Y:S04]  /*3f950*/  LDL.LU.64 R202, [R1+0x1a58] ;  /* 0x001a580001ca7983 */ /* 0x004ea80000300a00 */
[----:B------:R-:W-:Y:S04]  /*3f960*/  LDGSTS.E [R16+0x68008], desc[UR60][R206.64], !P0 ;  /* 0x68008000ce107fae */ /* 0x000fe8000c12187c */
[----:B----4-:R-:W4:Y:S04]  /*3f970*/  LDL.LU.64 R204, [R1+0x1a60] ;  /* 0x001a600001cc7983 */ /* 0x010f280000300a00 */
[----:B------:R1:W-:Y:S04]  /*3f980*/  LDGSTS.E [R16+0x6c008], desc[UR60][R10.64], !P0 ;  /* 0x6c0080000a107fae */ /* 0x0003e8000c12187c */
[----:B-1----:R-:W4:Y:S04]  /*3f990*/  LDL.LU.64 R206, [R1+0x1a68] ;  /* 0x001a680001ce7983 */ /* 0x002f280000300a00 */
[----:B------:R-:W4:Y:S04]  /*3f9a0*/  LDL.LU.64 R210, [R1+0x1a78] ;  /* 0x001a780001d27983 */ /* 0x000f280000300a00 */
[----:B------:R-:W4:Y:S01]  /*3f9b0*/  LDL.LU.64 R212, [R1+0x1a80] ;  /* 0x001a800001d47983 */ /* 0x000f220000300a00 */
[----:B------:R-:W-:-:S03]  /*3f9c0*/  IMAD.WIDE R10, R6, 0x4, R18 ;  /* 0x00000004060a7825 */ /* 0x000fc600078e0212 */
[----:B------:R-:W4:Y:S04]  /*3f9d0*/  LDL.LU.64 R214, [R1+0x1a88] ;  /* 0x001a880001d67983 */ /* 0x000f280000300a00 */
[----:B------:R-:W4:Y:S04]  /*3f9e0*/  LDL.LU.64 R218, [R1+0x1a98] ;  /* 0x001a980001da7983 */ /* 0x000f280000300a00 */
[----:B------:R-:W4:Y:S04]  /*3f9f0*/  LDL.LU.64 R18, [R1+0x1ae8] ;  /* 0x001ae80001127983 */ /* 0x000f280000300a00 */
[----:B------:R-:W4:Y:S04]  /*3fa00*/  LDL.LU.64 R220, [R1+0x1aa0] ;  /* 0x001aa00001dc7983 */ /* 0x000f280000300a00 */
[----:B------:R-:W4:Y:S04]  /*3fa10*/  LDL.LU.64 R222, [R1+0x1aa8] ;  /* 0x001aa80001de7983 */ /* 0x000f280000300a00 */
[----:B------:R-:W4:Y:S04]  /*3fa20*/  LDL.LU.64 R224, [R1+0x1ab8] ;  /* 0x001ab80001e07983 */ /* 0x000f280000300a00 */
[----:B------:R-:W4:Y:S01]  /*3fa30*/  LDL.LU.64 R226, [R1+0x1ac0] ;  /* 0x001ac00001e27983 */ /* 0x000f220000300a00 */
[----:B------:R-:W-:-:S03]  /*3fa40*/  IMAD.WIDE R200, R5, 0x4, R200 ;  /* 0x0000000405c87825 */ /* 0x000fc600078e02c8 */
[----:B------:R-:W-:Y:S04]  /*3fa50*/  STL.64 [R1+0x19a0], R8 ;  /* 0x0019a00801007387 */ /* 0x000fe80000100a00 */
[----:B------:R-:W4:Y:S04]  /*3fa60*/  LDL.LU.64 R228, [R1+0x1ac8] ;  /* 0x001ac80001e47983 */ /* 0x000f280000300a00 */
[----:B------:R-:W4:Y:S04]  /*3fa70*/  LDL.LU.64 R232, [R1+0x1ad8] ;  /* 0x001ad80001e87983 */ /* 0x000f280000300a00 */
[----:B------:R1:W-:Y:S04]  /*3fa80*/  STL.64 [R1+0x1740], R200 ;  /* 0x001740c801007387 */ /* 0x0003e80000100a00 */
[----:B------:R-:W4:Y:S01]  /*3fa90*/  LDL.LU.64 R234, [R1+0x1ae0] ;  /* 0x001ae00001ea7983 */ /* 0x000f220000300a00 */
[----:B------:R-:W-:-:S03]  /*3faa0*/  IMAD.WIDE R208, R5, 0x4, R208 ;  /* 0x0000000405d07825 */ /* 0x000fc600078e02d0 */
[----:B------:R-:W-:Y:S01]  /*3fab0*/  LDGSTS.E [R16+0x6000c], desc[UR60][R200.64], !P1 ;  /* 0x6000c000c8107fae */ /* 0x000fe2000c92187c */
[----:B------:R-:W-:-:S03]  /*3fac0*/  IMAD.WIDE R216, R5, 0x4, R216 ;  /* 0x0000000405d87825 */ /* 0x000fc600078e02d8 */
[----:B------:R-:W-:Y:S04]  /*3fad0*/  STL.64 [R1+0x1970], R208 ;  /* 0x001970d001007387 */ /* 0x000fe80000100a00 */
[----:B------:R-:W-:Y:S01]  /*3fae0*/  STL.64 [R1+0x1978], R216 ;  /* 0x001978d801007387 */ /* 0x000fe20000100a00 */
[----:B------:R-:W-:-:S05]  /*3faf0*/  VIADD R252, R13, 0xffffff01 ;  /* 0xffffff010dfc7836 */ /* 0x000fca0000000000 */
[----:B------:R-:W-:Y:S02]  /*3fb00*/  ISETP.GE.U32.AND P0, PT, R252, 0x7ffffe82, PT ;  /* 0x7ffffe82fc00780c */ /* 0x000fe40003f06070 */
[C---:B------:R-:W-:Y:S01]  /*3fb10*/  IADD3 R252, R244.reuse, 0x200000, RZ ;  /* 0x00200000f4fc7810 */ /* 0x040fe20007ffe0ff */
[----:B------:R-:W-:Y:S02]  /*3fb20*/  VIADD R13, R244, 0x200000 ;  /* 0x00200000f40d7836 */ /* 0x000fe40000000000 */
[----:B------:R-:W-:-:S04]  /*3fb30*/  IMAD.WIDE R20, R6, 0x4, R20 ;  /* 0x0000000406147825 */ /* 0x000fc800078e0214 */
[----:B------:R-:W-:-:S04]  /*3fb40*/  IMAD.WIDE R22, R6, 0x4, R22 ;  /* 0x0000000406167825 */ /* 0x000fc800078e0216 */
[----:B------:R-:W-:-:S04]  /*3fb50*/  IMAD.WIDE R24, R6, 0x4, R24 ;  /* 0x0000000406187825 */ /* 0x000fc800078e0218 */
[----:B------:R-:W-:-:S04]  /*3fb60*/  IMAD.WIDE R26, R6, 0x4, R26 ;  /* 0x00000004061a7825 */ /* 0x000fc800078e021a */
[----:B---3--:R-:W-:-:S05]  /*3fb70*/  IMAD.WIDE R250, R5, 0x4, R250 ;  /* 0x0000000405fa7825 */ /* 0x008fca00078e02fa */
[----:B------:R-:W-:Y:S01]  /*3fb80*/  STL.64 [R1+0x1980], R250 ;  /* 0x001980fa01007387 */ /* 0x000fe20000100a00 */
[----:B------:R-:W-:-:S04]  /*3fb90*/  IMAD.WIDE R230, R5, 0x4, R230 ;  /* 0x0000000405e67825 */ /* 0x000fc800078e02e6 */
[----:B--2---:R-:W-:-:S05]  /*3fba0*/  IMAD.WIDE R202, R5, 0x4, R202 ;  /* 0x0000000405ca7825 */ /* 0x004fca00078e02ca */
[----:B------:R2:W-:Y:S01]  /*3fbb0*/  STL.64 [R1+0x1738], R202 ;  /* 0x001738ca01007387 */ /* 0x0005e20000100a00 */
[----:B----4-:R-:W-:-:S03]  /*3fbc0*/  IMAD.WIDE R204, R5, 0x4, R204 ;  /* 0x0000000405cc7825 */ /* 0x010fc600078e02cc */
[----:B------:R-:W-:Y:S01]  /*3fbd0*/  STL.64 [R1+0x1990], R230 ;  /* 0x001990e601007387 */ /* 0x000fe20000100a00 */
[----:B------:R-:W-:-:S03]  /*3fbe0*/  IMAD.WIDE R206, R5, 0x4, R206 ;  /* 0x0000000405ce7825 */ /* 0x000fc600078e02ce */
[----:B------:R3:W-:Y:S01]  /*3fbf0*/  STL.64 [R1+0x1730], R204 ;  /* 0x001730cc01007387 */ /* 0x0007e20000100a00 */
[----:B------:R-:W-:-:S03]  /*3fc00*/  IMAD.WIDE R210, R5, 0x4, R210 ;  /* 0x0000000405d27825 */ /* 0x000fc600078e02d2 */
[----:B------:R4:W-:Y:S01]  /*3fc10*/  STL.64 [R1+0x1728], R206 ;  /* 0x001728ce01007387 */ /* 0x0009e20000100a00 */
[----:B------:R-:W-:-:S03]  /*3fc20*/  IMAD.WIDE R212, R5, 0x4, R212 ;  /* 0x0000000405d47825 */ /* 0x000fc600078e02d4 */
[----:B------:R-:W-:Y:S01]  /*3fc30*/  LDGSTS.E [R16+0x6400c], desc[UR60][R202.64], !P1 ;  /* 0x6400c000ca107fae */ /* 0x000fe2000c92187c */
[----:B------:R-:W-:-:S03]  /*3fc40*/  IMAD.WIDE R214, R5, 0x4, R214 ;  /* 0x0000000405d67825 */ /* 0x000fc600078e02d6 */
[----:B------:R-:W-:Y:S01]  /*3fc50*/  LDGSTS.E [R16+0x6800c], desc[UR60][R204.64], !P1 ;  /* 0x6800c000cc107fae */ /* 0x000fe2000c92187c */
[----:B------:R-:W-:-:S03]  /*3fc60*/  IMAD.WIDE R218, R5, 0x4, R218 ;  /* 0x0000000405da7825 */ /* 0x000fc600078e02da */
[----:B------:R-:W-:Y:S01]  /*3fc70*/  LDGSTS.E [R16+0x6c00c], desc[UR60][R206.64], !P1 ;  /* 0x6c00c000ce107fae */ /* 0x000fe2000c92187c */
[----:B------:R-:W-:-:S03]  /*3fc80*/  IMAD.WIDE R18, R5, 0x4, R18 ;  /* 0x0000000405127825 */ /* 0x000fc600078e0212 */
[----:B------:R-:W-:Y:S01]  /*3fc90*/  LDGSTS.E [R16+0x70000], desc[UR60][R208.64], !P2 ;  /* 0x70000000d0107fae */ /* 0x000fe2000d12187c */
[----:B------:R-:W-:-:S03]  /*3fca0*/  IMAD.WIDE R220, R5, 0x4, R220 ;  /* 0x0000000405dc7825 */ /* 0x000fc600078e02dc */
[----:B------:R-:W-:Y:S01]  /*3fcb0*/  STL.64 [R1+0x1988], R18 ;  /* 0x0019881201007387 */ /* 0x000fe20000100a00 */
[----:B------:R-:W-:-:S03]  /*3fcc0*/  IMAD.WIDE R222, R5, 0x4, R222 ;  /* 0x0000000405de7825 */ /* 0x000fc600078e02de */
[----:B------:R4:W-:Y:S01]  /*3fcd0*/  STL.64 [R1+0x1720], R210 ;  /* 0x001720d201007387 */ /* 0x0009e20000100a00 */
[----:B------:R-:W-:-:S03]  /*3fce0*/  IMAD.WIDE R224, R5, 0x4, R224 ;  /* 0x0000000405e07825 */ /* 0x000fc600078e02e0 */
[----:B------:R4:W-:Y:S01]  /*3fcf0*/  STL.64 [R1+0x1718], R212 ;  /* 0x001718d401007387 */ /* 0x0009e20000100a00 */
[----:B------:R-:W-:-:S03]  /*3fd00*/  IMAD.WIDE R226, R5, 0x4, R226 ;  /* 0x0000000405e27825 */ /* 0x000fc600078e02e2 */
[----:B------:R4:W-:Y:S04]  /*3fd10*/  STL.64 [R1+0x1710], R214 ;  /* 0x001710d601007387 */ /* 0x0009e80000100a00 */
[----:B------:R4:W-:Y:S04]  /*3fd20*/  STL.64 [R1+0x1708], R218 ;  /* 0x001708da01007387 */ /* 0x0009e80000100a00 */
[----:B------:R4:W-:Y:S01]  /*3fd30*/  STL.64 [R1+0x1700], R220 ;  /* 0x001700dc01007387 */ /* 0x0009e20000100a00 */
[----:B------:R-:W-:-:S03]  /*3fd40*/  IMAD.WIDE R228, R5, 0x4, R228 ;  /* 0x0000000405e47825 */ /* 0x000fc600078e02e4 */
[----:B------:R4:W-:Y:S01]  /*3fd50*/  STL.64 [R1+0x16f8], R222 ;  /* 0x0016f8de01007387 */ /* 0x0009e20000100a00 */
[----:B------:R-:W-:-:S03]  /*3fd60*/  IMAD.WIDE R232, R5, 0x4, R232 ;  /* 0x0000000405e87825 */ /* 0x000fc600078e02e8 */
[----:B------:R4:W-:Y:S04]  /*3fd70*/  STL.64 [R1+0x16f0], R224 ;  /* 0x0016f0e001007387 */ /* 0x0009e80000100a00 */
[----:B------:R4:W-:Y:S01]  /*3fd80*/  STL.64 [R1+0x16e8], R226 ;  /* 0x0016e8e201007387 */ /* 0x0009e20000100a00 */
[----:B------:R-:W-:-:S03]  /*3fd90*/  IMAD.WIDE R234, R5, 0x4, R234 ;  /* 0x0000000405ea7825 */ /* 0x000fc600078e02ea */
[----:B-1----:R-:W4:Y:S04]  /*3fda0*/  LDL.LU.64 R200, [R1+0x4be0] ;  /* 0x004be00001c87983 */ /* 0x002f280000300a00 */
[----:B------:R1:W-:Y:S04]  /*3fdb0*/  STL.64 [R1+0x16e0], R228 ;  /* 0x0016e0e401007387 */ /* 0x0003e80000100a00 */
[----:B--2---:R-:W2:Y:S04]  /*3fdc0*/  LDL.LU.64 R202, [R1+0x4bd8] ;  /* 0x004bd80001ca7983 */ /* 0x004ea80000300a00 */
[----:B------:R1:W-:Y:S04]  /*3fdd0*/  STL.64 [R1+0x16d8], R232 ;  /* 0x0016d8e801007387 */ /* 0x0003e80000100a00 */
[----:B------:R-:W-:Y:S04]  /*3fde0*/  LDGSTS.E [R16+0x74000], desc[UR60][R210.64], !P2 ;  /* 0x74000000d2107fae */ /* 0x000fe8000d12187c */
[----:B---3--:R-:W3:Y:S04]  /*3fdf0*/  LDL.LU.64 R204, [R1+0x4bd0] ;  /* 0x004bd00001cc7983 */ /* 0x008ee80000300a00 */
[----:B------:R-:W-:Y:S04]  /*3fe00*/  LDGSTS.E [R16+0x78000], desc[UR60][R212.64], !P2 ;  /* 0x78000000d4107fae */ /* 0x000fe8000d12187c */
[----:B------:R1:W-:Y:S04]  /*3fe10*/  STL.64 [R1+0x16d0], R234 ;  /* 0x0016d0ea01007387 */ /* 0x0003e80000100a00 */
[----:B------:R-:W-:Y:S04]  /*3fe20*/  LDGSTS.E [R16+0x7c000], desc[UR60][R214.64], !P2 ;  /* 0x7c000000d6107fae */ /* 0x000fe8000d12187c */
[----:B----4-:R-:W4:Y:S04]  /*3fe30*/  LDL.LU.64 R206, [R1+0x4bc8] ;  /* 0x004bc80001ce7983 */ /* 0x010f280000300a00 */
[----:B------:R-:W-:Y:S04]  /*3fe40*/  LDGSTS.E [R16+0x70004], desc[UR60][R216.64], !P6 ;  /* 0x70004000d8107fae */ /* 0x000fe8000f12187c */
[----:B------:R-:W4:Y:S04]  /*3fe50*/  LDL.LU.64 R208, [R1+0x4bc0] ;  /* 0x004bc00001d07983 */ /* 0x000f280000300a00 */
        /* <DEDUP_REMOVED lines=20> */
[----:B------:R1:W-:Y:S04]  /*3ffa0*/  LDGSTS.E [R16+0x7c00c], desc[UR60][R18.64], !P5 ;  /* 0x7c00c00012107fae */ /* 0x0003e8000e92187c */
[----:B-1----:R-:W4:Y:S04]  /*3ffb0*/  LDL.LU.64 R228, [R1+0x4b68] ;  /* 0x004b680001e47983 */ /* 0x002f280000300a00 */
[----:B------:R-:W0:Y:S01]  /*3ffc0*/  LDGDEPBAR ;  /* 0x00000000000079af */ /* 0x000e220000000000 */
[----:B------:R-:W-:-:S03]  /*3ffd0*/  IADD3 R19, R244, 0x200000, RZ ;  /* 0x00200000f4137810 */ /* 0x000fc60007ffe0ff */
[----:B------:R-:W4:Y:S01]  /*3ffe0*/  LDL.LU.64 R230, [R1+0x4b60] ;  /* 0x004b600001e67983 */ /* 0x000f220000300a00 */
[----:B------:R-:W-:-:S03]  /*3fff0*/  VIADD R18, R244, 0x200000 ;  /* 0x00200000f4127836 */ /* 0x000fc60000000000 */
[----:B------:R1:W-:Y:S04]  /*40000*/  LDGSTS.E [R252], desc[UR60][R8.64], P4 ;  /* 0x0000000008fc7fae */ /* 0x0003e8000a12187c */
[----:B------:R-:W4:Y:S04]  /*40010*/  LDL.LU.64 R232, [R1+0x4b58] ;  /* 0x004b580001e87983 */ /* 0x000f280000300a00 */
[----:B------:R-:W4:Y:S01]  /*40020*/  LDL.LU.64 R234, [R1+0x4b50] ;  /* 0x004b500001ea7983 */ /* 0x000f220000300a00 */
[----:B-1----:R-:W-:-:S03]  /*40030*/  IADD3 R9, R244, 0x200000, RZ ;  /* 0x00200000f4097810 */ /* 0x002fc60007ffe0ff */
[----:B------:R-:W-:Y:S01]  /*40040*/  LDGSTS.E [R13+0x400], desc[UR60][R10.64], P4 ;  /* 0x004000000a0d7fae */ /* 0x000fe2000a12187c */
[----:B------:R-:W-:-:S03]  /*40050*/  VIADD R8, R244, 0x200000 ;  /* 0x00200000f4087836 */ /* 0x000fc60000000000 */
[----:B------:R-:W-:Y:S04]  /*40060*/  STL.64 [R1+0x4ad8], R10 ;  /* 0x004ad80a01007387 */ /* 0x000fe80000100a00 */
[----:B------:R1:W-:Y:S04]  /*40070*/  STL.64 [R1+0x16c8], R20 ;  /* 0x0016c81401007387 */ /* 0x0003e80000100a00 */
[----:B------:R1:W-:Y:S04]  /*40080*/  LDGSTS.E [R19+0x800], desc[UR60][R20.64], P4 ;  /* 0x0080000014137fae */ /* 0x0003e8000a12187c */
[----:B------:R1:W-:Y:S04]  /*40090*/  STL.64 [R1+0x16c0], R22 ;  /* 0x0016c01601007387 */ /* 0x0003e80000100a00 */
[----:B------:R1:W-:Y:S04]  /*400a0*/  LDGSTS.E [R18+0xc00], desc[UR60][R22.64], P4 ;  /* 0x00c0000016127fae */ /* 0x0003e8000a12187c */
[----:B------:R1:W-:Y:S02]  /*400b0*/  STL.64 [R1+0x16b8], R24 ;  /* 0x0016b81801007387 */ /* 0x0003e40000100a00 */
[----:B-1----:R-:W-:-:S02]  /*400c0*/  IMAD.WIDE R20, R6, 0x4, R32 ;  /* 0x0000000406147825 */ /* 0x002fc400078e0220 */
[----:B------:R1:W-:Y:S02]  /*400d0*/  LDGSTS.E [R9+0x1000], desc[UR60][R24.64], P4 ;  /* 0x0100000018097fae */ /* 0x0003e4000a12187c */
[----:B------:R-:W-:-:S04]  /*400e0*/  IMAD.WIDE R10, R6, 0x4, R34 ;  /* 0x00000004060a7825 */ /* 0x000fc800078e0222 */
[C---:B------:R-:W-:Y:S01]  /*400f0*/  IMAD.WIDE R22, R6.reuse, 0x4, R30 ;  /* 0x0000000406167825 */ /* 0x040fe200078e021e */
[----:B------:R-:W-:Y:S04]  /*40100*/  STL.64 [R1+0x16b0], R26 ;  /* 0x0016b01a01007387 */ /* 0x000fe80000100a00 */
[----:B------:R-:W-:Y:S01]  /*40110*/  LDGSTS.E [R8+0x1400], desc[UR60][R26.64], P4 ;  /* 0x014000001a087fae */ /* 0x000fe2000a12187c */
[----:B-1----:R-:W-:-:S05]  /*40120*/  IMAD.WIDE R24, R6, 0x4, R28 ;  /* 0x0000000406187825 */ /* 0x002fca00078e021c */
[----:B------:R1:W-:Y:S04]  /*40130*/  STL.64 [R1+0x16a8], R24 ;  /* 0x0016a81801007387 */ /* 0x0003e80000100a00 */
[----:B------:R1:W-:Y:S04]  /*40140*/  LDGSTS.E [R19+0x1800], desc[UR60][R24.64], P4 ;  /* 0x0180000018137fae */ /* 0x0003e8000a12187c */
[----:B------:R1:W-:Y:S04]  /*40150*/  STL.64 [R1+0x16a0], R22 ;  /* 0x0016a01601007387 */ /* 0x0003e80000100a00 */
[----:B------:R1:W-:Y:S02]  /*40160*/  LDGSTS.E [R18+0x1c00], desc[UR60][R22.64], P4 ;  /* 0x01c0000016127fae */ /* 0x0003e4000a12187c */
[----:B-1----:R-:W-:-:S02]  /*40170*/  IMAD.WIDE R24, R6, 0x4, R36 ;  /* 0x0000000406187825 */ /* 0x002fc400078e0224 */
[----:B------:R1:W-:Y:S04]  /*40180*/  STL.64 [R1+0x1698], R20 ;  /* 0x0016981401007387 */ /* 0x0003e80000100a00 */
[----:B------:R1:W-:Y:S01]  /*40190*/  LDGSTS.E [R9+0x2000], desc[UR60][R20.64], P4 ;  /* 0x0200000014097fae */ /* 0x0003e2000a12187c */
[----:B------:R-:W-:-:S03]  /*401a0*/  IMAD.WIDE R22, R6, 0x4, R38 ;  /* 0x0000000406167825 */ /* 0x000fc600078e0226 */
[----:B------:R1:W-:Y:S04]  /*401b0*/  STL.64 [R1+0x1690], R10 ;  /* 0x0016900a01007387 */ /* 0x0003e80000100a00 */
[----:B------:R1:W-:Y:S02]  /*401c0*/  LDGSTS.E [R8+0x2400], desc[UR60][R10.64], P4 ;  /* 0x024000000a087fae */ /* 0x0003e4000a12187c */
[C---:B-1----:R-:W-:Y:S02]  /*401d0*/  IMAD.WIDE R20, R6.reuse, 0x4, R40 ;  /* 0x0000000406147825 */ /* 0x042fe400078e0228 */
        /* <DEDUP_REMOVED lines=15> */
[----:B------:R2:W-:Y:S01]  /*402d0*/  STL.64 [R1+0x1660], R22 ;  /* 0x0016601601007387 */ /* 0x0005e20000100a00 */
[----:B------:R-:W4:Y:S03]  /*402e0*/  LDC R50, c[0x0][0x230] ;  /* 0x00008c00ff327b82 */ /* 0x000f260000000800 */
[----:B------:R2:W-:Y:S01]  /*402f0*/  LDGSTS.E [R18+0x3c00], desc[UR60][R22.64], P4 ;  /* 0x03c0000016127fae */ /* 0x0005e2000a12187c */
[----:B-1----:R-:W-:-:S03]  /*40300*/  IMAD.WIDE R24, R6, 0x4, R52 ;  /* 0x0000000406187825 */ /* 0x002fc600078e0234 */
[----:B------:R1:W-:Y:S01]  /*40310*/  STL.64 [R1+0x1658], R20 ;  /* 0x0016581401007387 */ /* 0x0003e20000100a00 */
[----:B------:R-:W-:-:S03]  /*40320*/  IMAD.WIDE R26, R6, 0x4, R60 ;  /* 0x00000004061a7825 */ /* 0x000fc600078e023c */
[----:B------:R1:W-:Y:S01]  /*40330*/  LDGSTS.E [R9+0x4000], desc[UR60][R20.64], P4 ;  /* 0x0400000014097fae */ /* 0x0003e2000a12187c */
[----:B------:R-:W-:-:S03]  /*40340*/  IMAD.WIDE R28, R6, 0x4, R68 ;  /* 0x00000004061c7825 */ /* 0x000fc600078e0244 */
[----:B------:R3:W-:Y:S01]  /*40350*/  STL.64 [R1+0x1650], R10 ;  /* 0x0016500a01007387 */ /* 0x0007e20000100a00 */
[----:B------:R-:W-:-:S03]  /*40360*/  IMAD.WIDE R34, R6, 0x4, R76 ;  /* 0x0000000406227825 */ /* 0x000fc600078e024c */
[----:B------:R3:W-:Y:S01]  /*40370*/  LDGSTS.E [R8+0x4400], desc[UR60][R10.64], P4 ;  /* 0x044000000a087fae */ /* 0x0007e2000a12187c */
[----:B------:R-:W-:-:S04]  /*40380*/  IMAD.WIDE R32, R6, 0x4, R78 ;  /* 0x0000000406207825 */ /* 0x000fc800078e024e */
[C---:B--2---:R-:W-:Y:S01]  /*40390*/  IMAD.WIDE R22, R6.reuse, 0x4, R54 ;  /* 0x0000000406167825 */ /* 0x044fe200078e0236 */
[----:B------:R2:W-:Y:S03]  /*403a0*/  STL.64 [R1+0x1648], R24 ;  /* 0x0016481801007387 */ /* 0x0005e60000100a00 */
[----:B------:R-:W-:Y:S01]  /*403b0*/  IMAD.WIDE R30, R6, 0x4, R80 ;  /* 0x00000004061e7825 */ /* 0x000fe200078e0250 */
[----:B------:R2:W-:Y:S03]  /*403c0*/  LDGSTS.E [R19+0x4800], desc[UR60][R24.64], P4 ;  /* 0x0480000018137fae */ /* 0x0005e6000a12187c */
[----:B------:R-:W-:-:S04]  /*403d0*/  IMAD.WIDE R242, R5, 0x4, R242 ;  /* 0x0000000405f27825 */ /* 0x000fc800078e02f2 */
[----:B------:R-:W-:-:S04]  /*403e0*/  IMAD.WIDE R240, R5, 0x4, R240 ;  /* 0x0000000405f07825 */ /* 0x000fc800078e02f0 */
[----:B------:R-:W-:Y:S01]  /*403f0*/  IMAD.WIDE R238, R5, 0x4, R238 ;  /* 0x0000000405ee7825 */ /* 0x000fe200078e02ee */
[----:B------:R-:W-:Y:S01]  /*40400*/  IADD3 R49, R0, 0x100000, RZ ;  /* 0x0010000000317810 */ /* 0x000fe20007ffe0ff */
[----:B------:R-:W4:Y:S02]  /*40410*/  LDC R52, c[0x0][0x230] ;  /* 0x00008c00ff347b82 */ /* 0x000f240000000800 */
[C---:B-1----:R-:W-:Y:S01]  /*40420*/  IMAD.WIDE R20, R6.reuse, 0x4, R56 ;  /* 0x0000000406147825 */ /* 0x042fe200078e0238 */
[----:B------:R1:W-:Y:S03]  /*40430*/  STL.64 [R1+0x1640], R22 ;  /* 0x0016401601007387 */ /* 0x0003e60000100a00 */
[----:B---3--:R-:W-:Y:S01]  /*40440*/  IMAD.WIDE R10, R6, 0x4, R58 ;  /* 0x00000004060a7825 */ /* 0x008fe200078e023a */
[----:B------:R1:W-:Y:S03]  /*40450*/  LDGSTS.E [R18+0x4c00], desc[UR60][R22.64], P4 ;  /* 0x04c0000016127fae */ /* 0x0003e6000a12187c */
[C---:B------:R-:W-:Y:S01]  /*40460*/  VIADD R48, R0.reuse, 0x100000 ;  /* 0x0010000000307836 */ /* 0x040fe20000000000 */
[----:B------:R-:W-:Y:S01]  /*40470*/  STL.64 [R1+0x1638], R20 ;  /* 0x0016381401007387 */ /* 0x000fe20000100a00 */
[----:B------:R-:W-:Y:S01]  /*40480*/  IADD3 R51, R0, 0x100000, RZ ;  /* 0x0010000000337810 */ /* 0x000fe20007ffe0ff */
[----:B------:R-:W3:Y:S02]  /*40490*/  LDC R53, c[0x0][0x230] ;  /* 0x00008c00ff357b82 */ /* 0x000ee40000000800 */
[----:B------:R1:W-:Y:S04]  /*404a0*/  LDGSTS.E [R9+0x5000], desc[UR60][R20.64], P4 ;  /* 0x0500000014097fae */ /* 0x0003e8000a12187c */
[----:B------:R1:W-:Y:S04]  /*404b0*/  STL.64 [R1+0x1630], R10 ;  /* 0x0016300a01007387 */ /* 0x0003e80000100a00 */
[----:B------:R-:W-:Y:S01]  /*404c0*/  LDGSTS.E [R8+0x5400], desc[UR60][R10.64], P4 ;  /* 0x054000000a087fae */ /* 0x000fe2000a12187c */
[----:B--2---:R-:W-:-:S03]  /*404d0*/  IMAD.WIDE R24, R6, 0x4, R62 ;  /* 0x0000000406187825 */ /* 0x004fc600078e023e */
[----:B------:R-:W-:Y:S01]  /*404e0*/  LDGSTS.E [R19+0x5800], desc[UR60][R26.64], P4 ;  /* 0x058000001a137fae */ /* 0x000fe2000a12187c */
[----:B-1----:R-:W-:-:S03]  /*404f0*/  IMAD.WIDE R22, R6, 0x4, R64 ;  /* 0x0000000406167825 */ /* 0x002fc600078e0240 */
[----:B------:R1:W-:Y:S04]  /*40500*/  LDGSTS.E [R18+0x5c00], desc[UR60][R24.64], P4 ;  /* 0x05c0000018127fae */ /* 0x0003e8000a12187c */
[----:B------:R-:W2:Y:S01]  /*40510*/  LDL.LU.64 R10, [R1+0x418] ;  /* 0x00041800010a7983 */ /* 0x000ea20000300a00 */
[----:B------:R-:W-:-:S03]  /*40520*/  IMAD.WIDE R20, R6, 0x4, R66 ;  /* 0x0000000406147825 */ /* 0x000fc600078e0242 */
[----:B------:R-:W-:Y:S04]  /*40530*/  STL.64 [R1+0x1628], R26 ;  /* 0x0016281a01007387 */ /* 0x000fe80000100a00 */
[----:B------:R1:W-:Y:S04]  /*40540*/  STL.64 [R1+0x1620], R24 ;  /* 0x0016201801007387 */ /* 0x0003e80000100a00 */
[----:B------:R3:W-:Y:S04]  /*40550*/  STL.64 [R1+0x1618], R22 ;  /* 0x0016181601007387 */ /* 0x0007e80000100a00 */
[----:B------:R3:W-:Y:S01]  /*40560*/  LDGSTS.E [R9+0x6000], desc[UR60][R22.64], P4 ;  /* 0x0600000016097fae */ /* 0x0007e2000a12187c */
[----:B-1----:R-:W-:-:S03]  /*40570*/  IMAD.WIDE R24, R6, 0x4, R70 ;  /* 0x0000000406187825 */ /* 0x002fc600078e0246 */
[----:B------:R1:W-:Y:S01]  /*40580*/  STL.64 [R1+0x1610], R20 ;  /* 0x0016101401007387 */ /* 0x0003e20000100a00 */
[----:B------:R-:W4:Y:S03]  /*40590*/  LDC R71, c[0x0][0x230] ;  /* 0x00008c00ff477b82 */ /* 0x000f260000000800 */
[----:B------:R1:W-:Y:S01]  /*405a0*/  LDGSTS.E [R8+0x6400], desc[UR60][R20.64], P4 ;  /* 0x0640000014087fae */ /* 0x0003e2000a12187c */
[----:B---3--:R-:W-:-:S03]  /*405b0*/  IMAD.WIDE R22, R6, 0x4, R72 ;  /* 0x0000000406167825 */ /* 0x008fc600078e0248 */
[----:B------:R-:W3:Y:S04]  /*405c0*/  LDL.LU.64 R26, [R1+0x380] ;  /* 0x00038000011a7983 */ /* 0x000ee80000300a00 */
[----:B------:R-:W-:Y:S01]  /*405d0*/  STL.64 [R1+0x1608], R28 ;  /* 0x0016081c01007387 */ /* 0x000fe20000100a00 */
[----:B-1----:R-:W-:-:S03]  /*405e0*/  IMAD.WIDE R20, R6, 0x4, R74 ;  /* 0x0000000406147825 */ /* 0x002fc600078e024a */
[----:B------:R1:W-:Y:S04]  /*405f0*/  STL.64 [R1+0x1600], R24 ;  /* 0x0016001801007387 */ /* 0x0003e80000100a00 */
[----:B------:R2:W-:Y:S04]  /*40600*/  LDGSTS.E [R19+0x6800], desc[UR60][R28.64], P4 ;  /* 0x068000001c137fae */ /* 0x0005e8000a12187c */
[----:B------:R1:W-:Y:S04]  /*40610*/  STL.64 [R1+0x15f8], R22 ;  /* 0x0015f81601007387 */ /* 0x0003e80000100a00 */
[----:B------:R-:W-:Y:S04]  /*40620*/  LDGSTS.E [R18+0x6c00], desc[UR60][R24.64], P4 ;  /* 0x06c0000018127fae */ /* 0x000fe8000a12187c */
[----:B------:R4:W-:Y:S04]  /*40630*/  STL.64 [R1+0x15f0], R20 ;  /* 0x0015f01401007387 */ /* 0x0009e80000100a00 */
[----:B------:R-:W-:Y:S04]  /*40640*/  LDGSTS.E [R9+0x7000], desc[UR60][R22.64], P4 ;  /* 0x0700000016097fae */ /* 0x000fe8000a12187c */
[----:B-1----:R-:W3:Y:S04]  /*40650*/  LDL.LU.64 R24, [R1+0x348] ;  /* 0x0003480001187983 */ /* 0x002ee80000300a00 */
[----:B------:R-:W-:Y:S04]  /*40660*/  LDGSTS.E [R8+0x7400], desc[UR60][R20.64], P4 ;  /* 0x0740000014087fae */ /* 0x000fe8000a12187c */
[----:B------:R-:W3:Y:S04]  /*40670*/  LDL.LU.64 R22, [R1+0x310] ;  /* 0x0003100001167983 */ /* 0x000ee80000300a00 */
[----:B------:R-:W-:Y:S04]  /*40680*/  LDGSTS.E [R19+0x7800], desc[UR60][R34.64], P4 ;  /* 0x0780000022137fae */ /* 0x000fe8000a12187c */
[----:B----4-:R-:W4:Y:S04]  /*40690*/  LDL.LU.64 R20, [R1+0x2d8] ;  /* 0x0002d80001147983 */ /* 0x010f280000300a00 */
[----:B------:R-:W-:Y:S04]  /*406a0*/  STL.64 [R1+0x15e8], R34 ;  /* 0x0015e82201007387 */ /* 0x000fe80000100a00 */
[----:B------:R-:W-:Y:S04]  /*406b0*/  STL.64 [R1+0x15e0], R32 ;  /* 0x0015e02001007387 */ /* 0x000fe80000100a00 */
[----:B------:R-:W-:Y:S04]  /*406c0*/  LDGSTS.E [R18+0x7c00], desc[UR60][R32.64], P4 ;  /* 0x07c0000020127fae */ /* 0x000fe8000a12187c */
[----:B------:R1:W-:Y:S01]  /*406d0*/  LDGSTS.E [R9+0x20000], desc[UR60][R30.64], P4 ;  /* 0x200000001e097fae */ /* 0x0003e2000a12187c */
[----:B--2---:R-:W-:-:S03]  /*406e0*/  IMAD.WIDE R28, R6, 0x4, R10 ;  /* 0x00000004061c7825 */ /* 0x004fc600078e020a */
[----:B------:R-:W2:Y:S04]  /*406f0*/  LDL.LU.64 R10, [R1+0x2a0] ;  /* 0x0002a000010a7983 */ /* 0x000ea80000300a00 */
[----:B------:R1:W-:Y:S04]  /*40700*/  STL.64 [R1+0x15d8], R30 ;  /* 0x0015d81e01007387 */ /* 0x0003e80000100a00 */
[----:B------:R3:W-:Y:S04]  /*40710*/  STL.64 [R1+0x15d0], R28 ;  /* 0x0015d01c01007387 */ /* 0x0007e80000100a00 */
[----:B------:R-:W2:Y:S01]  /*40720*/  LDL.LU.64 R40, [R1+0x268] ;  /* 0x0002680001287983 */ /* 0x000ea20000300a00 */
[----:B-1----:R-:W-:-:S03]  /*40730*/  IMAD.WIDE R30, R6, 0x4, R82 ;  /* 0x00000004061e7825 */ /* 0x002fc600078e0252 */
[----:B------:R1:W-:Y:S01]  /*40740*/  LDGSTS.E [R8+0x20400], desc[UR60][R28.64], P4 ;  /* 0x204000001c087fae */ /* 0x0003e2000a12187c */
[----:B------:R-:W-:-:S03]  /*40750*/  VIADD R52, R52, 0xfffffefa ;  /* 0xfffffefa34347836 */ /* 0x000fc60000000000 */
[----:B------:R-:W2:Y:S01]  /*40760*/  LDL.LU.64 R38, [R1+0x230] ;  /* 0x0002300001267983 */ /* 0x000ea20000300a00 */
[----:B------:R-:W-:Y:S01]  /*40770*/  IADD3 R70, R2, 0x100000, RZ ;  /* 0x0010000002467810 */ /* 0x000fe20007ffe0ff */
[----:B------:R-:W2:Y:S02]  /*40780*/  LDC R83, c[0x0][0x230] ;  /* 0x00008c00ff537b82 */ /* 0x000ea40000000800 */
[----:B------:R2:W-:Y:S01]  /*40790*/  STL.64 [R1+0x15c8], R30 ;  /* 0x0015c81e01007387 */ /* 0x0005e20000100a00 */
[----:B---3--:R-:W-:-:S03]  /*407a0*/  IMAD.WIDE R26, R6, 0x4, R26 ;  /* 0x00000004061a7825 */ /* 0x008fc600078e021a */
[----:B------:R-:W3:Y:S01]  /*407b0*/  LDL.LU.64 R36, [R1+0x1f8] ;  /* 0x0001f80001247983 */ /* 0x000ee20000300a00 */
[----:B-1----:R-:W-:-:S03]  /*407c0*/  IMAD.WIDE R28, R6, 0x4, R84 ;  /* 0x00000004061c7825 */ /* 0x002fc600078e0254 */
[----:B------:R1:W-:Y:S01]  /*407d0*/  LDGSTS.E [R19+0x20800], desc[UR60][R30.64], P4 ;  /* 0x208000001e137fae */ /* 0x0003e2000a12187c */
[----:B------:R-:W-:-:S03]  /*407e0*/  IMAD.WIDE R24, R6, 0x4, R24 ;  /* 0x0000000406187825 */ /* 0x000fc600078e0218 */
[----:B------:R1:W-:Y:S01]  /*407f0*/  STL.64 [R1+0x15c0], R28 ;  /* 0x0015c01c01007387 */ /* 0x0003e20000100a00 */
[----:B------:R-:W-:-:S03]  /*40800*/  IMAD.WIDE R22, R6, 0x4, R22 ;  /* 0x0000000406167825 */ /* 0x000fc600078e0216 */
[----:B------:R-:W3:Y:S01]  /*40810*/  LDL.LU.64 R34, [R1+0x1c0] ;  /* 0x0001c00001227983 */ /* 0x000ee20000300a00 */
[----:B----4-:R-:W-:-:S03]  /*40820*/  IMAD.WIDE R20, R6, 0x4, R20 ;  /* 0x0000000406147825 */ /* 0x010fc600078e0214 */
[----:B------:R4:W-:Y:S01]  /*40830*/  STL.64 [R1+0x15b8], R26 ;  /* 0x0015b81a01007387 */ /* 0x0009e20000100a00 */
[----:B--2---:R-:W-:-:S03]  /*40840*/  IMAD.WIDE R10, R6, 0x4, R10 ;  /* 0x00000004060a7825 */ /* 0x004fc600078e020a */
[----:B------:R-:W2:Y:S01]  /*40850*/  LDL.LU.64 R32, [R1+0x188] ;  /* 0x0001880001207983 */ /* 0x000ea20000300a00 */
[----:B------:R-:W-:-:S03]  /*40860*/  IMAD.WIDE R40, R6, 0x4, R40 ;  /* 0x0000000406287825 */ /* 0x000fc600078e0228 */
[----:B------:R4:W-:Y:S01]  /*40870*/  STL.64 [R1+0x15b0], R24 ;  /* 0x0015b01801007387 */ /* 0x0009e20000100a00 */
[----:B------:R-:W-:Y:S01]  /*40880*/  IADD3 R82, R2, 0x100000, RZ ;  /* 0x0010000002527810 */ /* 0x000fe20007ffe0ff */
[----:B------:R-:W2:Y:S02]  /*40890*/  LDC R84, c[0x0][0x230] ;  /* 0x00008c00ff547b82 */ /* 0x000ea40000000800 */
[----:B------:R2:W-:Y:S04]  /*408a0*/  LDGSTS.E [R18+0x20c00], desc[UR60][R28.64], P4 ;  /* 0x20c000001c127fae */ /* 0x0005e8000a12187c */
[----:B------:R-:W2:Y:S01]  /*408b0*/  LDL.LU.64 R30, [R1+0x150] ;  /* 0x00015000011e7983 */ /* 0x000ea20000300a00 */
[----:B------:R-:W-:Y:S01]  /*408c0*/  IMAD.WIDE R38, R6, 0x4, R38 ;  /* 0x0000000406267825 */ /* 0x000fe200078e0226 */
[----:B------:R-:W-:Y:S01]  /*408d0*/  IADD3 R80, R2, 0x100000, RZ ;  /* 0x0010000002507810 */ /* 0x000fe20007ffe0ff */
[----:B------:R-:W2:Y:S01]  /*408e0*/  LDC R85, c[0x0][0x230] ;  /* 0x00008c00ff557b82 */ /* 0x000ea20000000800 */
[----:B------:R2:W-:Y:S04]  /*408f0*/  LDGSTS.E [R9+0x21000], desc[UR60][R26.64], P4 ;  /* 0x210000001a097fae */ /* 0x0005e8000a12187c */
[----:B-1----:R-:W2:Y:S04]  /*40900*/  LDL.LU.64 R28, [R1+0x118] ;  /* 0x00011800011c7983 */ /* 0x002ea80000300a00 */
[----:B------:R1:W-:Y:S04]  /*40910*/  LDGSTS.E [R8+0x21400], desc[UR60][R24.64], P4 ;  /* 0x2140000018087fae */ /* 0x0003e8000a12187c */
[----:B----4-:R-:W4:Y:S04]  /*40920*/  LDL.LU.64 R26, [R1+0xe0] ;  /* 0x0000e000011a7983 */ /* 0x010f280000300a00 */
[----:B------:R-:W-:Y:S04]  /*40930*/  LDGSTS.E [R19+0x21800], desc[UR60][R22.64], P4 ;  /* 0x2180000016137fae */ /* 0x000fe8000a12187c */
[----:B------:R-:W1:Y:S04]  /*40940*/  LDL.LU.64 R24, [R1+0xa8] ;  /* 0x0000a80001187983 */ /* 0x000e680000300a00 */
[----:B------:R3:W-:Y:S04]  /*40950*/  STL.64 [R1+0x15a8], R22 ;  /* 0x0015a81601007387 */ /* 0x0007e80000100a00 */
[----:B------:R3:W-:Y:S04]  /*40960*/  STL.64 [R1+0x15a0], R20 ;  /* 0x0015a01401007387 */ /* 0x0007e80000100a00 */
[----:B------:R3:W-:Y:S04]  /*40970*/  STL.64 [R1+0x1598], R10 ;  /* 0x0015980a01007387 */ /* 0x0007e80000100a00 */
[----:B------:R-:W-:Y:S04]  /*40980*/  STL.64 [R1+0x1590], R40 ;  /* 0x0015902801007387 */ /* 0x000fe80000100a00 */
[----:B------:R-:W-:Y:S04]  /*40990*/  LDGSTS.E [R18+0x21c00], desc[UR60][R20.64], P4 ;  /* 0x21c0000014127fae */ /* 0x000fe8000a12187c */
[----:B---3--:R-:W3:Y:S04]  /*409a0*/  LDL.LU.64 R22, [R1+0x70] ;  /* 0x0000700001167983 */ /* 0x008ee80000300a00 */
[----:B------:R-:W-:Y:S04]  /*409b0*/  LDGSTS.E [R9+0x22000], desc[UR60][R10.64], P4 ;  /* 0x220000000a097fae */ /* 0x000fe8000a12187c */
[----:B------:R-:W3:Y:S01]  /*409c0*/  LDL.LU.64 R20, [R1+0x38] ;  /* 0x0000380001147983 */ /* 0x000ee20000300a00 */
[----:B------:R-:W-:-:S03]  /*409d0*/  IMAD.WIDE R36, R6, 0x4, R36 ;  /* 0x0000000406247825 */ /* 0x000fc600078e0224 */
[----:B------:R-:W-:Y:S04]  /*409e0*/  LDGSTS.E [R8+0x22400], desc[UR60][R40.64], P4 ;  /* 0x2240000028087fae */ /* 0x000fe8000a12187c */
[----:B------:R-:W3:Y:S01]  /*409f0*/  LDL.LU.64 R10, [R1] ;  /* 0x00000000010a7983 */ /* 0x000ee20000300a00 */
[----:B------:R-:W-:-:S03]  /*40a00*/  IMAD.WIDE R34, R6, 0x4, R34 ;  /* 0x0000000406227825 */ /* 0x000fc600078e0222 */
[----:B------:R-:W-:Y:S04]  /*40a10*/  STL.64 [R1+0x1588], R38 ;  /* 0x0015882601007387 */ /* 0x000fe80000100a00 */
[----:B------:R-:W-:Y:S04]  /*40a20*/  LDGSTS.E [R19+0x22800], desc[UR60][R38.64], P4 ;  /* 0x2280000026137fae */ /* 0x000fe8000a12187c */
[----:B------:R-:W-:Y:S04]  /*40a30*/  STL.64 [R1+0x1580], R36 ;  /* 0x0015802401007387 */ /* 0x000fe80000100a00 */
[----:B------:R-:W-:Y:S04]  /*40a40*/  LDGSTS.E [R18+0x22c00], desc[UR60][R36.64], P4 ;  /* 0x22c0000024127fae */ /* 0x000fe8000a12187c */
[----:B------:R-:W-:Y:S04]  /*40a50*/  STL.64 [R1+0x1578], R34 ;  /* 0x0015782201007387 */ /* 0x000fe80000100a00 */
[----:B------:R-:W-:Y:S01]  /*40a60*/  LDGSTS.E [R9+0x23000], desc[UR60][R34.64], P4 ;  /* 0x2300000022097fae */ /* 0x000fe2000a12187c */
[----:B--2---:R-:W-:-:S05]  /*40a70*/  IMAD.WIDE R32, R6, 0x4, R32 ;  /* 0x0000000406207825 */ /* 0x004fca00078e0220 */
[----:B------:R-:W-:Y:S04]  /*40a80*/  STL.64 [R1+0x1570], R32 ;  /* 0x0015702001007387 */ /* 0x000fe80000100a00 */
[----:B------:R-:W-:Y:S01]  /*40a90*/  LDGSTS.E [R8+0x23400], desc[UR60][R32.64], P4 ;  /* 0x2340000020087fae */ /* 0x000fe2000a12187c */
[----:B------:R-:W-:-:S04]  /*40aa0*/  IMAD.WIDE R30, R6, 0x4, R30 ;  /* 0x00000004061e7825 */ /* 0x000fc800078e021e */
[C---:B------:R-:W-:Y:S01]  /*40ab0*/  IMAD.WIDE R28, R6.reuse, 0x4, R28 ;  /* 0x00000004061c7825 */ /* 0x040fe200078e021c */
[----:B------:R-:W-:Y:S04]  /*40ac0*/  STL.64 [R1+0x1568], R30 ;  /* 0x0015681e01007387 */ /* 0x000fe80000100a00 */
[----:B------:R-:W-:Y:S01]  /*40ad0*/  LDGSTS.E [R19+0x23800], desc[UR60][R30.64], P4 ;  /* 0x238000001e137fae */ /* 0x000fe2000a12187c */
[----:B----4-:R-:W-:-:S03]  /*40ae0*/  IMAD.WIDE R26, R6, 0x4, R26 ;  /* 0x00000004061a7825 */ /* 0x010fc600078e021a */
[----:B------:R-:W-:Y:S04]  /*40af0*/  STL.64 [R1+0x1560], R28 ;  /* 0x0015601c01007387 */ /* 0x000fe80000100a00 */
[----:B------:R-:W-:Y:S01]  /*40b00*/  LDGSTS.E [R18+0x23c00], desc[UR60][R28.64], P4 ;  /* 0x23c000001c127fae */ /* 0x000fe2000a12187c */
[----:B-1----:R-:W-:-:S03]  /*40b10*/  IMAD.WIDE R24, R6, 0x4, R24 ;  /* 0x0000000406187825 */ /* 0x002fc600078e0218 */
[----:B------:R-:W-:Y:S04]  /*40b20*/  STL.64 [R1+0x1558], R26 ;  /* 0x0015581a01007387 */ /* 0x000fe80000100a00 */
[----:B------:R-:W-:Y:S04]  /*40b30*/  LDGSTS.E [R9+0x24000], desc[UR60][R26.64], P4 ;  /* 0x240000001a097fae */ /* 0x000fe8000a12187c */
[----:B------:R3:W-:Y:S04]  /*40b40*/  STL.64 [R1+0x1550], R24 ;  /* 0x0015501801007387 */ /* 0x0007e80000100a00 */
[----:B------:R3:W-:Y:S02]  /*40b50*/  LDGSTS.E [R8+0x24400], desc[UR60][R24.64], P4 ;  /* 0x2440000018087fae */ /* 0x0007e4000a12187c */
[----:B---3--:R-:W-:-:S04]  /*40b60*/  IMAD.WIDE R24, R6, 0x4, R22 ;  /* 0x0000000406187825 */ /* 0x008fc800078e0216 */
[C---:B------:R-:W-:Y:S01]  /*40b70*/  IMAD.WIDE R22, R6.reuse, 0x4, R20 ;  /* 0x0000000406167825 */ /* 0x040fe200078e0214 */
[----:B------:R1:W-:Y:S04]  /*40b80*/  STL.64 [R1+0x1548], R24 ;  /* 0x0015481801007387 */ /* 0x0003e80000100a00 */
[----:B------:R1:W-:Y:S01]  /*40b90*/  LDGSTS.E [R19+0x24800], desc[UR60][R24.64], P4 ;  /* 0x2480000018137fae */ /* 0x0003e2000a12187c */
[----:B------:R-:W-:-:S03]  /*40ba0*/  IMAD.WIDE R20, R6, 0x4, R10 ;  /* 0x0000000406147825 */ /* 0x000fc600078e020a */
[----:B------:R2:W-:Y:S01]  /*40bb0*/  STL.64 [R1+0x1540], R22 ;  /* 0x0015401601007387 */ /* 0x0005e20000100a00 */
[----:B------:R-:W-:-:S03]  /*40bc0*/  IMAD.WIDE R10, R6, 0x4, R86 ;  /* 0x00000004060a7825 */ /* 0x000fc600078e0256 */
[----:B------:R3:W-:Y:S01]  /*40bd0*/  STL.64 [R1+0x1538], R20 ;  /* 0x0015381401007387 */ /* 0x0007e20000100a00 */
[----:B------:R-:W4:Y:S03]  /*40be0*/  LDC R86, c[0x0][0x230] ;  /* 0x00008c00ff567b82 */ /* 0x000f260000000800 */
[----:B------:R4:W-:Y:S04]  /*40bf0*/  STL.64 [R1+0x1530], R10 ;  /* 0x0015300a01007387 */ /* 0x0009e80000100a00 */
[----:B------:R-:W4:Y:S01]  /*40c00*/  LDL.LU.64 R32, [R1+0xa48] ;  /* 0x000a480001207983 */ /* 0x000f220000300a00 */
[C---:B-1----:R-:W-:Y:S01]  /*40c10*/  IMAD.WIDE R24, R6.reuse, 0x4, R88 ;  /* 0x0000000406187825 */ /* 0x042fe200078e0258 */
[----:B------:R-:W1:Y:S02]  /*40c20*/  LDC R87, c[0x0][0x230] ;  /* 0x00008c00ff577b82 */ /* 0x000e640000000800 */
[----:B------:R-:W4:Y:S04]  /*40c30*/  LDL.LU.64 R26, [R1+0xa18] ;  /* 0x000a1800011a7983 */ /* 0x000f280000300a00 */
[----:B------:R2:W-:Y:S01]  /*40c40*/  LDGSTS.E [R18+0x24c00], desc[UR60][R22.64], P4 ;  /* 0x24c0000016127fae */ /* 0x0005e2000a12187c */
[C---:B------:R-:W-:Y:S01]  /*40c50*/  IMAD.WIDE R34, R6.reuse, 0x4, R98 ;  /* 0x0000000406227825 */ /* 0x040fe200078e0262 */
[----:B------:R-:W1:Y:S02]  /*40c60*/  LDC R88, c[0x0][0x230] ;  /* 0x00008c00ff587b82 */ /* 0x000e640000000800 */
[----:B------:R3:W-:Y:S04]  /*40c70*/  LDGSTS.E [R9+0x25000], desc[UR60][R20.64], P4 ;  /* 0x2500000014097fae */ /* 0x0007e8000a12187c */
[----:B------:R1:W-:Y:S01]  /*40c80*/  LDGSTS.E [R8+0x25400], desc[UR60][R10.64], P4 ;  /* 0x254000000a087fae */ /* 0x0003e2000a12187c */
[C---:B------:R-:W-:Y:S01]  /*40c90*/  IMAD.WIDE R28, R6.reuse, 0x4, R100 ;  /* 0x00000004061c7825 */ /* 0x040fe200078e0264 */
[----:B------:R-:W1:Y:S02]  /*40ca0*/  LDC R98, c[0x0][0x230] ;  /* 0x00008c00ff627b82 */ /* 0x000e640000000800 */
[----:B------:R-:W-:Y:S01]  /*40cb0*/  STL.64 [R1+0x1528], R24 ;  /* 0x0015281801007387 */ /* 0x000fe20000100a00 */
[----:B--2---:R-:W-:-:S03]  /*40cc0*/  IMAD.WIDE R22, R6, 0x4, R90 ;  /* 0x0000000406167825 */ /* 0x004fc600078e025a */
[----:B------:R-:W-:Y:S01]  /*40cd0*/  LDGSTS.E [R19+0x25800], desc[UR60][R24.64], P4 ;  /* 0x2580000018137fae */ /* 0x000fe2000a12187c */
[----:B---3--:R-:W-:-:S04]  /*40ce0*/  IMAD.WIDE R20, R6, 0x4, R92 ;  /* 0x0000000406147825 */ /* 0x008fc800078e025c */
[C---:B------:R-:W-:Y:S01]  /*40cf0*/  IMAD.WIDE R38, R6.reuse, 0x4, R104 ;  /* 0x0000000406267825 */ /* 0x040fe200078e0268 */
[----:B------:R2:W-:Y:S03]  /*40d00*/  STL.64 [R1+0x1520], R22 ;  /* 0x0015201601007387 */ /* 0x0005e60000100a00 */
[C---:B------:R-:W-:Y:S01]  /*40d10*/  IMAD.WIDE R36, R6.reuse, 0x4, R106 ;  /* 0x0000000406247825 */ /* 0x040fe200078e026a */
[----:B------:R2:W-:Y:S03]  /*40d20*/  LDGSTS.E [R18+0x25c00], desc[UR60][R22.64], P4 ;  /* 0x25c0000016127fae */ /* 0x0005e6000a12187c */
[----:B----4-:R-:W-:-:S04]  /*40d30*/  IMAD.WIDE R32, R6, 0x4, R32 ;  /* 0x0000000406207825 */ /* 0x010fc800078e0220 */
[----:B------:R-:W-:Y:S01]  /*40d40*/  VIADD R81, R2, 0x100000 ;  /* 0x0010000002517836 */ /* 0x000fe20000000000 */
[----:B-1----:R-:W-:Y:S01]  /*40d50*/  IADD3 R87, R87, -0x168, RZ ;  /* 0xfffffe9857577810 */ /* 0x002fe20007ffe0ff */
[C---:B------:R-:W-:Y:S01]  /*40d60*/  IMAD.WIDE R10, R6.reuse, 0x4, R94 ;  /* 0x00000004060a7825 */ /* 0x040fe200078e025e */
[----:B------:R1:W-:Y:S01]  /*40d70*/  STL.64 [R1+0x1518], R20 ;  /* 0x0015181401007387 */ /* 0x0003e20000100a00 */
[----:B------:R-:W3:Y:S02]  /*40d80*/  LDC R99, c[0x0][0x230] ;  /* 0x00008c00ff637b82 */ /* 0x000ee40000000800 */
[----:B--2---:R-:W-:Y:S01]  /*40d90*/  IMAD.WIDE R22, R6, 0x4, R96 ;  /* 0x0000000406167825 */ /* 0x004fe200078e0260 */
[----:B------:R2:W-:Y:S04]  /*40da0*/  STL.64 [R1+0x1510], R10 ;  /* 0x0015100a01007387 */ /* 0x0005e80000100a00 */
[----:B------:R-:W4:Y:S04]  /*40db0*/  LDL.LU.64 R24, [R1+0x9e8] ;  /* 0x0009e80001187983 */ /* 0x000f280000300a00 */
[----:B------:R-:W-:Y:S01]  /*40dc0*/  LDGSTS.E [R9+0x26000], desc[UR60][R20.64], P4 ;  /* 0x2600000014097fae */ /* 0x000fe2000a12187c */
[----:B------:R-:W-:Y:S01]  /*40dd0*/  ISETP.GE.U32.AND P6, PT, R87, 0x7ffffe19, PT ;  /* 0x7ffffe195700780c */ /* 0x000fe20003fc6070 */
[----:B------:R-:W-:Y:S01]  /*40de0*/  VIADD R88, R88, 0xfffffea0 ;  /* 0xfffffea058587836 */ /* 0x000fe20000000000 */
[----:B------:R-:W3:Y:S01]  /*40df0*/  LDC R96, c[0x0][0x230] ;  /* 0x00008c00ff607b82 */ /* 0x000ee20000000800 */
[----:B------:R-:W3:Y:S04]  /*40e00*/  LDL.LU.64 R30, [R1+0x9b8] ;  /* 0x0009b800011e7983 */ /* 0x000ee80000300a00 */
[----:B------:R2:W-:Y:S04]  /*40e10*/  LDGSTS.E [R8+0x26400], desc[UR60][R10.64], P4 ;  /* 0x264000000a087fae */ /* 0x0005e8000a12187c */
[----:B-1----:R-:W3:Y:S04]  /*40e20*/  LDL.LU.64 R20, [R1+0x988] ;  /* 0x0009880001147983 */ /* 0x002ee80000300a00 */
[----:B------:R1:W-:Y:S04]  /*40e30*/  STL.64 [R1+0x1508], R22 ;  /* 0x0015081601007387 */ /* 0x0003e80000100a00 */
[----:B------:R1:W-:Y:S01]  /*40e40*/  STL.64 [R1+0x1500], R34 ;  /* 0x0015002201007387 */ /* 0x0003e20000100a00 */
[----:B--2---:R-:W-:-:S03]  /*40e50*/  IMAD.WIDE R10, R6, 0x4, R102 ;  /* 0x00000004060a7825 */ /* 0x004fc600078e0266 */
[----:B------:R-:W-:Y:S04]  /*40e60*/  LDGSTS.E [R19+0x26800], desc[UR60][R22.64], P4 ;  /* 0x2680000016137fae */ /* 0x000fe8000a12187c */
[----:B------:R-:W-:Y:S04]  /*40e70*/  STL.64 [R1+0x14f8], R28 ;  /* 0x0014f81c01007387 */ /* 0x000fe80000100a00 */
[----:B------:R2:W-:Y:S04]  /*40e80*/  LDGSTS.E [R18+0x26c00], desc[UR60][R34.64], P4 ;  /* 0x26c0000022127fae */ /* 0x0005e8000a12187c */
[----:B-1----:R-:W3:Y:S04]  /*40e90*/  LDL.LU.64 R22, [R1+0x958] ;  /* 0x0009580001167983 */ /* 0x002ee80000300a00 */
[----:B------:R1:W-:Y:S04]  /*40ea0*/  LDGSTS.E [R9+0x27000], desc[UR60][R28.64], P4 ;  /* 0x270000001c097fae */ /* 0x0003e8000a12187c */
[----:B------:R1:W-:Y:S04]  /*40eb0*/  STL.64 [R1+0x14f0], R10 ;  /* 0x0014f00a01007387 */ /* 0x0003e80000100a00 */
[----:B------:R1:W-:Y:S01]  /*40ec0*/  LDGSTS.E [R8+0x27400], desc[UR60][R10.64], P4 ;  /* 0x274000000a087fae */ /* 0x0003e2000a12187c */
[----:B--2---:R-:W-:Y:S01]  /*40ed0*/  IMAD.WIDE R34, R6, 0x4, R26 ;  /* 0x0000000406227825 */ /* 0x004fe200078e021a */
[----:B-1----:R-:W-:-:S02]  /*40ee0*/  IADD3 R9, R245, 0x200000, RZ ;  /* 0x00200000f5097810 */ /* 0x002fc40007ffe0ff */
[----:B------:R1:W-:Y:S04]  /*40ef0*/  LDGSTS.E [R19+0x27800], desc[UR60][R38.64], P4 ;  /* 0x2780000026137fae */ /* 0x0003e8000a12187c */
[----:B------:R2:W-:Y:S04]  /*40f00*/  LDGSTS.E [R18+0x27c00], desc[UR60][R36.64], P4 ;  /* 0x27c0000024127fae */ /* 0x0005e8000a12187c */
[----:B------:R-:W3:Y:S04]  /*40f10*/  LDL.LU.64 R10, [R1+0x928] ;  /* 0x00092800010a7983 */ /* 0x000ee80000300a00 */
[----:B------:R-:W3:Y:S04]  /*40f20*/  LDL.LU.64 R28, [R1+0x8f8] ;  /* 0x0008f800011c7983 */ /* 0x000ee80000300a00 */
[----:B------:R-:W-:Y:S04]  /*40f30*/  STL.64 [R1+0x14e8], R38 ;  /* 0x0014e82601007387 */ /* 0x000fe80000100a00 */
[----:B------:R-:W-:Y:S04]  /*40f40*/  STL.64 [R1+0x14e0], R36 ;  /* 0x0014e02401007387 */ /* 0x000fe80000100a00 */
[----:B------:R-:W3:Y:S01]  /*40f50*/  LDL.LU.64 R26, [R1+0x8c8] ;  /* 0x0008c800011a7983 */ /* 0x000ee20000300a00 */
[----:B------:R-:W-:-:S03]  /*40f60*/  VIADD R8, R245, 0x200000 ;  /* 0x00200000f5087836 */ /* 0x000fc60000000000 */
[----:B------:R2:W-:Y:S04]  /*40f70*/  STL.64 [R1+0x14d8], R32 ;  /* 0x0014d82001007387 */ /* 0x0005e80000100a00 */
[----:B------:R3:W-:Y:S04]  /*40f80*/  STL.64 [R1+0x14d0], R34 ;  /* 0x0014d02201007387 */ /* 0x0007e80000100a00 */
[----:B------:R-:W-:Y:S01]  /*40f90*/  LDGSTS.E [R9+0x80], desc[UR60][R32.64], P4 ;  /* 0x0008000020097fae */ /* 0x000fe2000a12187c */
[C---:B-1----:R-:W-:Y:S01]  /*40fa0*/  IADD3 R19, R245.reuse, 0x200000, RZ ;  /* 0x00200000f5137810 */ /* 0x042fe20007ffe0ff */
[----:B--2---:R-:W-:-:S02]  /*40fb0*/  VIADD R18, R245, 0x200000 ;  /* 0x00200000f5127836 */ /* 0x004fc40000000000 */
[----:B------:R1:W-:Y:S04]  /*40fc0*/  LDGSTS.E [R8+0x480], desc[UR60][R34.64], P4 ;  /* 0x0048000022087fae */ /* 0x0003e8000a12187c */
[----:B------:R-:W2:Y:S01]  /*40fd0*/  LDL.LU.64 R32, [R1+0x898] ;  /* 0x0008980001207983 */ /* 0x000ea20000300a00 */
[----:B----4-:R-:W-:-:S03]  /*40fe0*/  IMAD.WIDE R38, R6, 0x4, R24 ;  /* 0x0000000406267825 */ /* 0x010fc600078e0218 */
[----:B------:R-:W4:Y:S04]  /*40ff0*/  LDL.LU.64 R24, [R1+0x868] ;  /* 0x0008680001187983 */ /* 0x000f280000300a00 */
[----:B------:R1:W-:Y:S01]  /*41000*/  LDGSTS.E [R19+0x880], desc[UR60][R38.64], P4 ;  /* 0x0088000026137fae */ /* 0x0003e2000a12187c */
[----:B---3--:R-:W-:-:S03]  /*41010*/  IMAD.WIDE R36, R6, 0x4, R30 ;  /* 0x0000000406247825 */ /* 0x008fc600078e021e */
[----:B------:R-:W3:Y:S04]  /*41020*/  LDL.LU.64 R30, [R1+0x838] ;  /* 0x00083800011e7983 */ /* 0x000ee80000300a00 */
[----:B------:R-:W-:Y:S01]  /*41030*/  STL.64 [R1+0x14c8], R38 ;  /* 0x0014c82601007387 */ /* 0x000fe20000100a00 */
[----:B------:R-:W-:-:S03]  /*41040*/  IMAD.WIDE R20, R6, 0x4, R20 ;  /* 0x0000000406147825 */ /* 0x000fc600078e0214 */
[----:B------:R-:W-:Y:S04]  /*41050*/  STL.64 [R1+0x14c0], R36 ;  /* 0x0014c02401007387 */ /* 0x000fe80000100a00 */
[----:B------:R1:W-:Y:S04]  /*41060*/  LDGSTS.E [R18+0xc80], desc[UR60][R36.64], P4 ;  /* 0x00c8000024127fae */ /* 0x0003e8000a12187c */
[----:B------:R-:W-:Y:S01]  /*41070*/  LDGSTS.E [R9+0x1080], desc[UR60][R20.64], P4 ;  /* 0x0108000014097fae */ /* 0x000fe2000a12187c */
[----:B-1----:R-:W-:-:S03]  /*41080*/  IMAD.WIDE R34, R6, 0x4, R22 ;  /* 0x0000000406227825 */ /* 0x002fc600078e0216 */
[----:B------:R-:W3:Y:S04]  /*41090*/  LDL.LU.64 R22, [R1+0x808] ;  /* 0x0008080001167983 */ /* 0x000ee80000300a00 */
[----:B------:R1:W-:Y:S04]  /*410a0*/  STL.64 [R1+0x14b8], R20 ;  /* 0x0014b81401007387 */ /* 0x0003e80000100a00 */
[----:B------:R1:W-:Y:S04]  /*410b0*/  STL.64 [R1+0x14b0], R34 ;  /* 0x0014b02201007387 */ /* 0x0003e80000100a00 */
[----:B------:R-:W-:Y:S04]  /*410c0*/  LDGSTS.E [R8+0x1480], desc[UR60][R34.64], P4 ;  /* 0x0148000022087fae */ /* 0x000fe8000a12187c */
[----:B-1----:R-:W3:Y:S01]  /*410d0*/  LDL.LU.64 R20, [R1+0x7d8] ;  /* 0x0007d80001147983 */ /* 0x002ee20000300a00 */
[----:B------:R-:W-:-:S03]  /*410e0*/  IMAD.WIDE R40, R6, 0x4, R10 ;  /* 0x0000000406287825 */ /* 0x000fc600078e020a */
[----:B------:R-:W3:Y:S01]  /*410f0*/  LDL.LU.64 R10, [R1+0x7a8] ;  /* 0x0007a800010a7983 */ /* 0x000ee20000300a00 */
[----:B------:R-:W-:-:S03]  /*41100*/  IMAD.WIDE R38, R6, 0x4, R28 ;  /* 0x0000000406267825 */ /* 0x000fc600078e021c */
[----:B------:R-:W3:Y:S04]  /*41110*/  LDL.LU.64 R34, [R1+0x778] ;  /* 0x0007780001227983 */ /* 0x000ee80000300a00 */
[----:B------:R4:W-:Y:S04]  /*41120*/  STL.64 [R1+0x14a8], R40 ;  /* 0x0014a82801007387 */ /* 0x0009e80000100a00 */
[----:B------:R-:W3:Y:S01]  /*41130*/  LDL.LU.64 R28, [R1+0x748] ;  /* 0x00074800011c7983 */ /* 0x000ee20000300a00 */
[----:B------:R-:W-:-:S03]  /*41140*/  IMAD.WIDE R36, R6, 0x4, R26 ;  /* 0x0000000406247825 */ /* 0x000fc600078e021a */
[----:B------:R-:W-:Y:S04]  /*41150*/  STL.64 [R1+0x14a0], R38 ;  /* 0x0014a02601007387 */ /* 0x000fe80000100a00 */
[----:B------:R-:W3:Y:S04]  /*41160*/  LDL.LU.64 R26, [R1+0x718] ;  /* 0x00071800011a7983 */ /* 0x000ee80000300a00 */
[----:B------:R4:W-:Y:S04]  /*41170*/  LDGSTS.E [R19+0x1880], desc[UR60][R40.64], P4 ;  /* 0x0188000028137fae */ /* 0x0009e8000a12187c */
[----:B------:R-:W-:Y:S04]  /*41180*/  STL.64 [R1+0x1498], R36 ;  /* 0x0014982401007387 */ /* 0x000fe80000100a00 */
[----:B------:R3:W-:Y:S04]  /*41190*/  LDGSTS.E [R18+0x1c80], desc[UR60][R38.64], P4 ;  /* 0x01c8000026127fae */ /* 0x0007e8000a12187c */
[----:B------:R1:W-:Y:S01]  /*411a0*/  LDGSTS.E [R9+0x2080], desc[UR60][R36.64], P4 ;  /* 0x0208000024097fae */ /* 0x0003e2000a12187c */
[----:B--2---:R-:W-:-:S05]  /*411b0*/  IMAD.WIDE R32, R6, 0x4, R32 ;  /* 0x0000000406207825 */ /* 0x004fca00078e0220 */
[----:B------:R2:W-:Y:S04]  /*411c0*/  STL.64 [R1+0x1490], R32 ;  /* 0x0014902001007387 */ /* 0x0005e80000100a00 */
[----:B------:R-:W-:Y:S01]  /*411d0*/  LDGSTS.E [R8+0x2480], desc[UR60][R32.64], P4 ;  /* 0x0248000020087fae */ /* 0x000fe2000a12187c */
[----:B----4-:R-:W-:-:S03]  /*411e0*/  IMAD.WIDE R40, R6, 0x4, R24 ;  /* 0x0000000406287825 */ /* 0x010fc600078e0218 */
[----:B------:R-:W4:Y:S04]  /*411f0*/  LDL.LU.64 R24, [R1+0x6e8] ;  /* 0x0006e80001187983 */ /* 0x000f280000300a00 */
[----:B--2---:R-:W2:Y:S01]  /*41200*/  LDL.LU.64 R32, [R1+0x6b8] ;  /* 0x0006b80001207983 */ /* 0x004ea20000300a00 */
[----:B---3--:R-:W-:-:S03]  /*41210*/  IMAD.WIDE R38, R6, 0x4, R30 ;  /* 0x0000000406267825 */ /* 0x008fc600078e021e */
[----:B------:R-:W-:Y:S04]  /*41220*/  STL.64 [R1+0x1488], R40 ;  /* 0x0014882801007387 */ /* 0x000fe80000100a00 */
[----:B------:R-:W3:Y:S04]  /*41230*/  LDL.LU.64 R30, [R1+0x688] ;  /* 0x00068800011e7983 */ /* 0x000ee80000300a00 */
[----:B------:R1:W-:Y:S04]  /*41240*/  STL.64 [R1+0x1480], R38 ;  /* 0x0014802601007387 */ /* 0x0003e80000100a00 */
[----:B------:R-:W-:Y:S04]  /*41250*/  LDGSTS.E [R19+0x2880], desc[UR60][R40.64], P4 ;  /* 0x0288000028137fae */ /* 0x000fe8000a12187c */
[----:B------:R1:W-:Y:S02]  /*41260*/  LDGSTS.E [R18+0x2c80], desc[UR60][R38.64], P4 ;  /* 0x02c8000026127fae */ /* 0x0003e4000a12187c */
[----:B-1----:R-:W-:-:S02]  /*41270*/  IMAD.WIDE R36, R6, 0x4, R22 ;  /* 0x0000000406247825 */ /* 0x002fc400078e0216 */
[----:B------:R-:W3:Y:S04]  /*41280*/  LDL.LU.64 R22, [R1+0x658] ;  /* 0x0006580001167983 */ /* 0x000ee80000300a00 */
[----:B------:R1:W-:Y:S04]  /*41290*/  STL.64 [R1+0x1478], R36 ;  /* 0x0014782401007387 */ /* 0x0003e80000100a00 */
[----:B------:R1:W-:Y:S01]  /*412a0*/  LDGSTS.E [R9+0x3080], desc[UR60][R36.64], P4 ;  /* 0x0308000024097fae */ /* 0x0003e2000a12187c */
[----:B------:R-:W-:-:S05]  /*412b0*/  IMAD.WIDE R20, R6, 0x4, R20 ;  /* 0x0000000406147825 */ /* 0x000fca00078e0214 */
[----:B------:R1:W-:Y:S01]  /*412c0*/  STL.64 [R1+0x1470], R20 ;  /* 0x0014701401007387 */ /* 0x0003e20000100a00 */
[----:B------:R-:W-:-:S03]  /*412d0*/  IMAD.WIDE R10, R6, 0x4, R10 ;  /* 0x00000004060a7825 */ /* 0x000fc600078e020a */
[----:B------:R-:W-:Y:S01]  /*412e0*/  LDGSTS.E [R8+0x3480], desc[UR60][R20.64], P4 ;  /* 0x0348000014087fae */ /* 0x000fe2000a12187c */
[----:B------:R-:W-:-:S03]  /*412f0*/  IMAD.WIDE R38, R6, 0x4, R34 ;  /* 0x0000000406267825 */ /* 0x000fc600078e0222 */
[----:B------:R-:W-:Y:S04]  /*41300*/  LDGSTS.E [R19+0x3880], desc[UR60][R10.64], P4 ;  /* 0x038800000a137fae */ /* 0x000fe8000a12187c */
[----:B------:R-:W-:Y:S01]  /*41310*/  LDGSTS.E [R18+0x3c80], desc[UR60][R38.64], P4 ;  /* 0x03c8000026127fae */ /* 0x000fe2000a12187c */
[----:B-1----:R-:W-:-:S03]  /*41320*/  IMAD.WIDE R36, R6, 0x4, R28 ;  /* 0x0000000406247825 */ /* 0x002fc600078e021c */
[----:B------:R-:W3:Y:S04]  /*41330*/  LDL.LU.64 R20, [R1+0x628] ;  /* 0x0006280001147983 */ /* 0x000ee80000300a00 */
[----:B------:R1:W-:Y:S01]  /*41340*/  STL.64 [R1+0x1468], R10 ;  /* 0x0014680a01007387 */ /* 0x0003e20000100a00 */
[----:B------:R-:W-:-:S03]  /*41350*/  IMAD.WIDE R34, R6, 0x4, R26 ;  /* 0x0000000406227825 */ /* 0x000fc600078e021a */
[----:B------:R-:W-:Y:S04]  /*41360*/  STL.64 [R1+0x1460], R38 ;  /* 0x0014602601007387 */ /* 0x000fe80000100a00 */
[----:B------:R-:W3:Y:S04]  /*41370*/  LDL.LU.64 R28, [R1+0x5f8] ;  /* 0x0005f800011c7983 */ /* 0x000ee80000300a00 */
[----:B------:R-:W-:Y:S04]  /*41380*/  STL.64 [R1+0x1458], R36 ;  /* 0x0014582401007387 */ /* 0x000fe80000100a00 */
[----:B------:R-:W3:Y:S04]  /*41390*/  LDL.LU.64 R26, [R1+0x5c8] ;  /* 0x0005c800011a7983 */ /* 0x000ee80000300a00 */
[----:B------:R4:W-:Y:S04]  /*413a0*/  STL.64 [R1+0x1450], R34 ;  /* 0x0014502201007387 */ /* 0x0009e80000100a00 */
[----:B-1----:R-:W3:Y:S04]  /*413b0*/  LDL.LU.64 R10, [R1+0x598] ;  /* 0x00059800010a7983 */ /* 0x002ee80000300a00 */
[----:B------:R-:W-:Y:S04]  /*413c0*/  LDGSTS.E [R9+0x4080], desc[UR60][R36.64], P4 ;  /* 0x0408000024097fae */ /* 0x000fe8000a12187c */
[----:B------:R4:W-:Y:S02]  /*413d0*/  LDGSTS.E [R8+0x4480], desc[UR60][R34.64], P4 ;  /* 0x0448000022087fae */ /* 0x0009e4000a12187c */
[----:B----4-:R-:W-:-:S02]  /*413e0*/  IMAD.WIDE R34, R6, 0x4, R24 ;  /* 0x0000000406227825 */ /* 0x010fc400078e0218 */
[----:B------:R-:W4:Y:S02]  /*413f0*/  LDL.LU.64 R24, [R1+0x568] ;  /* 0x0005680001187983 */ /* 0x000f240000300a00 */
[C---:B--2---:R-:W-:Y:S02]  /*41400*/  IMAD.WIDE R38, R6.reuse, 0x4, R32 ;  /* 0x0000000406267825 */ /* 0x044fe400078e0220 */
[----:B------:R1:W-:Y:S04]  /*41410*/  STL.64 [R1+0x1448], R34 ;  /* 0x0014482201007387 */ /* 0x0003e80000100a00 */
[----:B------:R-:W-:Y:S01]  /*41420*/  LDGSTS.E [R19+0x4880], desc[UR60][R34.64], P4 ;  /* 0x0488000022137fae */ /* 0x000fe2000a12187c */
[----:B---3--:R-:W-:-:S03]  /*41430*/  IMAD.WIDE R32, R6, 0x4, R30 ;  /* 0x0000000406207825 */ /* 0x008fc600078e021e */
[----:B------:R-:W-:Y:S04]  /*41440*/  STL.64 [R1+0x1440], R38 ;  /* 0x0014402601007387 */ /* 0x000fe80000100a00 */
[----:B------:R-:W2:Y:S04]  /*41450*/  LDL.LU.64 R36, [R1+0x538] ;  /* 0x0005380001247983 */ /* 0x000ea80000300a00 */
[----:B------:R3:W-:Y:S04]  /*41460*/  STL.64 [R1+0x1438], R32 ;  /* 0x0014382001007387 */ /* 0x0007e80000100a00 */
[----:B------:R3:W-:Y:S04]  /*41470*/  LDGSTS.E [R18+0x4c80], desc[UR60][R38.64], P4 ;  /* 0x04c8000026127fae */ /* 0x0007e8000a12187c */
[----:B------:R-:W-:Y:S01]  /*41480*/  LDGSTS.E [R9+0x5080], desc[UR60][R32.64], P4 ;  /* 0x0508000020097fae */ /* 0x000fe2000a12187c */
[----:B------:R-:W-:-:S03]  /*41490*/  IMAD.WIDE R30, R6, 0x4, R22 ;  /* 0x00000004061e7825 */ /* 0x000fc600078e0216 */
[----:B------:R-:W2:Y:S04]  /*414a0*/  LDL.LU.64 R22, [R1+0x508] ;  /* 0x0005080001167983 */ /* 0x000ea80000300a00 */
[----:B------:R3:W-:Y:S04]  /*414b0*/  STL.64 [R1+0x1430], R30 ;  /* 0x0014301e01007387 */ /* 0x0007e80000100a00 */
[----:B-1----:R-:W2:Y:S04]  /*414c0*/  LDL.LU.64 R34, [R1+0x4d8] ;  /* 0x0004d80001227983 */ /* 0x002ea80000300a00 */
[----:B------:R-:W-:Y:S04]  /*414d0*/  LDGSTS.E [R8+0x5480], desc[UR60][R30.64], P4 ;  /* 0x054800001e087fae */ /* 0x000fe8000a12187c */
[----:B---3--:R-:W3:Y:S04]  /*414e0*/  LDL.LU.64 R32, [R1+0x4a8] ;  /* 0x0004a80001207983 */ /* 0x008ee80000300a00 */
[----:B------:R-:W3:Y:S01]  /*414f0*/  LDL.LU.64 R30, [R1+0x478] ;  /* 0x00047800011e7983 */ /* 0x000ee20000300a00 */
[----:B------:R-:W-:-:S03]  /*41500*/  IMAD.WIDE R40, R6, 0x4, R20 ;  /* 0x0000000406287825 */ /* 0x000fc600078e0214 */
[----:B------:R-:W3:Y:S04]  /*41510*/  LDL.LU.64 R20, [R1+0x448] ;  /* 0x0004480001147983 */ /* 0x000ee80000300a00 */
[----:B------:R-:W-:Y:S04]  /*41520*/  STL.64 [R1+0x1428], R40 ;  /* 0x0014282801007387 */ /* 0x000fe80000100a00 */
[----:B------:R-:W-:Y:S01]  /*41530*/  LDGSTS.E [R19+0x5880], desc[UR60][R40.64], P4 ;  /* 0x0588000028137fae */ /* 0x000fe2000a12187c */
[----:B------:R-:W-:-:S05]  /*41540*/  IMAD.WIDE R38, R6, 0x4, R28 ;  /* 0x0000000406267825 */ /* 0x000fca00078e021c */
[----:B------:R-:W-:Y:S01]  /*41550*/  STL.64 [R1+0x1420], R38 ;  /* 0x0014202601007387 */ /* 0x000fe20000100a00 */
[----:B------:R-:W-:-:S03]  /*41560*/  IMAD.WIDE R28, R6, 0x4, R26 ;  /* 0x00000004061c7825 */ /* 0x000fc600078e021a */
[----:B------:R4:W-:Y:S04]  /*41570*/  LDGSTS.E [R18+0x5c80], desc[UR60][R38.64], P4 ;  /* 0x05c8000026127fae */ /* 0x0009e8000a12187c */
[----:B------:R-:W-:Y:S01]  /*41580*/  LDGSTS.E [R9+0x6080], desc[UR60][R28.64], P4 ;  /* 0x060800001c097fae */ /* 0x000fe2000a12187c */
[----:B------:R-:W-:-:S03]  /*41590*/  IMAD.WIDE R26, R6, 0x4, R10 ;  /* 0x00000004061a7825 */ /* 0x000fc600078e020a */
[----:B------:R-:W3:Y:S04]  /*415a0*/  LDL.LU.64 R10, [R1+0x410] ;  /* 0x00041000010a7983 */ /* 0x000ee80000300a00 */
[----:B------:R1:W-:Y:S04]  /*415b0*/  STL.64 [R1+0x1418], R28 ;  /* 0x0014181c01007387 */ /* 0x0003e80000100a00 */
[----:B------:R1:W-:Y:S04]  /*415c0*/  STL.64 [R1+0x1410], R26 ;  /* 0x0014101a01007387 */ /* 0x0003e80000100a00 */
[----:B------:R-:W-:Y:S04]  /*415d0*/  LDGSTS.E [R8+0x6480], desc[UR60][R26.64], P4 ;  /* 0x064800001a087fae */ /* 0x000fe8000a12187c */
[----:B-1----:R-:W3:Y:S04]  /*415e0*/  LDL.LU.64 R28, [R1+0x3e0] ;  /* 0x0003e000011c7983 */ /* 0x002ee80000300a00 */
[----:B------:R-:W3:Y:S01]  /*415f0*/  LDL.LU.64 R26, [R1+0x3b0] ;  /* 0x0003b000011a7983 */ /* 0x000ee20000300a00 */
[----:B----4-:R-:W-:-:S03]  /*41600*/  IMAD.WIDE R38, R6, 0x4, R24 ;  /* 0x0000000406267825 */ /* 0x010fc600078e0218 */
[----:B------:R-:W4:Y:S04]  /*41610*/  LDL.LU.64 R24, [R1+0x378] ;  /* 0x0003780001187983 */ /* 0x000f280000300a00 */
[----:B------:R-:W-:Y:S04]  /*41620*/  STL.64 [R1+0x1408], R38 ;  /* 0x0014082601007387 */ /* 0x000fe80000100a00 */
[----:B------:R-:W-:Y:S01]  /*41630*/  LDGSTS.E [R19+0x6880], desc[UR60][R38.64], P4 ;  /* 0x0688000026137fae */ /* 0x000fe2000a12187c */
[----:B--2---:R-:W-:-:S05]  /*41640*/  IMAD.WIDE R36, R6, 0x4, R36 ;  /* 0x0000000406247825 */ /* 0x004fca00078e0224 */
[----:B------:R3:W-:Y:S04]  /*41650*/  STL.64 [R1+0x1400], R36 ;  /* 0x0014002401007387 */ /* 0x0007e80000100a00 */
[----:B------:R3:W-:Y:S01]  /*41660*/  LDGSTS.E [R18+0x6c80], desc[UR60][R36.64], P4 ;  /* 0x06c8000024127fae */ /* 0x0007e2000a12187c */
[----:B------:R-:W-:-:S04]  /*41670*/  IMAD.WIDE R22, R6, 0x4, R22 ;  /* 0x0000000406167825 */ /* 0x000fc800078e0216 */
[C---:B------:R-:W-:Y:S01]  /*41680*/  IMAD.WIDE R34, R6.reuse, 0x4, R34 ;  /* 0x0000000406227825 */ /* 0x040fe200078e0222 */
[----:B------:R1:W-:Y:S04]  /*41690*/  STL.64 [R1+0x13f8], R22 ;  /* 0x0013f81601007387 */ /* 0x0003e80000100a00 */
[----:B------:R-:W-:Y:S01]  /*416a0*/  LDGSTS.E [R9+0x7080], desc[UR60][R22.64], P4 ;  /* 0x0708000016097fae */ /* 0x000fe2000a12187c */
[----:B---3--:R-:W-:-:S03]  /*416b0*/  IMAD.WIDE R36, R6, 0x4, R32 ;  /* 0x0000000406247825 */ /* 0x008fc600078e0220 */
[----:B------:R2:W-:Y:S04]  /*416c0*/  STL.64 [R1+0x13f0], R34 ;  /* 0x0013f02201007387 */ /* 0x0005e80000100a00 */
[----:B------:R2:W-:Y:S04]  /*416d0*/  LDGSTS.E [R8+0x7480], desc[UR60][R34.64], P4 ;  /* 0x0748000022087fae */ /* 0x0005e8000a12187c */
[----:B-1----:R-:W3:Y:S04]  /*416e0*/  LDL.LU.64 R22, [R1+0x340] ;  /* 0x0003400001167983 */ /* 0x002ee80000300a00 */
[----:B------:R1:W-:Y:S01]  /*416f0*/  LDGSTS.E [R19+0x7880], desc[UR60][R36.64], P4 ;  /* 0x0788000024137fae */ /* 0x0003e2000a12187c */
[----:B--2---:R-:W-:-:S04]  /*41700*/  IMAD.WIDE R34, R6, 0x4, R30 ;  /* 0x0000000406227825 */ /* 0x004fc800078e021e */
[C---:B------:R-:W-:Y:S01]  /*41710*/  IMAD.WIDE R32, R6.reuse, 0x4, R20 ;  /* 0x0000000406207825 */ /* 0x040fe200078e0214 */
[----:B------:R2:W-:Y:S04]  /*41720*/  LDGSTS.E [R18+0x7c80], desc[UR60][R34.64], P4 ;  /* 0x07c8000022127fae */ /* 0x0005e8000a12187c */
[----:B------:R-:W2:Y:S04]  /*41730*/  LDL.LU.64 R20, [R1+0x308] ;  /* 0x0003080001147983 */ /* 0x000ea80000300a00 */
[----:B------:R1:W-:Y:S04]  /*41740*/  STL.64 [R1+0x13e8], R36 ;  /* 0x0013e82401007387 */ /* 0x0003e80000100a00 */
[----:B------:R1:W-:Y:S04]  /*41750*/  STL.64 [R1+0x13e0], R34 ;  /* 0x0013e02201007387 */ /* 0x0003e80000100a00 */
[----:B------:R1:W-:Y:S04]  /*41760*/  STL.64 [R1+0x13d8], R32 ;  /* 0x0013d82001007387 */ /* 0x0003e80000100a00 */
[----:B------:R2:W-:Y:S01]  /*41770*/  LDGSTS.E [R9+0x20080], desc[UR60][R32.64], P4 ;  /* 0x2008000020097fae */ /* 0x0005e2000a12187c */
[----:B------:R-:W-:-:S03]  /*41780*/  IMAD.WIDE R30, R6, 0x4, R10 ;  /* 0x00000004061e7825 */ /* 0x000fc600078e020a */
[----:B------:R-:W2:Y:S04]  /*41790*/  LDL.LU.64 R10, [R1+0x2d0] ;  /* 0x0002d000010a7983 */ /* 0x000ea80000300a00 */
[----:B------:R-:W2:Y:S04]  /*417a0*/  LDL.LU.64 R40, [R1+0x298] ;  /* 0x0002980001287983 */ /* 0x000ea80000300a00 */
[----:B------:R4:W-:Y:S04]  /*417b0*/  STL.64 [R1+0x13d0], R30 ;  /* 0x0013d01e01007387 */ /* 0x0009e80000100a00 */
[----:B------:R-:W2:Y:S01]  /*417c0*/  LDL.LU.64 R38, [R1+0x260] ;  /* 0x0002600001267983 */ /* 0x000ea20000300a00 */
[----:B------:R-:W-:-:S03]  /*417d0*/  IMAD.WIDE R28, R6, 0x4, R28 ;  /* 0x00000004061c7825 */ /* 0x000fc600078e021c */
[----:B-1----:R-:W2:Y:S01]  /*417e0*/  LDL.LU.64 R36, [R1+0x228] ;  /* 0x0002280001247983 */ /* 0x002ea20000300a00 */
[----:B------:R-:W-:-:S03]  /*417f0*/  IMAD.WIDE R26, R6, 0x4, R26 ;  /* 0x00000004061a7825 */ /* 0x000fc600078e021a */
[----:B------:R1:W-:Y:S04]  /*41800*/  STL.64 [R1+0x13c8], R28 ;  /* 0x0013c81c01007387 */ /* 0x0003e80000100a00 */
[----:B------:R-:W2:Y:S04]  /*41810*/  LDL.LU.64 R34, [R1+0x1f0] ;  /* 0x0001f00001227983 */ /* 0x000ea80000300a00 */
[----:B------:R1:W-:Y:S04]  /*41820*/  STL.64 [R1+0x13c0], R26 ;  /* 0x0013c01a01007387 */ /* 0x0003e80000100a00 */
[----:B------:R-:W2:Y:S04]  /*41830*/  LDL.LU.64 R32, [R1+0x1b8] ;  /* 0x0001b80001207983 */ /* 0x000ea80000300a00 */
[----:B------:R2:W-:Y:S04]  /*41840*/  LDGSTS.E [R8+0x20480], desc[UR60][R30.64], P4 ;  /* 0x204800001e087fae */ /* 0x0005e8000a12187c */
[----:B------:R2:W-:Y:S04]  /*41850*/  LDGSTS.E [R19+0x20880], desc[UR60][R28.64], P4 ;  /* 0x208800001c137fae */ /* 0x0005e8000a12187c */
[----:B------:R2:W-:Y:S01]  /*41860*/  LDGSTS.E [R18+0x20c80], desc[UR60][R26.64], P4 ;  /* 0x20c800001a127fae */ /* 0x0005e2000a12187c */
[----:B----4-:R-:W-:-:S05]  /*41870*/  IMAD.WIDE R24, R6, 0x4, R24 ;  /* 0x0000000406187825 */ /* 0x010fca00078e0218 */
[----:B------:R4:W-:Y:S04]  /*41880*/  STL.64 [R1+0x13b8], R24 ;  /* 0x0013b81801007387 */ /* 0x0009e80000100a00 */
[----:B------:R-:W4:Y:S04]  /*41890*/  LDL.LU.64 R30, [R1+0x180] ;  /* 0x00018000011e7983 */ /* 0x000f280000300a00 */
[----:B------:R4:W-:Y:S01]  /*418a0*/  LDGSTS.E [R9+0x21080], desc[UR60][R24.64], P4 ;  /* 0x2108000018097fae */ /* 0x0009e2000a12187c */
[----:B---3--:R-:W-:-:S05]  /*418b0*/  IMAD.WIDE R22, R6, 0x4, R22 ;  /* 0x0000000406167825 */ /* 0x008fca00078e0216 */
[----:B------:R3:W-:Y:S04]  /*418c0*/  STL.64 [R1+0x13b0], R22 ;  /* 0x0013b01601007387 */ /* 0x0007e80000100a00 */
[----:B-1----:R-:W3:Y:S04]  /*418d0*/  LDL.LU.64 R28, [R1+0x148] ;  /* 0x00014800011c7983 */ /* 0x002ee80000300a00 */
[----:B------:R-:W3:Y:S01]  /*418e0*/  LDL.LU.64 R26, [R1+0x110] ;  /* 0x00011000011a7983 */ /* 0x000ee20000300a00 */
[----:B--2---:R-:W-:-:S03]  /*418f0*/  IMAD.WIDE R20, R6, 0x4, R20 ;  /* 0x0000000406147825 */ /* 0x004fc600078e0214 */
[----:B------:R1:W-:Y:S04]  /*41900*/  LDGSTS.E [R8+0x21480], desc[UR60][R22.64], P4 ;  /* 0x2148000016087fae */ /* 0x0003e8000a12187c */
[----:B----4-:R-:W2:Y:S04]  /*41910*/  LDL.LU.64 R24, [R1+0xd8] ;  /* 0x0000d80001187983 */ /* 0x010ea80000300a00 */
[----:B------:R-:W-:Y:S04]  /*41920*/  LDGSTS.E [R19+0x21880], desc[UR60][R20.64], P4 ;  /* 0x2188000014137fae */ /* 0x000fe8000a12187c */
[----:B---3--:R-:W1:Y:S04]  /*41930*/  LDL.LU.64 R22, [R1+0xa0] ;  /* 0x0000a00001167983 */ /* 0x008e680000300a00 */
[----:B------:R3:W-:Y:S01]  /*41940*/  STL.64 [R1+0x13a8], R20 ;  /* 0x0013a81401007387 */ /* 0x0007e20000100a00 */
[----:B------:R-:W-:-:S04]  /*41950*/  IMAD.WIDE R10, R6, 0x4, R10 ;  /* 0x00000004060a7825 */ /* 0x000fc800078e020a */
[C---:B------:R-:W-:Y:S01]  /*41960*/  IMAD.WIDE R40, R6.reuse, 0x4, R40 ;  /* 0x0000000406287825 */ /* 0x040fe200078e0228 */
[----:B------:R4:W-:Y:S04]  /*41970*/  STL.64 [R1+0x13a0], R10 ;  /* 0x0013a00a01007387 */ /* 0x0009e80000100a00 */
[----:B------:R-:W-:Y:S01]  /*41980*/  STL.64 [R1+0x1398], R40 ;  /* 0x0013982801007387 */ /* 0x000fe20000100a00 */
[----:B------:R-:W-:-:S03]  /*41990*/  IMAD.WIDE R38, R6, 0x4, R38 ;  /* 0x0000000406267825 */ /* 0x000fc600078e0226 */
[----:B---3--:R-:W3:Y:S04]  /*419a0*/  LDL.LU.64 R20, [R1+0x68] ;  /* 0x0000680001147983 */ /* 0x008ee80000300a00 */
[----:B------:R-:W-:Y:S04]  /*419b0*/  LDGSTS.E [R18+0x21c80], desc[UR60][R10.64], P4 ;  /* 0x21c800000a127fae */ /* 0x000fe8000a12187c */
[----:B------:R-:W-:Y:S01]  /*419c0*/  STL.64 [R1+0x1390], R38 ;  /* 0x0013902601007387 */ /* 0x000fe20000100a00 */
[----:B------:R-:W-:-:S03]  /*419d0*/  IMAD.WIDE R36, R6, 0x4, R36 ;  /* 0x0000000406247825 */ /* 0x000fc600078e0224 */
[----:B------:R-:W-:Y:S04]  /*419e0*/  LDGSTS.E [R9+0x22080], desc[UR60][R40.64], P4 ;  /* 0x2208000028097fae */ /* 0x000fe8000a12187c */
[----:B----4-:R-:W4:Y:S01]  /*419f0*/  LDL.LU.64 R10, [R1+0x30] ;  /* 0x00003000010a7983 */ /* 0x010f220000300a00 */
[----:B------:R-:W-:-:S03]  /*41a00*/  IMAD.WIDE R34, R6, 0x4, R34 ;  /* 0x0000000406227825 */ /* 0x000fc600078e0222 */
[----:B------:R-:W-:Y:S01]  /*41a10*/  LDGSTS.E [R8+0x22480], desc[UR60][R38.64], P4 ;  /* 0x2248000026087fae */ /* 0x000fe2000a12187c */
[----:B------:R-:W-:-:S03]  /*41a20*/  IMAD.WIDE R32, R6, 0x4, R32 ;  /* 0x0000000406207825 */ /* 0x000fc600078e0220 */
[----:B------:R-:W-:Y:S04]  /*41a30*/  STL.64 [R1+0x1388], R36 ;  /* 0x0013882401007387 */ /* 0x000fe80000100a00 */
[----:B------:R-:W-:Y:S04]  /*41a40*/  LDGSTS.E [R19+0x22880], desc[UR60][R36.64], P4 ;  /* 0x2288000024137fae */ /* 0x000fe8000a12187c */
[----:B------:R-:W-:Y:S04]  /*41a50*/  STL.64 [R1+0x1380], R34 ;  /* 0x0013802201007387 */ /* 0x000fe80000100a00 */
[----:B------:R-:W-:Y:S04]  /*41a60*/  LDGSTS.E [R18+0x22c80], desc[UR60][R34.64], P4 ;  /* 0x22c8000022127fae */ /* 0x000fe8000a12187c */
[----:B------:R-:W-:Y:S04]  /*41a70*/  STL.64 [R1+0x1378], R32 ;  /* 0x0013782001007387 */ /* 0x000fe80000100a00 */
[----:B------:R-:W-:Y:S01]  /*41a80*/  LDGSTS.E [R9+0x23080], desc[UR60][R32.64], P4 ;  /* 0x2308000020097fae */ /* 0x000fe2000a12187c */
[----:B------:R-:W-:-:S05]  /*41a90*/  IMAD.WIDE R30, R6, 0x4, R30 ;  /* 0x00000004061e7825 */ /* 0x000fca00078e021e */
[----:B------:R-:W-:Y:S04]  /*41aa0*/  STL.64 [R1+0x1370], R30 ;  /* 0x0013701e01007387 */ /* 0x000fe80000100a00 */
[----:B------:R-:W-:Y:S01]  /*41ab0*/  LDGSTS.E [R8+0x23480], desc[UR60][R30.64], P4 ;  /* 0x234800001e087fae */ /* 0x000fe2000a12187c */
[----:B------:R-:W-:-:S04]  /*41ac0*/  IMAD.WIDE R28, R6, 0x4, R28 ;  /* 0x00000004061c7825 */ /* 0x000fc800078e021c */
[C---:B------:R-:W-:Y:S01]  /*41ad0*/  IMAD.WIDE R26, R6.reuse, 0x4, R26 ;  /* 0x00000004061a7825 */ /* 0x040fe200078e021a */
[----:B------:R-:W-:Y:S04]  /*41ae0*/  STL.64 [R1+0x1368], R28 ;  /* 0x0013681c01007387 */ /* 0x000fe80000100a00 */
[----:B------:R-:W-:Y:S01]  /*41af0*/  LDGSTS.E [R19+0x23880], desc[UR60][R28.64], P4 ;  /* 0x238800001c137fae */ /* 0x000fe2000a12187c */
[----:B--2---:R-:W-:-:S03]  /*41b00*/  IMAD.WIDE R24, R6, 0x4, R24 ;  /* 0x0000000406187825 */ /* 0x004fc600078e0218 */
[----:B------:R-:W-:Y:S04]  /*41b10*/  STL.64 [R1+0x1360], R26 ;  /* 0x0013601a01007387 */ /* 0x000fe80000100a00 */
[----:B------:R-:W-:Y:S01]  /*41b20*/  LDGSTS.E [R18+0x23c80], desc[UR60][R26.64], P4 ;  /* 0x23c800001a127fae */ /* 0x000fe2000a12187c */
[----:B-1----:R-:W-:-:S03]  /*41b30*/  IMAD.WIDE R22, R6, 0x4, R22 ;  /* 0x0000000406167825 */ /* 0x002fc600078e0216 */
[----:B------:R3:W-:Y:S04]  /*41b40*/  STL.64 [R1+0x1358], R24 ;  /* 0x0013581801007387 */ /* 0x0007e80000100a00 */
[----:B------:R3:W-:Y:S04]  /*41b50*/  LDGSTS.E [R9+0x24080], desc[UR60][R24.64], P4 ;  /* 0x2408000018097fae */ /* 0x0007e8000a12187c */
[----:B------:R4:W-:Y:S04]  /*41b60*/  STL.64 [R1+0x1350], R22 ;  /* 0x0013501601007387 */ /* 0x0009e80000100a00 */
[----:B------:R4:W-:Y:S01]  /*41b70*/  LDGSTS.E [R8+0x24480], desc[UR60][R22.64], P4 ;  /* 0x2448000016087fae */ /* 0x0009e2000a12187c */
[----:B---3--:R-:W-:-:S04]  /*41b80*/  IMAD.WIDE R24, R6, 0x4, R20 ;  /* 0x0000000406187825 */ /* 0x008fc800078e0214 */
[C---:B------:R-:W-:Y:S01]  /*41b90*/  IMAD.WIDE R20, R6.reuse, 0x4, R108 ;  /* 0x0000000406147825 */ /* 0x040fe200078e026c */
[----:B------:R1:W-:Y:S04]  /*41ba0*/  STL.64 [R1+0x1348], R24 ;  /* 0x0013481801007387 */ /* 0x0003e80000100a00 */
[----:B------:R1:W-:Y:S01]  /*41bb0*/  LDGSTS.E [R19+0x24880], desc[UR60][R24.64], P4 ;  /* 0x2488000018137fae */ /* 0x0003e2000a12187c */
[----:B----4-:R-:W-:-:S04]  /*41bc0*/  IMAD.WIDE R22, R6, 0x4, R10 ;  /* 0x0000000406167825 */ /* 0x010fc800078e020a */
[C---:B------:R-:W-:Y:S01]  /*41bd0*/  IMAD.WIDE R10, R6.reuse, 0x4, R110 ;  /* 0x00000004060a7825 */ /* 0x040fe200078e026e */
[----:B------:R2:W-:Y:S03]  /*41be0*/  STL.64 [R1+0x1340], R22 ;  /* 0x0013401601007387 */ /* 0x0005e60000100a00 */
[C---:B-1----:R-:W-:Y:S01]  /*41bf0*/  IMAD.WIDE R24, R6.reuse, 0x4, R112 ;  /* 0x0000000406187825 */ /* 0x042fe200078e0270 */
[----:B------:R2:W-:Y:S04]  /*41c00*/  LDGSTS.E [R18+0x24c80], desc[UR60][R22.64], P4 ;  /* 0x24c8000016127fae */ /* 0x0005e8000a12187c */
[----:B------:R1:W-:Y:S04]  /*41c10*/  STL.64 [R1+0x1338], R20 ;  /* 0x0013381401007387 */ /* 0x0003e80000100a00 */
[----:B------:R1:W-:Y:S01]  /*41c20*/  LDGSTS.E [R9+0x25080], desc[UR60][R20.64], P4 ;  /* 0x2508000014097fae */ /* 0x0003e2000a12187c */
[----:B--2---:R-:W-:-:S03]  /*41c30*/  IMAD.WIDE R22, R6, 0x4, R114 ;  /* 0x0000000406167825 */ /* 0x004fc600078e0272 */
[----:B------:R2:W-:Y:S04]  /*41c40*/  STL.64 [R1+0x1330], R10 ;  /* 0x0013300a01007387 */ /* 0x0005e80000100a00 */
[----:B------:R-:W3:Y:S01]  /*41c50*/  LDL.LU.64 R32, [R1+0xa40] ;  /* 0x000a400001207983 */ /* 0x000ee20000300a00 */
[----:B-1----:R-:W-:-:S03]  /*41c60*/  IMAD.WIDE R20, R6, 0x4, R116 ;  /* 0x0000000406147825 */ /* 0x002fc600078e0274 */
[----:B------:R-:W-:Y:S04]  /*41c70*/  STL.64 [R1+0x1328], R24 ;  /* 0x0013281801007387 */ /* 0x000fe80000100a00 */
[----:B------:R1:W-:Y:S04]  /*41c80*/  STL.64 [R1+0x1320], R22 ;  /* 0x0013201601007387 */ /* 0x0003e80000100a00 */
[----:B------:R4:W-:Y:S04]  /*41c90*/  STL.64 [R1+0x1318], R20 ;  /* 0x0013181401007387 */ /* 0x0009e80000100a00 */
[----:B------:R-:W3:Y:S04]  /*41ca0*/  LDL.LU.64 R26, [R1+0xa10] ;  /* 0x000a1000011a7983 */ /* 0x000ee80000300a00 */
[----:B------:R2:W-:Y:S01]  /*41cb0*/  LDGSTS.E [R8+0x25480], desc[UR60][R10.64], P4 ;  /* 0x254800000a087fae */ /* 0x0005e2000a12187c */
[----:B------:R-:W-:Y:S01]  /*41cc0*/  IMAD.WIDE R34, R6, 0x4, R120 ;  /* 0x0000000406227825 */ /* 0x000fe200078e0278 */
[----:B------:R-:W-:Y:S01]  /*41cd0*/  IADD3 R96, R96, -0x109, RZ ;  /* 0xfffffef760607810 */ /* 0x000fe20007ffe0ff */
[----:B------:R-:W3:Y:S01]  /*41ce0*/  LDC R120, c[0x0][0x230] ;  /* 0x00008c00ff787b82 */ /* 0x000ee20000000800 */
[----:B------:R-:W-:Y:S01]  /*41cf0*/  LDGSTS.E [R19+0x25880], desc[UR60][R24.64], P4 ;  /* 0x2588000018137fae */ /* 0x000fe2000a12187c */
[----:B------:R-:W-:-:S03]  /*41d00*/  IMAD.WIDE R28, R6, 0x4, R124 ;  /* 0x00000004061c7825 */ /* 0x000fc600078e027c */
[----:B------:R1:W-:Y:S01]  /*41d10*/  LDGSTS.E [R18+0x25c80], desc[UR60][R22.64], P4 ;  /* 0x25c8000016127fae */ /* 0x0003e2000a12187c */
[----:B--2---:R-:W-:-:S03]  /*41d20*/  IMAD.WIDE R10, R6, 0x4, R118 ;  /* 0x00000004060a7825 */ /* 0x004fc600078e0276 */
[----:B------:R-:W-:Y:S04]  /*41d30*/  LDGSTS.E [R9+0x26080], desc[UR60][R20.64], P4 ;  /* 0x2608000014097fae */ /* 0x000fe8000a12187c */
[----:B------:R2:W-:Y:S01]  /*41d40*/  STL.64 [R1+0x1310], R10 ;  /* 0x0013100a01007387 */ /* 0x0005e20000100a00 */
[----:B-1----:R-:W-:-:S03]  /*41d50*/  IMAD.WIDE R22, R6, 0x4, R122 ;  /* 0x0000000406167825 */ /* 0x002fc600078e027a */
[----:B------:R-:W3:Y:S04]  /*41d60*/  LDL.LU.64 R24, [R1+0x9e0] ;  /* 0x0009e00001187983 */ /* 0x000ee80000300a00 */
[----:B------:R-:W3:Y:S04]  /*41d70*/  LDL.LU.64 R30, [R1+0x9b0] ;  /* 0x0009b000011e7983 */ /* 0x000ee80000300a00 */
[----:B----4-:R-:W4:Y:S04]  /*41d80*/  LDL.LU.64 R20, [R1+0x980] ;  /* 0x0009800001147983 */ /* 0x010f280000300a00 */
[----:B------:R2:W-:Y:S04]  /*41d90*/  LDGSTS.E [R8+0x26480], desc[UR60][R10.64], P4 ;  /* 0x264800000a087fae */ /* 0x0005e8000a12187c */
[----:B------:R-:W-:Y:S04]  /*41da0*/  STL.64 [R1+0x1308], R34 ;  /* 0x0013082201007387 */ /* 0x000fe80000100a00 */
[----:B------:R1:W-:Y:S04]  /*41db0*/  STL.64 [R1+0x1300], R22 ;  /* 0x0013001601007387 */ /* 0x0003e80000100a00 */
[----:B------:R3:W-:Y:S01]  /*41dc0*/  LDGSTS.E [R19+0x26880], desc[UR60][R34.64], P4 ;  /* 0x2688000022137fae */ /* 0x0007e2000a12187c */
[----:B--2---:R-:W-:-:S03]  /*41dd0*/  IMAD.WIDE R10, R6, 0x4, R126 ;  /* 0x00000004060a7825 */ /* 0x004fc600078e027e */
[----:B------:R-:W-:Y:S04]  /*41de0*/  STL.64 [R1+0x12f8], R28 ;  /* 0x0012f81c01007387 */ /* 0x000fe80000100a00 */
[----:B------:R-:W-:Y:S01]  /*41df0*/  LDGSTS.E [R18+0x26c80], desc[UR60][R22.64], P4 ;  /* 0x26c8000016127fae */ /* 0x000fe2000a12187c */
[----:B------:R-:W-:Y:S01]  /*41e00*/  IMAD.WIDE R38, R6, 0x4, R128 ;  /* 0x0000000406267825 */ /* 0x000fe200078e0280 */
[----:B------:R-:W-:Y:S01]  /*41e10*/  IADD3 R97, R2, 0x100000, RZ ;  /* 0x0010000002617810 */ /* 0x000fe20007ffe0ff */
[----:B------:R-:W2:Y:S01]  /*41e20*/  LDC R128, c[0x0][0x230] ;  /* 0x00008c00ff807b82 */ /* 0x000ea20000000800 */
[----:B------:R3:W-:Y:S01]  /*41e30*/  LDGSTS.E [R9+0x27080], desc[UR60][R28.64], P4 ;  /* 0x270800001c097fae */ /* 0x0007e2000a12187c */
[----:B------:R-:W-:-:S03]  /*41e40*/  IMAD.WIDE R36, R6, 0x4, R130 ;  /* 0x0000000406247825 */ /* 0x000fc600078e0282 */
[----:B------:R3:W-:Y:S04]  /*41e50*/  LDGSTS.E [R8+0x27480], desc[UR60][R10.64], P4 ;  /* 0x274800000a087fae */ /* 0x0007e8000a12187c */
[----:B-1----:R-:W2:Y:S04]  /*41e60*/  LDL.LU.64 R22, [R1+0x950] ;  /* 0x0009500001167983 */ /* 0x002ea80000300a00 */
[----:B------:R1:W-:Y:S01]  /*41e70*/  STL.64 [R1+0x12f0], R10 ;  /* 0x0012f00a01007387 */ /* 0x0003e20000100a00 */
[----:B---3--:R-:W-:-:S03]  /*41e80*/  IMAD.WIDE R34, R6, 0x4, R26 ;  /* 0x0000000406227825 */ /* 0x008fc600078e021a */
[----:B-1----:R-:W3:Y:S04]  /*41e90*/  LDL.LU.64 R10, [R1+0x920] ;  /* 0x00092000010a7983 */ /* 0x002ee80000300a00 */
[----:B------:R-:W3:Y:S04]  /*41ea0*/  LDL.LU.64 R28, [R1+0x8f0] ;  /* 0x0008f000011c7983 */ /* 0x000ee80000300a00 */
[----:B------:R-:W-:Y:S04]  /*41eb0*/  STL.64 [R1+0x4ae0], R244 ;  /* 0x004ae0f401007387 */ /* 0x000fe80000100a00 */
[----:B------:R1:W-:Y:S04]  /*41ec0*/  STL.64 [R1+0x12e8], R38 ;  /* 0x0012e82601007387 */ /* 0x0003e80000100a00 */
[----:B------:R4:W-:Y:S04]  /*41ed0*/  STL.64 [R1+0x12e0], R36 ;  /* 0x0012e02401007387 */ /* 0x0009e80000100a00 */
[----:B------:R-:W3:Y:S01]  /*41ee0*/  LDL.LU.64 R26, [R1+0x8c0] ;  /* 0x0008c000011a7983 */ /* 0x000ee20000300a00 */
[----:B------:R-:W-:Y:S01]  /*41ef0*/  IMAD.WIDE R32, R6, 0x4, R32 ;  /* 0x0000000406207825 */ /* 0x000fe200078e0220 */
[----:B------:R-:W-:-:S02]  /*41f00*/  IADD3 R9, R246, 0x200000, RZ ;  /* 0x00200000f6097810 */ /* 0x000fc40007ffe0ff */
[----:B------:R1:W-:Y:S01]  /*41f10*/  LDGSTS.E [R19+0x27880], desc[UR60][R38.64], P4 ;  /* 0x2788000026137fae */ /* 0x0003e2000a12187c */
[----:B------:R-:W-:-:S03]  /*41f20*/  VIADD R8, R246, 0x200000 ;  /* 0x00200000f6087836 */ /* 0x000fc60000000000 */
[----:B------:R4:W-:Y:S04]  /*41f30*/  STL.64 [R1+0x12d8], R32 ;  /* 0x0012d82001007387 */ /* 0x0009e80000100a00 */
[----:B------:R4:W-:Y:S04]  /*41f40*/  LDGSTS.E [R18+0x27c80], desc[UR60][R36.64], P4 ;  /* 0x27c8000024127fae */ /* 0x0009e8000a12187c */
[----:B------:R2:W-:Y:S01]  /*41f50*/  STL.64 [R1+0x12d0], R34 ;  /* 0x0012d02201007387 */ /* 0x0005e20000100a00 */
[----:B-1----:R-:W-:-:S03]  /*41f60*/  IMAD.WIDE R38, R6, 0x4, R24 ;  /* 0x0000000406267825 */ /* 0x002fc600078e0218 */
[----:B------:R-:W-:Y:S01]  /*41f70*/  LDGSTS.E [R9+0x100], desc[UR60][R32.64], P4 ;  /* 0x0010000020097fae */ /* 0x000fe2000a12187c */
[----:B------:R-:W-:Y:S01]  /*41f80*/  IADD3 R19, R246, 0x200000, RZ ;  /* 0x00200000f6137810 */ /* 0x000fe20007ffe0ff */
[C---:B----4-:R-:W-:Y:S02]  /*41f90*/  IMAD.WIDE R20, R6.reuse, 0x4, R20 ;  /* 0x0000000406147825 */ /* 0x050fe400078e0214 */
[----:B------:R2:W-:Y:S02]  /*41fa0*/  LDGSTS.E [R8+0x500], desc[UR60][R34.64], P4 ;  /* 0x0050000022087fae */ /* 0x0005e4000a12187c */
[----:B------:R-:W-:Y:S02]  /*41fb0*/  IMAD.WIDE R36, R6, 0x4, R30 ;  /* 0x0000000406247825 */ /* 0x000fe400078e021e */
[----:B------:R1:W-:Y:S04]  /*41fc0*/  LDGSTS.E [R19+0x900], desc[UR60][R38.64], P4 ;  /* 0x0090000026137fae */ /* 0x0003e8000a12187c */
[----:B------:R-:W4:Y:S01]  /*41fd0*/  LDL.LU.64 R32, [R1+0x890] ;  /* 0x0008900001207983 */ /* 0x000f220000300a00 */
[----:B------:R-:W-:-:S03]  /*41fe0*/  VIADD R18, R246, 0x200000 ;  /* 0x00200000f6127836 */ /* 0x000fc60000000000 */
[----:B------:R-:W4:Y:S04]  /*41ff0*/  LDL.LU.64 R24, [R1+0x860] ;  /* 0x0008600001187983 */ /* 0x000f280000300a00 */
[----:B------:R-:W4:Y:S04]  /*42000*/  LDL.LU.64 R30, [R1+0x830] ;  /* 0x00083000011e7983 */ /* 0x000f280000300a00 */
[----:B------:R-:W-:Y:S01]  /*42010*/  STL.64 [R1+0x12c8], R38 ;  /* 0x0012c82601007387 */ /* 0x000fe20000100a00 */
[----:B--2---:R-:W-:-:S03]  /*42020*/  IMAD.WIDE R34, R6, 0x4, R22 ;  /* 0x0000000406227825 */ /* 0x004fc600078e0216 */
[----:B------:R-:W-:Y:S04]  /*42030*/  STL.64 [R1+0x12c0], R36 ;  /* 0x0012c02401007387 */ /* 0x000fe80000100a00 */
[----:B------:R-:W2:Y:S04]  /*42040*/  LDL.LU.64 R22, [R1+0x800] ;  /* 0x0008000001167983 */ /* 0x000ea80000300a00 */
[----:B------:R1:W-:Y:S04]  /*42050*/  STL.64 [R1+0x12b8], R20 ;  /* 0x0012b81401007387 */ /* 0x0003e80000100a00 */
[----:B------:R3:W-:Y:S04]  /*42060*/  LDGSTS.E [R18+0xd00], desc[UR60][R36.64], P4 ;  /* 0x00d0000024127fae */ /* 0x0007e8000a12187c */
[----:B------:R3:W-:Y:S04]  /*42070*/  STL.64 [R1+0x12b0], R34 ;  /* 0x0012b02201007387 */ /* 0x0007e80000100a00 */
[----:B------:R-:W-:Y:S04]  /*42080*/  LDGSTS.E [R9+0x1100], desc[UR60][R20.64], P4 ;  /* 0x0110000014097fae */ /* 0x000fe8000a12187c */
[----:B------:R-:W-:Y:S04]  /*42090*/  LDGSTS.E [R8+0x1500], desc[UR60][R34.64], P4 ;  /* 0x0150000022087fae */ /* 0x000fe8000a12187c */
[----:B-1----:R-:W2:Y:S01]  /*420a0*/  LDL.LU.64 R20, [R1+0x7d0] ;  /* 0x0007d00001147983 */ /* 0x002ea20000300a00 */
[----:B---3--:R-:W-:-:S03]  /*420b0*/  IMAD.WIDE R40, R6, 0x4, R10 ;  /* 0x0000000406287825 */ /* 0x008fc600078e020a */
[----:B------:R-:W3:Y:S01]  /*420c0*/  LDL.LU.64 R10, [R1+0x7a0] ;  /* 0x0007a000010a7983 */ /* 0x000ee20000300a00 */
[----:B------:R-:W-:-:S03]  /*420d0*/  IMAD.WIDE R38, R6, 0x4, R28 ;  /* 0x0000000406267825 */ /* 0x000fc600078e021c */
[----:B------:R-:W3:Y:S04]  /*420e0*/  LDL.LU.64 R34, [R1+0x770] ;  /* 0x0007700001227983 */ /* 0x000ee80000300a00 */
[----:B------:R1:W-:Y:S04]  /*420f0*/  STL.64 [R1+0x12a8], R40 ;  /* 0x0012a82801007387 */ /* 0x0003e80000100a00 */
[----:B------:R-:W3:Y:S04]  /*42100*/  LDL.LU.64 R28, [R1+0x740] ;  /* 0x00074000011c7983 */ /* 0x000ee80000300a00 */
[----:B------:R1:W-:Y:S01]  /*42110*/  STL.64 [R1+0x1210], R38 ;  /* 0x0012102601007387 */ /* 0x0003e20000100a00 */
[----:B------:R-:W-:-:S03]  /*42120*/  IMAD.WIDE R36, R6, 0x4, R26 ;  /* 0x0000000406247825 */ /* 0x000fc600078e021a */
[----:B------:R-:W3:Y:S04]  /*42130*/  LDL.LU.64 R26, [R1+0x710] ;  /* 0x00071000011a7983 */ /* 0x000ee80000300a00 */
[----:B------:R1:W-:Y:S04]  /*42140*/  LDGSTS.E [R19+0x1900], desc[UR60][R40.64], P4 ;  /* 0x0190000028137fae */ /* 0x0003e8000a12187c */
[----:B------:R-:W-:Y:S04]  /*42150*/  STL.64 [R1+0x1208], R36 ;  /* 0x0012082401007387 */ /* 0x000fe80000100a00 */
[----:B------:R1:W-:Y:S04]  /*42160*/  LDGSTS.E [R18+0x1d00], desc[UR60][R38.64], P4 ;  /* 0x01d0000026127fae */ /* 0x0003e8000a12187c */
[----:B------:R2:W-:Y:S01]  /*42170*/  LDGSTS.E [R9+0x2100], desc[UR60][R36.64], P4 ;  /* 0x0210000024097fae */ /* 0x0005e2000a12187c */
[----:B----4-:R-:W-:-:S04]  /*42180*/  IMAD.WIDE R32, R6, 0x4, R32 ;  /* 0x0000000406207825 */ /* 0x010fc800078e0220 */
[C---:B-1----:R-:W-:Y:S01]  /*42190*/  IMAD.WIDE R40, R6.reuse, 0x4, R24 ;  /* 0x0000000406287825 */ /* 0x042fe200078e0218 */
[----:B------:R1:W-:Y:S03]  /*421a0*/  STL.64 [R1+0x1200], R32 ;  /* 0x0012002001007387 */ /* 0x0003e60000100a00 */
[C---:B------:R-:W-:Y:S01]  /*421b0*/  IMAD.WIDE R38, R6.reuse, 0x4, R30 ;  /* 0x0000000406267825 */ /* 0x040fe200078e021e */
[----:B------:R-:W-:Y:S04]  /*421c0*/  LDGSTS.E [R8+0x2500], desc[UR60][R32.64], P4 ;  /* 0x0250000020087fae */ /* 0x000fe8000a12187c */
[----:B------:R-:W4:Y:S04]  /*421d0*/  LDL.LU.64 R24, [R1+0x6e0] ;  /* 0x0006e00001187983 */ /* 0x000f280000300a00 */
[----:B------:R-:W-:Y:S04]  /*421e0*/  LDGSTS.E [R19+0x2900], desc[UR60][R40.64], P4 ;  /* 0x0290000028137fae */ /* 0x000fe8000a12187c */
[----:B-1----:R-:W4:Y:S01]  /*421f0*/  LDL.LU.64 R32, [R1+0x6b0] ;  /* 0x0006b00001207983 */ /* 0x002f220000300a00 */
[----:B--2---:R-:W-:-:S03]  /*42200*/  IMAD.WIDE R36, R6, 0x4, R22 ;  /* 0x0000000406247825 */ /* 0x004fc600078e0216 */
[----:B------:R-:W-:Y:S04]  /*42210*/  STL.64 [R1+0x11f8], R40 ;  /* 0x0011f82801007387 */ /* 0x000fe80000100a00 */
[----:B------:R-:W2:Y:S04]  /*42220*/  LDL.LU.64 R30, [R1+0x680] ;  /* 0x00068000011e7983 */ /* 0x000ea80000300a00 */
[----:B------:R-:W-:Y:S04]  /*42230*/  STL.64 [R1+0x11f0], R38 ;  /* 0x0011f02601007387 */ /* 0x000fe80000100a00 */
[----:B------:R-:W2:Y:S04]  /*42240*/  LDL.LU.64 R22, [R1+0x650] ;  /* 0x0006500001167983 */ /* 0x000ea80000300a00 */
[----:B------:R1:W-:Y:S04]  /*42250*/  LDGSTS.E [R18+0x2d00], desc[UR60][R38.64], P4 ;  /* 0x02d0000026127fae */ /* 0x0003e8000a12187c */
[----:B------:R-:W-:Y:S01]  /*42260*/  STL.64 [R1+0x11e8], R36 ;  /* 0x0011e82401007387 */ /* 0x000fe20000100a00 */
[----:B------:R-:W-:-:S03]  /*42270*/  IMAD.WIDE R20, R6, 0x4, R20 ;  /* 0x0000000406147825 */ /* 0x000fc600078e0214 */
[----:B------:R1:W-:Y:S04]  /*42280*/  LDGSTS.E [R9+0x3100], desc[UR60][R36.64], P4 ;  /* 0x0310000024097fae */ /* 0x0003e8000a12187c */
[----:B------:R1:W-:Y:S04]  /*42290*/  STL.64 [R1+0x11e0], R20 ;  /* 0x0011e01401007387 */ /* 0x0003e80000100a00 */
[----:B------:R-:W-:Y:S04]  /*422a0*/  LDGSTS.E [R8+0x3500], desc[UR60][R20.64], P4 ;  /* 0x0350000014087fae */ /* 0x000fe8000a12187c */
[----:B-1----:R-:W2:Y:S01]  /*422b0*/  LDL.LU.64 R20, [R1+0x620] ;  /* 0x0006200001147983 */ /* 0x002ea20000300a00 */
[----:B---3--:R-:W-:-:S04]  /*422c0*/  IMAD.WIDE R10, R6, 0x4, R10 ;  /* 0x00000004060a7825 */ /* 0x008fc800078e020a */
[C---:B------:R-:W-:Y:S01]  /*422d0*/  IMAD.WIDE R38, R6.reuse, 0x4, R34 ;  /* 0x0000000406267825 */ /* 0x040fe200078e0222 */
[----:B------:R1:W-:Y:S04]  /*422e0*/  STL.64 [R1+0x11d8], R10 ;  /* 0x0011d80a01007387 */ /* 0x0003e80000100a00 */
[----:B------:R-:W-:Y:S01]  /*422f0*/  STL.64 [R1+0x11d0], R38 ;  /* 0x0011d02601007387 */ /* 0x000fe20000100a00 */
[----:B------:R-:W-:-:S03]  /*42300*/  IMAD.WIDE R36, R6, 0x4, R28 ;  /* 0x0000000406247825 */ /* 0x000fc600078e021c */
[----:B------:R-:W-:Y:S04]  /*42310*/  LDGSTS.E [R19+0x3900], desc[UR60][R10.64], P4 ;  /* 0x039000000a137fae */ /* 0x000fe8000a12187c */
[----:B------:R-:W3:Y:S01]  /*42320*/  LDL.LU.64 R28, [R1+0x5f0] ;  /* 0x0005f000011c7983 */ /* 0x000ee20000300a00 */
[----:B------:R-:W-:-:S03]  /*42330*/  IMAD.WIDE R34, R6, 0x4, R26 ;  /* 0x0000000406227825 */ /* 0x000fc600078e021a */
[----:B------:R-:W-:Y:S04]  /*42340*/  STL.64 [R1+0x11c8], R36 ;  /* 0x0011c82401007387 */ /* 0x000fe80000100a00 */
[----:B------:R-:W3:Y:S04]  /*42350*/  LDL.LU.64 R26, [R1+0x5c0] ;  /* 0x0005c000011a7983 */ /* 0x000ee80000300a00 */
[----:B------:R4:W-:Y:S04]  /*42360*/  STL.64 [R1+0x11c0], R34 ;  /* 0x0011c02201007387 */ /* 0x0009e80000100a00 */
[----:B-1----:R-:W3:Y:S04]  /*42370*/  LDL.LU.64 R10, [R1+0x590] ;  /* 0x00059000010a7983 */ /* 0x002ee80000300a00 */
[----:B------:R-:W-:Y:S04]  /*42380*/  LDGSTS.E [R18+0x3d00], desc[UR60][R38.64], P4 ;  /* 0x03d0000026127fae */ /* 0x000fe8000a12187c */
[----:B------:R-:W-:Y:S04]  /*42390*/  LDGSTS.E [R9+0x4100], desc[UR60][R36.64], P4 ;  /* 0x0410000024097fae */ /* 0x000fe8000a12187c */
[----:B------:R4:W-:Y:S02]  /*423a0*/  LDGSTS.E [R8+0x4500], desc[UR60][R34.64], P4 ;  /* 0x0450000022087fae */ /* 0x0009e4000a12187c */
[----:B----4-:R-:W-:-:S02]  /*423b0*/  IMAD.WIDE R34, R6, 0x4, R24 ;  /* 0x0000000406227825 */ /* 0x010fc400078e0218 */
[----:B------:R-:W4:Y:S02]  /*423c0*/  LDL.LU.64 R24, [R1+0x560] ;  /* 0x0005600001187983 */ /* 0x000f240000300a00 */
[C---:B------:R-:W-:Y:S02]  /*423d0*/  IMAD.WIDE R38, R6.reuse, 0x4, R32 ;  /* 0x0000000406267825 */ /* 0x040fe400078e0220 */
[----:B------:R1:W-:Y:S04]  /*423e0*/  STL.64 [R1+0x11b8], R34 ;  /* 0x0011b82201007387 */ /* 0x0003e80000100a00 */
[----:B------:R-:W-:Y:S01]  /*423f0*/  STL.64 [R1+0x11b0], R38 ;  /* 0x0011b02601007387 */ /* 0x000fe20000100a00 */
[----:B--2---:R-:W-:-:S03]  /*42400*/  IMAD.WIDE R32, R6, 0x4, R30 ;  /* 0x0000000406207825 */ /* 0x004fc600078e021e */
[----:B------:R-:W2:Y:S04]  /*42410*/  LDL.LU.64 R36, [R1+0x530] ;  /* 0x0005300001247983 */ /* 0x000ea80000300a00 */
[----:B------:R1:W-:Y:S01]  /*42420*/  STL.64 [R1+0x11a8], R32 ;  /* 0x0011a82001007387 */ /* 0x0003e20000100a00 */
[----:B------:R-:W-:-:S03]  /*42430*/  IMAD.WIDE R30, R6, 0x4, R22 ;  /* 0x00000004061e7825 */ /* 0x000fc600078e0216 */
[----:B------:R-:W-:Y:S04]  /*42440*/  LDGSTS.E [R19+0x4900], desc[UR60][R34.64], P4 ;  /* 0x0490000022137fae */ /* 0x000fe8000a12187c */
[----:B------:R-:W2:Y:S04]  /*42450*/  LDL.LU.64 R22, [R1+0x500] ;  /* 0x0005000001167983 */ /* 0x000ea80000300a00 */
[----:B------:R1:W-:Y:S04]  /*42460*/  STL.64 [R1+0x11a0], R30 ;  /* 0x0011a01e01007387 */ /* 0x0003e80000100a00 */
[----:B-1----:R-:W2:Y:S04]  /*42470*/  LDL.LU.64 R34, [R1+0x4d0] ;  /* 0x0004d00001227983 */ /* 0x002ea80000300a00 */
[----:B------:R3:W-:Y:S04]  /*42480*/  LDGSTS.E [R18+0x4d00], desc[UR60][R38.64], P4 ;  /* 0x04d0000026127fae */ /* 0x0007e8000a12187c */
[----:B------:R-:W-:Y:S04]  /*42490*/  LDGSTS.E [R9+0x5100], desc[UR60][R32.64], P4 ;  /* 0x0510000020097fae */ /* 0x000fe8000a12187c */
[----:B------:R-:W-:Y:S01]  /*424a0*/  LDGSTS.E [R8+0x5500], desc[UR60][R30.64], P4 ;  /* 0x055000001e087fae */ /* 0x000fe2000a12187c */
[----:B------:R-:W-:-:S03]  /*424b0*/  IMAD.WIDE R40, R6, 0x4, R20 ;  /* 0x0000000406287825 */ /* 0x000fc600078e0214 */
[----:B------:R-:W2:Y:S04]  /*424c0*/  LDL.LU.64 R32, [R1+0x4a0] ;  /* 0x0004a00001207983 */ /* 0x000ea80000300a00 */
[----:B------:R-:W2:Y:S04]  /*424d0*/  LDL.LU.64 R30, [R1+0x470] ;  /* 0x00047000011e7983 */ /* 0x000ea80000300a00 */
[----:B------:R-:W2:Y:S04]  /*424e0*/  LDL.LU.64 R20, [R1+0x440] ;  /* 0x0004400001147983 */ /* 0x000ea80000300a00 */
[----:B------:R-:W-:Y:S04]  /*424f0*/  STL.64 [R1+0x1198], R40 ;  /* 0x0011982801007387 */ /* 0x000fe80000100a00 */
[----:B------:R-:W-:Y:S01]  /*42500*/  LDGSTS.E [R19+0x5900], desc[UR60][R40.64], P4 ;  /* 0x0590000028137fae */ /* 0x000fe2000a12187c */
[----:B---3--:R-:W-:-:S05]  /*42510*/  IMAD.WIDE R38, R6, 0x4, R28 ;  /* 0x0000000406267825 */ /* 0x008fca00078e021c */
        /* <DEDUP_REMOVED lines=10> */
[----:B----4-:R-:W4:Y:S01]  /*425c0*/  LDL.LU.64 R26, [R1+0x3a8] ;  /* 0x0003a800011a7983 */ /* 0x010f220000300a00 */
[----:B------:R-:W-:-:S03]  /*425d0*/  IMAD.WIDE R38, R6, 0x4, R24 ;  /* 0x0000000406267825 */ /* 0x000fc600078e0218 */
[----:B------:R-:W4:Y:S04]  /*425e0*/  LDL.LU.64 R24, [R1+0x370] ;  /* 0x0003700001187983 */ /* 0x000f280000300a00 */
[----:B------:R-:W-:Y:S04]  /*425f0*/  STL.64 [R1+0x1178], R38 ;  /* 0x0011782601007387 */ /* 0x000fe80000100a00 */
[----:B------:R-:W-:Y:S01]  /*42600*/  LDGSTS.E [R19+0x6900], desc[UR60][R38.64], P4 ;  /* 0x0690000026137fae */ /* 0x000fe2000a12187c */
[----:B--2---:R-:W-:-:S05]  /*42610*/  IMAD.WIDE R36, R6, 0x4, R36 ;  /* 0x0000000406247825 */ /* 0x004fca00078e0224 */
[----:B------:R-:W-:Y:S04]  /*42620*/  STL.64 [R1+0x1170], R36 ;  /* 0x0011702401007387 */ /* 0x000fe80000100a00 */
[----:B------:R1:W-:Y:S01]  /*42630*/  LDGSTS.E [R18+0x6d00], desc[UR60][R36.64], P4 ;  /* 0x06d0000024127fae */ /* 0x0003e2000a12187c */
[----:B------:R-:W-:-:S04]  /*42640*/  IMAD.WIDE R22, R6, 0x4, R22 ;  /* 0x0000000406167825 */ /* 0x000fc800078e0216 */
[C---:B------:R-:W-:Y:S01]  /*42650*/  IMAD.WIDE R34, R6.reuse, 0x4, R34 ;  /* 0x0000000406227825 */ /* 0x040fe200078e0222 */
[----:B------:R2:W-:Y:S04]  /*42660*/  STL.64 [R1+0x1168], R22 ;  /* 0x0011681601007387 */ /* 0x0005e80000100a00 */
[----:B------:R-:W-:Y:S04]  /*42670*/  LDGSTS.E [R9+0x7100], desc[UR60][R22.64], P4 ;  /* 0x0710000016097fae */ /* 0x000fe8000a12187c */
[----:B------:R1:W-:Y:S04]  /*42680*/  STL.64 [R1+0x1160], R34 ;  /* 0x0011602201007387 */ /* 0x0003e80000100a00 */
[----:B------:R1:W-:Y:S04]  /*42690*/  LDGSTS.E [R8+0x7500], desc[UR60][R34.64], P4 ;  /* 0x0750000022087fae */ /* 0x0003e8000a12187c */
[----:B--2---:R-:W2:Y:S01]  /*426a0*/  LDL.LU.64 R22, [R1+0x338] ;  /* 0x0003380001167983 */ /* 0x004ea20000300a00 */
[----:B-1----:R-:W-:-:S04]  /*426b0*/  IMAD.WIDE R36, R6, 0x4, R32 ;  /* 0x0000000406247825 */ /* 0x002fc800078e0220 */
[C---:B------:R-:W-:Y:S01]  /*426c0*/  IMAD.WIDE R34, R6.reuse, 0x4, R30 ;  /* 0x0000000406227825 */ /* 0x040fe200078e021e */
[----:B------:R1:W-:Y:S03]  /*426d0*/  LDGSTS.E [R19+0x7900], desc[UR60][R36.64], P4 ;  /* 0x0790000024137fae */ /* 0x0003e6000a12187c */
[C---:B------:R-:W-:Y:S01]  /*426e0*/  IMAD.WIDE R32, R6.reuse, 0x4, R20 ;  /* 0x0000000406207825 */ /* 0x040fe200078e0214 */
[----:B------:R1:W-:Y:S04]  /*426f0*/  LDGSTS.E [R18+0x7d00], desc[UR60][R34.64], P4 ;  /* 0x07d0000022127fae */ /* 0x0003e8000a12187c */
[----:B------:R-:W2:Y:S04]  /*42700*/  LDL.LU.64 R20, [R1+0x300] ;  /* 0x0003000001147983 */ /* 0x000ea80000300a00 */
[----:B------:R1:W-:Y:S04]  /*42710*/  STL.64 [R1+0x1158], R36 ;  /* 0x0011582401007387 */ /* 0x0003e80000100a00 */
[----:B------:R4:W-:Y:S04]  /*42720*/  STL.64 [R1+0x1150], R34 ;  /* 0x0011502201007387 */ /* 0x0009e80000100a00 */
[----:B------:R4:W-:Y:S04]  /*42730*/  STL.64 [R1+0x1148], R32 ;  /* 0x0011482001007387 */ /* 0x0009e80000100a00 */
[----:B------:R2:W-:Y:S01]  /*42740*/  LDGSTS.E [R9+0x20100], desc[UR60][R32.64], P4 ;  /* 0x2010000020097fae */ /* 0x0005e2000a12187c */
[----:B---3--:R-:W-:-:S03]  /*42750*/  IMAD.WIDE R30, R6, 0x4, R10 ;  /* 0x00000004061e7825 */ /* 0x008fc600078e020a */
[----:B------:R-:W3:Y:S04]  /*42760*/  LDL.LU.64 R10, [R1+0x2c8] ;  /* 0x0002c800010a7983 */ /* 0x000ee80000300a00 */
[----:B------:R-:W3:Y:S04]  /*42770*/  LDL.LU.64 R40, [R1+0x290] ;  /* 0x0002900001287983 */ /* 0x000ee80000300a00 */
[----:B------:R4:W-:Y:S04]  /*42780*/  STL.64 [R1+0x1140], R30 ;  /* 0x0011401e01007387 */ /* 0x0009e80000100a00 */
[----:B------:R-:W3:Y:S01]  /*42790*/  LDL.LU.64 R38, [R1+0x258] ;  /* 0x0002580001267983 */ /* 0x000ee20000300a00 */
[----:B------:R-:W-:-:S03]  /*427a0*/  IMAD.WIDE R28, R6, 0x4, R28 ;  /* 0x00000004061c7825 */ /* 0x000fc600078e021c */
[----:B-1----:R-:W3:Y:S01]  /*427b0*/  LDL.LU.64 R36, [R1+0x220] ;  /* 0x0002200001247983 */ /* 0x002ee20000300a00 */
[----:B----4-:R-:W-:-:S03]  /*427c0*/  IMAD.WIDE R26, R6, 0x4, R26 ;  /* 0x00000004061a7825 */ /* 0x010fc600078e021a */
[----:B------:R1:W-:Y:S04]  /*427d0*/  STL.64 [R1+0x1138], R28 ;  /* 0x0011381c01007387 */ /* 0x0003e80000100a00 */
[----:B------:R-:W4:Y:S01]  /*427e0*/  LDL.LU.64 R34, [R1+0x1e8] ;  /* 0x0001e80001227983 */ /* 0x000f220000300a00 */
[----:B------:R-:W-:-:S03]  /*427f0*/  IMAD.WIDE R24, R6, 0x4, R24 ;  /* 0x0000000406187825 */ /* 0x000fc600078e0218 */
[----:B------:R1:W-:Y:S04]  /*42800*/  STL.64 [R1+0x1130], R26 ;  /* 0x0011301a01007387 */ /* 0x0003e80000100a00 */
[----:B------:R-:W4:Y:S04]  /*42810*/  LDL.LU.64 R32, [R1+0x1b0] ;  /* 0x0001b00001207983 */ /* 0x000f280000300a00 */
[----:B------:R4:W-:Y:S04]  /*42820*/  LDGSTS.E [R8+0x20500], desc[UR60][R30.64], P4 ;  /* 0x205000001e087fae */ /* 0x0009e8000a12187c */
[----:B------:R1:W-:Y:S04]  /*42830*/  STL.64 [R1+0x1128], R24 ;  /* 0x0011281801007387 */ /* 0x0003e80000100a00 */
[----:B------:R4:W-:Y:S04]  /*42840*/  LDGSTS.E [R19+0x20900], desc[UR60][R28.64], P4 ;  /* 0x209000001c137fae */ /* 0x0009e8000a12187c */
[----:B------:R-:W4:Y:S04]  /*42850*/  LDL.LU.64 R30, [R1+0x178] ;  /* 0x00017800011e7983 */ /* 0x000f280000300a00 */
[----:B------:R4:W-:Y:S04]  /*42860*/  LDGSTS.E [R18+0x20d00], desc[UR60][R26.64], P4 ;  /* 0x20d000001a127fae */ /* 0x0009e8000a12187c */
[----:B------:R4:W-:Y:S01]  /*42870*/  LDGSTS.E [R9+0x21100], desc[UR60][R24.64], P4 ;  /* 0x2110000018097fae */ /* 0x0009e2000a12187c */
[----:B--2---:R-:W-:-:S05]  /*42880*/  IMAD.WIDE R22, R6, 0x4, R22 ;  /* 0x0000000406167825 */ /* 0x004fca00078e0216 */
[----:B------:R2:W-:Y:S04]  /*42890*/  STL.64 [R1+0x1120], R22 ;  /* 0x0011201601007387 */ /* 0x0005e80000100a00 */
[----:B-1----:R-:W4:Y:S04]  /*428a0*/  LDL.LU.64 R28, [R1+0x140] ;  /* 0x00014000011c7983 */ /* 0x002f280000300a00 */
[----:B------:R-:W4:Y:S01]  /*428b0*/  LDL.LU.64 R26, [R1+0x108] ;  /* 0x00010800011a7983 */ /* 0x000f220000300a00 */
[----:B------:R-:W-:-:S03]  /*428c0*/  IMAD.WIDE R20, R6, 0x4, R20 ;  /* 0x0000000406147825 */ /* 0x000fc600078e0214 */
[----:B------:R1:W-:Y:S04]  /*428d0*/  LDGSTS.E [R8+0x21500], desc[UR60][R22.64], P4 ;  /* 0x2150000016087fae */ /* 0x0003e8000a12187c */
[----:B------:R-:W4:Y:S04]  /*428e0*/  LDL.LU.64 R24, [R1+0xd0] ;  /* 0x0000d00001187983 */ /* 0x000f280000300a00 */
[----:B------:R-:W-:Y:S04]  /*428f0*/  LDGSTS.E [R19+0x21900], desc[UR60][R20.64], P4 ;  /* 0x2190000014137fae */ /* 0x000fe8000a12187c */
[----:B--2---:R-:W1:Y:S04]  /*42900*/  LDL.LU.64 R22, [R1+0x98] ;  /* 0x0000980001167983 */ /* 0x004e680000300a00 */
[----:B------:R2:W-:Y:S01]  /*42910*/  STL.64 [R1+0x1118], R20 ;  /* 0x0011181401007387 */ /* 0x0005e20000100a00 */
[----:B---3--:R-:W-:-:S04]  /*42920*/  IMAD.WIDE R10, R6, 0x4, R10 ;  /* 0x00000004060a7825 */ /* 0x008fc800078e020a */
[C---:B------:R-:W-:Y:S01]  /*42930*/  IMAD.WIDE R40, R6.reuse, 0x4, R40 ;  /* 0x0000000406287825 */ /* 0x040fe200078e0228 */
[----:B------:R3:W-:Y:S04]  /*42940*/  STL.64 [R1+0x1110], R10 ;  /* 0x0011100a01007387 */ /* 0x0007e80000100a00 */
[----:B------:R-:W-:Y:S01]  /*42950*/  STL.64 [R1+0x1108], R40 ;  /* 0x0011082801007387 */ /* 0x000fe20000100a00 */
[----:B------:R-:W-:-:S03]  /*42960*/  IMAD.WIDE R38, R6, 0x4, R38 ;  /* 0x0000000406267825 */ /* 0x000fc600078e0226 */
[----:B--2---:R-:W2:Y:S04]  /*42970*/  LDL.LU.64 R20, [R1+0x60] ;  /* 0x0000600001147983 */ /* 0x004ea80000300a00 */
[----:B------:R-:W-:Y:S04]  /*42980*/  LDGSTS.E [R18+0x21d00], desc[UR60][R10.64], P4 ;  /* 0x21d000000a127fae */ /* 0x000fe8000a12187c */
[----:B------:R-:W-:Y:S01]  /*42990*/  STL.64 [R1+0x1100], R38 ;  /* 0x0011002601007387 */ /* 0x000fe20000100a00 */
[----:B------:R-:W-:-:S03]  /*429a0*/  IMAD.WIDE R36, R6, 0x4, R36 ;  /* 0x0000000406247825 */ /* 0x000fc600078e0224 */
[----:B------:R-:W-:Y:S04]  /*429b0*/  LDGSTS.E [R9+0x22100], desc[UR60][R40.64], P4 ;  /* 0x2210000028097fae */ /* 0x000fe8000a12187c */
[----:B---3--:R-:W3:Y:S01]  /*429c0*/  LDL.LU.64 R10, [R1+0x28] ;  /* 0x00002800010a7983 */ /* 0x008ee20000300a00 */
[----:B----4-:R-:W-:-:S03]  /*429d0*/  IMAD.WIDE R34, R6, 0x4, R34 ;  /* 0x0000000406227825 */ /* 0x010fc600078e0222 */
[----:B------:R-:W-:Y:S01]  /*429e0*/  LDGSTS.E [R8+0x22500], desc[UR60][R38.64], P4 ;  /* 0x2250000026087fae */ /* 0x000fe2000a12187c */
[----:B------:R-:W-:-:S03]  /*429f0*/  IMAD.WIDE R32, R6, 0x4, R32 ;  /* 0x0000000406207825 */ /* 0x000fc600078e0220 */
[----:B------:R-:W-:Y:S04]  /*42a00*/  STL.64 [R1+0x10f8], R36 ;  /* 0x0010f82401007387 */ /* 0x000fe80000100a00 */
[----:B------:R-:W-:Y:S04]  /*42a10*/  LDGSTS.E [R19+0x22900], desc[UR60][R36.64], P4 ;  /* 0x2290000024137fae */ /* 0x000fe8000a12187c */
[----:B------:R-:W-:Y:S04]  /*42a20*/  STL.64 [R1+0x10f0], R34 ;  /* 0x0010f02201007387 */ /* 0x000fe80000100a00 */
[----:B------:R-:W-:Y:S01]  /*42a30*/  LDGSTS.E [R18+0x22d00], desc[UR60][R34.64], P4 ;  /* 0x22d0000022127fae */ /* 0x000fe2000a12187c */
[----:B------:R-:W-:-:S03]  /*42a40*/  IMAD.WIDE R30, R6, 0x4, R30 ;  /* 0x00000004061e7825 */ /* 0x000fc600078e021e */
[----:B------:R-:W-:Y:S04]  /*42a50*/  STL.64 [R1+0x10e8], R32 ;  /* 0x0010e82001007387 */ /* 0x000fe80000100a00 */
[----:B------:R-:W-:Y:S04]  /*42a60*/  LDGSTS.E [R9+0x23100], desc[UR60][R32.64], P4 ;  /* 0x2310000020097fae */ /* 0x000fe8000a12187c */
[----:B------:R-:W-:Y:S04]  /*42a70*/  STL.64 [R1+0x10e0], R30 ;  /* 0x0010e01e01007387 */ /* 0x000fe80000100a00 */
[----:B------:R-:W-:Y:S01]  /*42a80*/  LDGSTS.E [R8+0x23500], desc[UR60][R30.64], P4 ;  /* 0x235000001e087fae */ /* 0x000fe2000a12187c */
[----:B------:R-:W-:-:S04]  /*42a90*/  IMAD.WIDE R28, R6, 0x4, R28 ;  /* 0x00000004061c7825 */ /* 0x000fc800078e021c */
[C---:B------:R-:W-:Y:S01]  /*42aa0*/  IMAD.WIDE R26, R6.reuse, 0x4, R26 ;  /* 0x00000004061a7825 */ /* 0x040fe200078e021a */
[----:B------:R-:W-:Y:S04]  /*42ab0*/  STL.64 [R1+0x10d8], R28 ;  /* 0x0010d81c01007387 */ /* 0x000fe80000100a00 */
[----:B------:R-:W-:Y:S01]  /*42ac0*/  LDGSTS.E [R19+0x23900], desc[UR60][R28.64], P4 ;  /* 0x239000001c137fae */ /* 0x000fe2000a12187c */
[----:B------:R-:W-:-:S03]  /*42ad0*/  IMAD.WIDE R24, R6, 0x4, R24 ;  /* 0x0000000406187825 */ /* 0x000fc600078e0218 */
[----:B------:R-:W-:Y:S04]  /*42ae0*/  STL.64 [R1+0x10d0], R26 ;  /* 0x0010d01a01007387 */ /* 0x000fe80000100a00 */
[----:B------:R-:W-:Y:S01]  /*42af0*/  LDGSTS.E [R18+0x23d00], desc[UR60][R26.64], P4 ;  /* 0x23d000001a127fae */ /* 0x000fe2000a12187c */
[----:B-1----:R-:W-:-:S03]  /*42b00*/  IMAD.WIDE R22, R6, 0x4, R22 ;  /* 0x0000000406167825 */ /* 0x002fc600078e0216 */
[----:B------:R2:W-:Y:S04]  /*42b10*/  STL.64 [R1+0x10c8], R24 ;  /* 0x0010c81801007387 */ /* 0x0005e80000100a00 */
[----:B------:R2:W-:Y:S04]  /*42b20*/  LDGSTS.E [R9+0x24100], desc[UR60][R24.64], P4 ;  /* 0x2410000018097fae */ /* 0x0005e8000a12187c */
[----:B------:R3:W-:Y:S04]  /*42b30*/  STL.64 [R1+0x10c0], R22 ;  /* 0x0010c01601007387 */ /* 0x0007e80000100a00 */
[----:B------:R3:W-:Y:S01]  /*42b40*/  LDGSTS.E [R8+0x24500], desc[UR60][R22.64], P4 ;  /* 0x2450000016087fae */ /* 0x0007e2000a12187c */
[----:B--2---:R-:W-:-:S04]  /*42b50*/  IMAD.WIDE R24, R6, 0x4, R20 ;  /* 0x0000000406187825 */ /* 0x004fc800078e0214 */
[C---:B------:R-:W-:Y:S01]  /*42b60*/  IMAD.WIDE R20, R6.reuse, 0x4, R132 ;  /* 0x0000000406147825 */ /* 0x040fe200078e0284 */
[----:B------:R1:W-:Y:S04]  /*42b70*/  STL.64 [R1+0x10b8], R24 ;  /* 0x0010b81801007387 */ /* 0x0003e80000100a00 */
[----:B------:R1:W-:Y:S01]  /*42b80*/  LDGSTS.E [R19+0x24900], desc[UR60][R24.64], P4 ;  /* 0x2490000018137fae */ /* 0x0003e2000a12187c */
[----:B---3--:R-:W-:-:S04]  /*42b90*/  IMAD.WIDE R22, R6, 0x4, R10 ;  /* 0x0000000406167825 */ /* 0x008fc800078e020a */
[C---:B------:R-:W-:Y:S01]  /*42ba0*/  IMAD.WIDE R10, R6.reuse, 0x4, R134 ;  /* 0x00000004060a7825 */ /* 0x040fe200078e0286 */
[----:B------:R2:W-:Y:S04]  /*42bb0*/  STL.64 [R1+0x10b0], R22 ;  /* 0x0010b01601007387 */ /* 0x0005e80000100a00 */
[----:B------:R3:W-:Y:S04]  /*42bc0*/  STL.64 [R1+0x10a8], R20 ;  /* 0x0010a81401007387 */ /* 0x0007e80000100a00 */
[----:B------:R4:W-:Y:S04]  /*42bd0*/  STL.64 [R1+0x10a0], R10 ;  /* 0x0010a00a01007387 */ /* 0x0009e80000100a00 */
[----:B------:R-:W4:Y:S04]  /*42be0*/  LDL.LU.64 R32, [R1+0xa38] ;  /* 0x000a380001207983 */ /* 0x000f280000300a00 */
[----:B------:R-:W4:Y:S01]  /*42bf0*/  LDL.LU.64 R26, [R1+0xa08] ;  /* 0x000a0800011a7983 */ /* 0x000f220000300a00 */
[----:B-1----:R-:W-:-:S04]  /*42c00*/  IMAD.WIDE R24, R6, 0x4, R136 ;  /* 0x0000000406187825 */ /* 0x002fc800078e0288 */
[----:B------:R-:W-:Y:S01]  /*42c10*/  VIADD R98, R98, 0xfffffef6 ;  /* 0xfffffef662627836 */ /* 0x000fe20000000000 */
[----:B------:R2:W-:Y:S01]  /*42c20*/  LDGSTS.E [R18+0x24d00], desc[UR60][R22.64], P4 ;  /* 0x24d0000016127fae */ /* 0x0005e2000a12187c */
[----:B------:R-:W-:Y:S01]  /*42c30*/  IMAD.WIDE R34, R6, 0x4, R146 ;  /* 0x0000000406227825 */ /* 0x000fe200078e0292 */
[----:B------:R-:W-:Y:S01]  /*42c40*/  IADD3 R120, R120, -0x14c, RZ ;  /* 0xfffffeb478787810 */ /* 0x000fe20007ffe0ff */
[----:B------:R-:W1:Y:S01]  /*42c50*/  LDC R136, c[0x0][0x230] ;  /* 0x00008c00ff887b82 */ /* 0x000e620000000800 */
[----:B------:R3:W-:Y:S04]  /*42c60*/  LDGSTS.E [R9+0x25100], desc[UR60][R20.64], P4 ;  /* 0x2510000014097fae */ /* 0x0007e8000a12187c */
[----:B------:R4:W-:Y:S01]  /*42c70*/  LDGSTS.E [R8+0x25500], desc[UR60][R10.64], P4 ;  /* 0x255000000a087fae */ /* 0x0009e2000a12187c */
[----:B--2---:R-:W-:-:S03]  /*42c80*/  IMAD.WIDE R22, R6, 0x4, R138 ;  /* 0x0000000406167825 */ /* 0x004fc600078e028a */
[----:B------:R-:W-:Y:S01]  /*42c90*/  STL.64 [R1+0x1098], R24 ;  /* 0x0010981801007387 */ /* 0x000fe20000100a00 */
[----:B---3--:R-:W-:-:S03]  /*42ca0*/  IMAD.WIDE R20, R6, 0x4, R140 ;  /* 0x0000000406147825 */ /* 0x008fc600078e028c */
[----:B------:R-:W-:Y:S01]  /*42cb0*/  LDGSTS.E [R19+0x25900], desc[UR60][R24.64], P4 ;  /* 0x2590000018137fae */ /* 0x000fe2000a12187c */
[----:B----4-:R-:W-:-:S03]  /*42cc0*/  IMAD.WIDE R10, R6, 0x4, R142 ;  /* 0x00000004060a7825 */ /* 0x010fc600078e028e */
[----:B------:R2:W-:Y:S04]  /*42cd0*/  STL.64 [R1+0x1090], R22 ;  /* 0x0010901601007387 */ /* 0x0005e80000100a00 */
[----:B------:R2:W-:Y:S01]  /*42ce0*/  LDGSTS.E [R18+0x25d00], desc[UR60][R22.64], P4 ;  /* 0x25d0000016127fae */ /* 0x0005e2000a12187c */
[----:B------:R-:W-:-:S03]  /*42cf0*/  IMAD.WIDE R28, R6, 0x4, R148 ;  /* 0x00000004061c7825 */ /* 0x000fc600078e0294 */
[----:B------:R3:W-:Y:S04]  /*42d00*/  STL.64 [R1+0x1088], R20 ;  /* 0x0010881401007387 */ /* 0x0007e80000100a00 */
[----:B------:R4:W-:Y:S01]  /*42d10*/  STL.64 [R1+0x1080], R10 ;  /* 0x0010800a01007387 */ /* 0x0009e20000100a00 */
[----:B--2---:R-:W-:-:S03]  /*42d20*/  IMAD.WIDE R22, R6, 0x4, R144 ;  /* 0x0000000406167825 */ /* 0x004fc600078e0290 */
[----:B------:R-:W2:Y:S01]  /*42d30*/  LDL.LU.64 R24, [R1+0x9d8] ;  /* 0x0009d80001187983 */ /* 0x000ea20000300a00 */
[----:B------:R-:W1:Y:S03]  /*42d40*/  LDC R144, c[0x0][0x230] ;  /* 0x00008c00ff907b82 */ /* 0x000e660000000800 */
[----:B------:R-:W-:Y:S04]  /*42d50*/  LDGSTS.E [R9+0x26100], desc[UR60][R20.64], P4 ;  /* 0x2610000014097fae */ /* 0x000fe8000a12187c */
[----:B------:R-:W2:Y:S04]  /*42d60*/  LDL.LU.64 R30, [R1+0x9a8] ;  /* 0x0009a800011e7983 */ /* 0x000ea80000300a00 */
[----:B------:R4:W-:Y:S04]  /*42d70*/  LDGSTS.E [R8+0x26500], desc[UR60][R10.64], P4 ;  /* 0x265000000a087fae */ /* 0x0009e8000a12187c */
[----:B---3--:R-:W3:Y:S04]  /*42d80*/  LDL.LU.64 R20, [R1+0x978] ;  /* 0x0009780001147983 */ /* 0x008ee80000300a00 */
[----:B------:R1:W-:Y:S04]  /*42d90*/  STL.64 [R1+0x1078], R22 ;  /* 0x0010781601007387 */ /* 0x0003e80000100a00 */
[----:B------:R1:W-:Y:S01]  /*42da0*/  STL.64 [R1+0x1070], R34 ;  /* 0x0010702201007387 */ /* 0x0003e20000100a00 */
[----:B----4-:R-:W-:-:S03]  /*42db0*/  IMAD.WIDE R10, R6, 0x4, R150 ;  /* 0x00000004060a7825 */ /* 0x010fc600078e0296 */
[----:B------:R-:W-:Y:S04]  /*42dc0*/  LDGSTS.E [R19+0x26900], desc[UR60][R22.64], P4 ;  /* 0x2690000016137fae */ /* 0x000fe8000a12187c */
[----:B------:R-:W-:Y:S01]  /*42dd0*/  STL.64 [R1+0x1068], R28 ;  /* 0x0010681c01007387 */ /* 0x000fe20000100a00 */
[----:B------:R-:W-:-:S04]  /*42de0*/  IMAD.WIDE R38, R6, 0x4, R152 ;  /* 0x0000000406267825 */ /* 0x000fc800078e0298 */
[C---:B------:R-:W-:Y:S01]  /*42df0*/  IMAD.WIDE R36, R6.reuse, 0x4, R154 ;  /* 0x0000000406247825 */ /* 0x040fe200078e029a */
[----:B------:R4:W-:Y:S03]  /*42e00*/  LDGSTS.E [R18+0x26d00], desc[UR60][R34.64], P4 ;  /* 0x26d0000022127fae */ /* 0x0009e6000a12187c */
[----:B------:R-:W-:Y:S01]  /*42e10*/  IMAD.WIDE R32, R6, 0x4, R32 ;  /* 0x0000000406207825 */ /* 0x000fe200078e0220 */
[----:B-1----:R-:W3:Y:S03]  /*42e20*/  LDL.LU.64 R22, [R1+0x948] ;  /* 0x0009480001167983 */ /* 0x002ee60000300a00 */
[----:B------:R-:W-:Y:S01]  /*42e30*/  VIADD R128, R128, 0xfffffe97 ;  /* 0xfffffe9780807836 */ /* 0x000fe20000000000 */
[----:B------:R1:W-:Y:S01]  /*42e40*/  LDGSTS.E [R9+0x27100], desc[UR60][R28.64], P4 ;  /* 0x271000001c097fae */ /* 0x0003e2000a12187c */
[----:B------:R-:W-:Y:S01]  /*42e50*/  IADD3 R136, R136, -0x16a, RZ ;  /* 0xfffffe9688887810 */ /* 0x000fe20007ffe0ff */
[----:B------:R-:W-:Y:S01]  /*42e60*/  VIADD R144, R144, 0xfffffe95 ;  /* 0xfffffe9590907836 */ /* 0x000fe20000000000 */
[C---:B------:R-:W-:Y:S01]  /*42e70*/  IADD3 R143, R3.reuse, 0x100000, RZ ;  /* 0x00100000038f7810 */ /* 0x040fe20007ffe0ff */
[----:B------:R1:W-:Y:S01]  /*42e80*/  STL.64 [R1+0x1060], R10 ;  /* 0x0010600a01007387 */ /* 0x0003e20000100a00 */
[----:B------:R-:W-:Y:S01]  /*42e90*/  VIADD R142, R3, 0x100000 ;  /* 0x00100000038e7836 */ /* 0x000fe20000000000 */
[----:B------:R-:W3:Y:S02]  /*42ea0*/  LDC R152, c[0x0][0x230] ;  /* 0x00008c00ff987b82 */ /* 0x000ee40000000800 */
[----:B------:R1:W-:Y:S01]  /*42eb0*/  LDGSTS.E [R8+0x27500], desc[UR60][R10.64], P4 ;  /* 0x275000000a087fae */ /* 0x0003e2000a12187c */
[----:B----4-:R-:W-:Y:S01]  /*42ec0*/  IMAD.WIDE R34, R6, 0x4, R26 ;  /* 0x0000000406227825 */ /* 0x010fe200078e021a */
[----:B-1----:R-:W-:-:S02]  /*42ed0*/  IADD3 R9, R247, 0x200000, RZ ;  /* 0x00200000f7097810 */ /* 0x002fc40007ffe0ff */
[----:B------:R2:W-:Y:S04]  /*42ee0*/  LDGSTS.E [R19+0x27900], desc[UR60][R38.64], P4 ;  /* 0x2790000026137fae */ /* 0x0005e8000a12187c */
[----:B------:R1:W-:Y:S04]  /*42ef0*/  LDGSTS.E [R18+0x27d00], desc[UR60][R36.64], P4 ;  /* 0x27d0000024127fae */ /* 0x0003e8000a12187c */
[----:B------:R-:W4:Y:S04]  /*42f00*/  LDL.LU.64 R10, [R1+0x918] ;  /* 0x00091800010a7983 */ /* 0x000f280000300a00 */
[----:B------:R-:W4:Y:S04]  /*42f10*/  LDL.LU.64 R28, [R1+0x8e8] ;  /* 0x0008e800011c7983 */ /* 0x000f280000300a00 */
[----:B------:R2:W-:Y:S04]  /*42f20*/  STL.64 [R1+0x1058], R38 ;  /* 0x0010582601007387 */ /* 0x0005e80000100a00 */
[----:B------:R1:W-:Y:S04]  /*42f30*/  STL.64 [R1+0x1050], R36 ;  /* 0x0010502401007387 */ /* 0x0003e80000100a00 */
[----:B------:R-:W4:Y:S01]  /*42f40*/  LDL.LU.64 R26, [R1+0x8b8] ;  /* 0x0008b800011a7983 */ /* 0x000f220000300a00 */
[----:B------:R-:W-:-:S03]  /*42f50*/  VIADD R8, R247, 0x200000 ;  /* 0x00200000f7087836 */ /* 0x000fc60000000000 */
[----:B------:R1:W-:Y:S04]  /*42f60*/  STL.64 [R1+0x1048], R32 ;  /* 0x0010482001007387 */ /* 0x0003e80000100a00 */
[----:B------:R3:W-:Y:S01]  /*42f70*/  STL.64 [R1+0x1040], R34 ;  /* 0x0010402201007387 */ /* 0x0007e20000100a00 */
[----:B--2---:R-:W-:-:S03]  /*42f80*/  IMAD.WIDE R38, R6, 0x4, R24 ;  /* 0x0000000406267825 */ /* 0x004fc600078e0218 */
[----:B------:R-:W-:Y:S01]  /*42f90*/  LDGSTS.E [R9+0x180], desc[UR60][R32.64], P4 ;  /* 0x0018000020097fae */ /* 0x000fe2000a12187c */
[C---:B------:R-:W-:Y:S01]  /*42fa0*/  IADD3 R19, R247.reuse, 0x200000, RZ ;  /* 0x00200000f7137810 */ /* 0x040fe20007ffe0ff */
[C---:B-1----:R-:W-:Y:S02]  /*42fb0*/  IMAD.WIDE R36, R6.reuse, 0x4, R30 ;  /* 0x0000000406247825 */ /* 0x042fe400078e021e */
[----:B------:R1:W-:Y:S02]  /*42fc0*/  LDGSTS.E [R8+0x580], desc[UR60][R34.64], P4 ;  /* 0x0058000022087fae */ /* 0x0003e4000a12187c */
[----:B------:R-:W-:Y:S02]  /*42fd0*/  VIADD R18, R247, 0x200000 ;  /* 0x00200000f7127836 */ /* 0x000fe40000000000 */
[----:B------:R2:W-:Y:S04]  /*42fe0*/  LDGSTS.E [R19+0x980], desc[UR60][R38.64], P4 ;  /* 0x0098000026137fae */ /* 0x0005e8000a12187c */
[----:B------:R-:W2:Y:S01]  /*42ff0*/  LDL.LU.64 R32, [R1+0x888] ;  /* 0x0008880001207983 */ /* 0x000ea20000300a00 */
[----:B---3--:R-:W-:-:S03]  /*43000*/  IMAD.WIDE R20, R6, 0x4, R20 ;  /* 0x0000000406147825 */ /* 0x008fc600078e0214 */
[----:B------:R-:W3:Y:S04]  /*43010*/  LDL.LU.64 R24, [R1+0x858] ;  /* 0x0008580001187983 */ /* 0x000ee80000300a00 */
[----:B------:R-:W3:Y:S04]  /*43020*/  LDL.LU.64 R30, [R1+0x828] ;  /* 0x00082800011e7983 */ /* 0x000ee80000300a00 */
[----:B------:R-:W-:Y:S04]  /*43030*/  STL.64 [R1+0x1038], R38 ;  /* 0x0010382601007387 */ /* 0x000fe80000100a00 */
        /* <DEDUP_REMOVED lines=9> */
[----:B----4-:R-:W-:-:S03]  /*430d0*/  IMAD.WIDE R40, R6, 0x4, R10 ;  /* 0x0000000406287825 */ /* 0x010fc600078e020a */
[----:B------:R-:W4:Y:S01]  /*430e0*/  LDL.LU.64 R10, [R1+0x798] ;  /* 0x00079800010a7983 */ /* 0x000f220000300a00 */
[----:B--2---:R-:W-:-:S03]  /*430f0*/  IMAD.WIDE R38, R6, 0x4, R28 ;  /* 0x0000000406267825 */ /* 0x004fc600078e021c */
[----:B------:R-:W2:Y:S04]  /*43100*/  LDL.LU.64 R34, [R1+0x768] ;  /* 0x0007680001227983 */ /* 0x000ea80000300a00 */
[----:B------:R3:W-:Y:S04]  /*43110*/  STL.64 [R1+0x1018], R40 ;  /* 0x0010182801007387 */ /* 0x0007e80000100a00 */
[----:B------:R-:W2:Y:S01]  /*43120*/  LDL.LU.64 R28, [R1+0x738] ;  /* 0x00073800011c7983 */ /* 0x000ea20000300a00 */
[----:B------:R-:W-:-:S03]  /*43130*/  IMAD.WIDE R36, R6, 0x4, R26 ;  /* 0x0000000406247825 */ /* 0x000fc600078e021a */
[----:B------:R1:W-:Y:S04]  /*43140*/  STL.64 [R1+0x1010], R38 ;  /* 0x0010102601007387 */ /* 0x0003e80000100a00 */
[----:B------:R-:W2:Y:S04]  /*43150*/  LDL.LU.64 R26, [R1+0x708] ;  /* 0x00070800011a7983 */ /* 0x000ea80000300a00 */
[----:B------:R3:W-:Y:S04]  /*43160*/  LDGSTS.E [R19+0x1980], desc[UR60][R40.64], P4 ;  /* 0x0198000028137fae */ /* 0x0007e8000a12187c */
[----:B------:R-:W-:Y:S04]  /*43170*/  STL.64 [R1+0x1008], R36 ;  /* 0x0010082401007387 */ /* 0x000fe80000100a00 */
[----:B------:R1:W-:Y:S04]  /*43180*/  LDGSTS.E [R18+0x1d80], desc[UR60][R38.64], P4 ;  /* 0x01d8000026127fae */ /* 0x0003e8000a12187c */
[----:B------:R1:W-:Y:S01]  /*43190*/  LDGSTS.E [R9+0x2180], desc[UR60][R36.64], P4 ;  /* 0x0218000024097fae */ /* 0x0003e2000a12187c */
[----:B------:R-:W-:-:S04]  /*431a0*/  IMAD.WIDE R32, R6, 0x4, R32 ;  /* 0x0000000406207825 */ /* 0x000fc800078e0220 */
[C---:B---3--:R-:W-:Y:S01]  /*431b0*/  IMAD.WIDE R40, R6.reuse, 0x4, R24 ;  /* 0x0000000406287825 */ /* 0x048fe200078e0218 */
[----:B------:R3:W-:Y:S03]  /*431c0*/  STL.64 [R1+0x1000], R32 ;  /* 0x0010002001007387 */ /* 0x0007e60000100a00 */
[C---:B-1----:R-:W-:Y:S01]  /*431d0*/  IMAD.WIDE R38, R6.reuse, 0x4, R30 ;  /* 0x0000000406267825 */ /* 0x042fe200078e021e */
[----:B------:R-:W-:Y:S04]  /*431e0*/  LDGSTS.E [R8+0x2580], desc[UR60][R32.64], P4 ;  /* 0x0258000020087fae */ /* 0x000fe8000a12187c */
[----:B------:R-:W2:Y:S04]  /*431f0*/  LDL.LU.64 R24, [R1+0x6d8] ;  /* 0x0006d80001187983 */ /* 0x000ea80000300a00 */
[----:B------:R-:W-:Y:S04]  /*43200*/  LDGSTS.E [R19+0x2980], desc[UR60][R40.64], P4 ;  /* 0x0298000028137fae */ /* 0x000fe8000a12187c */
[----:B---3--:R-:W3:Y:S04]  /*43210*/  LDL.LU.64 R32, [R1+0x6a8] ;  /* 0x0006a80001207983 */ /* 0x008ee80000300a00 */
[----:B------:R-:W-:Y:S04]  /*43220*/  STL.64 [R1+0xff8], R40 ;  /* 0x000ff82801007387 */ /* 0x000fe80000100a00 */
[----:B------:R-:W3:Y:S04]  /*43230*/  LDL.LU.64 R30, [R1+0x678] ;  /* 0x00067800011e7983 */ /* 0x000ee80000300a00 */
[----:B------:R2:W-:Y:S04]  /*43240*/  STL.64 [R1+0xff0], R38 ;  /* 0x000ff02601007387 */ /* 0x0005e80000100a00 */
[----:B------:R2:W-:Y:S01]  /*43250*/  LDGSTS.E [R18+0x2d80], desc[UR60][R38.64], P4 ;  /* 0x02d8000026127fae */ /* 0x0005e2000a12187c */
[----:B------:R-:W-:-:S03]  /*43260*/  IMAD.WIDE R36, R6, 0x4, R22 ;  /* 0x0000000406247825 */ /* 0x000fc600078e0216 */
[----:B------:R-:W3:Y:S04]  /*43270*/  LDL.LU.64 R22, [R1+0x648] ;  /* 0x0006480001167983 */ /* 0x000ee80000300a00 */
[----:B------:R1:W-:Y:S04]  /*43280*/  STL.64 [R1+0xfe8], R36 ;  /* 0x000fe82401007387 */ /* 0x0003e80000100a00 */
[----:B------:R1:W-:Y:S01]  /*43290*/  LDGSTS.E [R9+0x3180], desc[UR60][R36.64], P4 ;  /* 0x0318000024097fae */ /* 0x0003e2000a12187c */
[----:B------:R-:W-:-:S05]  /*432a0*/  IMAD.WIDE R20, R6, 0x4, R20 ;  /* 0x0000000406147825 */ /* 0x000fca00078e0214 */
[----:B------:R1:W-:Y:S01]  /*432b0*/  STL.64 [R1+0xfe0], R20 ;  /* 0x000fe01401007387 */ /* 0x0003e20000100a00 */
[----:B----4-:R-:W-:-:S03]  /*432c0*/  IMAD.WIDE R10, R6, 0x4, R10 ;  /* 0x00000004060a7825 */ /* 0x010fc600078e020a */
[----:B------:R-:W-:Y:S01]  /*432d0*/  LDGSTS.E [R8+0x3580], desc[UR60][R20.64], P4 ;  /* 0x0358000014087fae */ /* 0x000fe2000a12187c */
[----:B--2---:R-:W-:-:S03]  /*432e0*/  IMAD.WIDE R38, R6, 0x4, R34 ;  /* 0x0000000406267825 */ /* 0x004fc600078e0222 */
[----:B------:R-:W-:Y:S04]  /*432f0*/  LDGSTS.E [R19+0x3980], desc[UR60][R10.64], P4 ;  /* 0x039800000a137fae */ /* 0x000fe8000a12187c */
[----:B------:R3:W-:Y:S01]  /*43300*/  LDGSTS.E [R18+0x3d80], desc[UR60][R38.64], P4 ;  /* 0x03d8000026127fae */ /* 0x0007e2000a12187c */
[----:B-1----:R-:W-:-:S03]  /*43310*/  IMAD.WIDE R36, R6, 0x4, R28 ;  /* 0x0000000406247825 */ /* 0x002fc600078e021c */
[----:B------:R-:W2:Y:S04]  /*43320*/  LDL.LU.64 R20, [R1+0x618] ;  /* 0x0006180001147983 */ /* 0x000ea80000300a00 */
[----:B------:R1:W-:Y:S01]  /*43330*/  STL.64 [R1+0xfd8], R10 ;  /* 0x000fd80a01007387 */ /* 0x0003e20000100a00 */
[----:B------:R-:W-:-:S03]  /*43340*/  IMAD.WIDE R34, R6, 0x4, R26 ;  /* 0x0000000406227825 */ /* 0x000fc600078e021a */
[----:B------:R3:W-:Y:S04]  /*43350*/  STL.64 [R1+0xfd0], R38 ;  /* 0x000fd02601007387 */ /* 0x0007e80000100a00 */
[----:B------:R-:W4:Y:S04]  /*43360*/  LDL.LU.64 R28, [R1+0x5e8] ;  /* 0x0005e800011c7983 */ /* 0x000f280000300a00 */
[----:B------:R-:W-:Y:S04]  /*43370*/  STL.64 [R1+0xfc8], R36 ;  /* 0x000fc82401007387 */ /* 0x000fe80000100a00 */
[----:B------:R-:W4:Y:S04]  /*43380*/  LDL.LU.64 R26, [R1+0x5b8] ;  /* 0x0005b800011a7983 */ /* 0x000f280000300a00 */
[----:B------:R3:W-:Y:S04]  /*43390*/  STL.64 [R1+0xfc0], R34 ;  /* 0x000fc02201007387 */ /* 0x0007e80000100a00 */
[----:B-1----:R-:W4:Y:S04]  /*433a0*/  LDL.LU.64 R10, [R1+0x588] ;  /* 0x00058800010a7983 */ /* 0x002f280000300a00 */
[----:B------:R-:W-:Y:S04]  /*433b0*/  LDGSTS.E [R9+0x4180], desc[UR60][R36.64], P4 ;  /* 0x0418000024097fae */ /* 0x000fe8000a12187c */
[----:B------:R1:W-:Y:S01]  /*433c0*/  LDGSTS.E [R8+0x4580], desc[UR60][R34.64], P4 ;  /* 0x0458000022087fae */ /* 0x0003e2000a12187c */
[----:B---3--:R-:W-:-:S04]  /*433d0*/  IMAD.WIDE R38, R6, 0x4, R32 ;  /* 0x0000000406267825 */ /* 0x008fc800078e0220 */
[C---:B-1----:R-:W-:Y:S02]  /*433e0*/  IMAD.WIDE R34, R6.reuse, 0x4, R24 ;  /* 0x0000000406227825 */ /* 0x042fe400078e0218 */
[----:B------:R-:W3:Y:S02]  /*433f0*/  LDL.LU.64 R24, [R1+0x558] ;  /* 0x0005580001187983 */ /* 0x000ee40000300a00 */
[C---:B------:R-:W-:Y:S02]  /*43400*/  IMAD.WIDE R32, R6.reuse, 0x4, R30 ;  /* 0x0000000406207825 */ /* 0x040fe400078e021e */
[----:B------:R1:W-:Y:S04]  /*43410*/  STL.64 [R1+0xfb8], R34 ;  /* 0x000fb82201007387 */ /* 0x0003e80000100a00 */
[----:B------:R-:W-:Y:S04]  /*43420*/  STL.64 [R1+0xfb0], R38 ;  /* 0x000fb02601007387 */ /* 0x000fe80000100a00 */
[----:B------:R-:W3:Y:S04]  /*43430*/  LDL.LU.64 R36, [R1+0x528] ;  /* 0x0005280001247983 */ /* 0x000ee80000300a00 */
[----:B------:R1:W-:Y:S04]  /*43440*/  STL.64 [R1+0xfa8], R32 ;  /* 0x000fa82001007387 */ /* 0x0003e80000100a00 */
[----:B------:R-:W-:Y:S04]  /*43450*/  LDGSTS.E [R19+0x4980], desc[UR60][R34.64], P4 ;  /* 0x0498000022137fae */ /* 0x000fe8000a12187c */
[----:B------:R4:W-:Y:S04]  /*43460*/  LDGSTS.E [R18+0x4d80], desc[UR60][R38.64], P4 ;  /* 0x04d8000026127fae */ /* 0x0009e8000a12187c */
[----:B------:R-:W-:Y:S01]  /*43470*/  LDGSTS.E [R9+0x5180], desc[UR60][R32.64], P4 ;  /* 0x0518000020097fae */ /* 0x000fe2000a12187c */
[----:B------:R-:W-:-:S03]  /*43480*/  IMAD.WIDE R30, R6, 0x4, R22 ;  /* 0x00000004061e7825 */ /* 0x000fc600078e0216 */
[----:B------:R-:W3:Y:S04]  /*43490*/  LDL.LU.64 R22, [R1+0x4f8] ;  /* 0x0004f80001167983 */ /* 0x000ee80000300a00 */
[----:B------:R1:W-:Y:S04]  /*434a0*/  STL.64 [R1+0xfa0], R30 ;  /* 0x000fa01e01007387 */ /* 0x0003e80000100a00 */
[----:B-1----:R-:W3:Y:S04]  /*434b0*/  LDL.LU.64 R34, [R1+0x4c8] ;  /* 0x0004c80001227983 */ /* 0x002ee80000300a00 */
[----:B------:R-:W-:Y:S04]  /*434c0*/  LDGSTS.E [R8+0x5580], desc[UR60][R30.64], P4 ;  /* 0x055800001e087fae */ /* 0x000fe8000a12187c */
[----:B------:R-:W3:Y:S04]  /*434d0*/  LDL.LU.64 R32, [R1+0x498] ;  /* 0x0004980001207983 */ /* 0x000ee80000300a00 */
[----:B------:R-:W3:Y:S01]  /*434e0*/  LDL.LU.64 R30, [R1+0x468] ;  /* 0x00046800011e7983 */ /* 0x000ee20000300a00 */
[----:B--2---:R-:W-:-:S03]  /*434f0*/  IMAD.WIDE R40, R6, 0x4, R20 ;  /* 0x0000000406287825 */ /* 0x004fc600078e0214 */
[----:B------:R-:W2:Y:S04]  /*43500*/  LDL.LU.64 R20, [R1+0x438] ;  /* 0x0004380001147983 */ /* 0x000ea80000300a00 */
[----:B------:R-:W-:Y:S04]  /*43510*/  STL.64 [R1+0xf98], R40 ;  /* 0x000f982801007387 */ /* 0x000fe80000100a00 */
[----:B------:R-:W-:Y:S01]  /*43520*/  LDGSTS.E [R19+0x5980], desc[UR60][R40.64], P4 ;  /* 0x0598000028137fae */ /* 0x000fe2000a12187c */
[----:B----4-:R-:W-:-:S05]  /*43530*/  IMAD.WIDE R38, R6, 0x4, R28 ;  /* 0x0000000406267825 */ /* 0x010fca00078e021c */
[----:B------:R-:W-:Y:S01]  /*43540*/  STL.64 [R1+0xf90], R38 ;  /* 0x000f902601007387 */ /* 0x000fe20000100a00 */
[----:B------:R-:W-:-:S03]  /*43550*/  IMAD.WIDE R28, R6, 0x4, R26 ;  /* 0x00000004061c7825 */ /* 0x000fc600078e021a */
[----:B------:R3:W-:Y:S04]  /*43560*/  LDGSTS.E [R18+0x5d80], desc[UR60][R38.64], P4 ;  /* 0x05d8000026127fae */ /* 0x0007e8000a12187c */
[----:B------:R-:W-:Y:S01]  /*43570*/  LDGSTS.E [R9+0x6180], desc[UR60][R28.64], P4 ;  /* 0x061800001c097fae */ /* 0x000fe2000a12187c */
[----:B------:R-:W-:-:S03]  /*43580*/  IMAD.WIDE R26, R6, 0x4, R10 ;  /* 0x00000004061a7825 */ /* 0x000fc600078e020a */
[----:B------:R-:W4:Y:S04]  /*43590*/  LDL.LU.64 R10, [R1+0x400] ;  /* 0x00040000010a7983 */ /* 0x000f280000300a00 */
[----:B------:R1:W-:Y:S04]  /*435a0*/  STL.64 [R1+0xf88], R28 ;  /* 0x000f881c01007387 */ /* 0x0003e80000100a00 */
[----:B------:R3:W-:Y:S04]  /*435b0*/  STL.64 [R1+0xf80], R26 ;  /* 0x000f801a01007387 */ /* 0x0007e80000100a00 */
[----:B------:R-:W-:Y:S04]  /*435c0*/  LDGSTS.E [R8+0x6580], desc[UR60][R26.64], P4 ;  /* 0x065800001a087fae */ /* 0x000fe8000a12187c */
[----:B-1----:R-:W4:Y:S01]  /*435d0*/  LDL.LU.64 R28, [R1+0x3d0] ;  /* 0x0003d000011c7983 */ /* 0x002f220000300a00 */
[----:B---3--:R-:W-:-:S03]  /*435e0*/  IMAD.WIDE R38, R6, 0x4, R24 ;  /* 0x0000000406267825 */ /* 0x008fc600078e0218 */
[----:B------:R-:W3:Y:S04]  /*435f0*/  LDL.LU.64 R26, [R1+0x3a0] ;  /* 0x0003a000011a7983 */ /* 0x000ee80000300a00 */
[----:B------:R-:W3:Y:S01]  /*43600*/  LDL.LU.64 R24, [R1+0x368] ;  /* 0x0003680001187983 */ /* 0x000ee20000300a00 */
[----:B------:R-:W-:-:S03]  /*43610*/  IMAD.WIDE R36, R6, 0x4, R36 ;  /* 0x0000000406247825 */ /* 0x000fc600078e0224 */
[----:B------:R-:W-:Y:S04]  /*43620*/  STL.64 [R1+0xf78], R38 ;  /* 0x000f782601007387 */ /* 0x000fe80000100a00 */
[----:B------:R-:W-:Y:S04]  /*43630*/  LDGSTS.E [R19+0x6980], desc[UR60][R38.64], P4 ;  /* 0x0698000026137fae */ /* 0x000fe8000a12187c */
[----:B------:R1:W-:Y:S04]  /*43640*/  STL.64 [R1+0xf70], R36 ;  /* 0x000f702401007387 */ /* 0x0003e80000100a00 */
[----:B------:R1:W-:Y:S01]  /*43650*/  LDGSTS.E [R18+0x6d80], desc[UR60][R36.64], P4 ;  /* 0x06d8000024127fae */ /* 0x0003e2000a12187c */
[----:B------:R-:W-:-:S04]  /*43660*/  IMAD.WIDE R22, R6, 0x4, R22 ;  /* 0x0000000406167825 */ /* 0x000fc800078e0216 */
[C---:B------:R-:W-:Y:S01]  /*43670*/  IMAD.WIDE R34, R6.reuse, 0x4, R34 ;  /* 0x0000000406227825 */ /* 0x040fe200078e0222 */
[----:B------:R1:W-:Y:S04]  /*43680*/  STL.64 [R1+0xf68], R22 ;  /* 0x000f681601007387 */ /* 0x0003e80000100a00 */
[----:B------:R-:W-:Y:S01]  /*43690*/  LDGSTS.E [R9+0x7180], desc[UR60][R22.64], P4 ;  /* 0x0718000016097fae */ /* 0x000fe2000a12187c */
[----:B-1----:R-:W-:-:S03]  /*436a0*/  IMAD.WIDE R36, R6, 0x4, R32 ;  /* 0x0000000406247825 */ /* 0x002fc600078e0220 */
[----:B------:R1:W-:Y:S04]  /*436b0*/  STL.64 [R1+0xf60], R34 ;  /* 0x000f602201007387 */ /* 0x0003e80000100a00 */
[----:B------:R1:W-:Y:S04]  /*436c0*/  LDGSTS.E [R8+0x7580], desc[UR60][R34.64], P4 ;  /* 0x0758000022087fae */ /* 0x0003e8000a12187c */
[----:B------:R-:W3:Y:S04]  /*436d0*/  LDL.LU.64 R22, [R1+0x330] ;  /* 0x0003300001167983 */ /* 0x000ee80000300a00 */
[----:B------:R3:W-:Y:S01]  /*436e0*/  LDGSTS.E [R19+0x7980], desc[UR60][R36.64], P4 ;  /* 0x0798000024137fae */ /* 0x0007e2000a12187c */
[----:B-1----:R-:W-:-:S04]  /*436f0*/  IMAD.WIDE R34, R6, 0x4, R30 ;  /* 0x0000000406227825 */ /* 0x002fc800078e021e */
[C---:B--2---:R-:W-:Y:S01]  /*43700*/  IMAD.WIDE R32, R6.reuse, 0x4, R20 ;  /* 0x0000000406207825 */ /* 0x044fe200078e0214 */
[----:B------:R1:W-:Y:S04]  /*43710*/  LDGSTS.E [R18+0x7d80], desc[UR60][R34.64], P4 ;  /* 0x07d8000022127fae */ /* 0x0003e8000a12187c */
[----:B------:R-:W2:Y:S04]  /*43720*/  LDL.LU.64 R20, [R1+0x2f8] ;  /* 0x0002f80001147983 */ /* 0x000ea80000300a00 */
[----:B------:R1:W-:Y:S04]  /*43730*/  STL.64 [R1+0xf58], R36 ;  /* 0x000f582401007387 */ /* 0x0003e80000100a00 */
[----:B------:R3:W-:Y:S04]  /*43740*/  STL.64 [R1+0xf50], R34 ;  /* 0x000f502201007387 */ /* 0x0007e80000100a00 */
[----:B------:R3:W-:Y:S04]  /*43750*/  STL.64 [R1+0xf48], R32 ;  /* 0x000f482001007387 */ /* 0x0007e80000100a00 */
[----:B------:R2:W-:Y:S01]  /*43760*/  LDGSTS.E [R9+0x20180], desc[UR60][R32.64], P4 ;  /* 0x2018000020097fae */ /* 0x0005e2000a12187c */
[----:B----4-:R-:W-:-:S03]  /*43770*/  IMAD.WIDE R30, R6, 0x4, R10 ;  /* 0x00000004061e7825 */ /* 0x010fc600078e020a */
[----:B------:R-:W4:Y:S04]  /*43780*/  LDL.LU.64 R10, [R1+0x2c0] ;  /* 0x0002c000010a7983 */ /* 0x000f280000300a00 */
[----:B------:R-:W4:Y:S04]  /*43790*/  LDL.LU.64 R40, [R1+0x288] ;  /* 0x0002880001287983 */ /* 0x000f280000300a00 */
[----:B------:R3:W-:Y:S04]  /*437a0*/  STL.64 [R1+0xf40], R30 ;  /* 0x000f401e01007387 */ /* 0x0007e80000100a00 */
[----:B------:R-:W4:Y:S01]  /*437b0*/  LDL.LU.64 R38, [R1+0x250] ;  /* 0x0002500001267983 */ /* 0x000f220000300a00 */
[----:B------:R-:W-:-:S03]  /*437c0*/  IMAD.WIDE R28, R6, 0x4, R28 ;  /* 0x00000004061c7825 */ /* 0x000fc600078e021c */
[----:B-1----:R-:W4:Y:S01]  /*437d0*/  LDL.LU.64 R36, [R1+0x218] ;  /* 0x0002180001247983 */ /* 0x002f220000300a00 */
[----:B---3--:R-:W-:-:S03]  /*437e0*/  IMAD.WIDE R26, R6, 0x4, R26 ;  /* 0x00000004061a7825 */ /* 0x008fc600078e021a */
[----:B------:R1:W-:Y:S01]  /*437f0*/  STL.64 [R1+0xf38], R28 ;  /* 0x000f381c01007387 */ /* 0x0003e20000100a00 */
[----:B------:R-:W-:-:S03]  /*43800*/  IMAD.WIDE R24, R6, 0x4, R24 ;  /* 0x0000000406187825 */ /* 0x000fc600078e0218 */
[----:B------:R-:W3:Y:S04]  /*43810*/  LDL.LU.64 R34, [R1+0x1e0] ;  /* 0x0001e00001227983 */ /* 0x000ee80000300a00 */
[----:B------:R1:W-:Y:S04]  /*43820*/  STL.64 [R1+0xf30], R26 ;  /* 0x000f301a01007387 */ /* 0x0003e80000100a00 */
[----:B------:R-:W3:Y:S04]  /*43830*/  LDL.LU.64 R32, [R1+0x1a8] ;  /* 0x0001a80001207983 */ /* 0x000ee80000300a00 */
[----:B------:R3:W-:Y:S04]  /*43840*/  LDGSTS.E [R8+0x20580], desc[UR60][R30.64], P4 ;  /* 0x205800001e087fae */ /* 0x0007e8000a12187c */
[----:B------:R2:W-:Y:S04]  /*43850*/  STL.64 [R1+0xf28], R24 ;  /* 0x000f281801007387 */ /* 0x0005e80000100a00 */
[----:B------:R3:W-:Y:S04]  /*43860*/  LDGSTS.E [R19+0x20980], desc[UR60][R28.64], P4 ;  /* 0x209800001c137fae */ /* 0x0007e8000a12187c */
[----:B------:R-:W3:Y:S04]  /*43870*/  LDL.LU.64 R30, [R1+0x170] ;  /* 0x00017000011e7983 */ /* 0x000ee80000300a00 */
[----:B------:R3:W-:Y:S04]  /*43880*/  LDGSTS.E [R18+0x20d80], desc[UR60][R26.64], P4 ;  /* 0x20d800001a127fae */ /* 0x0007e8000a12187c */
[----:B------:R3:W-:Y:S01]  /*43890*/  LDGSTS.E [R9+0x21180], desc[UR60][R24.64], P4 ;  /* 0x2118000018097fae */ /* 0x0007e2000a12187c */
[----:B------:R-:W-:-:S05]  /*438a0*/  IMAD.WIDE R22, R6, 0x4, R22 ;  /* 0x0000000406167825 */ /* 0x000fca00078e0216 */
[----:B------:R2:W-:Y:S04]  /*438b0*/  STL.64 [R1+0xf20], R22 ;  /* 0x000f201601007387 */ /* 0x0005e80000100a00 */
[----:B-1----:R-:W3:Y:S04]  /*438c0*/  LDL.LU.64 R28, [R1+0x138] ;  /* 0x00013800011c7983 */ /* 0x002ee80000300a00 */
[----:B------:R-:W3:Y:S01]  /*438d0*/  LDL.LU.64 R26, [R1+0x100] ;  /* 0x00010000011a7983 */ /* 0x000ee20000300a00 */
[----:B--2---:R-:W-:-:S03]  /*438e0*/  IMAD.WIDE R20, R6, 0x4, R20 ;  /* 0x0000000406147825 */ /* 0x004fc600078e0214 */
[----:B------:R1:W-:Y:S04]  /*438f0*/  LDGSTS.E [R8+0x21580], desc[UR60][R22.64], P4 ;  /* 0x2158000016087fae */ /* 0x0003e8000a12187c */
[----:B------:R-:W2:Y:S04]  /*43900*/  LDL.LU.64 R24, [R1+0xc8] ;  /* 0x0000c80001187983 */ /* 0x000ea80000300a00 */
[----:B------:R-:W-:Y:S04]  /*43910*/  LDGSTS.E [R19+0x21980], desc[UR60][R20.64], P4 ;  /* 0x2198000014137fae */ /* 0x000fe8000a12187c */
[----:B------:R-:W1:Y:S04]  /*43920*/  LDL.LU.64 R22, [R1+0x90] ;  /* 0x0000900001167983 */ /* 0x000e680000300a00 */
[----:B------:R4:W-:Y:S02]  /*43930*/  STL.64 [R1+0xf18], R20 ;  /* 0x000f181401007387 */ /* 0x0009e40000100a00 */
[----:B----4-:R-:W-:-:S04]  /*43940*/  IMAD.WIDE R10, R6, 0x4, R10 ;  /* 0x00000004060a7825 */ /* 0x010fc800078e020a */
[C---:B------:R-:W-:Y:S01]  /*43950*/  IMAD.WIDE R40, R6.reuse, 0x4, R40 ;  /* 0x0000000406287825 */ /* 0x040fe200078e0228 */
[----:B------:R4:W-:Y:S04]  /*43960*/  STL.64 [R1+0xf10], R10 ;  /* 0x000f100a01007387 */ /* 0x0009e80000100a00 */
[----:B------:R-:W-:Y:S01]  /*43970*/  STL.64 [R1+0xf08], R40 ;  /* 0x000f082801007387 */ /* 0x000fe20000100a00 */
[----:B------:R-:W-:-:S03]  /*43980*/  IMAD.WIDE R38, R6, 0x4, R38 ;  /* 0x0000000406267825 */ /* 0x000fc600078e0226 */
[----:B------:R-:W2:Y:S04]  /*43990*/  LDL.LU.64 R20, [R1+0x58] ;  /* 0x0000580001147983 */ /* 0x000ea80000300a00 */
[----:B------:R-:W-:Y:S04]  /*439a0*/  LDGSTS.E [R18+0x21d80], desc[UR60][R10.64], P4 ;  /* 0x21d800000a127fae */ /* 0x000fe8000a12187c */
[----:B------:R-:W-:Y:S01]  /*439b0*/  STL.64 [R1+0xf00], R38 ;  /* 0x000f002601007387 */ /* 0x000fe20000100a00 */
[----:B------:R-:W-:-:S03]  /*439c0*/  IMAD.WIDE R36, R6, 0x4, R36 ;  /* 0x0000000406247825 */ /* 0x000fc600078e0224 */
[----:B------:R-:W-:Y:S04]  /*439d0*/  LDGSTS.E [R9+0x22180], desc[UR60][R40.64], P4 ;  /* 0x2218000028097fae */ /* 0x000fe8000a12187c */
[----:B----4-:R-:W4:Y:S01]  /*439e0*/  LDL.LU.64 R10, [R1+0x20] ;  /* 0x00002000010a7983 */ /* 0x010f220000300a00 */
[----:B---3--:R-:W-:-:S03]  /*439f0*/  IMAD.WIDE R34, R6, 0x4, R34 ;  /* 0x0000000406227825 */ /* 0x008fc600078e0222 */
        /* <DEDUP_REMOVED lines=23> */
[----:B-1----:R-:W-:-:S04]  /*43b70*/  IMAD.WIDE R24, R6, 0x4, R20 ;  /* 0x0000000406187825 */ /* 0x002fc800078e0214 */
[C---:B------:R-:W-:Y:S01]  /*43b80*/  IMAD.WIDE R20, R6.reuse, 0x4, R156 ;  /* 0x0000000406147825 */ /* 0x040fe200078e029c */
[----:B------:R1:W-:Y:S04]  /*43b90*/  STL.64 [R1+0xeb8], R24 ;  /* 0x000eb81801007387 */ /* 0x0003e80000100a00 */
[----:B------:R1:W-:Y:S01]  /*43ba0*/  LDGSTS.E [R19+0x24980], desc[UR60][R24.64], P4 ;  /* 0x2498000018137fae */ /* 0x0003e2000a12187c */
[----:B----4-:R-:W-:-:S04]  /*43bb0*/  IMAD.WIDE R22, R6, 0x4, R10 ;  /* 0x0000000406167825 */ /* 0x010fc800078e020a */
[C---:B------:R-:W-:Y:S01]  /*43bc0*/  IMAD.WIDE R10, R6.reuse, 0x4, R158 ;  /* 0x00000004060a7825 */ /* 0x040fe200078e029e */
[----:B------:R2:W-:Y:S03]  /*43bd0*/  STL.64 [R1+0xeb0], R22 ;  /* 0x000eb01601007387 */ /* 0x0005e60000100a00 */
[C---:B-1----:R-:W-:Y:S01]  /*43be0*/  IMAD.WIDE R24, R6.reuse, 0x4, R160 ;  /* 0x0000000406187825 */ /* 0x042fe200078e02a0 */
[----:B------:R2:W-:Y:S03]  /*43bf0*/  LDGSTS.E [R18+0x24d80], desc[UR60][R22.64], P4 ;  /* 0x24d8000016127fae */ /* 0x0005e6000a12187c */
[C---:B------:R-:W-:Y:S01]  /*43c00*/  IMAD.WIDE R34, R6.reuse, 0x4, R168 ;  /* 0x0000000406227825 */ /* 0x040fe200078e02a8 */
[----:B------:R1:W-:Y:S03]  /*43c10*/  STL.64 [R1+0xea8], R20 ;  /* 0x000ea81401007387 */ /* 0x0003e60000100a00 */
[C---:B------:R-:W-:Y:S01]  /*43c20*/  IMAD.WIDE R28, R6.reuse, 0x4, R172 ;  /* 0x00000004061c7825 */ /* 0x040fe200078e02ac */
[----:B------:R1:W-:Y:S03]  /*43c30*/  LDGSTS.E [R9+0x25180], desc[UR60][R20.64], P4 ;  /* 0x2518000014097fae */ /* 0x0003e6000a12187c */
[C---:B------:R-:W-:Y:S01]  /*43c40*/  IMAD.WIDE R38, R6.reuse, 0x4, R176 ;  /* 0x0000000406267825 */ /* 0x040fe200078e02b0 */
[----:B------:R3:W-:Y:S03]  /*43c50*/  STL.64 [R1+0xea0], R10 ;  /* 0x000ea00a01007387 */ /* 0x0007e60000100a00 */
[----:B------:R-:W-:Y:S01]  /*43c60*/  IMAD.WIDE R36, R6, 0x4, R178 ;  /* 0x0000000406247825 */ /* 0x000fe200078e02b2 */
[----:B------:R-:W4:Y:S01]  /*43c70*/  LDL.LU.64 R32, [R1+0xa30] ;  /* 0x000a300001207983 */ /* 0x000f220000300a00 */
[----:B------:R-:W-:Y:S01]  /*43c80*/  IADD3 R152, R152, -0x16c, RZ ;  /* 0xfffffe9498987810 */ /* 0x000fe20007ffe0ff */
[----:B------:R-:W4:Y:S01]  /*43c90*/  LDC R160, c[0x0][0x230] ;  /* 0x00008c00ffa07b82 */ /* 0x000f220000000800 */
[C---:B--2---:R-:W-:Y:S01]  /*43ca0*/  IMAD.WIDE R22, R6.reuse, 0x4, R162 ;  /* 0x0000000406167825 */ /* 0x044fe200078e02a2 */
[----:B------:R-:W-:Y:S03]  /*43cb0*/  STL.64 [R1+0xe98], R24 ;  /* 0x000e981801007387 */ /* 0x000fe60000100a00 */
[C---:B-1----:R-:W-:Y:S01]  /*43cc0*/  IMAD.WIDE R20, R6.reuse, 0x4, R164 ;  /* 0x0000000406147825 */ /* 0x042fe200078e02a4 */
[----:B------:R1:W-:Y:S01]  /*43cd0*/  STL.64 [R1+0xe90], R22 ;  /* 0x000e901601007387 */ /* 0x0003e20000100a00 */
[C---:B------:R-:W-:Y:S01]  /*43ce0*/  IADD3 R159, R3.reuse, 0x100000, RZ ;  /* 0x00100000039f7810 */ /* 0x040fe20007ffe0ff */
[----:B------:R-:W2:Y:S02]  /*43cf0*/  LDC R162, c[0x0][0x230] ;  /* 0x00008c00ffa27b82 */ /* 0x000ea40000000800 */
[----:B------:R1:W-:Y:S04]  /*43d00*/  STL.64 [R1+0xe88], R20 ;  /* 0x000e881401007387 */ /* 0x0003e80000100a00 */
[----:B------:R-:W2:Y:S01]  /*43d10*/  LDL.LU.64 R26, [R1+0xa00] ;  /* 0x000a0000011a7983 */ /* 0x000ea20000300a00 */
[C---:B------:R-:W-:Y:S01]  /*43d20*/  VIADD R158, R3.reuse, 0x100000 ;  /* 0x00100000039e7836 */ /* 0x040fe20000000000 */
[----:B------:R-:W4:Y:S02]  /*43d30*/  LDC R163, c[0x0][0x230] ;  /* 0x00008c00ffa37b82 */ /* 0x000f240000000800 */
[----:B------:R3:W-:Y:S04]  /*43d40*/  LDGSTS.E [R8+0x25580], desc[UR60][R10.64], P4 ;  /* 0x255800000a087fae */ /* 0x0007e8000a12187c */
[----:B------:R-:W-:Y:S01]  /*43d50*/  LDGSTS.E [R19+0x25980], desc[UR60][R24.64], P4 ;  /* 0x2598000018137fae */ /* 0x000fe2000a12187c */
[----:B------:R-:W-:Y:S01]  /*43d60*/  VIADD R161, R3, 0x100000 ;  /* 0x0010000003a17836 */ /* 0x000fe20000000000 */
[----:B------:R-:W4:Y:S02]  /*43d70*/  LDC R176, c[0x0][0x230] ;  /* 0x00008c00ffb07b82 */ /* 0x000f240000000800 */
[----:B------:R1:W-:Y:S01]  /*43d80*/  LDGSTS.E [R18+0x25d80], desc[UR60][R22.64], P4 ;  /* 0x25d8000016127fae */ /* 0x0003e2000a12187c */
[----:B---3--:R-:W-:-:S03]  /*43d90*/  IMAD.WIDE R10, R6, 0x4, R166 ;  /* 0x00000004060a7825 */ /* 0x008fc600078e02a6 */
[----:B------:R-:W-:Y:S04]  /*43da0*/  LDGSTS.E [R9+0x26180], desc[UR60][R20.64], P4 ;  /* 0x2618000014097fae */ /* 0x000fe8000a12187c */
[----:B------:R3:W-:Y:S01]  /*43db0*/  STL.64 [R1+0xe80], R10 ;  /* 0x000e800a01007387 */ /* 0x0007e20000100a00 */
[----:B-1----:R-:W-:-:S03]  /*43dc0*/  IMAD.WIDE R22, R6, 0x4, R170 ;  /* 0x0000000406167825 */ /* 0x002fc600078e02aa */
[----:B------:R-:W4:Y:S04]  /*43dd0*/  LDL.LU.64 R24, [R1+0x9d0] ;  /* 0x0009d00001187983 */ /* 0x000f280000300a00 */
[----:B------:R-:W4:Y:S04]  /*43de0*/  LDL.LU.64 R30, [R1+0x9a0] ;  /* 0x0009a000011e7983 */ /* 0x000f280000300a00 */
[----:B------:R-:W4:Y:S04]  /*43df0*/  LDL.LU.64 R20, [R1+0x970] ;  /* 0x0009700001147983 */ /* 0x000f280000300a00 */
[----:B------:R3:W-:Y:S04]  /*43e00*/  LDGSTS.E [R8+0x26580], desc[UR60][R10.64], P4 ;  /* 0x265800000a087fae */ /* 0x0007e8000a12187c */
[----:B------:R-:W-:Y:S04]  /*43e10*/  STL.64 [R1+0xe78], R34 ;  /* 0x000e782201007387 */ /* 0x000fe80000100a00 */
[----:B------:R1:W-:Y:S04]  /*43e20*/  STL.64 [R1+0xe70], R22 ;  /* 0x000e701601007387 */ /* 0x0003e80000100a00 */
[----:B------:R2:W-:Y:S01]  /*43e30*/  LDGSTS.E [R19+0x26980], desc[UR60][R34.64], P4 ;  /* 0x2698000022137fae */ /* 0x0005e2000a12187c */
[----:B---3--:R-:W-:-:S03]  /*43e40*/  IMAD.WIDE R10, R6, 0x4, R174 ;  /* 0x00000004060a7825 */ /* 0x008fc600078e02ae */
[----:B------:R-:W-:Y:S04]  /*43e50*/  STL.64 [R1+0xe68], R28 ;  /* 0x000e681c01007387 */ /* 0x000fe80000100a00 */
[----:B------:R-:W-:Y:S04]  /*43e60*/  LDGSTS.E [R18+0x26d80], desc[UR60][R22.64], P4 ;  /* 0x26d8000016127fae */ /* 0x000fe8000a12187c */
[----:B------:R3:W-:Y:S04]  /*43e70*/  LDGSTS.E [R9+0x27180], desc[UR60][R28.64], P4 ;  /* 0x271800001c097fae */ /* 0x0007e8000a12187c */
[----:B------:R3:W-:Y:S04]  /*43e80*/  LDGSTS.E [R8+0x27580], desc[UR60][R10.64], P4 ;  /* 0x275800000a087fae */ /* 0x0007e8000a12187c */
[----:B-1----:R-:W3:Y:S04]  /*43e90*/  LDL.LU.64 R22, [R1+0x940] ;  /* 0x0009400001167983 */ /* 0x002ee80000300a00 */
[----:B------:R1:W-:Y:S01]  /*43ea0*/  STL.64 [R1+0xe60], R10 ;  /* 0x000e600a01007387 */ /* 0x0003e20000100a00 */
[----:B--2---:R-:W-:-:S03]  /*43eb0*/  IMAD.WIDE R34, R6, 0x4, R26 ;  /* 0x0000000406227825 */ /* 0x004fc600078e021a */
[----:B-1----:R-:W2:Y:S04]  /*43ec0*/  LDL.LU.64 R10, [R1+0x910] ;  /* 0x00091000010a7983 */ /* 0x002ea80000300a00 */
[----:B------:R-:W2:Y:S04]  /*43ed0*/  LDL.LU.64 R28, [R1+0x8e0] ;  /* 0x0008e000011c7983 */ /* 0x000ea80000300a00 */
[----:B------:R-:W-:Y:S04]  /*43ee0*/  STL.64 [R1+0x4ae8], R246 ;  /* 0x004ae8f601007387 */ /* 0x000fe80000100a00 */
[----:B------:R1:W-:Y:S04]  /*43ef0*/  STL.64 [R1+0xe58], R38 ;  /* 0x000e582601007387 */ /* 0x0003e80000100a00 */
[----:B------:R1:W-:Y:S04]  /*43f00*/  STL.64 [R1+0xe50], R36 ;  /* 0x000e502401007387 */ /* 0x0003e80000100a00 */
[----:B------:R-:W2:Y:S01]  /*43f10*/  LDL.LU.64 R26, [R1+0x8b0] ;  /* 0x0008b000011a7983 */ /* 0x000ea20000300a00 */
[----:B----4-:R-:W-:Y:S01]  /*43f20*/  IMAD.WIDE R32, R6, 0x4, R32 ;  /* 0x0000000406207825 */ /* 0x010fe200078e0220 */
[----:B---3--:R-:W-:-:S02]  /*43f30*/  IADD3 R9, R248, 0x200000, RZ ;  /* 0x00200000f8097810 */ /* 0x008fc40007ffe0ff */
        /* <DEDUP_REMOVED lines=8> */
[C---:B------:R-:W-:Y:S02]  /*43fc0*/  IMAD.WIDE R20, R6.reuse, 0x4, R20 ;  /* 0x0000000406147825 */ /* 0x040fe400078e0214 */
[----:B------:R1:W-:Y:S02]  /*43fd0*/  LDGSTS.E [R8+0x600], desc[UR60][R34.64], P4 ;  /* 0x0060000022087fae */ /* 0x0003e4000a12187c */
[----:B----4-:R-:W-:Y:S02]  /*43fe0*/  IMAD.WIDE R36, R6, 0x4, R30 ;  /* 0x0000000406247825 */ /* 0x010fe400078e021e */
[----:B------:R4:W-:Y:S04]  /*43ff0*/  LDGSTS.E [R19+0xa00], desc[UR60][R38.64], P4 ;  /* 0x00a0000026137fae */ /* 0x0009e8000a12187c */
[----:B---3--:R-:W3:Y:S01]  /*44000*/  LDL.LU.64 R32, [R1+0x880] ;  /* 0x0008800001207983 */ /* 0x008ee20000300a00 */
[----:B------:R-:W-:-:S03]  /*44010*/  VIADD R18, R248, 0x200000 ;  /* 0x00200000f8127836 */ /* 0x000fc60000000000 */
[----:B------:R-:W3:Y:S04]  /*44020*/  LDL.LU.64 R24, [R1+0x850] ;  /* 0x0008500001187983 */ /* 0x000ee80000300a00 */
[----:B------:R-:W3:Y:S04]  /*44030*/  LDL.LU.64 R30, [R1+0x820] ;  /* 0x00082000011e7983 */ /* 0x000ee80000300a00 */
[----:B------:R-:W-:Y:S01]  /*44040*/  STL.64 [R1+0xe38], R38 ;  /* 0x000e382601007387 */ /* 0x000fe20000100a00 */
[----:B-1----:R-:W-:-:S03]  /*44050*/  IMAD.WIDE R34, R6, 0x4, R22 ;  /* 0x0000000406227825 */ /* 0x002fc600078e0216 */
[----:B------:R-:W-:Y:S04]  /*44060*/  STL.64 [R1+0xe30], R36 ;  /* 0x000e302401007387 */ /* 0x000fe80000100a00 */
[----:B------:R-:W3:Y:S04]  /*44070*/  LDL.LU.64 R22, [R1+0x7f0] ;  /* 0x0007f00001167983 */ /* 0x000ee80000300a00 */
[----:B------:R1:W-:Y:S04]  /*44080*/  STL.64 [R1+0xe28], R20 ;  /* 0x000e281401007387 */ /* 0x0003e80000100a00 */
[----:B------:R4:W-:Y:S04]  /*44090*/  LDGSTS.E [R18+0xe00], desc[UR60][R36.64], P4 ;  /* 0x00e0000024127fae */ /* 0x0009e8000a12187c */
[----:B------:R4:W-:Y:S04]  /*440a0*/  STL.64 [R1+0xe20], R34 ;  /* 0x000e202201007387 */ /* 0x0009e80000100a00 */
[----:B------:R-:W-:Y:S04]  /*440b0*/  LDGSTS.E [R9+0x1200], desc[UR60][R20.64], P4 ;  /* 0x0120000014097fae */ /* 0x000fe8000a12187c */
[----:B------:R-:W-:Y:S04]  /*440c0*/  LDGSTS.E [R8+0x1600], desc[UR60][R34.64], P4 ;  /* 0x0160000022087fae */ /* 0x000fe8000a12187c */
[----:B-1----:R-:W3:Y:S01]  /*440d0*/  LDL.LU.64 R20, [R1+0x7c0] ;  /* 0x0007c00001147983 */ /* 0x002ee20000300a00 */
[----:B--2---:R-:W-:-:S03]  /*440e0*/  IMAD.WIDE R40, R6, 0x4, R10 ;  /* 0x0000000406287825 */ /* 0x004fc600078e020a */
[----:B------:R-:W2:Y:S01]  /*440f0*/  LDL.LU.64 R10, [R1+0x790] ;  /* 0x00079000010a7983 */ /* 0x000ea20000300a00 */
[----:B----4-:R-:W-:-:S03]  /*44100*/  IMAD.WIDE R38, R6, 0x4, R28 ;  /* 0x0000000406267825 */ /* 0x010fc600078e021c */
[----:B------:R-:W4:Y:S04]  /*44110*/  LDL.LU.64 R34, [R1+0x760] ;  /* 0x0007600001227983 */ /* 0x000f280000300a00 */
[----:B------:R1:W-:Y:S04]  /*44120*/  STL.64 [R1+0xe18], R40 ;  /* 0x000e182801007387 */ /* 0x0003e80000100a00 */
[----:B------:R-:W4:Y:S04]  /*44130*/  LDL.LU.64 R28, [R1+0x730] ;  /* 0x00073000011c7983 */ /* 0x000f280000300a00 */
[----:B------:R1:W-:Y:S01]  /*44140*/  STL.64 [R1+0xe10], R38 ;  /* 0x000e102601007387 */ /* 0x0003e20000100a00 */
[----:B------:R-:W-:-:S03]  /*44150*/  IMAD.WIDE R36, R6, 0x4, R26 ;  /* 0x0000000406247825 */ /* 0x000fc600078e021a */
[----:B------:R-:W4:Y:S04]  /*44160*/  LDL.LU.64 R26, [R1+0x700] ;  /* 0x00070000011a7983 */ /* 0x000f280000300a00 */
[----:B------:R1:W-:Y:S04]  /*44170*/  LDGSTS.E [R19+0x1a00], desc[UR60][R40.64], P4 ;  /* 0x01a0000028137fae */ /* 0x0003e8000a12187c */
[----:B------:R-:W-:Y:S04]  /*44180*/  STL.64 [R1+0xe08], R36 ;  /* 0x000e082401007387 */ /* 0x000fe80000100a00 */
[----:B------:R1:W-:Y:S04]  /*44190*/  LDGSTS.E [R18+0x1e00], desc[UR60][R38.64], P4 ;  /* 0x01e0000026127fae */ /* 0x0003e8000a12187c */
[----:B------:R1:W-:Y:S01]  /*441a0*/  LDGSTS.E [R9+0x2200], desc[UR60][R36.64], P4 ;  /* 0x0220000024097fae */ /* 0x0003e2000a12187c */
[----:B---3--:R-:W-:-:S04]  /*441b0*/  IMAD.WIDE R32, R6, 0x4, R32 ;  /* 0x0000000406207825 */ /* 0x008fc800078e0220 */
[C---:B-1----:R-:W-:Y:S01]  /*441c0*/  IMAD.WIDE R40, R6.reuse, 0x4, R24 ;  /* 0x0000000406287825 */ /* 0x042fe200078e0218 */
[----:B------:R1:W-:Y:S03]  /*441d0*/  STL.64 [R1+0xe00], R32 ;  /* 0x000e002001007387 */ /* 0x0003e60000100a00 */
[C---:B------:R-:W-:Y:S01]  /*441e0*/  IMAD.WIDE R38, R6.reuse, 0x4, R30 ;  /* 0x0000000406267825 */ /* 0x040fe200078e021e */
[----:B------:R-:W-:Y:S04]  /*441f0*/  LDGSTS.E [R8+0x2600], desc[UR60][R32.64], P4 ;  /* 0x0260000020087fae */ /* 0x000fe8000a12187c */
[----:B------:R-:W3:Y:S04]  /*44200*/  LDL.LU.64 R24, [R1+0x6d0] ;  /* 0x0006d00001187983 */ /* 0x000ee80000300a00 */
[----:B------:R-:W-:Y:S04]  /*44210*/  LDGSTS.E [R19+0x2a00], desc[UR60][R40.64], P4 ;  /* 0x02a0000028137fae */ /* 0x000fe8000a12187c */
[----:B-1----:R-:W3:Y:S01]  /*44220*/  LDL.LU.64 R32, [R1+0x6a0] ;  /* 0x0006a00001207983 */ /* 0x002ee20000300a00 */
[----:B------:R-:W-:-:S03]  /*44230*/  IMAD.WIDE R36, R6, 0x4, R22 ;  /* 0x0000000406247825 */ /* 0x000fc600078e0216 */
[----:B------:R-:W-:Y:S04]  /*44240*/  STL.64 [R1+0xdf8], R40 ;  /* 0x000df82801007387 */ /* 0x000fe80000100a00 */
[----:B------:R-:W3:Y:S04]  /*44250*/  LDL.LU.64 R30, [R1+0x670] ;  /* 0x00067000011e7983 */ /* 0x000ee80000300a00 */
[----:B------:R-:W-:Y:S04]  /*44260*/  STL.64 [R1+0xdf0], R38 ;  /* 0x000df02601007387 */ /* 0x000fe80000100a00 */
[----:B------:R-:W3:Y:S04]  /*44270*/  LDL.LU.64 R22, [R1+0x640] ;  /* 0x0006400001167983 */ /* 0x000ee80000300a00 */
[----:B------:R4:W-:Y:S04]  /*44280*/  LDGSTS.E [R18+0x2e00], desc[UR60][R38.64], P4 ;  /* 0x02e0000026127fae */ /* 0x0009e8000a12187c */
[----:B------:R-:W-:Y:S01]  /*44290*/  STL.64 [R1+0xde8], R36 ;  /* 0x000de82401007387 */ /* 0x000fe20000100a00 */
[----:B------:R-:W-:-:S03]  /*442a0*/  IMAD.WIDE R20, R6, 0x4, R20 ;  /* 0x0000000406147825 */ /* 0x000fc600078e0214 */
[----:B------:R1:W-:Y:S04]  /*442b0*/  LDGSTS.E [R9+0x3200], desc[UR60][R36.64], P4 ;  /* 0x0320000024097fae */ /* 0x0003e8000a12187c */
[----:B------:R1:W-:Y:S04]  /*442c0*/  STL.64 [R1+0xde0], R20 ;  /* 0x000de01401007387 */ /* 0x0003e80000100a00 */
[----:B------:R-:W-:Y:S04]  /*442d0*/  LDGSTS.E [R8+0x3600], desc[UR60][R20.64], P4 ;  /* 0x0360000014087fae */ /* 0x000fe8000a12187c */
[----:B-1----:R-:W3:Y:S01]  /*442e0*/  LDL.LU.64 R20, [R1+0x610] ;  /* 0x0006100001147983 */ /* 0x002ee20000300a00 */
[----:B--2---:R-:W-:-:S04]  /*442f0*/  IMAD.WIDE R10, R6, 0x4, R10 ;  /* 0x00000004060a7825 */ /* 0x004fc800078e020a */
[C---:B----4-:R-:W-:Y:S01]  /*44300*/  IMAD.WIDE R38, R6.reuse, 0x4, R34 ;  /* 0x0000000406267825 */ /* 0x050fe200078e0222 */
[----:B------:R1:W-:Y:S04]  /*44310*/  STL.64 [R1+0xdd8], R10 ;  /* 0x000dd80a01007387 */ /* 0x0003e80000100a00 */
[----:B------:R-:W-:Y:S01]  /*44320*/  STL.64 [R1+0xdd0], R38 ;  /* 0x000dd02601007387 */ /* 0x000fe20000100a00 */
[----:B------:R-:W-:-:S03]  /*44330*/  IMAD.WIDE R36, R6, 0x4, R28 ;  /* 0x0000000406247825 */ /* 0x000fc600078e021c */
[----:B------:R-:W-:Y:S04]  /*44340*/  LDGSTS.E [R19+0x3a00], desc[UR60][R10.64], P4 ;  /* 0x03a000000a137fae */ /* 0x000fe8000a12187c */
[----:B------:R-:W2:Y:S01]  /*44350*/  LDL.LU.64 R28, [R1+0x5e0] ;  /* 0x0005e000011c7983 */ /* 0x000ea20000300a00 */
[----:B------:R-:W-:-:S03]  /*44360*/  IMAD.WIDE R34, R6, 0x4, R26 ;  /* 0x0000000406227825 */ /* 0x000fc600078e021a */
[----:B------:R-:W-:Y:S04]  /*44370*/  STL.64 [R1+0xdc8], R36 ;  /* 0x000dc82401007387 */ /* 0x000fe80000100a00 */
[----:B------:R-:W4:Y:S04]  /*44380*/  LDL.LU.64 R26, [R1+0x5b0] ;  /* 0x0005b000011a7983 */ /* 0x000f280000300a00 */
[----:B------:R3:W-:Y:S04]  /*44390*/  STL.64 [R1+0xdc0], R34 ;  /* 0x000dc02201007387 */ /* 0x0007e80000100a00 */
[----:B-1----:R-:W4:Y:S04]  /*443a0*/  LDL.LU.64 R10, [R1+0x580] ;  /* 0x00058000010a7983 */ /* 0x002f280000300a00 */
[----:B------:R-:W-:Y:S04]  /*443b0*/  LDGSTS.E [R18+0x3e00], desc[UR60][R38.64], P4 ;  /* 0x03e0000026127fae */ /* 0x000fe8000a12187c */
[----:B------:R-:W-:Y:S04]  /*443c0*/  LDGSTS.E [R9+0x4200], desc[UR60][R36.64], P4 ;  /* 0x0420000024097fae */ /* 0x000fe8000a12187c */
[----:B------:R3:W-:Y:S02]  /*443d0*/  LDGSTS.E [R8+0x4600], desc[UR60][R34.64], P4 ;  /* 0x0460000022087fae */ /* 0x0007e4000a12187c */
[----:B---3--:R-:W-:-:S02]  /*443e0*/  IMAD.WIDE R34, R6, 0x4, R24 ;  /* 0x0000000406227825 */ /* 0x008fc400078e0218 */
[----:B------:R-:W3:Y:S02]  /*443f0*/  LDL.LU.64 R24, [R1+0x550] ;  /* 0x0005500001187983 */ /* 0x000ee40000300a00 */
[C---:B------:R-:W-:Y:S02]  /*44400*/  IMAD.WIDE R38, R6.reuse, 0x4, R32 ;  /* 0x0000000406267825 */ /* 0x040fe400078e0220 */
[----:B------:R1:W-:Y:S04]  /*44410*/  STL.64 [R1+0xdb8], R34 ;  /* 0x000db82201007387 */ /* 0x0003e80000100a00 */
[----:B------:R-:W-:Y:S01]  /*44420*/  STL.64 [R1+0xdb0], R38 ;  /* 0x000db02601007387 */ /* 0x000fe20000100a00 */
[----:B------:R-:W-:-:S03]  /*44430*/  IMAD.WIDE R32, R6, 0x4, R30 ;  /* 0x0000000406207825 */ /* 0x000fc600078e021e */
[----:B------:R-:W3:Y:S04]  /*44440*/  LDL.LU.64 R36, [R1+0x520] ;  /* 0x0005200001247983 */ /* 0x000ee80000300a00 */
[----:B------:R1:W-:Y:S01]  /*44450*/  STL.64 [R1+0xda8], R32 ;  /* 0x000da82001007387 */ /* 0x0003e20000100a00 */
[----:B------:R-:W-:-:S03]  /*44460*/  IMAD.WIDE R30, R6, 0x4, R22 ;  /* 0x00000004061e7825 */ /* 0x000fc600078e0216 */
[----:B------:R-:W-:Y:S04]  /*44470*/  LDGSTS.E [R19+0x4a00], desc[UR60][R34.64], P4 ;  /* 0x04a0000022137fae */ /* 0x000fe8000a12187c */
[----:B------:R-:W3:Y:S04]  /*44480*/  LDL.LU.64 R22, [R1+0x4f0] ;  /* 0x0004f00001167983 */ /* 0x000ee80000300a00 */
[----:B------:R1:W-:Y:S04]  /*44490*/  STL.64 [R1+0xda0], R30 ;  /* 0x000da01e01007387 */ /* 0x0003e80000100a00 */
[----:B-1----:R-:W3:Y:S04]  /*444a0*/  LDL.LU.64 R34, [R1+0x4c0] ;  /* 0x0004c00001227983 */ /* 0x002ee80000300a00 */
[----:B------:R2:W-:Y:S04]  /*444b0*/  LDGSTS.E [R18+0x4e00], desc[UR60][R38.64], P4 ;  /* 0x04e0000026127fae */ /* 0x0005e8000a12187c */
[----:B------:R-:W-:Y:S04]  /*444c0*/  LDGSTS.E [R9+0x5200], desc[UR60][R32.64], P4 ;  /* 0x0520000020097fae */ /* 0x000fe8000a12187c */
[----:B------:R-:W-:Y:S01]  /*444d0*/  LDGSTS.E [R8+0x5600], desc[UR60][R30.64], P4 ;  /* 0x056000001e087fae */ /* 0x000fe2000a12187c */
[----:B------:R-:W-:-:S03]  /*444e0*/  IMAD.WIDE R40, R6, 0x4, R20 ;  /* 0x0000000406287825 */ /* 0x000fc600078e0214 */
[----:B------:R-:W3:Y:S04]  /*444f0*/  LDL.LU.64 R32, [R1+0x490] ;  /* 0x0004900001207983 */ /* 0x000ee80000300a00 */
[----:B------:R-:W3:Y:S04]  /*44500*/  LDL.LU.64 R30, [R1+0x460] ;  /* 0x00046000011e7983 */ /* 0x000ee80000300a00 */
[----:B------:R-:W3:Y:S04]  /*44510*/  LDL.LU.64 R20, [R1+0x430] ;  /* 0x0004300001147983 */ /* 0x000ee80000300a00 */
[----:B------:R-:W-:Y:S04]  /*44520*/  STL.64 [R1+0xd98], R40 ;  /* 0x000d982801007387 */ /* 0x000fe80000100a00 */
[----:B------:R-:W-:Y:S01]  /*44530*/  LDGSTS.E [R19+0x5a00], desc[UR60][R40.64], P4 ;  /* 0x05a0000028137fae */ /* 0x000fe2000a12187c */
[----:B--2---:R-:W-:-:S05]  /*44540*/  IMAD.WIDE R38, R6, 0x4, R28 ;  /* 0x0000000406267825 */ /* 0x004fca00078e021c */
[----:B------:R-:W-:Y:S01]  /*44550*/  STL.64 [R1+0xd90], R38 ;  /* 0x000d902601007387 */ /* 0x000fe20000100a00 */
[----:B----4-:R-:W-:-:S03]  /*44560*/  IMAD.WIDE R28, R6, 0x4, R26 ;  /* 0x00000004061c7825 */ /* 0x010fc600078e021a */
[----:B------:R3:W-:Y:S04]  /*44570*/  LDGSTS.E [R18+0x5e00], desc[UR60][R38.64], P4 ;  /* 0x05e0000026127fae */ /* 0x0007e8000a12187c */
[----:B------:R-:W-:Y:S01]  /*44580*/  LDGSTS.E [R9+0x6200], desc[UR60][R28.64], P4 ;  /* 0x062000001c097fae */ /* 0x000fe2000a12187c */
[----:B------:R-:W-:-:S03]  /*44590*/  IMAD.WIDE R26, R6, 0x4, R10 ;  /* 0x00000004061a7825 */ /* 0x000fc600078e020a */
[----:B------:R-:W2:Y:S04]  /*445a0*/  LDL.LU.64 R10, [R1+0x3f8] ;  /* 0x0003f800010a7983 */ /* 0x000ea80000300a00 */
[----:B------:R1:W-:Y:S04]  /*445b0*/  STL.64 [R1+0xd88], R28 ;  /* 0x000d881c01007387 */ /* 0x0003e80000100a00 */
[----:B------:R4:W-:Y:S04]  /*445c0*/  STL.64 [R1+0xd80], R26 ;  /* 0x000d801a01007387 */ /* 0x0009e80000100a00 */
[----:B------:R-:W-:Y:S04]  /*445d0*/  LDGSTS.E [R8+0x6600], desc[UR60][R26.64], P4 ;  /* 0x066000001a087fae */ /* 0x000fe8000a12187c */
[----:B-1----:R-:W2:Y:S04]  /*445e0*/  LDL.LU.64 R28, [R1+0x3c8] ;  /* 0x0003c800011c7983 */ /* 0x002ea80000300a00 */
[----:B----4-:R-:W4:Y:S01]  /*445f0*/  LDL.LU.64 R26, [R1+0x398] ;  /* 0x00039800011a7983 */ /* 0x010f220000300a00 */
[----:B---3--:R-:W-:-:S03]  /*44600*/  IMAD.WIDE R38, R6, 0x4, R24 ;  /* 0x0000000406267825 */ /* 0x008fc600078e0218 */
[----:B------:R-:W3:Y:S04]  /*44610*/  LDL.LU.64 R24, [R1+0x360] ;  /* 0x0003600001187983 */ /* 0x000ee80000300a00 */
[----:B------:R-:W-:Y:S04]  /*44620*/  STL.64 [R1+0xd78], R38 ;  /* 0x000d782601007387 */ /* 0x000fe80000100a00 */
[----:B------:R-:W-:Y:S01]  /*44630*/  LDGSTS.E [R19+0x6a00], desc[UR60][R38.64], P4 ;  /* 0x06a0000026137fae */ /* 0x000fe2000a12187c */
[----:B------:R-:W-:-:S05]  /*44640*/  IMAD.WIDE R36, R6, 0x4, R36 ;  /* 0x0000000406247825 */ /* 0x000fca00078e0224 */
        /* <DEDUP_REMOVED lines=8> */
[----:B-1----:R-:W3:Y:S01]  /*446d0*/  LDL.LU.64 R22, [R1+0x328] ;  /* 0x0003280001167983 */ /* 0x002ee20000300a00 */
[----:B------:R-:W-:-:S04]  /*446e0*/  IMAD.WIDE R36, R6, 0x4, R32 ;  /* 0x0000000406247825 */ /* 0x000fc800078e0220 */
[C---:B------:R-:W-:Y:S01]  /*446f0*/  IMAD.WIDE R34, R6.reuse, 0x4, R30 ;  /* 0x0000000406227825 */ /* 0x040fe200078e021e */
[----:B------:R1:W-:Y:S03]  /*44700*/  LDGSTS.E [R19+0x7a00], desc[UR60][R36.64], P4 ;  /* 0x07a0000024137fae */ /* 0x0003e6000a12187c */
[C---:B------:R-:W-:Y:S01]  /*44710*/  IMAD.WIDE R32, R6.reuse, 0x4, R20 ;  /* 0x0000000406207825 */ /* 0x040fe200078e0214 */
[----:B------:R1:W-:Y:S04]  /*44720*/  LDGSTS.E [R18+0x7e00], desc[UR60][R34.64], P4 ;  /* 0x07e0000022127fae */ /* 0x0003e8000a12187c */
[----:B------:R-:W3:Y:S04]  /*44730*/  LDL.LU.64 R20, [R1+0x2f0] ;  /* 0x0002f00001147983 */ /* 0x000ee80000300a00 */
[----:B------:R1:W-:Y:S04]  /*44740*/  STL.64 [R1+0xd58], R36 ;  /* 0x000d582401007387 */ /* 0x0003e80000100a00 */
[----:B------:R4:W-:Y:S04]  /*44750*/  STL.64 [R1+0xd50], R34 ;  /* 0x000d502201007387 */ /* 0x0009e80000100a00 */
[----:B------:R3:W-:Y:S04]  /*44760*/  STL.64 [R1+0xd48], R32 ;  /* 0x000d482001007387 */ /* 0x0007e80000100a00 */
[----:B------:R3:W-:Y:S01]  /*44770*/  LDGSTS.E [R9+0x20200], desc[UR60][R32.64], P4 ;  /* 0x2020000020097fae */ /* 0x0007e2000a12187c */
[----:B--2---:R-:W-:-:S03]  /*44780*/  IMAD.WIDE R30, R6, 0x4, R10 ;  /* 0x00000004061e7825 */ /* 0x004fc600078e020a */
[----:B------:R-:W2:Y:S04]  /*44790*/  LDL.LU.64 R10, [R1+0x2b8] ;  /* 0x0002b800010a7983 */ /* 0x000ea80000300a00 */
[----:B------:R-:W2:Y:S04]  /*447a0*/  LDL.LU.64 R40, [R1+0x280] ;  /* 0x0002800001287983 */ /* 0x000ea80000300a00 */
[----:B------:R3:W-:Y:S04]  /*447b0*/  STL.64 [R1+0xd40], R30 ;  /* 0x000d401e01007387 */ /* 0x0007e80000100a00 */
[----:B------:R-:W2:Y:S01]  /*447c0*/  LDL.LU.64 R38, [R1+0x248] ;  /* 0x0002480001267983 */ /* 0x000ea20000300a00 */
[----:B------:R-:W-:-:S03]  /*447d0*/  IMAD.WIDE R28, R6, 0x4, R28 ;  /* 0x00000004061c7825 */ /* 0x000fc600078e021c */
[----:B-1----:R-:W2:Y:S01]  /*447e0*/  LDL.LU.64 R36, [R1+0x210] ;  /* 0x0002100001247983 */ /* 0x002ea20000300a00 */
[----:B----4-:R-:W-:-:S03]  /*447f0*/  IMAD.WIDE R26, R6, 0x4, R26 ;  /* 0x00000004061a7825 */ /* 0x010fc600078e021a */
[----:B------:R1:W-:Y:S04]  /*44800*/  STL.64 [R1+0xd38], R28 ;  /* 0x000d381c01007387 */ /* 0x0003e80000100a00 */
[----:B------:R-:W4:Y:S01]  /*44810*/  LDL.LU.64 R34, [R1+0x1d8] ;  /* 0x0001d80001227983 */ /* 0x000f220000300a00 */
[----:B---3--:R-:W-:-:S03]  /*44820*/  IMAD.WIDE R24, R6, 0x4, R24 ;  /* 0x0000000406187825 */ /* 0x008fc600078e0218 */
        /* <DEDUP_REMOVED lines=8> */
[----:B------:R-:W-:-:S05]  /*448b0*/  IMAD.WIDE R22, R6, 0x4, R22 ;  /* 0x0000000406167825 */ /* 0x000fca00078e0216 */
[----:B------:R3:W-:Y:S04]  /*448c0*/  STL.64 [R1+0xd20], R22 ;  /* 0x000d201601007387 */ /* 0x0007e80000100a00 */
[----:B-1----:R-:W4:Y:S04]  /*448d0*/  LDL.LU.64 R28, [R1+0x130] ;  /* 0x00013000011c7983 */ /* 0x002f280000300a00 */
[----:B---3--:R-:W3:Y:S01]  /*448e0*/  LDL.LU.64 R26, [R1+0xf8] ;  /* 0x0000f800011a7983 */ /* 0x008ee20000300a00 */
[----:B------:R-:W-:-:S03]  /*448f0*/  IMAD.WIDE R20, R6, 0x4, R20 ;  /* 0x0000000406147825 */ /* 0x000fc600078e0214 */
[----:B------:R1:W-:Y:S04]  /*44900*/  LDGSTS.E [R8+0x21600], desc[UR60][R22.64], P4 ;  /* 0x2160000016087fae */ /* 0x0003e8000a12187c */
[----:B------:R-:W3:Y:S04]  /*44910*/  LDL.LU.64 R24, [R1+0xc0] ;  /* 0x0000c00001187983 */ /* 0x000ee80000300a00 */
[----:B------:R-:W-:Y:S04]  /*44920*/  LDGSTS.E [R19+0x21a00], desc[UR60][R20.64], P4 ;  /* 0x21a0000014137fae */ /* 0x000fe8000a12187c */
[----:B------:R-:W1:Y:S04]  /*44930*/  LDL.LU.64 R22, [R1+0x88] ;  /* 0x0000880001167983 */ /* 0x000e680000300a00 */
[----:B------:R2:W-:Y:S02]  /*44940*/  STL.64 [R1+0xd18], R20 ;  /* 0x000d181401007387 */ /* 0x0005e40000100a00 */
[----:B--2---:R-:W-:-:S04]  /*44950*/  IMAD.WIDE R10, R6, 0x4, R10 ;  /* 0x00000004060a7825 */ /* 0x004fc800078e020a */
[C---:B------:R-:W-:Y:S01]  /*44960*/  IMAD.WIDE R40, R6.reuse, 0x4, R40 ;  /* 0x0000000406287825 */ /* 0x040fe200078e0228 */
[----:B------:R2:W-:Y:S04]  /*44970*/  STL.64 [R1+0xd10], R10 ;  /* 0x000d100a01007387 */ /* 0x0005e80000100a00 */
[----:B------:R-:W-:Y:S01]  /*44980*/  STL.64 [R1+0xd08], R40 ;  /* 0x000d082801007387 */ /* 0x000fe20000100a00 */
[----:B------:R-:W-:-:S03]  /*44990*/  IMAD.WIDE R38, R6, 0x4, R38 ;  /* 0x0000000406267825 */ /* 0x000fc600078e0226 */
[----:B------:R-:W3:Y:S04]  /*449a0*/  LDL.LU.64 R20, [R1+0x50] ;  /* 0x0000500001147983 */ /* 0x000ee80000300a00 */
[----:B------:R-:W-:Y:S04]  /*449b0*/  LDGSTS.E [R18+0x21e00], desc[UR60][R10.64], P4 ;  /* 0x21e000000a127fae */ /* 0x000fe8000a12187c */
[----:B------:R-:W-:Y:S01]  /*449c0*/  STL.64 [R1+0xd00], R38 ;  /* 0x000d002601007387 */ /* 0x000fe20000100a00 */
[----:B------:R-:W-:-:S03]  /*449d0*/  IMAD.WIDE R36, R6, 0x4, R36 ;  /* 0x0000000406247825 */ /* 0x000fc600078e0224 */
[----:B------:R-:W-:Y:S04]  /*449e0*/  LDGSTS.E [R9+0x22200], desc[UR60][R40.64], P4 ;  /* 0x2220000028097fae */ /* 0x000fe8000a12187c */
[----:B--2---:R-:W2:Y:S01]  /*449f0*/  LDL.LU.64 R10, [R1+0x18] ;  /* 0x00001800010a7983 */ /* 0x004ea20000300a00 */
        /* <DEDUP_REMOVED lines=13> */
[C---:B---3--:R-:W-:Y:S01]  /*44ad0*/  IMAD.WIDE R26, R6.reuse, 0x4, R26 ;  /* 0x00000004061a7825 */ /* 0x048fe200078e021a */
        /* <DEDUP_REMOVED lines=14> */
[----:B--2---:R-:W-:-:S04]  /*44bc0*/  IMAD.WIDE R22, R6, 0x4, R10 ;  /* 0x0000000406167825 */ /* 0x004fc800078e020a */
        /* <DEDUP_REMOVED lines=26> */
[----:B------:R-:W-:Y:S01]  /*44d70*/  IADD3 R176, R176, -0x14f, RZ ;  /* 0xfffffeb1b0b07810 */ /* 0x000fe20007ffe0ff */
[----:B------:R-:W1:Y:S02]  /*44d80*/  LDC R192, c[0x0][0x230] ;  /* 0x00008c00ffc07b82 */ /* 0x000e640000000800 */
        /* <DEDUP_REMOVED lines=16> */
[C---:B------:R-:W-:Y:S01]  /*44e90*/  VIADD R191, R4.reuse, 0x100000 ;  /* 0x0010000004bf7836 */ /* 0x040fe20000000000 */
[C---:B------:R-:W-:Y:S01]  /*44ea0*/  IADD3 R190, R4.reuse, 0x100000, RZ ;  /* 0x0010000004be7810 */ /* 0x040fe20007ffe0ff */
[----:B------:R-:W-:Y:S01]  /*44eb0*/  VIADD R189, R4, 0x100000 ;  /* 0x0010000004bd7836 */ /* 0x000fe20000000000 */
[----:B------:R1:W-:Y:S01]  /*44ec0*/  STL.64 [R1+0xc60], R10 ;  /* 0x000c600a01007387 */ /* 0x0003e20000100a00 */
[----:B------:R-:W-:Y:S01]  /*44ed0*/  IADD3 R192, R192, -0x16d, RZ ;  /* 0xfffffe93c0c07810 */ /* 0x000fe20007ffe0ff */
        /* <DEDUP_REMOVED lines=212> */
[----:B-1----:R-:W-:Y:S01]  /*45c20*/  IMAD.WIDE R24, R6, 0x4, R208 ;  /* 0x0000000406187825 */ /* 0x002fe200078e02d0 */
[----:B------:R2:W-:Y:S01]  /*45c30*/  LDGSTS.E [R18+0x24e80], desc[UR60][R22.64], P4 ;  /* 0x24e8000016127fae */ /* 0x0005e2000a12187c */
[----:B------:R-:W-:Y:S01]  /*45c40*/  IADD3 R188, R4, 0x100000, RZ ;  /* 0x0010000004bc7810 */ /* 0x000fe20007ffe0ff */
[----:B------:R-:W1:Y:S02]  /*45c50*/  LDC R208, c[0x0][0x230] ;  /* 0x00008c00ffd07b82 */ /* 0x000e640000000800 */
[----:B------:R3:W-:Y:S04]  /*45c60*/  STL.64 [R1+0x970], R20 ;  /* 0x0009701401007387 */ /* 0x0007e80000100a00 */
[----:B------:R3:W-:Y:S01]  /*45c70*/  LDGSTS.E [R9+0x25280], desc[UR60][R20.64], P4 ;  /* 0x2528000014097fae */ /* 0x0007e2000a12187c */
[----:B--2---:R-:W-:-:S03]  /*45c80*/  IMAD.WIDE R22, R6, 0x4, R210 ;  /* 0x0000000406167825 */ /* 0x004fc600078e02d2 */
[----:B------:R2:W-:Y:S04]  /*45c90*/  STL.64 [R1+0x968], R10 ;  /* 0x0009680a01007387 */ /* 0x0005e80000100a00 */
[----:B------:R-:W4:Y:S01]  /*45ca0*/  LDL.LU.64 R26, [R1+0xa20] ;  /* 0x000a2000011a7983 */ /* 0x000f220000300a00 */
[----:B---3--:R-:W-:-:S03]  /*45cb0*/  IMAD.WIDE R20, R6, 0x4, R212 ;  /* 0x0000000406147825 */ /* 0x008fc600078e02d4 */
[----:B------:R-:W-:Y:S04]  /*45cc0*/  STL.64 [R1+0x958], R24 ;  /* 0x0009581801007387 */ /* 0x000fe80000100a00 */
[----:B------:R-:W-:Y:S04]  /*45cd0*/  STL.64 [R1+0x950], R22 ;  /* 0x0009501601007387 */ /* 0x000fe80000100a00 */
[----:B------:R3:W-:Y:S04]  /*45ce0*/  STL.64 [R1+0x948], R20 ;  /* 0x0009481401007387 */ /* 0x0007e80000100a00 */
[----:B------:R-:W4:Y:S04]  /*45cf0*/  LDL.LU.64 R30, [R1+0x9f0] ;  /* 0x0009f000011e7983 */ /* 0x000f280000300a00 */
[----:B------:R2:W-:Y:S01]  /*45d00*/  LDGSTS.E [R8+0x25680], desc[UR60][R10.64], P4 ;  /* 0x256800000a087fae */ /* 0x0005e2000a12187c */
[----:B------:R-:W-:-:S04]  /*45d10*/  IMAD.WIDE R34, R6, 0x4, R216 ;  /* 0x0000000406227825 */ /* 0x000fc800078e02d8 */
[C---:B------:R-:W-:Y:S01]  /*45d20*/  IMAD.WIDE R32, R6.reuse, 0x4, R220 ;  /* 0x0000000406207825 */ /* 0x040fe200078e02dc */
[----:B------:R-:W-:Y:S03]  /*45d30*/  LDGSTS.E [R19+0x25a80], desc[UR60][R24.64], P4 ;  /* 0x25a8000018137fae */ /* 0x000fe6000a12187c */
[C---:B------:R-:W-:Y:S01]  /*45d40*/  IMAD.WIDE R38, R6.reuse, 0x4, R224 ;  /* 0x0000000406267825 */ /* 0x040fe200078e02e0 */
[----:B------:R-:W-:Y:S03]  /*45d50*/  LDGSTS.E [R18+0x25e80], desc[UR60][R22.64], P4 ;  /* 0x25e8000016127fae */ /* 0x000fe6000a12187c */
[----:B------:R-:W-:Y:S01]  /*45d60*/  IMAD.WIDE R36, R6, 0x4, R226 ;  /* 0x0000000406247825 */ /* 0x000fe200078e02e2 */
[----:B------:R3:W-:Y:S03]  /*45d70*/  LDGSTS.E [R9+0x26280], desc[UR60][R20.64], P4 ;  /* 0x2628000014097fae */ /* 0x0007e6000a12187c */
[----:B------:R-:W-:Y:S01]  /*45d80*/  VIADD R200, R200, 0xfffffe92 ;  /* 0xfffffe92c8c87836 */ /* 0x000fe20000000000 */
[----:B------:R-:W-:Y:S01]  /*45d90*/  IADD3 R206, R4, 0x100000, RZ ;  /* 0x0010000004ce7810 */ /* 0x000fe20007ffe0ff */
[----:B--2---:R-:W-:-:S04]  /*45da0*/  IMAD.WIDE R10, R6, 0x4, R214 ;  /* 0x00000004060a7825 */ /* 0x004fc800078e02d6 */
[----:B------:R-:W-:Y:S01]  /*45db0*/  VIADD R207, R4, 0x100000 ;  /* 0x0010000004cf7836 */ /* 0x000fe20000000000 */
[----:B------:R2:W-:Y:S01]  /*45dc0*/  STL.64 [R1+0x940], R10 ;  /* 0x0009400a01007387 */ /* 0x0005e20000100a00 */
[----:B-1----:R-:W-:Y:S01]  /*45dd0*/  IADD3 R208, R208, -0x16f, RZ ;  /* 0xfffffe91d0d07810 */ /* 0x002fe20007ffe0ff */
[C---:B---3--:R-:W-:Y:S01]  /*45de0*/  IMAD.WIDE R20, R6.reuse, 0x4, R218 ;  /* 0x0000000406147825 */ /* 0x048fe200078e02da */
[----:B------:R-:W1:Y:S01]  /*45df0*/  LDC R216, c[0x0][0x230] ;  /* 0x00008c00ffd87b82 */ /* 0x000e620000000800 */
[----:B------:R-:W3:Y:S04]  /*45e00*/  LDL.LU.64 R24, [R1+0x9c0] ;  /* 0x0009c00001187983 */ /* 0x000ee80000300a00 */
[----:B------:R-:W3:Y:S03]  /*45e10*/  LDL.LU.64 R22, [R1+0x990] ;  /* 0x0009900001167983 */ /* 0x000ee60000300a00 */
[----:B------:R-:W1:Y:S01]  /*45e20*/  LDC R217, c[0x0][0x230] ;  /* 0x00008c00ffd97b82 */ /* 0x000e620000000800 */
[----:B------:R-:W3:Y:S04]  /*45e30*/  LDL.LU.64 R28, [R1+0x960] ;  /* 0x00096000011c7983 */ /* 0x000ee80000300a00 */
[----:B------:R2:W-:Y:S04]  /*45e40*/  LDGSTS.E [R8+0x26680], desc[UR60][R10.64], P4 ;  /* 0x266800000a087fae */ /* 0x0005e8000a12187c */
[----:B------:R-:W-:Y:S04]  /*45e50*/  STL.64 [R1+0x938], R34 ;  /* 0x0009382201007387 */ /* 0x000fe80000100a00 */
[----:B------:R2:W-:Y:S04]  /*45e60*/  STL.64 [R1+0x928], R20 ;  /* 0x0009281401007387 */ /* 0x0005e80000100a00 */
[----:B------:R4:W-:Y:S04]  /*45e70*/  LDGSTS.E [R19+0x26a80], desc[UR60][R34.64], P4 ;  /* 0x26a8000022137fae */ /* 0x0009e8000a12187c */
[----:B------:R-:W-:Y:S04]  /*45e80*/  STL.64 [R1+0x920], R32 ;  /* 0x0009202001007387 */ /* 0x000fe80000100a00 */
[----:B------:R-:W-:Y:S01]  /*45e90*/  LDGSTS.E [R18+0x26e80], desc[UR60][R20.64], P4 ;  /* 0x26e8000014127fae */ /* 0x000fe2000a12187c */
[----:B--2---:R-:W-:-:S03]  /*45ea0*/  IMAD.WIDE R10, R6, 0x4, R222 ;  /* 0x00000004060a7825 */ /* 0x004fc600078e02de */
[----:B------:R2:W-:Y:S04]  /*45eb0*/  LDGSTS.E [R9+0x27280], desc[UR60][R32.64], P4 ;  /* 0x2728000020097fae */ /* 0x0005e8000a12187c */
[----:B------:R1:W-:Y:S04]  /*45ec0*/  LDGSTS.E [R8+0x27680], desc[UR60][R10.64], P4 ;  /* 0x276800000a087fae */ /* 0x0003e8000a12187c */
[----:B------:R-:W3:Y:S04]  /*45ed0*/  LDL.LU.64 R20, [R1+0x930] ;  /* 0x0009300001147983 */ /* 0x000ee80000300a00 */
[----:B------:R2:W-:Y:S01]  /*45ee0*/  STL.64 [R1+0x918], R10 ;  /* 0x0009180a01007387 */ /* 0x0005e20000100a00 */
[----:B----4-:R-:W-:-:S03]  /*45ef0*/  IMAD.WIDE R34, R6, 0x4, R30 ;  /* 0x0000000406227825 */ /* 0x010fc600078e021e */
[----:B--2---:R-:W2:Y:S04]  /*45f00*/  LDL.LU.64 R10, [R1+0x900] ;  /* 0x00090000010a7983 */ /* 0x004ea80000300a00 */
[----:B------:R-:W4:Y:S04]  /*45f10*/  LDL.64 R32, [R1+0x8d0] ;  /* 0x0008d00001207983 */ /* 0x000f280000100a00 */
[----:B------:R-:W-:Y:S04]  /*45f20*/  STL.64 [R1+0x4af0], R248 ;  /* 0x004af0f801007387 */ /* 0x000fe80000100a00 */
[----:B------:R3:W-:Y:S04]  /*45f30*/  STL.64 [R1+0x910], R38 ;  /* 0x0009102601007387 */ /* 0x0007e80000100a00 */
[----:B------:R3:W-:Y:S04]  /*45f40*/  STL.64 [R1+0x908], R36 ;  /* 0x0009082401007387 */ /* 0x0007e80000100a00 */
[----:B------:R-:W4:Y:S01]  /*45f50*/  LDL.LU.64 R30, [R1+0x8a0] ;  /* 0x0008a000011e7983 */ /* 0x000f220000300a00 */
[----:B------:R-:W-:Y:S01]  /*45f60*/  IMAD.WIDE R26, R6, 0x4, R26 ;  /* 0x00000004061a7825 */ /* 0x000fe200078e021a */
[----:B------:R-:W-:-:S02]  /*45f70*/  IADD3 R9, R250, 0x200000, RZ ;  /* 0x00200000fa097810 */ /* 0x000fc40007ffe0ff */
[----:B------:R3:W-:Y:S01]  /*45f80*/  LDGSTS.E [R19+0x27a80], desc[UR60][R38.64], P4 ;  /* 0x27a8000026137fae */ /* 0x0007e2000a12187c */
[----:B-1----:R-:W-:-:S03]  /*45f90*/  VIADD R8, R250, 0x200000 ;  /* 0x00200000fa087836 */ /* 0x002fc60000000000 */
[----:B------:R1:W-:Y:S04]  /*45fa0*/  STL.64 [R1+0x8f8], R26 ;  /* 0x0008f81a01007387 */ /* 0x0003e80000100a00 */
[----:B------:R1:W-:Y:S01]  /*45fb0*/  LDGSTS.E [R18+0x27e80], desc[UR60][R36.64], P4 ;  /* 0x27e8000024127fae */ /* 0x0003e2000a12187c */
[----:B---3--:R-:W-:-:S03]  /*45fc0*/  IMAD.WIDE R38, R6, 0x4, R24 ;  /* 0x0000000406267825 */ /* 0x008fc600078e0218 */
[----:B------:R3:W-:Y:S01]  /*45fd0*/  STL.64 [R1+0x8f0], R34 ;  /* 0x0008f02201007387 */ /* 0x0007e20000100a00 */
[----:B------:R-:W-:-:S03]  /*45fe0*/  IADD3 R19, R250, 0x200000, RZ ;  /* 0x00200000fa137810 */ /* 0x000fc60007ffe0ff */
[----:B------:R-:W-:Y:S01]  /*45ff0*/  LDGSTS.E [R9+0x300], desc[UR60][R26.64], P4 ;  /* 0x003000001a097fae */ /* 0x000fe2000a12187c */
[----:B------:R-:W-:-:S03]  /*46000*/  IMAD.WIDE R28, R6, 0x4, R28 ;  /* 0x00000004061c7825 */ /* 0x000fc600078e021c */
[----:B------:R3:W-:Y:S01]  /*46010*/  LDGSTS.E [R8+0x700], desc[UR60][R34.64], P4 ;  /* 0x0070000022087fae */ /* 0x0007e2000a12187c */
[----:B-1----:R-:W-:-:S03]  /*46020*/  IMAD.WIDE R36, R6, 0x4, R22 ;  /* 0x0000000406247825 */ /* 0x002fc600078e0216 */
[----:B------:R4:W-:Y:S01]  /*46030*/  LDGSTS.E [R19+0xb00], desc[UR60][R38.64], P4 ;  /* 0x00b0000026137fae */ /* 0x0009e2000a12187c */
[----:B------:R-:W-:-:S03]  /*46040*/  VIADD R18, R250, 0x200000 ;  /* 0x00200000fa127836 */ /* 0x000fc60000000000 */
[----:B------:R-:W4:Y:S04]  /*46050*/  LDL.LU.64 R26, [R1+0x870] ;  /* 0x00087000011a7983 */ /* 0x000f280000300a00 */
[----:B------:R-:W4:Y:S04]  /*46060*/  LDL.LU.64 R24, [R1+0x840] ;  /* 0x0008400001187983 */ /* 0x000f280000300a00 */
[----:B------:R-:W4:Y:S04]  /*46070*/  LDL.LU.64 R22, [R1+0x810] ;  /* 0x0008100001167983 */ /* 0x000f280000300a00 */
[----:B------:R-:W-:Y:S04]  /*46080*/  STL.64 [R1+0x8e8], R38 ;  /* 0x0008e82601007387 */ /* 0x000fe80000100a00 */
[----:B------:R-:W-:Y:S04]  /*46090*/  STL.64 [R1+0x8e0], R36 ;  /* 0x0008e02401007387 */ /* 0x000fe80000100a00 */
[----:B------:R1:W-:Y:S01]  /*460a0*/  LDGSTS.E [R18+0xf00], desc[UR60][R36.64], P4 ;  /* 0x00f0000024127fae */ /* 0x0003e2000a12187c */
[----:B---3--:R-:W-:-:S03]  /*460b0*/  IMAD.WIDE R34, R6, 0x4, R20 ;  /* 0x0000000406227825 */ /* 0x008fc600078e0214 */
[----:B------:R-:W3:Y:S04]  /*460c0*/  LDL.LU.64 R20, [R1+0x7e0] ;  /* 0x0007e00001147983 */ /* 0x000ee80000300a00 */
[----:B------:R1:W-:Y:S04]  /*460d0*/  STL.64 [R1+0x8d8], R28 ;  /* 0x0008d81c01007387 */ /* 0x0003e80000100a00 */
        /* <DEDUP_REMOVED lines=14> */
[----:B------:R1:W-:Y:S04]  /*461c0*/  LDGSTS.E [R18+0x1f00], desc[UR60][R38.64], P4 ;  /* 0x01f0000026127fae */ /* 0x0003e8000a12187c */
[----:B------:R-:W-:Y:S04]  /*461d0*/  STL.64 [R1+0x8b0], R36 ;  /* 0x0008b02401007387 */ /* 0x000fe80000100a00 */
[----:B------:R3:W-:Y:S01]  /*461e0*/  LDGSTS.E [R9+0x2300], desc[UR60][R36.64], P4 ;  /* 0x0230000024097fae */ /* 0x0007e2000a12187c */
[----:B------:R-:W-:-:S04]  /*461f0*/  IMAD.WIDE R26, R6, 0x4, R26 ;  /* 0x00000004061a7825 */ /* 0x000fc800078e021a */
[C---:B-1----:R-:W-:Y:S01]  /*46200*/  IMAD.WIDE R40, R6.reuse, 0x4, R24 ;  /* 0x0000000406287825 */ /* 0x042fe200078e0218 */
[----:B------:R1:W-:Y:S03]  /*46210*/  STL.64 [R1+0x8a8], R26 ;  /* 0x0008a81a01007387 */ /* 0x0003e60000100a00 */
[C---:B------:R-:W-:Y:S01]  /*46220*/  IMAD.WIDE R38, R6.reuse, 0x4, R22 ;  /* 0x0000000406267825 */ /* 0x040fe200078e0216 */
[----:B------:R-:W-:Y:S04]  /*46230*/  LDGSTS.E [R8+0x2700], desc[UR60][R26.64], P4 ;  /* 0x027000001a087fae */ /* 0x000fe8000a12187c */
[----:B------:R-:W-:Y:S04]  /*46240*/  LDGSTS.E [R19+0x2b00], desc[UR60][R40.64], P4 ;  /* 0x02b0000028137fae */ /* 0x000fe8000a12187c */
[----:B------:R-:W-:Y:S04]  /*46250*/  LDGSTS.E [R18+0x2f00], desc[UR60][R38.64], P4 ;  /* 0x02f0000026127fae */ /* 0x000fe8000a12187c */
[----:B-1----:R-:W4:Y:S01]  /*46260*/  LDL.LU.64 R26, [R1+0x6c0] ;  /* 0x0006c000011a7983 */ /* 0x002f220000300a00 */
[----:B---3--:R-:W-:-:S03]  /*46270*/  IMAD.WIDE R36, R6, 0x4, R20 ;  /* 0x0000000406247825 */ /* 0x008fc600078e0214 */
[----:B------:R-:W3:Y:S04]  /*46280*/  LDL.LU.64 R24, [R1+0x690] ;  /* 0x0006900001187983 */ /* 0x000ee80000300a00 */
[----:B------:R-:W-:Y:S04]  /*46290*/  STL.64 [R1+0x8a0], R40 ;  /* 0x0008a02801007387 */ /* 0x000fe80000100a00 */
[----:B------:R-:W3:Y:S04]  /*462a0*/  LDL.LU.64 R22, [R1+0x660] ;  /* 0x0006600001167983 */ /* 0x000ee80000300a00 */
[----:B------:R-:W-:Y:S04]  /*462b0*/  STL.64 [R1+0x898], R38 ;  /* 0x0008982601007387 */ /* 0x000fe80000100a00 */
[----:B------:R-:W3:Y:S01]  /*462c0*/  LDL.LU.64 R20, [R1+0x630] ;  /* 0x0006300001147983 */ /* 0x000ee20000300a00 */
[----:B------:R-:W-:-:S03]  /*462d0*/  IMAD.WIDE R28, R6, 0x4, R28 ;  /* 0x00000004061c7825 */ /* 0x000fc600078e021c */
[----:B------:R-:W-:Y:S04]  /*462e0*/  STL.64 [R1+0x890], R36 ;  /* 0x0008902401007387 */ /* 0x000fe80000100a00 */
[----:B------:R-:W-:Y:S04]  /*462f0*/  LDGSTS.E [R9+0x3300], desc[UR60][R36.64], P4 ;  /* 0x0330000024097fae */ /* 0x000fe8000a12187c */
[----:B------:R2:W-:Y:S04]  /*46300*/  STL.64 [R1+0x888], R28 ;  /* 0x0008881c01007387 */ /* 0x0005e80000100a00 */
[----:B------:R2:W-:Y:S02]  /*46310*/  LDGSTS.E [R8+0x3700], desc[UR60][R28.64], P4 ;  /* 0x037000001c087fae */ /* 0x0005e4000a12187c */
[----:B--2---:R-:W-:-:S02]  /*46320*/  IMAD.WIDE R28, R6, 0x4, R10 ;  /* 0x00000004061c7825 */ /* 0x004fc400078e020a */
[----:B------:R-:W2:Y:S02]  /*46330*/  LDL.LU.64 R10, [R1+0x600] ;  /* 0x00060000010a7983 */ /* 0x000ea40000300a00 */
[C---:B----4-:R-:W-:Y:S02]  /*46340*/  IMAD.WIDE R38, R6.reuse, 0x4, R34 ;  /* 0x0000000406267825 */ /* 0x050fe400078e0222 */
[----:B------:R1:W-:Y:S02]  /*46350*/  STL.64 [R1+0x880], R28 ;  /* 0x0008801c01007387 */ /* 0x0003e40000100a00 */
[C---:B------:R-:W-:Y:S02]  /*46360*/  IMAD.WIDE R36, R6.reuse, 0x4, R32 ;  /* 0x0000000406247825 */ /* 0x040fe400078e0220 */
[----:B------:R-:W-:Y:S04]  /*46370*/  STL.64 [R1+0x878], R38 ;  /* 0x0008782601007387 */ /* 0x000fe80000100a00 */
[----:B------:R-:W4:Y:S01]  /*46380*/  LDL.LU.64 R32, [R1+0x5d0] ;  /* 0x0005d00001207983 */ /* 0x000f220000300a00 */
[----:B------:R-:W-:-:S03]  /*46390*/  IMAD.WIDE R34, R6, 0x4, R30 ;  /* 0x0000000406227825 */ /* 0x000fc600078e021e */
[----:B------:R-:W-:Y:S04]  /*463a0*/  STL.64 [R1+0x870], R36 ;  /* 0x0008702401007387 */ /* 0x000fe80000100a00 */
[----:B------:R-:W4:Y:S04]  /*463b0*/  LDL.LU.64 R30, [R1+0x5a0] ;  /* 0x0005a000011e7983 */ /* 0x000f280000300a00 */
[----:B------:R-:W-:Y:S04]  /*463c0*/  LDGSTS.E [R19+0x3b00], desc[UR60][R28.64], P4 ;  /* 0x03b000001c137fae */ /* 0x000fe8000a12187c */
[----:B------:R1:W-:Y:S04]  /*463d0*/  STL.64 [R1+0x868], R34 ;  /* 0x0008682201007387 */ /* 0x0003e80000100a00 */
[----:B------:R-:W-:Y:S04]  /*463e0*/  LDGSTS.E [R18+0x3f00], desc[UR60][R38.64], P4 ;  /* 0x03f0000026127fae */ /* 0x000fe8000a12187c */
[----:B-1----:R-:W4:Y:S04]  /*463f0*/  LDL.LU.64 R28, [R1+0x570] ;  /* 0x00057000011c7983 */ /* 0x002f280000300a00 */
[----:B------:R-:W-:Y:S04]  /*46400*/  LDGSTS.E [R9+0x4300], desc[UR60][R36.64], P4 ;  /* 0x0430000024097fae */ /* 0x000fe8000a12187c */
[----:B------:R1:W-:Y:S02]  /*46410*/  LDGSTS.E [R8+0x4700], desc[UR60][R34.64], P4 ;  /* 0x0470000022087fae */ /* 0x0003e4000a12187c */
[----:B-1----:R-:W-:-:S02]  /*46420*/  IMAD.WIDE R34, R6, 0x4, R26 ;  /* 0x0000000406227825 */ /* 0x002fc400078e021a */
[----:B------:R-:W4:Y:S02]  /*46430*/  LDL.LU.64 R26, [R1+0x540] ;  /* 0x00054000011a7983 */ /* 0x000f240000300a00 */
[C---:B---3--:R-:W-:Y:S02]  /*46440*/  IMAD.WIDE R38, R6.reuse, 0x4, R24 ;  /* 0x0000000406267825 */ /* 0x048fe400078e0218 */
[----:B------:R1:W-:Y:S02]  /*46450*/  STL.64 [R1+0x860], R34 ;  /* 0x0008602201007387 */ /* 0x0003e40000100a00 */
[C---:B------:R-:W-:Y:S02]  /*46460*/  IMAD.WIDE R22, R6.reuse, 0x4, R22 ;  /* 0x0000000406167825 */ /* 0x040fe400078e0216 */
[----:B------:R-:W-:Y:S04]  /*46470*/  STL.64 [R1+0x858], R38 ;  /* 0x0008582601007387 */ /* 0x000fe80000100a00 */
[----:B------:R-:W3:Y:S01]  /*46480*/  LDL.LU.64 R36, [R1+0x510] ;  /* 0x0005100001247983 */ /* 0x000ee20000300a00 */
[----:B------:R-:W-:-:S03]  /*46490*/  IMAD.WIDE R20, R6, 0x4, R20 ;  /* 0x0000000406147825 */ /* 0x000fc600078e0214 */
[----:B------:R1:W-:Y:S04]  /*464a0*/  STL.64 [R1+0x850], R22 ;  /* 0x0008501601007387 */ /* 0x0003e80000100a00 */
[----:B------:R-:W3:Y:S04]  /*464b0*/  LDL.LU.64 R24, [R1+0x4e0] ;  /* 0x0004e00001187983 */ /* 0x000ee80000300a00 */
[----:B------:R-:W-:Y:S04]  /*464c0*/  LDGSTS.E [R19+0x4b00], desc[UR60][R34.64], P4 ;  /* 0x04b0000022137fae */ /* 0x000fe8000a12187c */
[----:B------:R1:W-:Y:S04]  /*464d0*/  STL.64 [R1+0x848], R20 ;  /* 0x0008481401007387 */ /* 0x0003e80000100a00 */
[----:B------:R2:W-:Y:S04]  /*464e0*/  LDGSTS.E [R18+0x4f00], desc[UR60][R38.64], P4 ;  /* 0x04f0000026127fae */ /* 0x0005e8000a12187c */
[----:B-1----:R-:W3:Y:S04]  /*464f0*/  LDL.LU.64 R34, [R1+0x4b0] ;  /* 0x0004b00001227983 */ /* 0x002ee80000300a00 */
[----:B------:R-:W-:Y:S04]  /*46500*/  LDGSTS.E [R9+0x5300], desc[UR60][R22.64], P4 ;  /* 0x0530000016097fae */ /* 0x000fe8000a12187c */
[----:B------:R-:W-:Y:S04]  /*46510*/  LDGSTS.E [R8+0x5700], desc[UR60][R20.64], P4 ;  /* 0x0570000014087fae */ /* 0x000fe8000a12187c */
[----:B------:R-:W3:Y:S04]  /*46520*/  LDL.LU.64 R22, [R1+0x480] ;  /* 0x0004800001167983 */ /* 0x000ee80000300a00 */
[----:B------:R-:W3:Y:S01]  /*46530*/  LDL.LU.64 R20, [R1+0x450] ;  /* 0x0004500001147983 */ /* 0x000ee20000300a00 */
[----:B--2---:R-:W-:-:S03]  /*46540*/  IMAD.WIDE R38, R6, 0x4, R10 ;  /* 0x0000000406267825 */ /* 0x004fc600078e020a */
[----:B------:R-:W2:Y:S04]  /*46550*/  LDL.LU.64 R10, [R1+0x420] ;  /* 0x00042000010a7983 */ /* 0x000ea80000300a00 */
[----:B------:R-:W-:Y:S04]  /*46560*/  STL.64 [R1+0x840], R38 ;  /* 0x0008402601007387 */ /* 0x000fe80000100a00 */
[----:B------:R1:W-:Y:S01]  /*46570*/  LDGSTS.E [R19+0x5b00], desc[UR60][R38.64], P4 ;  /* 0x05b0000026137fae */ /* 0x0003e2000a12187c */
[----:B----4-:R-:W-:-:S04]  /*46580*/  IMAD.WIDE R32, R6, 0x4, R32 ;  /* 0x0000000406207825 */ /* 0x010fc800078e0220 */
[C---:B------:R-:W-:Y:S01]  /*46590*/  IMAD.WIDE R30, R6.reuse, 0x4, R30 ;  /* 0x00000004061e7825 */ /* 0x040fe200078e021e */
[----:B------:R4:W-:Y:S04]  /*465a0*/  STL.64 [R1+0x838], R32 ;  /* 0x0008382001007387 */ /* 0x0009e80000100a00 */
[----:B------:R1:W-:Y:S04]  /*465b0*/  STL.64 [R1+0x830], R30 ;  /* 0x0008301e01007387 */ /* 0x0003e80000100a00 */
[----:B------:R-:W-:Y:S04]  /*465c0*/  LDGSTS.E [R18+0x5f00], desc[UR60][R32.64], P4 ;  /* 0x05f0000020127fae */ /* 0x000fe8000a12187c */
[----:B------:R-:W-:Y:S01]  /*465d0*/  LDGSTS.E [R9+0x6300], desc[UR60][R30.64], P4 ;  /* 0x063000001e097fae */ /* 0x000fe2000a12187c */
[----:B------:R-:W-:-:S05]  /*465e0*/  IMAD.WIDE R28, R6, 0x4, R28 ;  /* 0x00000004061c7825 */ /* 0x000fca00078e021c */
[----:B------:R1:W-:Y:S04]  /*465f0*/  STL.64 [R1+0x828], R28 ;  /* 0x0008281c01007387 */ /* 0x0003e80000100a00 */
[----:B----4-:R-:W4:Y:S04]  /*46600*/  LDL.LU.64 R32, [R1+0x3e8] ;  /* 0x0003e80001207983 */ /* 0x010f280000300a00 */
[----:B-1----:R-:W4:Y:S04]  /*46610*/  LDL.LU.64 R30, [R1+0x3b8] ;  /* 0x0003b800011e7983 */ /* 0x002f280000300a00 */
[----:B------:R-:W-:Y:S04]  /*46620*/  LDGSTS.E [R8+0x6700], desc[UR60][R28.64], P4 ;  /* 0x067000001c087fae */ /* 0x000fe8000a12187c */
[----:B------:R-:W4:Y:S01]  /*46630*/  LDL.LU.64 R28, [R1+0x388] ;  /* 0x00038800011c7983 */ /* 0x000f220000300a00 */
[----:B------:R-:W-:-:S03]  /*46640*/  IMAD.WIDE R38, R6, 0x4, R26 ;  /* 0x0000000406267825 */ /* 0x000fc600078e021a */
[----:B------:R-:W4:Y:S04]  /*46650*/  LDL.LU.64 R26, [R1+0x350] ;  /* 0x00035000011a7983 */ /* 0x000f280000300a00 */
[----:B------:R-:W-:Y:S04]  /*46660*/  STL.64 [R1+0x820], R38 ;  /* 0x0008202601007387 */ /* 0x000fe80000100a00 */
[----:B------:R-:W-:Y:S01]  /*46670*/  LDGSTS.E [R19+0x6b00], desc[UR60][R38.64], P4 ;  /* 0x06b0000026137fae */ /* 0x000fe2000a12187c */
[----:B---3--:R-:W-:-:S04]  /*46680*/  IMAD.WIDE R36, R6, 0x4, R36 ;  /* 0x0000000406247825 */ /* 0x008fc800078e0224 */
[C---:B------:R-:W-:Y:S01]  /*46690*/  IMAD.WIDE R24, R6.reuse, 0x4, R24 ;  /* 0x0000000406187825 */ /* 0x040fe200078e0218 */
[----:B------:R-:W-:Y:S04]  /*466a0*/  STL.64 [R1+0x818], R36 ;  /* 0x0008182401007387 */ /* 0x000fe80000100a00 */
[----:B------:R1:W-:Y:S04]  /*466b0*/  STL.64 [R1+0x810], R24 ;  /* 0x0008101801007387 */ /* 0x0003e80000100a00 */
[----:B------:R3:W-:Y:S04]  /*466c0*/  LDGSTS.E [R18+0x6f00], desc[UR60][R36.64], P4 ;  /* 0x06f0000024127fae */ /* 0x0007e8000a12187c */
[----:B------:R-:W-:Y:S01]  /*466d0*/  LDGSTS.E [R9+0x7300], desc[UR60][R24.64], P4 ;  /* 0x0730000018097fae */ /* 0x000fe2000a12187c */
[----:B------:R-:W-:-:S05]  /*466e0*/  IMAD.WIDE R34, R6, 0x4, R34 ;  /* 0x0000000406227825 */ /* 0x000fca00078e0222 */
[----:B------:R3:W-:Y:S04]  /*466f0*/  STL.64 [R1+0x808], R34 ;  /* 0x0008082201007387 */ /* 0x0007e80000100a00 */
[----:B-1----:R-:W4:Y:S04]  /*46700*/  LDL.LU.64 R24, [R1+0x318] ;  /* 0x0003180001187983 */ /* 0x002f280000300a00 */
[----:B------:R1:W-:Y:S01]  /*46710*/  LDGSTS.E [R8+0x7700], desc[UR60][R34.64], P4 ;  /* 0x0770000022087fae */ /* 0x0003e2000a12187c */
[----:B---3--:R-:W-:-:S03]  /*46720*/  IMAD.WIDE R36, R6, 0x4, R22 ;  /* 0x0000000406247825 */ /* 0x008fc600078e0216 */
[----:B------:R-:W3:Y:S04]  /*46730*/  LDL.LU.64 R38, [R1+0x2e0] ;  /* 0x0002e00001267983 */ /* 0x000ee80000300a00 */
[----:B------:R-:W-:Y:S01]  /*46740*/  STL.64 [R1+0x800], R36 ;  /* 0x0008002401007387 */ /* 0x000fe20000100a00 */
[----:B-1----:R-:W-:-:S03]  /*46750*/  IMAD.WIDE R34, R6, 0x4, R20 ;  /* 0x0000000406227825 */ /* 0x002fc600078e0214 */
[----:B------:R-:W3:Y:S04]  /*46760*/  LDL.LU.64 R22, [R1+0x2a8] ;  /* 0x0002a80001167983 */ /* 0x000ee80000300a00 */
[----:B------:R-:W-:Y:S04]  /*46770*/  STL.64 [R1+0x7f8], R34 ;  /* 0x0007f82201007387 */ /* 0x000fe80000100a00 */
[----:B------:R-:W-:Y:S04]  /*46780*/  LDGSTS.E [R19+0x7b00], desc[UR60][R36.64], P4 ;  /* 0x07b0000024137fae */ /* 0x000fe8000a12187c */
[----:B------:R-:W-:Y:S01]  /*46790*/  LDGSTS.E [R18+0x7f00], desc[UR60][R34.64], P4 ;  /* 0x07f0000022127fae */ /* 0x000fe2000a12187c */
[----:B--2---:R-:W-:-:S03]  /*467a0*/  IMAD.WIDE R20, R6, 0x4, R10 ;  /* 0x0000000406147825 */ /* 0x004fc600078e020a */
[----:B------:R-:W2:Y:S04]  /*467b0*/  LDL.LU.64 R10, [R1+0x270] ;  /* 0x00027000010a7983 */ /* 0x000ea80000300a00 */
[----:B------:R1:W-:Y:S04]  /*467c0*/  STL.64 [R1+0x7f0], R20 ;  /* 0x0007f01401007387 */ /* 0x0003e80000100a00 */
[----:B------:R-:W-:Y:S01]  /*467d0*/  LDGSTS.E [R9+0x20300], desc[UR60][R20.64], P4 ;  /* 0x2030000014097fae */ /* 0x000fe2000a12187c */
[----:B----4-:R-:W-:-:S05]  /*467e0*/  IMAD.WIDE R32, R6, 0x4, R32 ;  /* 0x0000000406207825 */ /* 0x010fca00078e0220 */
[----:B------:R4:W-:Y:S04]  /*467f0*/  STL.64 [R1+0x7e8], R32 ;  /* 0x0007e82001007387 */ /* 0x0009e80000100a00 */
[----:B-1----:R-:W2:Y:S01]  /*46800*/  LDL.LU.64 R20, [R1+0x238] ;  /* 0x0002380001147983 */ /* 0x002ea20000300a00 */
[----:B------:R-:W-:-:S03]  /*46810*/  IMAD.WIDE R40, R6, 0x4, R30 ;  /* 0x0000000406287825 */ /* 0x000fc600078e021e */
[----:B------:R-:W2:Y:S04]  /*46820*/  LDL.LU.64 R36, [R1+0x200] ;  /* 0x0002000001247983 */ /* 0x000ea80000300a00 */
[----:B------:R-:W-:Y:S01]  /*46830*/  STL.64 [R1+0x7e0], R40 ;  /* 0x0007e02801007387 */ /* 0x000fe20000100a00 */
[----:B------:R-:W-:-:S03]  /*46840*/  IMAD.WIDE R28, R6, 0x4, R28 ;  /* 0x00000004061c7825 */ /* 0x000fc600078e021c */
[----:B------:R-:W2:Y:S04]  /*46850*/  LDL.LU.64 R34, [R1+0x1c8] ;  /* 0x0001c80001227983 */ /* 0x000ea80000300a00 */
[----:B------:R-:W-:Y:S01]  /*46860*/  LDGSTS.E [R8+0x20700], desc[UR60][R32.64], P4 ;  /* 0x2070000020087fae */ /* 0x000fe2000a12187c */
[----:B------:R-:W-:-:S03]  /*46870*/  IMAD.WIDE R26, R6, 0x4, R26 ;  /* 0x00000004061a7825 */ /* 0x000fc600078e021a */
[----:B------:R1:W-:Y:S04]  /*46880*/  STL.64 [R1+0x7d8], R28 ;  /* 0x0007d81c01007387 */ /* 0x0003e80000100a00 */
[----:B------:R3:W-:Y:S04]  /*46890*/  LDGSTS.E [R19+0x20b00], desc[UR60][R40.64], P4 ;  /* 0x20b0000028137fae */ /* 0x0007e8000a12187c */
[----:B----4-:R-:W4:Y:S04]  /*468a0*/  LDL.LU.64 R32, [R1+0x190] ;  /* 0x0001900001207983 */ /* 0x010f280000300a00 */
[----:B------:R3:W-:Y:S04]  /*468b0*/  STL.64 [R1+0x7d0], R26 ;  /* 0x0007d01a01007387 */ /* 0x0007e80000100a00 */
[----:B------:R-:W4:Y:S04]  /*468c0*/  LDL.LU.64 R30, [R1+0x158] ;  /* 0x00015800011e7983 */ /* 0x000f280000300a00 */
[----:B------:R4:W-:Y:S04]  /*468d0*/  LDGSTS.E [R18+0x20f00], desc[UR60][R28.64], P4 ;  /* 0x20f000001c127fae */ /* 0x0009e8000a12187c */
[----:B------:R4:W-:Y:S01]  /*468e0*/  LDGSTS.E [R9+0x21300], desc[UR60][R26.64], P4 ;  /* 0x213000001a097fae */ /* 0x0009e2000a12187c */
[----:B------:R-:W-:-:S05]  /*468f0*/  IMAD.WIDE R24, R6, 0x4, R24 ;  /* 0x0000000406187825 */ /* 0x000fca00078e0218 */
[----:B------:R3:W-:Y:S04]  /*46900*/  STL.64 [R1+0x7c8], R24 ;  /* 0x0007c81801007387 */ /* 0x0007e80000100a00 */
[----:B-1----:R-:W4:Y:S01]  /*46910*/  LDL.LU.64 R28, [R1+0x120] ;  /* 0x00012000011c7983 */ /* 0x002f220000300a00 */
[----:B---3--:R-:W-:-:S03]  /*46920*/  IMAD.WIDE R40, R6, 0x4, R38 ;  /* 0x0000000406287825 */ /* 0x008fc600078e0226 */
[----:B------:R1:W-:Y:S04]  /*46930*/  LDGSTS.E [R8+0x21700], desc[UR60][R24.64], P4 ;  /* 0x2170000018087fae */ /* 0x0003e8000a12187c */
[----:B------:R-:W3:Y:S01]  /*46940*/  LDL.LU.64 R26, [R1+0xe8] ;  /* 0x0000e800011a7983 */ /* 0x000ee20000300a00 */
[----:B------:R-:W-:-:S03]  /*46950*/  IMAD.WIDE R38, R6, 0x4, R22 ;  /* 0x0000000406267825 */ /* 0x000fc600078e0216 */
[----:B------:R-:W-:Y:S04]  /*46960*/  LDGSTS.E [R19+0x21b00], desc[UR60][R40.64], P4 ;  /* 0x21b0000028137fae */ /* 0x000fe8000a12187c */
[----:B------:R-:W1:Y:S04]  /*46970*/  LDL.LU.64 R24, [R1+0xb0] ;  /* 0x0000b00001187983 */ /* 0x000e680000300a00 */
[----:B------:R-:W3:Y:S04]  /*46980*/  LDL.LU.64 R22, [R1+0x78] ;  /* 0x0000780001167983 */ /* 0x000ee80000300a00 */
[----:B------:R-:W-:Y:S04]  /*46990*/  STL.64 [R1+0x7b8], R40 ;  /* 0x0007b82801007387 */ /* 0x000fe80000100a00 */
[----:B------:R-:W-:Y:S04]  /*469a0*/  STL.64 [R1+0x7a8], R38 ;  /* 0x0007a82601007387 */ /* 0x000fe80000100a00 */
[----:B------:R-:W-:Y:S01]  /*469b0*/  LDGSTS.E [R18+0x21f00], desc[UR60][R38.64], P4 ;  /* 0x21f0000026127fae */ /* 0x000fe2000a12187c */
[----:B--2---:R-:W-:-:S05]  /*469c0*/  IMAD.WIDE R10, R6, 0x4, R10 ;  /* 0x00000004060a7825 */ /* 0x004fca00078e020a */
[----:B------:R2:W-:Y:S04]  /*469d0*/  STL.64 [R1+0x798], R10 ;  /* 0x0007980a01007387 */ /* 0x0005e80000100a00 */
[----:B------:R-:W-:Y:S01]  /*469e0*/  LDGSTS.E [R9+0x22300], desc[UR60][R10.64], P4 ;  /* 0x223000000a097fae */ /* 0x000fe2000a12187c */
[----:B------:R-:W-:-:S05]  /*469f0*/  IMAD.WIDE R20, R6, 0x4, R20 ;  /* 0x0000000406147825 */ /* 0x000fca00078e0214 */
[----:B------:R4:W-:Y:S04]  /*46a00*/  STL.64 [R1+0x788], R20 ;  /* 0x0007881401007387 */ /* 0x0009e80000100a00 */
[----:B--2---:R-:W2:Y:S04]  /*46a10*/  LDL.LU.64 R10, [R1+0x40] ;  /* 0x00004000010a7983 */ /* 0x004ea80000300a00 */
[----:B------:R-:W-:Y:S01]  /*46a20*/  LDGSTS.E [R8+0x22700], desc[UR60][R20.64], P4 ;  /* 0x2270000014087fae */ /* 0x000fe2000a12187c */
[----:B------:R-:W-:-:S04]  /*46a30*/  IMAD.WIDE R36, R6, 0x4, R36 ;  /* 0x0000000406247825 */ /* 0x000fc800078e0224 */
[C---:B------:R-:W-:Y:S01]  /*46a40*/  IMAD.WIDE R34, R6.reuse, 0x4, R34 ;  /* 0x0000000406227825 */ /* 0x040fe200078e0222 */
[----:B------:R-:W-:Y:S04]  /*46a50*/  LDGSTS.E [R19+0x22b00], desc[UR60][R36.64], P4 ;  /* 0x22b0000024137fae */ /* 0x000fe8000a12187c */
[----:B------:R-:W-:Y:S04]  /*46a60*/  LDGSTS.E [R18+0x22f00], desc[UR60][R34.64], P4 ;  /* 0x22f0000022127fae */ /* 0x000fe8000a12187c */
[----:B----4-:R-:W4:Y:S01]  /*46a70*/  LDL.LU.64 R20, [R1+0x8] ;  /* 0x0000080001147983 */ /* 0x010f220000300a00 */
[----:B------:R-:W-:-:S03]  /*46a80*/  IMAD.WIDE R32, R6, 0x4, R32 ;  /* 0x0000000406207825 */ /* 0x000fc600078e0220 */
[----:B------:R-:W-:Y:S01]  /*46a90*/  STL.64 [R1+0x778], R36 ;  /* 0x0007782401007387 */ /* 0x000fe20000100a00 */
[----:B------:R-:W-:-:S03]  /*46aa0*/  IMAD.WIDE R30, R6, 0x4, R30 ;  /* 0x00000004061e7825 */ /* 0x000fc600078e021e */
[----:B------:R3:W-:Y:S04]  /*46ab0*/  STL.64 [R1+0x768], R34 ;  /* 0x0007682201007387 */ /* 0x0007e80000100a00 */
[----:B------:R-:W-:Y:S04]  /*46ac0*/  STL.64 [R1+0x758], R32 ;  /* 0x0007582001007387 */ /* 0x000fe80000100a00 */
[----:B------:R1:W-:Y:S04]  /*46ad0*/  STL.64 [R1+0x748], R30 ;  /* 0x0007481e01007387 */ /* 0x0003e80000100a00 */
[----:B---3--:R-:W3:Y:S04]  /*46ae0*/  LDL.LU.64 R34, [R1+0xa50] ;  /* 0x000a500001227983 */ /* 0x008ee80000300a00 */
[----:B------:R-:W-:Y:S04]  /*46af0*/  LDGSTS.E [R9+0x23300], desc[UR60][R32.64], P4 ;  /* 0x2330000020097fae */ /* 0x000fe8000a12187c */
[----:B------:R-:W-:Y:S01]  /*46b00*/  LDGSTS.E [R8+0x23700], desc[UR60][R30.64], P4 ;  /* 0x237000001e087fae */ /* 0x000fe2000a12187c */
[----:B------:R-:W-:-:S04]  /*46b10*/  IMAD.WIDE R28, R6, 0x4, R28 ;  /* 0x00000004061c7825 */ /* 0x000fc800078e021c */
[C---:B------:R-:W-:Y:S01]  /*46b20*/  IMAD.WIDE R26, R6.reuse, 0x4, R26 ;  /* 0x00000004061a7825 */ /* 0x040fe200078e021a */
[----:B------:R2:W-:Y:S03]  /*46b30*/  STL.64 [R1+0x738], R28 ;  /* 0x0007381c01007387 */ /* 0x0005e60000100a00 */
[C---:B-1----:R-:W-:Y:S01]  /*46b40*/  IMAD.WIDE R24, R6.reuse, 0x4, R24 ;  /* 0x0000000406187825 */ /* 0x042fe200078e0218 */
[----:B------:R1:W-:Y:S03]  /*46b50*/  STL.64 [R1+0x728], R26 ;  /* 0x0007281a01007387 */ /* 0x0003e60000100a00 */
[C---:B------:R-:W-:Y:S01]  /*46b60*/  IMAD.WIDE R22, R6.reuse, 0x4, R22 ;  /* 0x0000000406167825 */ /* 0x040fe200078e0216 */
[----:B------:R1:W-:Y:S04]  /*46b70*/  STL.64 [R1+0x718], R24 ;  /* 0x0007181801007387 */ /* 0x0003e80000100a00 */
[----:B------:R-:W3:Y:S04]  /*46b80*/  LDL.LU.64 R30, [R1+0xa58] ;  /* 0x000a5800011e7983 */ /* 0x000ee80000300a00 */
[----:B------:R2:W-:Y:S04]  /*46b90*/  LDGSTS.E [R19+0x23b00], desc[UR60][R28.64], P4 ;  /* 0x23b000001c137fae */ /* 0x0005e8000a12187c */
[----:B------:R4:W-:Y:S04]  /*46ba0*/  STL.64 [R1+0x708], R22 ;  /* 0x0007081601007387 */ /* 0x0009e80000100a00 */
[----:B------:R-:W-:Y:S04]  /*46bb0*/  LDGSTS.E [R18+0x23f00], desc[UR60][R26.64], P4 ;  /* 0x23f000001a127fae */ /* 0x000fe8000a12187c */
[----:B------:R1:W-:Y:S04]  /*46bc0*/  LDGSTS.E [R9+0x24300], desc[UR60][R24.64], P4 ;  /* 0x2430000018097fae */ /* 0x0003e8000a12187c */
[----:B------:R4:W-:Y:S01]  /*46bd0*/  LDGSTS.E [R8+0x24700], desc[UR60][R22.64], P4 ;  /* 0x2470000016087fae */ /* 0x0009e2000a12187c */
[----:B--2---:R-:W-:-:S03]  /*46be0*/  IMAD.WIDE R28, R6, 0x4, R10 ;  /* 0x00000004061c7825 */ /* 0x004fc600078e020a */
[----:B------:R-:W2:Y:S04]  /*46bf0*/  LDL.LU.64 R10, [R1+0xa60] ;  /* 0x000a6000010a7983 */ /* 0x000ea80000300a00 */
[----:B-1----:R-:W2:Y:S04]  /*46c00*/  LDL.LU.64 R26, [R1+0xa68] ;  /* 0x000a6800011a7983 */ /* 0x002ea80000300a00 */
[----:B------:R-:W-:Y:S04]  /*46c10*/  STL.64 [R1+0x6f8], R28 ;  /* 0x0006f81c01007387 */ /* 0x000fe80000100a00 */
[----:B------:R-:W2:Y:S01]  /*46c20*/  LDL.LU.64 R32, [R1+0xa70] ;  /* 0x000a700001207983 */ /* 0x000ea20000300a00 */
[----:B------:R-:W-:-:S03]  /*46c30*/  IMAD.WIDE R24, R6, 0x4, R228 ;  /* 0x0000000406187825 */ /* 0x000fc600078e02e4 */
[----:B------:R-:W-:Y:S01]  /*46c40*/  LDGSTS.E [R19+0x24b00], desc[UR60][R28.64], P4 ;  /* 0x24b000001c137fae */ /* 0x000fe2000a12187c */
[----:B----4-:R-:W-:-:S05]  /*46c50*/  IMAD.WIDE R22, R6, 0x4, R20 ;  /* 0x0000000406167825 */ /* 0x010fca00078e0214 */
[----:B------:R1:W-:Y:S01]  /*46c60*/  STL.64 [R1+0x6e8], R22 ;  /* 0x0006e81601007387 */ /* 0x0003e20000100a00 */
[----:B------:R-:W-:-:S03]  /*46c70*/  IMAD.WIDE R20, R6, 0x4, R230 ;  /* 0x0000000406147825 */ /* 0x000fc600078e02e6 */
[----:B------:R4:W-:Y:S04]  /*46c80*/  STL.64 [R1+0x6d8], R24 ;  /* 0x0006d81801007387 */ /* 0x0009e80000100a00 */
[----:B------:R-:W-:Y:S04]  /*46c90*/  LDGSTS.E [R18+0x24f00], desc[UR60][R22.64], P4 ;  /* 0x24f0000016127fae */ /* 0x000fe8000a12187c */
[----:B------:R4:W-:Y:S04]  /*46ca0*/  LDGSTS.E [R9+0x25300], desc[UR60][R24.64], P4 ;  /* 0x2530000018097fae */ /* 0x0009e8000a12187c */
[----:B------:R-:W-:Y:S04]  /*46cb0*/  LDGSTS.E [R8+0x25700], desc[UR60][R20.64], P4 ;  /* 0x2570000014087fae */ /* 0x000fe8000a12187c */
[----:B-1----:R-:W2:Y:S01]  /*46cc0*/  LDL.LU.64 R22, [R1+0xa88] ;  /* 0x000a880001167983 */ /* 0x002ea20000300a00 */
[----:B---3--:R-:W-:-:S03]  /*46cd0*/  IMAD.WIDE R36, R6, 0x4, R34 ;  /* 0x0000000406247825 */ /* 0x008fc600078e0222 */
[----:B------:R1:W-:Y:S01]  /*46ce0*/  STL.64 [R1+0x6c8], R20 ;  /* 0x0006c81401007387 */ /* 0x0003e20000100a00 */
[----:B------:R-:W-:-:S04]  /*46cf0*/  IMAD.WIDE R38, R6, 0x4, R232 ;  /* 0x0000000406267825 */ /* 0x000fc800078e02e8 */
[C---:B----4-:R-:W-:Y:S01]  /*46d00*/  IMAD.WIDE R24, R6.reuse, 0x4, R234 ;  /* 0x0000000406187825 */ /* 0x050fe200078e02ea */
[----:B------:R2:W-:Y:S04]  /*46d10*/  LDGSTS.E [R19+0x25b00], desc[UR60][R38.64], P4 ;  /* 0x25b0000026137fae */ /* 0x0005e8000a12187c */
[----:B------:R-:W-:Y:S04]  /*46d20*/  LDGSTS.E [R18+0x25f00], desc[UR60][R24.64], P4 ;  /* 0x25f0000018127fae */ /* 0x000fe8000a12187c */
[----:B-1----:R-:W3:Y:S04]  /*46d30*/  LDL.LU.64 R20, [R1+0xa80] ;  /* 0x000a800001147983 */ /* 0x002ee80000300a00 */
[----:B------:R-:W4:Y:S04]  /*46d40*/  LDL.LU.64 R28, [R1+0xa78] ;  /* 0x000a7800011c7983 */ /* 0x000f280000300a00 */
[----:B------:R-:W4:Y:S04]  /*46d50*/  LDL.LU.64 R34, [R1+0xa90] ;  /* 0x000a900001227983 */ /* 0x000f280000300a00 */
[----:B------:R-:W-:Y:S04]  /*46d60*/  STL.64 [R1+0x6b8], R38 ;  /* 0x0006b82601007387 */ /* 0x000fe80000100a00 */
[----:B------:R1:W-:Y:S04]  /*46d70*/  STL.64 [R1+0x4f0], R24 ;  /* 0x0004f01801007387 */ /* 0x0003e80000100a00 */
[----:B------:R-:W-:Y:S04]  /*46d80*/  STL.64 [R1+0x4e0], R36 ;  /* 0x0004e02401007387 */ /* 0x000fe80000100a00 */
[----:B------:R-:W-:Y:S01]  /*46d90*/  LDGSTS.E [R9+0x26300], desc[UR60][R36.64], P4 ;  /* 0x2630000024097fae */ /* 0x000fe2000a12187c */
[----:B------:R-:W-:-:S03]  /*46da0*/  IMAD.WIDE R30, R6, 0x4, R30 ;  /* 0x00000004061e7825 */ /* 0x000fc600078e021e */
[----:B-1----:R-:W4:Y:S04]  /*46db0*/  LDL.LU.64 R24, [R1+0xa98] ;  /* 0x000a980001187983 */ /* 0x002f280000300a00 */
[----:B------:R1:W-:Y:S04]  /*46dc0*/  STL.64 [R1+0x4d0], R30 ;  /* 0x0004d01e01007387 */ /* 0x0003e80000100a00 */
[----:B------:R1:W-:Y:S01]  /*46dd0*/  LDGSTS.E [R8+0x26700], desc[UR60][R30.64], P4 ;  /* 0x267000001e087fae */ /* 0x0003e2000a12187c */
[----:B--2---:R-:W-:-:S03]  /*46de0*/  IMAD.WIDE R38, R6, 0x4, R10 ;  /* 0x0000000406267825 */ /* 0x004fc600078e020a */
[----:B------:R-:W2:Y:S01]  /*46df0*/  LDL.LU.64 R10, [R1+0xaa0] ;  /* 0x000aa000010a7983 */ /* 0x000ea20000300a00 */
[----:B-1----:R-:W-:-:S03]  /*46e00*/  IMAD.WIDE R30, R6, 0x4, R26 ;  /* 0x00000004061e7825 */ /* 0x002fc600078e021a */
[----:B------:R-:W2:Y:S04]  /*46e10*/  LDL.LU.64 R26, [R1+0xaa8] ;  /* 0x000aa800011a7983 */ /* 0x000ea80000300a00 */
[----:B------:R-:W-:Y:S01]  /*46e20*/  STL.64 [R1+0x4c0], R38 ;  /* 0x0004c02601007387 */ /* 0x000fe20000100a00 */
[----:B------:R-:W-:-:S03]  /*46e30*/  IMAD.WIDE R36, R6, 0x4, R32 ;  /* 0x0000000406247825 */ /* 0x000fc600078e0220 */
[----:B------:R-:W2:Y:S04]  /*46e40*/  LDL.LU.64 R32, [R1+0xab0] ;  /* 0x000ab00001207983 */ /* 0x000ea80000300a00 */
[----:B------:R1:W-:Y:S04]  /*46e50*/  STL.64 [R1+0x4b0], R30 ;  /* 0x0004b01e01007387 */ /* 0x0003e80000100a00 */
[----:B------:R-:W-:Y:S04]  /*46e60*/  LDGSTS.E [R19+0x26b00], desc[UR60][R38.64], P4 ;  /* 0x26b0000026137fae */ /* 0x000fe8000a12187c */
[----:B------:R-:W-:Y:S04]  /*46e70*/  STL.64 [R1+0x4a0], R36 ;  /* 0x0004a02401007387 */ /* 0x000fe80000100a00 */
[----:B------:R-:W-:Y:S04]  /*46e80*/  LDGSTS.E [R18+0x26f00], desc[UR60][R30.64], P4 ;  /* 0x26f000001e127fae */ /* 0x000fe8000a12187c */
[----:B------:R-:W-:Y:S01]  /*46e90*/  LDGSTS.E [R9+0x27300], desc[UR60][R36.64], P4 ;  /* 0x2730000024097fae */ /* 0x000fe2000a12187c */
[----:B------:R-:W-:-:S03]  /*46ea0*/  IMAD.WIDE R22, R6, 0x4, R22 ;  /* 0x0000000406167825 */ /* 0x000fc600078e0216 */
[----:B-1----:R-:W2:Y:S04]  /*46eb0*/  LDL.LU.64 R30, [R1+0xab8] ;  /* 0x000ab800011e7983 */ /* 0x002ea80000300a00 */
[----:B------:R3:W-:Y:S04]  /*46ec0*/  STL.64 [R1+0x490], R22 ;  /* 0x0004901601007387 */ /* 0x0007e80000100a00 */
[----:B------:R3:W-:Y:S02]  /*46ed0*/  LDGSTS.E [R8+0x27700], desc[UR60][R22.64], P4 ;  /* 0x2770000016087fae */ /* 0x0007e4000a12187c */
[----:B---3--:R-:W-:-:S02]  /*46ee0*/  IMAD.WIDE R22, R6, 0x4, R20 ;  /* 0x0000000406167825 */ /* 0x008fc400078e0214 */
[----:B------:R-:W3:Y:S02]  /*46ef0*/  LDL.LU.64 R20, [R1+0xac0] ;  /* 0x000ac00001147983 */ /* 0x000ee40000300a00 */
[C---:B----4-:R-:W-:Y:S02]  /*46f00*/  IMAD.WIDE R38, R6.reuse, 0x4, R28 ;  /* 0x0000000406267825 */ /* 0x050fe400078e021c */
[----:B------:R-:W4:Y:S02]  /*46f10*/  LDL.LU.64 R28, [R1+0xac8] ;  /* 0x000ac800011c7983 */ /* 0x000f240000300a00 */
[----:B------:R-:W-:Y:S02]  /*46f20*/  IMAD.WIDE R36, R6, 0x4, R34 ;  /* 0x0000000406247825 */ /* 0x000fe400078e0222 */
[----:B------:R1:W-:Y:S04]  /*46f30*/  STL.64 [R1+0x480], R22 ;  /* 0x0004801601007387 */ /* 0x0003e80000100a00 */
[----:B------:R-:W4:Y:S04]  /*46f40*/  LDL.LU.64 R34, [R1+0xad0] ;  /* 0x000ad00001227983 */ /* 0x000f280000300a00 */
[----:B------:R-:W-:Y:S04]  /*46f50*/  STL.64 [R1+0x470], R38 ;  /* 0x0004702601007387 */ /* 0x000fe80000100a00 */
[----:B------:R-:W-:Y:S04]  /*46f60*/  STL.64 [R1+0x6a8], R36 ;  /* 0x0006a82401007387 */ /* 0x000fe80000100a00 */
[----:B------:R1:W-:Y:S01]  /*46f70*/  LDGSTS.E [R19+0x27b00], desc[UR60][R22.64], P4 ;  /* 0x27b0000016137fae */ /* 0x0003e2000a12187c */
[C---:B------:R-:W-:Y:S01]  /*46f80*/  IADD3 R9, R251.reuse, 0x200000, RZ ;  /* 0x00200000fb097810 */ /* 0x040fe20007ffe0ff */
[----:B------:R-:W-:-:S02]  /*46f90*/  VIADD R8, R251, 0x200000 ;  /* 0x00200000fb087836 */ /* 0x000fc40000000000 */
[C---:B------:R-:W-:Y:S01]  /*46fa0*/  IMAD.WIDE R24, R6.reuse, 0x4, R24 ;  /* 0x0000000406187825 */ /* 0x040fe200078e0218 */
[----:B------:R-:W-:Y:S04]  /*46fb0*/  LDGSTS.E [R18+0x27f00], desc[UR60][R38.64], P4 ;  /* 0x27f0000026127fae */ /* 0x000fe8000a12187c */
[----:B------:R-:W-:Y:S04]  /*46fc0*/  LDGSTS.E [R9+0x380], desc[UR60][R36.64], P4 ;  /* 0x0038000024097fae */ /* 0x000fe8000a12187c */
[----:B-1----:R-:W4:Y:S04]  /*46fd0*/  LDL.LU.64 R22, [R1+0xad8] ;  /* 0x000ad80001167983 */ /* 0x002f280000300a00 */
[----:B------:R2:W-:Y:S04]  /*46fe0*/  STL.64 [R1+0x6a0], R24 ;  /* 0x0006a01801007387 */ /* 0x0005e80000100a00 */
[----:B------:R2:W-:Y:S01]  /*46ff0*/  LDGSTS.E [R8+0x780], desc[UR60][R24.64], P4 ;  /* 0x0078000018087fae */ /* 0x0005e2000a12187c */
[----:B------:R-:W-:Y:S01]  /*47000*/  IADD3 R19, R251, 0x200000, RZ ;  /* 0x00200000fb137810 */ /* 0x000fe20007ffe0ff */
[----:B--2---:R-:W-:-:S02]  /*47010*/  IMAD.WIDE R24, R6, 0x4, R10 ;  /* 0x0000000406187825 */ /* 0x004fc400078e020a */
[----:B------:R-:W2:Y:S02]  /*47020*/  LDL.LU.64 R10, [R1+0xae0] ;  /* 0x000ae000010a7983 */ /* 0x000ea40000300a00 */
[C---:B------:R-:W-:Y:S02]  /*47030*/  IMAD.WIDE R38, R6.reuse, 0x4, R26 ;  /* 0x0000000406267825 */ /* 0x040fe400078e021a */
[----:B------:R-:W2:Y:S04]  /*47040*/  LDL.LU.64 R26, [R1+0xae8] ;  /* 0x000ae800011a7983 */ /* 0x000ea80000300a00 */
[----:B------:R1:W-:Y:S01]  /*47050*/  STL.64 [R1+0x698], R24 ;  /* 0x0006981801007387 */ /* 0x0003e20000100a00 */
[----:B------:R-:W-:-:S03]  /*47060*/  IMAD.WIDE R36, R6, 0x4, R32 ;  /* 0x0000000406247825 */ /* 0x000fc600078e0220 */
[----:B------:R-:W2:Y:S04]  /*47070*/  LDL.LU.64 R32, [R1+0xaf0] ;  /* 0x000af00001207983 */ /* 0x000ea80000300a00 */
[----:B------:R3:W-:Y:S04]  /*47080*/  STL.64 [R1+0x690], R38 ;  /* 0x0006902601007387 */ /* 0x0007e80000100a00 */
[----:B------:R-:W-:Y:S04]  /*47090*/  STL.64 [R1+0x688], R36 ;  /* 0x0006882401007387 */ /* 0x000fe80000100a00 */
[----:B------:R-:W-:Y:S04]  /*470a0*/  LDGSTS.E [R19+0xb80], desc[UR60][R24.64], P4 ;  /* 0x00b8000018137fae */ /* 0x000fe8000a12187c */
[----:B-1----:R-:W2:Y:S01]  /*470b0*/  LDL.LU.64 R24, [R1+0xaf8] ;  /* 0x000af80001187983 */ /* 0x002ea20000300a00 */
[----:B------:R-:W-:-:S02]  /*470c0*/  VIADD R18, R251, 0x200000 ;  /* 0x00200000fb127836 */ /* 0x000fc40000000000 */
[----:B------:R-:W-:-:S03]  /*470d0*/  IMAD.WIDE R30, R6, 0x4, R30 ;  /* 0x00000004061e7825 */ /* 0x000fc600078e021e */
[----:B------:R3:W-:Y:S04]  /*470e0*/  LDGSTS.E [R18+0xf80], desc[UR60][R38.64], P4 ;  /* 0x00f8000026127fae */ /* 0x0007e8000a12187c */
[----:B------:R1:W-:Y:S04]  /*470f0*/  STL.64 [R1+0x680], R30 ;  /* 0x0006801e01007387 */ /* 0x0003e80000100a00 */
[----:B------:R1:W-:Y:S04]  /*47100*/  LDGSTS.E [R9+0x1380], desc[UR60][R36.64], P4 ;  /* 0x0138000024097fae */ /* 0x0003e8000a12187c */
[----:B------:R-:W-:Y:S01]  /*47110*/  LDGSTS.E [R8+0x1780], desc[UR60][R30.64], P4 ;  /* 0x017800001e087fae */ /* 0x000fe2000a12187c */
[----:B---3--:R-:W-:-:S03]  /*47120*/  IMAD.WIDE R38, R6, 0x4, R20 ;  /* 0x0000000406267825 */ /* 0x008fc600078e0214 */
[----:B------:R-:W3:Y:S01]  /*47130*/  LDL.LU.64 R20, [R1+0xb00] ;  /* 0x000b000001147983 */ /* 0x000ee20000300a00 */
[----:B----4-:R-:W-:-:S03]  /*47140*/  IMAD.WIDE R28, R6, 0x4, R28 ;  /* 0x00000004061c7825 */ /* 0x010fc600078e021c */
[----:B-1----:R-:W4:Y:S04]  /*47150*/  LDL.LU.64 R30, [R1+0xb08] ;  /* 0x000b0800011e7983 */ /* 0x002f280000300a00 */
[----:B------:R-:W-:Y:S01]  /*47160*/  STL.64 [R1+0x678], R38 ;  /* 0x0006782601007387 */ /* 0x000fe20000100a00 */
[----:B------:R-:W-:-:S03]  /*47170*/  IMAD.WIDE R36, R6, 0x4, R34 ;  /* 0x0000000406247825 */ /* 0x000fc600078e0222 */
[----:B------:R1:W-:Y:S04]  /*47180*/  STL.64 [R1+0x670], R28 ;  /* 0x0006701c01007387 */ /* 0x0003e80000100a00 */
[----:B------:R2:W-:Y:S04]  /*47190*/  LDGSTS.E [R19+0x1b80], desc[UR60][R38.64], P4 ;  /* 0x01b8000026137fae */ /* 0x0005e8000a12187c */
[----:B------:R-:W-:Y:S04]  /*471a0*/  LDGSTS.E [R18+0x1f80], desc[UR60][R28.64], P4 ;  /* 0x01f800001c127fae */ /* 0x000fe8000a12187c */
[----:B------:R2:W-:Y:S01]  /*471b0*/  LDGSTS.E [R9+0x2380], desc[UR60][R36.64], P4 ;  /* 0x0238000024097fae */ /* 0x0005e2000a12187c */
[----:B------:R-:W-:-:S03]  /*471c0*/  IMAD.WIDE R34, R6, 0x4, R22 ;  /* 0x0000000406227825 */ /* 0x000fc600078e0216 */
[----:B------:R-:W4:Y:S04]  /*471d0*/  LDL.LU.64 R22, [R1+0xb10] ;  /* 0x000b100001167983 */ /* 0x000f280000300a00 */
[----:B------:R2:W-:Y:S04]  /*471e0*/  STL.64 [R1+0x668], R36 ;  /* 0x0006682401007387 */ /* 0x0005e80000100a00 */
[----:B------:R2:W-:Y:S04]  /*471f0*/  STL.64 [R1+0x660], R34 ;  /* 0x0006602201007387 */ /* 0x0005e80000100a00 */
[----:B-1----:R-:W4:Y:S04]  /*47200*/  LDL.LU.64 R28, [R1+0xb18] ;  /* 0x000b1800011c7983 */ /* 0x002f280000300a00 */
[----:B------:R1:W-:Y:S01]  /*47210*/  LDGSTS.E [R8+0x2780], desc[UR60][R34.64], P4 ;  /* 0x0278000022087fae */ /* 0x0003e2000a12187c */
[----:B--2---:R-:W-:-:S03]  /*47220*/  IMAD.WIDE R38, R6, 0x4, R10 ;  /* 0x0000000406267825 */ /* 0x004fc600078e020a */
[----:B------:R-:W2:Y:S01]  /*47230*/  LDL.LU.64 R10, [R1+0xb20] ;  /* 0x000b2000010a7983 */ /* 0x000ea20000300a00 */
[----:B------:R-:W-:-:S03]  /*47240*/  IMAD.WIDE R36, R6, 0x4, R26 ;  /* 0x0000000406247825 */ /* 0x000fc600078e021a */
[----:B------:R-:W2:Y:S04]  /*47250*/  LDL.LU.64 R26, [R1+0xb28] ;  /* 0x000b2800011a7983 */ /* 0x000ea80000300a00 */
[----:B------:R-:W-:Y:S01]  /*47260*/  STL.64 [R1+0x658], R38 ;  /* 0x0006582601007387 */ /* 0x000fe20000100a00 */
[----:B-1----:R-:W-:-:S03]  /*47270*/  IMAD.WIDE R34, R6, 0x4, R32 ;  /* 0x0000000406227825 */ /* 0x002fc600078e0220 */
[----:B------:R-:W-:Y:S04]  /*47280*/  STL.64 [R1+0x650], R36 ;  /* 0x0006502401007387 */ /* 0x000fe80000100a00 */
[----:B------:R3:W-:Y:S04]  /*47290*/  LDGSTS.E [R19+0x2b80], desc[UR60][R38.64], P4 ;  /* 0x02b8000026137fae */ /* 0x0007e8000a12187c */
[----:B------:R4:W-:Y:S04]  /*472a0*/  LDGSTS.E [R18+0x2f80], desc[UR60][R36.64], P4 ;  /* 0x02f8000024127fae */ /* 0x0009e8000a12187c */
[----:B------:R-:W-:Y:S01]  /*472b0*/  LDGSTS.E [R9+0x3380], desc[UR60][R34.64], P4 ;  /* 0x0338000022097fae */ /* 0x000fe2000a12187c */
[----:B------:R-:W-:-:S03]  /*472c0*/  IMAD.WIDE R32, R6, 0x4, R24 ;  /* 0x0000000406207825 */ /* 0x000fc600078e0218 */
[----:B------:R-:W2:Y:S04]  /*472d0*/  LDL.LU.64 R24, [R1+0xb30] ;  /* 0x000b300001187983 */ /* 0x000ea80000300a00 */
[----:B------:R1:W-:Y:S04]  /*472e0*/  STL.64 [R1+0x648], R34 ;  /* 0x0006482201007387 */ /* 0x0003e80000100a00 */
[----:B------:R4:W-:Y:S04]  /*472f0*/  STL.64 [R1+0x640], R32 ;  /* 0x0006402001007387 */ /* 0x0009e80000100a00 */
[----:B------:R-:W-:Y:S04]  /*47300*/  LDGSTS.E [R8+0x3780], desc[UR60][R32.64], P4 ;  /* 0x0378000020087fae */ /* 0x000fe8000a12187c */
[----:B-1----:R-:W2:Y:S01]  /*47310*/  LDL.LU.64 R34, [R1+0xb38] ;  /* 0x000b380001227983 */ /* 0x002ea20000300a00 */
[----:B---3--:R-:W-:-:S03]  /*47320*/  IMAD.WIDE R38, R6, 0x4, R20 ;  /* 0x0000000406267825 */ /* 0x008fc600078e0214 */
[----:B------:R-:W3:Y:S01]  /*47330*/  LDL.LU.64 R20, [R1+0xb40] ;  /* 0x000b400001147983 */ /* 0x000ee20000300a00 */
[----:B----4-:R-:W-:-:S03]  /*47340*/  IMAD.WIDE R36, R6, 0x4, R30 ;  /* 0x0000000406247825 */ /* 0x010fc600078e021e */
[----:B------:R-:W4:Y:S04]  /*47350*/  LDL.LU.64 R32, [R1+0xb48] ;  /* 0x000b480001207983 */ /* 0x000f280000300a00 */
[----:B------:R-:W-:Y:S04]  /*47360*/  STL.64 [R1+0x638], R38 ;  /* 0x0006382601007387 */ /* 0x000fe80000100a00 */
[----:B------:R-:W4:Y:S04]  /*47370*/  LDL.LU.64 R30, [R1+0xb50] ;  /* 0x000b5000011e7983 */ /* 0x000f280000300a00 */
[----:B------:R-:W-:Y:S04]  /*47380*/  STL.64 [R1+0x630], R36 ;  /* 0x0006302401007387 */ /* 0x000fe80000100a00 */
[----:B------:R1:W-:Y:S04]  /*47390*/  LDGSTS.E [R19+0x3b80], desc[UR60][R38.64], P4 ;  /* 0x03b8000026137fae */ /* 0x0003e8000a12187c */
[----:B------:R1:W-:Y:S01]  /*473a0*/  LDGSTS.E [R18+0x3f80], desc[UR60][R36.64], P4 ;  /* 0x03f8000024127fae */ /* 0x0003e2000a12187c */
[----:B------:R-:W-:-:S05]  /*473b0*/  IMAD.WIDE R22, R6, 0x4, R22 ;  /* 0x0000000406167825 */ /* 0x000fca00078e0216 */
[----:B------:R1:W-:Y:S04]  /*473c0*/  STL.64 [R1+0x628], R22 ;  /* 0x0006281601007387 */ /* 0x0003e80000100a00 */
[----:B------:R-:W-:Y:S01]  /*473d0*/  LDGSTS.E [R9+0x4380], desc[UR60][R22.64], P4 ;  /* 0x0438000016097fae */ /* 0x000fe2000a12187c */
[----:B------:R-:W-:-:S05]  /*473e0*/  IMAD.WIDE R28, R6, 0x4, R28 ;  /* 0x00000004061c7825 */ /* 0x000fca00078e021c */
[----:B------:R2:W-:Y:S04]  /*473f0*/  STL.64 [R1+0x620], R28 ;  /* 0x0006201c01007387 */ /* 0x0005e80000100a00 */
[----:B-1----:R-:W4:Y:S04]  /*47400*/  LDL.LU.64 R22, [R1+0xb58] ;  /* 0x000b580001167983 */ /* 0x002f280000300a00 */
[----:B------:R-:W-:Y:S01]  /*47410*/  LDGSTS.E [R8+0x4780], desc[UR60][R28.64], P4 ;  /* 0x047800001c087fae */ /* 0x000fe2000a12187c */
[----:B--2---:R-:W-:-:S03]  /*47420*/  IMAD.WIDE R40, R6, 0x4, R10 ;  /* 0x0000000406287825 */ /* 0x004fc600078e020a */
[----:B------:R-:W2:Y:S01]  /*47430*/  LDL.LU.64 R10, [R1+0xb60] ;  /* 0x000b6000010a7983 */ /* 0x000ea20000300a00 */
[----:B------:R-:W-:-:S03]  /*47440*/  IMAD.WIDE R38, R6, 0x4, R26 ;  /* 0x0000000406267825 */ /* 0x000fc600078e021a */
[----:B------:R-:W2:Y:S04]  /*47450*/  LDL.LU.64 R28, [R1+0x1b38] ;  /* 0x001b3800011c7983 */ /* 0x000ea80000300a00 */
[----:B------:R3:W-:Y:S04]  /*47460*/  STL.64 [R1+0x618], R40 ;  /* 0x0006182801007387 */ /* 0x0007e80000100a00 */
[----:B------:R-:W2:Y:S04]  /*47470*/  LDL.LU.64 R26, [R1+0x1b50] ;  /* 0x001b5000011a7983 */ /* 0x000ea80000300a00 */
[----:B------:R4:W-:Y:S04]  /*47480*/  STL.64 [R1+0x610], R38 ;  /* 0x0006102601007387 */ /* 0x0009e80000100a00 */
[----:B------:R3:W-:Y:S04]  /*47490*/  LDGSTS.E [R19+0x4b80], desc[UR60][R40.64], P4 ;  /* 0x04b8000028137fae */ /* 0x0007e8000a12187c */
[----:B------:R4:W-:Y:S01]  /*474a0*/  LDGSTS.E [R18+0x4f80], desc[UR60][R38.64], P4 ;  /* 0x04f8000026127fae */ /* 0x0009e2000a12187c */
[----:B------:R-:W-:-:S03]  /*474b0*/  IMAD.WIDE R36, R6, 0x4, R24 ;  /* 0x0000000406247825 */ /* 0x000fc600078e0218 */
[----:B------:R-:W2:Y:S04]  /*474c0*/  LDL.LU.64 R24, [R1+0x1b58] ;  /* 0x001b580001187983 */ /* 0x000ea80000300a00 */
[----:B------:R-:W-:Y:S04]  /*474d0*/  STL.64 [R1+0x608], R36 ;  /* 0x0006082401007387 */ /* 0x000fe80000100a00 */
[----:B------:R1:W-:Y:S01]  /*474e0*/  LDGSTS.E [R9+0x5380], desc[UR60][R36.64], P4 ;  /* 0x0538000024097fae */ /* 0x0003e2000a12187c */
[----:B------:R-:W-:-:S05]  /*474f0*/  IMAD.WIDE R34, R6, 0x4, R34 ;  /* 0x0000000406227825 */ /* 0x000fca00078e0222 */
[----:B------:R1:W-:Y:S04]  /*47500*/  STL.64 [R1+0x600], R34 ;  /* 0x0006002201007387 */ /* 0x0003e80000100a00 */
[----:B------:R-:W-:Y:S01]  /*47510*/  LDGSTS.E [R8+0x5780], desc[UR60][R34.64], P4 ;  /* 0x0578000022087fae */ /* 0x000fe2000a12187c */
[----:B---3--:R-:W-:-:S03]  /*47520*/  IMAD.WIDE R40, R6, 0x4, R20 ;  /* 0x0000000406287825 */ /* 0x008fc600078e0214 */
[----:B------:R-:W3:Y:S01]  /*47530*/  LDL.LU.64 R20, [R1+0x1b60] ;  /* 0x001b600001147983 */ /* 0x000ee20000300a00 */
[----:B----4-:R-:W-:-:S03]  /*47540*/  IMAD.WIDE R38, R6, 0x4, R32 ;  /* 0x0000000406267825 */ /* 0x010fc600078e0220 */
[----:B------:R-:W-:Y:S04]  /*47550*/  STL.64 [R1+0x5f8], R40 ;  /* 0x0005f82801007387 */ /* 0x000fe80000100a00 */
[----:B-1----:R-:W4:Y:S01]  /*47560*/  LDL.LU.64 R34, [R1+0x1b68] ;  /* 0x001b680001227983 */ /* 0x002f220000300a00 */
[----:B------:R-:W-:-:S03]  /*47570*/  IMAD.WIDE R36, R6, 0x4, R30 ;  /* 0x0000000406247825 */ /* 0x000fc600078e021e */
[----:B------:R-:W4:Y:S04]  /*47580*/  LDL.LU.64 R32, [R1+0x1b70] ;  /* 0x001b700001207983 */ /* 0x000f280000300a00 */
[----:B------:R2:W-:Y:S04]  /*47590*/  STL.64 [R1+0x5f0], R38 ;  /* 0x0005f02601007387 */ /* 0x0005e80000100a00 */
[----:B------:R-:W-:Y:S04]  /*475a0*/  STL.64 [R1+0x5e8], R36 ;  /* 0x0005e82401007387 */ /* 0x000fe80000100a00 */
[----:B------:R-:W-:Y:S04]  /*475b0*/  LDGSTS.E [R19+0x5b80], desc[UR60][R40.64], P4 ;  /* 0x05b8000028137fae */ /* 0x000fe8000a12187c */
[----:B------:R2:W-:Y:S04]  /*475c0*/  LDGSTS.E [R18+0x5f80], desc[UR60][R38.64], P4 ;  /* 0x05f8000026127fae */ /* 0x0005e8000a12187c */
[----:B------:R-:W-:Y:S01]  /*475d0*/  LDGSTS.E [R9+0x6380], desc[UR60][R36.64], P4 ;  /* 0x0638000024097fae */ /* 0x000fe2000a12187c */
[----:B------:R-:W-:-:S03]  /*475e0*/  IMAD.WIDE R30, R6, 0x4, R22 ;  /* 0x00000004061e7825 */ /* 0x000fc600078e0216 */
[----:B------:R-:W4:Y:S04]  /*475f0*/  LDL.LU.64 R22, [R1+0x1b78] ;  /* 0x001b780001167983 */ /* 0x000f280000300a00 */
[----:B------:R1:W-:Y:S04]  /*47600*/  STL.64 [R1+0x5e0], R30 ;  /* 0x0005e01e01007387 */ /* 0x0003e80000100a00 */
[----:B------:R1:W-:Y:S01]  /*47610*/  LDGSTS.E [R8+0x6780], desc[UR60][R30.64], P4 ;  /* 0x067800001e087fae */ /* 0x0003e2000a12187c */
[----:B--2---:R-:W-:-:S03]  /*47620*/  IMAD.WIDE R38, R6, 0x4, R10 ;  /* 0x0000000406267825 */ /* 0x004fc600078e020a */
[----:B------:R-:W2:Y:S01]  /*47630*/  LDL.LU.64 R10, [R1+0x1b80] ;  /* 0x001b8000010a7983 */ /* 0x000ea20000300a00 */
[----:B-1----:R-:W-:-:S03]  /*47640*/  IMAD.WIDE R30, R6, 0x4, R28 ;  /* 0x00000004061e7825 */ /* 0x002fc600078e021c */
[----:B------:R-:W-:Y:S04]  /*47650*/  STL.64 [R1+0x5d8], R38 ;  /* 0x0005d82601007387 */ /* 0x000fe80000100a00 */
[----:B------:R-:W-:Y:S01]  /*47660*/  LDGSTS.E [R19+0x6b80], desc[UR60][R38.64], P4 ;  /* 0x06b8000026137fae */ /* 0x000fe2000a12187c */
[----:B------:R-:W-:-:S03]  /*47670*/  IMAD.WIDE R28, R6, 0x4, R26 ;  /* 0x00000004061c7825 */ /* 0x000fc600078e021a */
[----:B------:R-:W-:Y:S04]  /*47680*/  STL.64 [R1+0x5d0], R30 ;  /* 0x0005d01e01007387 */ /* 0x000fe80000100a00 */
[----:B------:R-:W2:Y:S04]  /*47690*/  LDL.LU.64 R36, [R1+0x1b88] ;  /* 0x001b880001247983 */ /* 0x000ea80000300a00 */
[----:B------:R1:W-:Y:S04]  /*476a0*/  STL.64 [R1+0x5c8], R28 ;  /* 0x0005c81c01007387 */ /* 0x0003e80000100a00 */
[----:B------:R3:W-:Y:S04]  /*476b0*/  LDGSTS.E [R18+0x6f80], desc[UR60][R30.64], P4 ;  /* 0x06f800001e127fae */ /* 0x0007e8000a12187c */
[----:B------:R2:W-:Y:S01]  /*476c0*/  LDGSTS.E [R9+0x7380], desc[UR60][R28.64], P4 ;  /* 0x073800001c097fae */ /* 0x0005e2000a12187c */
[----:B------:R-:W-:-:S03]  /*476d0*/  IMAD.WIDE R26, R6, 0x4, R24 ;  /* 0x00000004061a7825 */ /* 0x000fc600078e0218 */
[----:B------:R-:W2:Y:S04]  /*476e0*/  LDL.LU.64 R24, [R1+0x1b90] ;  /* 0x001b900001187983 */ /* 0x000ea80000300a00 */
[----:B------:R3:W-:Y:S04]  /*476f0*/  STL.64 [R1+0x5c0], R26 ;  /* 0x0005c01a01007387 */ /* 0x0007e80000100a00 */
[----:B-1----:R-:W2:Y:S04]  /*47700*/  LDL.LU.64 R28, [R1+0x1b98] ;  /* 0x001b9800011c7983 */ /* 0x002ea80000300a00 */
[----:B------:R-:W-:Y:S04]  /*47710*/  LDGSTS.E [R8+0x7780], desc[UR60][R26.64], P4 ;  /* 0x077800001a087fae */ /* 0x000fe8000a12187c */
[----:B---3--:R-:W3:Y:S01]  /*47720*/  LDL.LU.64 R26, [R1+0x1ba0] ;  /* 0x001ba000011a7983 */ /* 0x008ee20000300a00 */
[----:B------:R-:W-:-:S03]  /*47730*/  IMAD.WIDE R30, R6, 0x4, R20 ;  /* 0x00000004061e7825 */ /* 0x000fc600078e0214 */
[----:B------:R-:W3:Y:S01]  /*47740*/  LDL.LU.64 R20, [R1+0x1ba8] ;  /* 0x001ba80001147983 */ /* 0x000ee20000300a00 */
[----:B----4-:R-:W-:-:S03]  /*47750*/  IMAD.WIDE R34, R6, 0x4, R34 ;  /* 0x0000000406227825 */ /* 0x010fc600078e0222 */
[----:B------:R1:W-:Y:S01]  /*47760*/  STL.64 [R1+0x5b8], R30 ;  /* 0x0005b81e01007387 */ /* 0x0003e20000100a00 */
[----:B------:R-:W-:-:S03]  /*47770*/  IMAD.WIDE R32, R6, 0x4, R32 ;  /* 0x0000000406207825 */ /* 0x000fc600078e0220 */
[----:B------:R4:W-:Y:S04]  /*47780*/  STL.64 [R1+0x5b0], R34 ;  /* 0x0005b02201007387 */ /* 0x0009e80000100a00 */
[----:B------:R-:W-:Y:S04]  /*47790*/  LDGSTS.E [R19+0x7b80], desc[UR60][R30.64], P4 ;  /* 0x07b800001e137fae */ /* 0x000fe8000a12187c */
[----:B------:R-:W-:Y:S04]  /*477a0*/  STL.64 [R1+0x5a8], R32 ;  /* 0x0005a82001007387 */ /* 0x000fe80000100a00 */
[----:B------:R-:W-:Y:S04]  /*477b0*/  LDGSTS.E [R18+0x7f80], desc[UR60][R34.64], P4 ;  /* 0x07f8000022127fae */ /* 0x000fe8000a12187c */
[----:B-1----:R-:W3:Y:S04]  /*477c0*/  LDL.LU.64 R30, [R1+0x1bb0] ;  /* 0x001bb000011e7983 */ /* 0x002ee80000300a00 */
[----:B------:R-:W-:Y:S01]  /*477d0*/  LDGSTS.E [R9+0x20380], desc[UR60][R32.64], P4 ;  /* 0x2038000020097fae */ /* 0x000fe2000a12187c */
[----:B------:R-:W-:-:S05]  /*477e0*/  IMAD.WIDE R22, R6, 0x4, R22 ;  /* 0x0000000406167825 */ /* 0x000fca00078e0216 */
[----:B------:R1:W-:Y:S04]  /*477f0*/  STL.64 [R1+0x5a0], R22 ;  /* 0x0005a01601007387 */ /* 0x0003e80000100a00 */
[----:B----4-:R-:W4:Y:S04]  /*47800*/  LDL.LU.64 R34, [R1+0x1bb8] ;  /* 0x001bb80001227983 */ /* 0x010f280000300a00 */
[----:B------:R-:W-:Y:S01]  /*47810*/  LDGSTS.E [R8+0x20780], desc[UR60][R22.64], P4 ;  /* 0x2078000016087fae */ /* 0x000fe2000a12187c */
[----:B--2---:R-:W-:-:S03]  /*47820*/  IMAD.WIDE R40, R6, 0x4, R10 ;  /* 0x0000000406287825 */ /* 0x004fc600078e020a */
[----:B------:R-:W2:Y:S04]  /*47830*/  LDL.LU.64 R10, [R1+0x1bc0] ;  /* 0x001bc000010a7983 */ /* 0x000ea80000300a00 */
[----:B-1----:R-:W2:Y:S04]  /*47840*/  LDL.LU.64 R22, [R1+0x1bc8] ;  /* 0x001bc80001167983 */ /* 0x002ea80000300a00 */
[----:B------:R-:W2:Y:S04]  /*47850*/  LDL.LU.64 R32, [R1+0x1bd0] ;  /* 0x001bd00001207983 */ /* 0x000ea80000300a00 */
[----:B------:R3:W-:Y:S01]  /*47860*/  STL.64 [R1+0x598], R40 ;  /* 0x0005982801007387 */ /* 0x0007e20000100a00 */
[----:B------:R-:W-:-:S03]  /*47870*/  IMAD.WIDE R38, R6, 0x4, R36 ;  /* 0x0000000406267825 */ /* 0x000fc600078e0224 */
[----:B------:R3:W-:Y:S04]  /*47880*/  LDGSTS.E [R19+0x20b80], desc[UR60][R40.64], P4 ;  /* 0x20b8000028137fae */ /* 0x0007e8000a12187c */
[----:B------:R1:W-:Y:S01]  /*47890*/  LDGSTS.E [R18+0x20f80], desc[UR60][R38.64], P4 ;  /* 0x20f8000026127fae */ /* 0x0003e2000a12187c */
[----:B------:R-:W-:-:S03]  /*478a0*/  IMAD.WIDE R36, R6, 0x4, R24 ;  /* 0x0000000406247825 */ /* 0x000fc600078e0218 */
[----:B------:R-:W2:Y:S01]  /*478b0*/  LDL.LU.64 R24, [R1+0x1bd8] ;  /* 0x001bd80001187983 */ /* 0x000ea20000300a00 */
[----:B------:R-:W-:-:S03]  /*478c0*/  IMAD.WIDE R28, R6, 0x4, R28 ;  /* 0x00000004061c7825 */ /* 0x000fc600078e021c */
[----:B------:R1:W-:Y:S04]  /*478d0*/  STL.64 [R1+0x590], R38 ;  /* 0x0005902601007387 */ /* 0x0003e80000100a00 */
[----:B------:R-:W-:Y:S04]  /*478e0*/  STL.64 [R1+0x588], R36 ;  /* 0x0005882401007387 */ /* 0x000fe80000100a00 */
[----:B------:R1:W-:Y:S04]  /*478f0*/  LDGSTS.E [R9+0x21380], desc[UR60][R36.64], P4 ;  /* 0x2138000024097fae */ /* 0x0003e8000a12187c */
[----:B------:R1:W-:Y:S01]  /*47900*/  STL.64 [R1+0x580], R28 ;  /* 0x0005801c01007387 */ /* 0x0003e20000100a00 */
[----:B---3--:R-:W-:-:S03]  /*47910*/  IMAD.WIDE R40, R6, 0x4, R26 ;  /* 0x0000000406287825 */ /* 0x008fc600078e021a */
[----:B------:R-:W-:Y:S01]  /*47920*/  LDGSTS.E [R8+0x21780], desc[UR60][R28.64], P4 ;  /* 0x217800001c087fae */ /* 0x000fe2000a12187c */
[----:B-1----:R-:W-:-:S03]  /*47930*/  IMAD.WIDE R38, R6, 0x4, R20 ;  /* 0x0000000406267825 */ /* 0x002fc600078e0214 */
[----:B------:R-:W-:Y:S04]  /*47940*/  LDGSTS.E [R19+0x21b80], desc[UR60][R40.64], P4 ;  /* 0x21b8000028137fae */ /* 0x000fe8000a12187c */
[----:B------:R1:W-:Y:S04]  /*47950*/  LDGSTS.E [R18+0x21f80], desc[UR60][R38.64], P4 ;  /* 0x21f8000026127fae */ /* 0x0003e8000a12187c */
[----:B------:R-:W3:Y:S04]  /*47960*/  LDL.LU.64 R28, [R1+0x1be0] ;  /* 0x001be000011c7983 */ /* 0x000ee80000300a00 */
[----:B------:R-:W3:Y:S04]  /*47970*/  LDL.LU.64 R26, [R1+0x1be8] ;  /* 0x001be800011a7983 */ /* 0x000ee80000300a00 */
[----:B------:R-:W-:Y:S04]  /*47980*/  STL.64 [R1+0x578], R40 ;  /* 0x0005782801007387 */ /* 0x000fe80000100a00 */
[----:B------:R-:W3:Y:S01]  /*47990*/  LDL.LU.64 R20, [R1+0x1bf0] ;  /* 0x001bf00001147983 */ /* 0x000ee20000300a00 */
[----:B------:R-:W-:-:S03]  /*479a0*/  IMAD.WIDE R36, R6, 0x4, R30 ;  /* 0x0000000406247825 */ /* 0x000fc600078e021e */
[----:B------:R1:W-:Y:S04]  /*479b0*/  STL.64 [R1+0x570], R38 ;  /* 0x0005702601007387 */ /* 0x0003e80000100a00 */
[----:B------:R-:W3:Y:S04]  /*479c0*/  LDL.LU.64 R30, [R1+0x1bf8] ;  /* 0x001bf800011e7983 */ /* 0x000ee80000300a00 */
[----:B------:R-:W-:Y:S04]  /*479d0*/  STL.64 [R1+0x568], R36 ;  /* 0x0005682401007387 */ /* 0x000fe80000100a00 */
[----:B------:R1:W-:Y:S01]  /*479e0*/  LDGSTS.E [R9+0x22380], desc[UR60][R36.64], P4 ;  /* 0x2238000024097fae */ /* 0x0003e2000a12187c */
[----:B----4-:R-:W-:-:S05]  /*479f0*/  IMAD.WIDE R34, R6, 0x4, R34 ;  /* 0x0000000406227825 */ /* 0x010fca00078e0222 */
[----:B------:R-:W-:Y:S04]  /*47a00*/  STL.64 [R1+0x560], R34 ;  /* 0x0005602201007387 */ /* 0x000fe80000100a00 */
[----:B------:R-:W-:Y:S01]  /*47a10*/  LDGSTS.E [R8+0x22780], desc[UR60][R34.64], P4 ;  /* 0x2278000022087fae */ /* 0x000fe2000a12187c */
[----:B--2---:R-:W-:-:S04]  /*47a20*/  IMAD.WIDE R10, R6, 0x4, R10 ;  /* 0x00000004060a7825 */ /* 0x004fc800078e020a */
[C---:B------:R-:W-:Y:S01]  /*47a30*/  IMAD.WIDE R22, R6.reuse, 0x4, R22 ;  /* 0x0000000406167825 */ /* 0x040fe200078e0216 */
[----:B------:R2:W-:Y:S03]  /*47a40*/  STL.64 [R1+0x558], R10 ;  /* 0x0005580a01007387 */ /* 0x0005e60000100a00 */
[C---:B-1----:R-:W-:Y:S01]  /*47a50*/  IMAD.WIDE R38, R6.reuse, 0x4, R32 ;  /* 0x0000000406267825 */ /* 0x042fe200078e0220 */
[----:B------:R1:W-:Y:S04]  /*47a60*/  STL.64 [R1+0x550], R22 ;  /* 0x0005501601007387 */ /* 0x0003e80000100a00 */
[----:B------:R-:W-:Y:S04]  /*47a70*/  LDGSTS.E [R19+0x22b80], desc[UR60][R10.64], P4 ;  /* 0x22b800000a137fae */ /* 0x000fe8000a12187c */
[----:B------:R-:W-:Y:S04]  /*47a80*/  STL.64 [R1+0x548], R38 ;  /* 0x0005482601007387 */ /* 0x000fe80000100a00 */
[----:B------:R-:W-:Y:S04]  /*47a90*/  LDGSTS.E [R18+0x22f80], desc[UR60][R22.64], P4 ;  /* 0x22f8000016127fae */ /* 0x000fe8000a12187c */
[----:B--2---:R-:W2:Y:S04]  /*47aa0*/  LDL.LU.64 R10, [R1+0x1c00] ;  /* 0x001c0000010a7983 */ /* 0x004ea80000300a00 */
[----:B------:R-:W4:Y:S04]  /*47ab0*/  LDL.LU.64 R34, [R1+0x1c08] ;  /* 0x001c080001227983 */ /* 0x000f280000300a00 */
[----:B------:R-:W-:Y:S01]  /*47ac0*/  LDGSTS.E [R9+0x23380], desc[UR60][R38.64], P4 ;  /* 0x2338000026097fae */ /* 0x000fe2000a12187c */
[----:B------:R-:W-:-:S05]  /*47ad0*/  IMAD.WIDE R36, R6, 0x4, R24 ;  /* 0x0000000406247825 */ /* 0x000fca00078e0218 */
[----:B------:R-:W-:Y:S04]  /*47ae0*/  STL.64 [R1+0x540], R36 ;  /* 0x0005402401007387 */ /* 0x000fe80000100a00 */
[----:B------:R-:W4:Y:S04]  /*47af0*/  LDL.LU.64 R32, [R1+0x1c10] ;  /* 0x001c100001207983 */ /* 0x000f280000300a00 */
[----:B------:R-:W4:Y:S04]  /*47b00*/  LDL.LU.64 R24, [R1+0x1c18] ;  /* 0x001c180001187983 */ /* 0x000f280000300a00 */
[----:B-1----:R-:W4:Y:S04]  /*47b10*/  LDL.LU.64 R22, [R1+0x1c20] ;  /* 0x001c200001167983 */ /* 0x002f280000300a00 */
[----:B------:R-:W-:Y:S01]  /*47b20*/  LDGSTS.E [R8+0x23780], desc[UR60][R36.64], P4 ;  /* 0x2378000024087fae */ /* 0x000fe2000a12187c */
[----:B---3--:R-:W-:-:S04]  /*47b30*/  IMAD.WIDE R28, R6, 0x4, R28 ;  /* 0x00000004061c7825 */ /* 0x008fc800078e021c */
[C---:B------:R-:W-:Y:S01]  /*47b40*/  IMAD.WIDE R26, R6.reuse, 0x4, R26 ;  /* 0x00000004061a7825 */ /* 0x040fe200078e021a */
[----:B------:R1:W-:Y:S03]  /*47b50*/  STL.64 [R1+0x538], R28 ;  /* 0x0005381c01007387 */ /* 0x0003e60000100a00 */
[C---:B------:R-:W-:Y:S01]  /*47b60*/  IMAD.WIDE R20, R6.reuse, 0x4, R20 ;  /* 0x0000000406147825 */ /* 0x040fe200078e0214 */
[----:B------:R3:W-:Y:S04]  /*47b70*/  STL.64 [R1+0x530], R26 ;  /* 0x0005301a01007387 */ /* 0x0007e80000100a00 */
[----:B------:R3:W-:Y:S04]  /*47b80*/  STL.64 [R1+0x528], R20 ;  /* 0x0005281401007387 */ /* 0x0007e80000100a00 */
[----:B------:R-:W-:Y:S01]  /*47b90*/  LDGSTS.E [R19+0x23b80], desc[UR60][R28.64], P4 ;  /* 0x23b800001c137fae */ /* 0x000fe2000a12187c */
[----:B------:R-:W-:-:S03]  /*47ba0*/  IMAD.WIDE R30, R6, 0x4, R30 ;  /* 0x00000004061e7825 */ /* 0x000fc600078e021e */
[----:B------:R-:W-:Y:S04]  /*47bb0*/  LDGSTS.E [R18+0x23f80], desc[UR60][R26.64], P4 ;  /* 0x23f800001a127fae */ /* 0x000fe8000a12187c */
[----:B------:R3:W-:Y:S04]  /*47bc0*/  STL.64 [R1+0x520], R30 ;  /* 0x0005201e01007387 */ /* 0x0007e80000100a00 */
[----:B-1----:R-:W4:Y:S04]  /*47bd0*/  LDL.LU.64 R28, [R1+0x1c28] ;  /* 0x001c2800011c7983 */ /* 0x002f280000300a00 */
[----:B---3--:R-:W3:Y:S04]  /*47be0*/  LDL.LU.64 R26, [R1+0x1c30] ;  /* 0x001c3000011a7983 */ /* 0x008ee80000300a00 */
[----:B------:R-:W3:Y:S04]  /*47bf0*/  LDL.LU.64 R38, [R1+0x1c38] ;  /* 0x001c380001267983 */ /* 0x000ee80000300a00 */
[----:B------:R1:W-:Y:S04]  /*47c00*/  LDGSTS.E [R9+0x24380], desc[UR60][R20.64], P4 ;  /* 0x2438000014097fae */ /* 0x0003e8000a12187c */
[----:B------:R-:W3:Y:S04]  /*47c10*/  LDL.LU.64 R36, [R1+0x1c40] ;  /* 0x001c400001247983 */ /* 0x000ee80000300a00 */
[----:B------:R-:W-:Y:S01]  /*47c20*/  LDGSTS.E [R8+0x24780], desc[UR60][R30.64], P4 ;  /* 0x247800001e087fae */ /* 0x000fe2000a12187c */
[----:B-1----:R-:W-:Y:S01]  /*47c30*/  IADD3 R20, R251, 0x200000, RZ ;  /* 0x00200000fb147810 */ /* 0x002fe20007ffe0ff */
[----:B------:R-:W1:Y:S02]  /*47c40*/  LDC R21, c[0x0][0x230] ;  /* 0x00008c00ff157b82 */ /* 0x000e640000000800 */
[----:B------:R-:W3:Y:S01]  /*47c50*/  LDL.LU.64 R30, [R1+0x1c48] ;  /* 0x001c4800011e7983 */ /* 0x000ee20000300a00 */
[----:B--2---:R-:W-:-:S04]  /*47c60*/  IMAD.WIDE R10, R6, 0x4, R10 ;  /* 0x00000004060a7825 */ /* 0x004fc800078e020a */
[C---:B----4-:R-:W-:Y:S01]  /*47c70*/  IMAD.WIDE R42, R6.reuse, 0x4, R34 ;  /* 0x00000004062a7825 */ /* 0x050fe200078e0222 */
[----:B------:R2:W-:Y:S04]  /*47c80*/  STL.64 [R1+0x518], R10 ;  /* 0x0005180a01007387 */ /* 0x0005e80000100a00 */
[----:B------:R-:W-:Y:S04]  /*47c90*/  STL.64 [R1+0x510], R42 ;  /* 0x0005102a01007387 */ /* 0x000fe80000100a00 */
[----:B------:R-:W-:Y:S04]  /*47ca0*/  LDGSTS.E [R20+0x24b80], desc[UR60][R10.64], P4 ;  /* 0x24b800000a147fae */ /* 0x000fe8000a12187c */
[----:B------:R-:W-:Y:S01]  /*47cb0*/  LDGSTS.E [R19+0x24f80], desc[UR60][R42.64], P4 ;  /* 0x24f800002a137fae */ /* 0x000fe2000a12187c */
[----:B------:R-:W-:-:S04]  /*47cc0*/  IMAD.WIDE R40, R6, 0x4, R32 ;  /* 0x0000000406287825 */ /* 0x000fc800078e0220 */
[C---:B------:R-:W-:Y:S01]  /*47cd0*/  IMAD.WIDE R24, R6.reuse, 0x4, R24 ;  /* 0x0000000406187825 */ /* 0x040fe200078e0218 */
[----:B------:R-:W-:Y:S03]  /*47ce0*/  STL.64 [R1+0x508], R40 ;  /* 0x0005082801007387 */ /* 0x000fe60000100a00 */
[C---:B------:R-:W-:Y:S01]  /*47cf0*/  IMAD.WIDE R22, R6.reuse, 0x4, R22 ;  /* 0x0000000406167825 */ /* 0x040fe200078e0216 */
[----:B--2---:R-:W2:Y:S04]  /*47d00*/  LDL.LU.64 R10, [R1+0x1c50] ;  /* 0x001c5000010a7983 */ /* 0x004ea80000300a00 */
[----:B------:R4:W-:Y:S04]  /*47d10*/  STL.64 [R1+0x500], R24 ;  /* 0x0005001801007387 */ /* 0x0009e80000100a00 */
[----:B------:R-:W2:Y:S04]  /*47d20*/  LDL.LU.64 R34, [R1+0x1c58] ;  /* 0x001c580001227983 */ /* 0x000ea80000300a00 */
[----:B------:R1:W-:Y:S04]  /*47d30*/  STL.64 [R1+0x4f8], R22 ;  /* 0x0004f81601007387 */ /* 0x0003e80000100a00 */
[----:B------:R-:W2:Y:S04]  /*47d40*/  LDL.LU.64 R32, [R1+0x1c60] ;  /* 0x001c600001207983 */ /* 0x000ea80000300a00 */
[----:B------:R-:W-:Y:S04]  /*47d50*/  LDGSTS.E [R18+0x25380], desc[UR60][R40.64], P4 ;  /* 0x2538000028127fae */ /* 0x000fe8000a12187c */
[----:B------:R-:W-:Y:S04]  /*47d60*/  LDGSTS.E [R9+0x25780], desc[UR60][R24.64], P4 ;  /* 0x2578000018097fae */ /* 0x000fe8000a12187c */
[----:B------:R1:W-:Y:S04]  /*47d70*/  LDGSTS.E [R8+0x25b80], desc[UR60][R22.64], P4 ;  /* 0x25b8000016087fae */ /* 0x0003e8000a12187c */
[----:B----4-:R-:W4:Y:S01]  /*47d80*/  LDL.LU.64 R24, [R1+0x1c68] ;  /* 0x001c680001187983 */ /* 0x010f220000300a00 */
[----:B-1----:R-:W1:Y:S01]  /*47d90*/  LDC R22, c[0x0][0x230] ;  /* 0x00008c00ff167b82 */ /* 0x002e620000000800 */
[----:B------:R-:W-:-:S04]  /*47da0*/  IMAD.WIDE R28, R6, 0x4, R28 ;  /* 0x00000004061c7825 */ /* 0x000fc800078e021c */
[C---:B---3--:R-:W-:Y:S01]  /*47db0*/  IMAD.WIDE R26, R6.reuse, 0x4, R26 ;  /* 0x00000004061a7825 */ /* 0x048fe200078e021a */
[----:B------:R-:W-:Y:S03]  /*47dc0*/  STL.64 [R1+0x4e8], R28 ;  /* 0x0004e81c01007387 */ /* 0x000fe60000100a00 */
[C---:B------:R-:W-:Y:S01]  /*47dd0*/  IMAD.WIDE R40, R6.reuse, 0x4, R38 ;  /* 0x0000000406287825 */ /* 0x040fe200078e0226 */
[----:B------:R3:W-:Y:S04]  /*47de0*/  STL.64 [R1+0x4d8], R26 ;  /* 0x0004d81a01007387 */ /* 0x0007e80000100a00 */
[----:B------:R-:W-:Y:S01]  /*47df0*/  LDGSTS.E [R20+0x25f80], desc[UR60][R28.64], P4 ;  /* 0x25f800001c147fae */ /* 0x000fe2000a12187c */
[----:B------:R-:W-:-:S03]  /*47e00*/  IMAD.WIDE R38, R6, 0x4, R36 ;  /* 0x0000000406267825 */ /* 0x000fc600078e0224 */
[----:B------:R-:W-:Y:S04]  /*47e10*/  STL.64 [R1+0x4c8], R40 ;  /* 0x0004c82801007387 */ /* 0x000fe80000100a00 */
[----:B------:R-:W-:Y:S04]  /*47e20*/  LDGSTS.E [R19+0x26380], desc[UR60][R26.64], P4 ;  /* 0x263800001a137fae */ /* 0x000fe8000a12187c */
[----:B------:R-:W-:Y:S04]  /*47e30*/  STL.64 [R1+0x4b8], R38 ;  /* 0x0004b82601007387 */ /* 0x000fe80000100a00 */
[----:B------:R-:W-:Y:S01]  /*47e40*/  LDGSTS.E [R18+0x26780], desc[UR60][R40.64], P4 ;  /* 0x2678000028127fae */ /* 0x000fe2000a12187c */
[----:B------:R-:W-:-:S03]  /*47e50*/  IMAD.WIDE R36, R6, 0x4, R30 ;  /* 0x0000000406247825 */ /* 0x000fc600078e021e */
[----:B---3--:R-:W3:Y:S04]  /*47e60*/  LDL.LU.64 R26, [R1+0x2898] ;  /* 0x00289800011a7983 */ /* 0x008ee80000300a00 */
[----:B------:R1:W-:Y:S04]  /*47e70*/  STL.64 [R1+0x4a8], R36 ;  /* 0x0004a82401007387 */ /* 0x0003e80000100a00 */
[----:B------:R-:W3:Y:S04]  /*47e80*/  LDL.LU.64 R30, [R1+0x2890] ;  /* 0x00289000011e7983 */ /* 0x000ee80000300a00 */
[----:B------:R-:W-:Y:S04]  /*47e90*/  LDGSTS.E [R9+0x26b80], desc[UR60][R38.64], P4 ;  /* 0x26b8000026097fae */ /* 0x000fe8000a12187c */
[----:B------:R-:W3:Y:S04]  /*47ea0*/  LDL.LU.64 R28, [R1+0x2888] ;  /* 0x00288800011c7983 */ /* 0x000ee80000300a00 */
[----:B------:R1:W-:Y:S01]  /*47eb0*/  LDGSTS.E [R8+0x26f80], desc[UR60][R36.64], P4 ;  /* 0x26f8000024087fae */ /* 0x0003e2000a12187c */
[----:B--2---:R-:W-:-:S05]  /*47ec0*/  IMAD.WIDE R10, R6, 0x4, R10 ;  /* 0x00000004060a7825 */ /* 0x004fca00078e020a */
[----:B------:R2:W-:Y:S01]  /*47ed0*/  STL.64 [R1+0x498], R10 ;  /* 0x0004980a01007387 */ /* 0x0005e20000100a00 */
[----:B-1----:R-:W-:-:S03]  /*47ee0*/  IMAD.WIDE R36, R6, 0x4, R34 ;  /* 0x0000000406247825 */ /* 0x002fc600078e0222 */
[----:B------:R-:W-:Y:S01]  /*47ef0*/  STL.64 [R1+0x4b00], R250 ;  /* 0x004b00fa01007387 */ /* 0x000fe20000100a00 */
[----:B------:R-:W-:-:S03]  /*47f00*/  IMAD.WIDE R38, R6, 0x4, R32 ;  /* 0x0000000406267825 */ /* 0x000fc600078e0220 */
[----:B------:R1:W-:Y:S04]  /*47f10*/  STL.64 [R1+0x488], R36 ;  /* 0x0004882401007387 */ /* 0x0003e80000100a00 */
[----:B------:R-:W-:Y:S04]  /*47f20*/  STL.64 [R1+0x478], R38 ;  /* 0x0004782601007387 */ /* 0x000fe80000100a00 */
[----:B------:R2:W-:Y:S04]  /*47f30*/  LDGSTS.E [R19+0x27380], desc[UR60][R10.64], P4 ;  /* 0x273800000a137fae */ /* 0x0005e8000a12187c */
[----:B------:R1:W-:Y:S04]  /*47f40*/  LDGSTS.E [R18+0x27780], desc[UR60][R36.64], P4 ;  /* 0x2778000024127fae */ /* 0x0003e8000a12187c */
[----:B------:R1:W-:Y:S01]  /*47f50*/  LDGSTS.E [R9+0x27b80], desc[UR60][R38.64], P4 ;  /* 0x27b8000026097fae */ /* 0x0003e2000a12187c */
[----:B----4-:R-:W-:-:S03]  /*47f60*/  IMAD.WIDE R32, R6, 0x4, R24 ;  /* 0x0000000406207825 */ /* 0x010fc600078e0218 */
[----:B------:R-:W4:Y:S01]  /*47f70*/  LDL.LU.64 R24, [R1+0x2880] ;  /* 0x0028800001187983 */ /* 0x000f220000300a00 */
[----:B------:R-:W-:Y:S01]  /*47f80*/  VIADD R20, R21, 0xfffffeff ;  /* 0xfffffeff15147836 */ /* 0x000fe20000000000 */
[----:B--2---:R-:W-:Y:S02]  /*47f90*/  IADD3 R19, R22, -0x102, RZ ;  /* 0xfffffefe16137810 */ /* 0x004fe40007ffe0ff */
[----:B------:R-:W2:Y:S01]  /*47fa0*/  LDL.LU.64 R10, [R1+0x2878] ;  /* 0x00287800010a7983 */ /* 0x000ea20000300a00 */
[C---:B-1----:R-:W-:Y:S01]  /*47fb0*/  VIADD R18, R0.reuse, 0x100000 ;  /* 0x0010000000127836 */ /* 0x042fe20000000000 */
[----:B------:R-:W1:Y:S02]  /*47fc0*/  LDC R21, c[0x0][0x230] ;  /* 0x00008c00ff157b82 */ /* 0x000e640000000800 */
[----:B------:R3:W-:Y:S04]  /*47fd0*/  STL.64 [R1+0x468], R32 ;  /* 0x0004682001007387 */ /* 0x0007e80000100a00 */
[----:B------:R-:W2:Y:S01]  /*47fe0*/  LDL.LU.64 R34, [R1+0x2870] ;  /* 0x0028700001227983 */ /* 0x000ea20000300a00 */
[----:B------:R-:W-:Y:S01]  /*47ff0*/  IADD3 R9, R0, 0x100000, RZ ;  /* 0x0010000000097810 */ /* 0x000fe20007ffe0ff */
[C---:B------:R-:W-:Y:S01]  /*48000*/  VIADD R205, R4.reuse, 0x100000 ;  /* 0x0010000004cd7836 */ /* 0x040fe20000000000 */
[----:B------:R-:W-:Y:S01]  /*48010*/  IADD3 R204, R4, 0x100000, RZ ;  /* 0x0010000004cc7810 */ /* 0x000fe20007ffe0ff */
[----:B------:R-:W2:Y:S01]  /*48020*/  LDL.LU.64 R36, [R1+0x2868] ;  /* 0x0028680001247983 */ /* 0x000ea20000300a00 */
[----:B------:R-:W-:Y:S01]  /*48030*/  VIADD R216, R216, 0xfffffe90 ;  /* 0xfffffe90d8d87836 */ /* 0x000fe20000000000 */
[----:B------:R-:W-:Y:S01]  /*48040*/  IADD3 R15, R217, -0x111, RZ ;  /* 0xfffffeefd90f7810 */ /* 0x000fe20007ffe0ff */
[C---:B------:R-:W-:Y:S01]  /*48050*/  VIADD R17, R4.reuse, 0x100000 ;  /* 0x0010000004117836 */ /* 0x040fe20000000000 */
[----:B------:R3:W-:Y:S01]  /*48060*/  LDGSTS.E [R8+0x27f80], desc[UR60][R32.64], P4 ;  /* 0x27f8000020087fae */ /* 0x0007e2000a12187c */
[----:B------:R-:W-:Y:S01]  /*48070*/  IADD3 R13, R4, 0x100000, RZ ;  /* 0x00100000040d7810 */ /* 0x000fe20007ffe0ff */
[----:B------:R-:W1:Y:S02]  /*48080*/  LDC R6, c[0x0][0x230] ;  /* 0x00008c00ff067b82 */ /* 0x000e640000000800 */
[----:B------:R-:W0:Y:S01]  /*48090*/  LDGDEPBAR ;  /* 0x00000000000079af */ /* 0x000e220000000000 */
[----:B------:R-:W-:-:S02]  /*480a0*/  ISETP.GE.U32.AND P0, PT, R20, 0x7ffffe80, PT ;  /* 0x7ffffe801400780c */ /* 0x000fc40003f06070 */
[----:B------:R-:W-:Y:S02]  /*480b0*/  ISETP.GE.U32.AND P1, PT, R19, 0x7ffffe7f, PT ;  /* 0x7ffffe7f1300780c */ /* 0x000fe40003f26070 */
[C---:B------:R-:W-:Y:S01]  /*480c0*/  IADD3 R19, R0.reuse, 0x100000, RZ ;  /* 0x0010000000137810 */ /* 0x040fe20007ffe0ff */
[----:B------:R-:W1:Y:S01]  /*480d0*/  LDC R20, c[0x0][0x230] ;  /* 0x00008c00ff147b82 */ /* 0x000e620000000800 */
[----:B---3--:R-:W-:Y:S02]  /*480e0*/  VIADD R8, R0, 0x100000 ;  /* 0x0010000000087836 */ /* 0x008fe40000000000 */
[----:B------:R-:W-:-:S05]  /*480f0*/  IMAD.WIDE R26, R5, 0x4, R26 ;  /* 0x00000004051a7825 */ /* 0x000fca00078e021a */
[----:B------:R-:W-:Y:S01]  /*48100*/  BAR.SYNC.DEFER_BLOCKING 0x0 ;  /* 0x0000000000007b1d */ /* 0x000fe20000010000 */
[----:B------:R-:W-:-:S05]  /*48110*/  IMAD.WIDE R32, R5, 0x4, R30 ;  /* 0x0000000405207825 */ /* 0x000fca00078e021e */
[----:B------:R3:W-:Y:S01]  /*48120*/  STL.64 [R1+0x460], R26 ;  /* 0x0004601a01007387 */ /* 0x0007e20000100a00 */
[----:B------:R-:W-:-:S03]  /*48130*/  IMAD.WIDE R22, R5, 0x4, R28 ;  /* 0x0000000405167825 */ /* 0x000fc600078e021c */
[----:B------:R1:W-:Y:S04]  /*48140*/  STL.64 [R1+0x458], R32 ;  /* 0x0004582001007387 */ /* 0x0003e80000100a00 */
[----:B------:R2:W-:Y:S04]  /*48150*/  STL.64 [R1+0x450], R22 ;  /* 0x0004501601007387 */ /* 0x0005e80000100a00 */
[----:B------:R-:W-:Y:S01]  /*48160*/  @!PT LDS RZ, [RZ] ;  /* 0x00000000fffff984 */ /* 0x000fe20000000800 */
[----:B------:R-:W-:Y:S01]  /*48170*/  @!PT LDS RZ, [RZ] ;  /* 0x00000000fffff984 */ /* 0x000fe20000000800 */
[----:B------:R-:W-:Y:S01]  /*48180*/  @!PT LDS RZ, [RZ] ;  /* 0x00000000fffff984 */ /* 0x000fe20000000800 */
[----:B------:R-:W-:Y:S04]  /*48190*/  LDGSTS.E [R18+-0x80000], desc[UR60][R26.64], !P0 ;  /* 0x800000001a127fae */ /* 0x000fe8000c12187c */
[----:B------:R-:W2:Y:S04]  /*481a0*/  LDL.LU.64 R28, [R1+0x2860] ;  /* 0x00286000011c7983 */ /* 0x000ea80000300a00 */
[----:B------:R-:W-:Y:S04]  /*481b0*/  LDGSTS.E [R9+-0x7c000], desc[UR60][R32.64], !P0 ;  /* 0x8400000020097fae */ /* 0x000fe8000c12187c */
[----:B---3--:R-:W3:Y:S04]  /*481c0*/  LDL.LU.64 R26, [R1+0x2858] ;  /* 0x00285800011a7983 */ /* 0x008ee80000300a00 */
[----:B------:R-:W3:Y:S04]  /*481d0*/  LDL.LU.64 R30, [R1+0x2850] ;  /* 0x00285000011e7983 */ /* 0x000ee80000300a00 */
[----:B-1----:R-:W3:Y:S04]  /*481e0*/  LDL.LU.64 R32, [R1+0x2848] ;  /* 0x0028480001207983 */ /* 0x002ee80000300a00 */
[----:B------:R1:W-:Y:S01]  /*481f0*/  LDGSTS.E [R8+-0x78000], desc[UR60][R22.64], !P0 ;  /* 0x8800000016087fae */ /* 0x0003e2000c12187c */
[----:B----4-:R-:W-:-:S04]  /*48200*/  IMAD.WIDE R24, R5, 0x4, R24 ;  /* 0x0000000405187825 */ /* 0x010fc800078e0218 */
[C---:B--2---:R-:W-:Y:S01]  /*48210*/  IMAD.WIDE R10, R5.reuse, 0x4, R10 ;  /* 0x00000004050a7825 */ /* 0x044fe200078e020a */
[----:B------:R2:W-:Y:S04]  /*48220*/  STL.64 [R1+0x448], R24 ;  /* 0x0004481801007387 */ /* 0x0005e80000100a00 */
[----:B------:R4:W-:Y:S01]  /*48230*/  LDGSTS.E [R19+-0x74000], desc[UR60][R24.64], !P0 ;  /* 0x8c00000018137fae */ /* 0x0009e2000c12187c */
[----:B------:R-:W-:-:S03]  /*48240*/  IMAD.WIDE R34, R5, 0x4, R34 ;  /* 0x0000000405227825 */ /* 0x000fc600078e0222 */
[----:B------:R4:W-:Y:S01]  /*48250*/  STL.64 [R1+0x440], R10 ;  /* 0x0004400a01007387 */ /* 0x0009e20000100a00 */
[----:B-1----:R-:W-:-:S03]  /*48260*/  IMAD.WIDE R22, R5, 0x4, R36 ;  /* 0x0000000405167825 */ /* 0x002fc600078e0224 */
[----:B------:R-:W-:Y:S04]  /*48270*/  LDGSTS.E [R18+-0x7fffc], desc[UR60][R10.64], !P1 ;  /* 0x800040000a127fae */ /* 0x000fe8000c92187c */
[----:B--2---:R-:W2:Y:S04]  /*48280*/  LDL.LU.64 R24, [R1+0x2840] ;  /* 0x0028400001187983 */ /* 0x004ea80000300a00 */
[----:B------:R1:W-:Y:S04]  /*48290*/  STL.64 [R1+0x438], R34 ;  /* 0x0004382201007387 */ /* 0x0003e80000100a00 */
[----:B------:R1:W-:Y:S04]  /*482a0*/  STL.64 [R1+0x430], R22 ;  /* 0x0004301601007387 */ /* 0x0003e80000100a00 */
[----:B----4-:R-:W4:Y:S04]  /*482b0*/  LDL.LU.64 R10, [R1+0x2838] ;  /* 0x00283800010a7983 */ /* 0x010f280000300a00 */
[----:B------:R-:W4:Y:S04]  /*482c0*/  LDL.LU.64 R36, [R1+0x2830] ;  /* 0x0028300001247983 */ /* 0x000f280000300a00 */
[----:B------:R-:W-:Y:S01]  /*482d0*/  LDGSTS.E [R9+-0x7bffc], desc[UR60][R34.64], !P1 ;  /* 0x8400400022097fae */ /* 0x000fe2000c92187c */
[----:B------:R-:W-:-:S03]  /*482e0*/  VIADD R19, R20, 0xfffffefd ;  /* 0xfffffefd14137836 */ /* 0x000fc60000000000 */
[----:B------:R1:W-:Y:S04]  /*482f0*/  LDGSTS.E [R8+-0x77ffc], desc[UR60][R22.64], !P1 ;  /* 0x8800400016087fae */ /* 0x0003e8000c92187c */
[----:B-1----:R-:W4:Y:S01]  /*48300*/  LDL.LU.64 R34, [R1+0x2828] ;  /* 0x0028280001227983 */ /* 0x002f220000300a00 */
[----:B------:R-:W-:Y:S01]  /*48310*/  ISETP.GE.U32.AND P0, PT, R19, 0x7ffffe7e, PT ;  /* 0x7ffffe7e1300780c */ /* 0x000fe20003f06070 */
[----:B------:R-:W-:Y:S01]  /*48320*/  VIADD R19, R0, 0x100000 ;  /* 0x0010000000137836 */ /* 0x000fe20000000000 */
[----:B------:R-:W-:Y:S01]  /*48330*/  IADD3 R20, R21, -0x104, RZ ;  /* 0xfffffefc15147810 */ /* 0x000fe20007ffe0ff */
[----:B------:R-:W1:Y:S08]  /*48340*/  LDC R22, c[0x0][0x230] ;  /* 0x00008c00ff167b82 */ /* 0x000e700000000800 */
[----:B------:R-:W1:Y:S01]  /*48350*/  LDC R23, c[0x0][0x230] ;  /* 0x00008c00ff177b82 */ /* 0x000e620000000800 */
[----:B------:R-:W-:-:S04]  /*48360*/  IMAD.WIDE R28, R5, 0x4, R28 ;  /* 0x00000004051c7825 */ /* 0x000fc800078e021c */
[C---:B---3--:R-:W-:Y:S01]  /*48370*/  IMAD.WIDE R26, R5.reuse, 0x4, R26 ;  /* 0x00000004051a7825 */ /* 0x048fe200078e021a */
[----:B------:R3:W-:Y:S03]  /*48380*/  STL.64 [R1+0x428], R28 ;  /* 0x0004281c01007387 */ /* 0x0007e60000100a00 */
[C---:B------:R-:W-:Y:S01]  /*48390*/  IMAD.WIDE R30, R5.reuse, 0x4, R30 ;  /* 0x00000004051e7825 */ /* 0x040fe200078e021e */
[----:B------:R3:W-:Y:S03]  /*483a0*/  STL.64 [R1+0x420], R26 ;  /* 0x0004201a01007387 */ /* 0x0007e60000100a00 */
[----:B------:R-:W-:Y:S01]  /*483b0*/  IMAD.WIDE R38, R5, 0x4, R32 ;  /* 0x0000000405267825 */ /* 0x000fe200078e0220 */
[----:B------:R-:W-:Y:S01]  /*483c0*/  LDGSTS.E [R19+-0x73ffc], desc[UR60][R28.64], !P1 ;  /* 0x8c0040001c137fae */ /* 0x000fe2000c92187c */
[----:B------:R-:W-:-:S03]  /*483d0*/  ISETP.GE.U32.AND P1, PT, R20, 0x7ffffe7d, PT ;  /* 0x7ffffe7d1400780c */ /* 0x000fc60003f26070 */
[----:B------:R1:W-:Y:S04]  /*483e0*/  STL.64 [R1+0x418], R30 ;  /* 0x0004181e01007387 */ /* 0x0003e80000100a00 */
[----:B------:R-:W-:Y:S04]  /*483f0*/  LDGSTS.E [R18+-0x7fff8], desc[UR60][R26.64], !P0 ;  /* 0x800080001a127fae */ /* 0x000fe8000c12187c */
[----:B---3--:R-:W3:Y:S04]  /*48400*/  LDL.LU.64 R28, [R1+0x2820] ;  /* 0x00282000011c7983 */ /* 0x008ee80000300a00 */
[----:B------:R-:W-:Y:S04]  /*48410*/  STL.64 [R1+0x410], R38 ;  /* 0x0004102601007387 */ /* 0x000fe80000100a00 */
[----:B------:R-:W3:Y:S04]  /*48420*/  LDL.LU.64 R26, [R1+0x25d8] ;  /* 0x0025d800011a7983 */ /* 0x000ee80000300a00 */
[----:B------:R-:W3:Y:S04]  /*48430*/  LDL.LU.64 R32, [R1+0x25d0] ;  /* 0x0025d00001207983 */ /* 0x000ee80000300a00 */
[----:B------:R-:W-:Y:S04]  /*48440*/  LDGSTS.E [R9+-0x7bff8], desc[UR60][R30.64], !P0 ;  /* 0x840080001e097fae */ /* 0x000fe8000c12187c */
[----:B------:R-:W-:Y:S04]  /*48450*/  LDGSTS.E [R8+-0x77ff8], desc[UR60][R38.64], !P0 ;  /* 0x8800800026087fae */ /* 0x000fe8000c12187c */
[----:B-1----:R-:W3:Y:S01]  /*48460*/  LDL.LU.64 R30, [R1+0x25c8] ;  /* 0x0025c800011e7983 */ /* 0x002ee20000300a00 */
[----:B--2---:R-:W-:-:S05]  /*48470*/  IMAD.WIDE R24, R5, 0x4, R24 ;  /* 0x0000000405187825 */ /* 0x004fca00078e0218 */
[----:B------:R1:W-:Y:S04]  /*48480*/  STL.64 [R1+0x408], R24 ;  /* 0x0004081801007387 */ /* 0x0003e80000100a00 */
[----:B------:R2:W-:Y:S01]  /*48490*/  LDGSTS.E [R19+-0x73ff8], desc[UR60][R24.64], !P0 ;  /* 0x8c00800018137fae */ /* 0x0005e2000c12187c */
[----:B----4-:R-:W-:-:S04]  /*484a0*/  IMAD.WIDE R10, R5, 0x4, R10 ;  /* 0x00000004050a7825 */ /* 0x010fc800078e020a */
[C---:B------:R-:W-:Y:S01]  /*484b0*/  IMAD.WIDE R36, R5.reuse, 0x4, R36 ;  /* 0x0000000405247825 */ /* 0x040fe200078e0224 */
[----:B------:R4:W-:Y:S04]  /*484c0*/  STL.64 [R1+0x400], R10 ;  /* 0x0004000a01007387 */ /* 0x0009e80000100a00 */
[----:B------:R-:W-:Y:S04]  /*484d0*/  LDGSTS.E [R18+-0x7fff4], desc[UR60][R10.64], !P1 ;  /* 0x8000c0000a127fae */ /* 0x000fe8000c92187c */
[----:B------:R-:W-:Y:S01]  /*484e0*/  LDGSTS.E [R9+-0x7bff4], desc[UR60][R36.64], !P1 ;  /* 0x8400c00024097fae */ /* 0x000fe2000c92187c */
[----:B------:R-:W-:-:S03]  /*484f0*/  IMAD.WIDE R20, R5, 0x4, R34 ;  /* 0x0000000405147825 */ /* 0x000fc600078e0222 */
[----:B------:R-:W3:Y:S04]  /*48500*/  LDL.LU.64 R34, [R1+0x25c0] ;  /* 0x0025c00001227983 */ /* 0x000ee80000300a00 */
[----:B------:R2:W-:Y:S04]  /*48510*/  STL.64 [R1+0x3f8], R36 ;  /* 0x0003f82401007387 */ /* 0x0005e80000100a00 */
[----:B------:R2:W-:Y:S04]  /*48520*/  STL.64 [R1+0x3f0], R20 ;  /* 0x0003f01401007387 */ /* 0x0005e80000100a00 */
[----:B-1----:R-:W3:Y:S04]  /*48530*/  LDL.LU.64 R24, [R1+0x25b8] ;  /* 0x0025b80001187983 */ /* 0x002ee80000300a00 */
[----:B----4-:R-:W4:Y:S04]  /*48540*/  LDL.LU.64 R10, [R1+0x25b0] ;  /* 0x0025b000010a7983 */ /* 0x010f280000300a00 */
[----:B--2---:R-:W2:Y:S01]  /*48550*/  LDL.LU.64 R36, [R1+0x25a8] ;  /* 0x0025a80001247983 */ /* 0x004ea20000300a00 */
[----:B------:R-:W-:-:S02]  /*48560*/  IADD3 R19, R22, -0x121, RZ ;  /* 0xfffffedf16137810 */ /* 0x000fc40007ffe0ff */
[----:B------:R-:W1:Y:S01]  /*48570*/  LDC R22, c[0x0][0x230] ;  /* 0x00008c00ff167b82 */ /* 0x000e620000000800 */
[----:B------:R3:W-:Y:S01]  /*48580*/  LDGSTS.E [R8+-0x77ff4], desc[UR60][R20.64], !P1 ;  /* 0x8800c00014087fae */ /* 0x0007e2000c92187c */
[----:B------:R-:W-:Y:S02]  /*48590*/  ISETP.GE.U32.AND P0, PT, R19, 0x7ffffe60, PT ;  /* 0x7ffffe601300780c */ /* 0x000fe40003f06070 */
[----:B------:R-:W-:Y:S01]  /*485a0*/  IADD3 R19, R0, 0x100000, RZ ;  /* 0x0010000000137810 */ /* 0x000fe20007ffe0ff */
[----:B---3--:R-:W-:-:S03]  /*485b0*/  VIADD R20, R23, 0xfffffede ;  /* 0xfffffede17147836 */ /* 0x008fc60000000000 */
[----:B------:R-:W3:Y:S08]  /*485c0*/  LDC R21, c[0x0][0x230] ;  /* 0x00008c00ff157b82 */ /* 0x000ef00000000800 */
[----:B------:R-:W1:Y:S01]  /*485d0*/  LDC R23, c[0x0][0x230] ;  /* 0x00008c00ff177b82 */ /* 0x000e620000000800 */
[----:B------:R-:W-:-:S04]  /*485e0*/  IMAD.WIDE R28, R5, 0x4, R28 ;  /* 0x00000004051c7825 */ /* 0x000fc800078e021c */
[C---:B------:R-:W-:Y:S01]  /*485f0*/  IMAD.WIDE R26, R5.reuse, 0x4, R26 ;  /* 0x00000004051a7825 */ /* 0x040fe200078e021a */
[----:B------:R1:W-:Y:S03]  /*48600*/  STL.64 [R1+0x3e8], R28 ;  /* 0x0003e81c01007387 */ /* 0x0003e60000100a00 */
[----:B------:R-:W-:Y:S01]  /*48610*/  IMAD.WIDE R32, R5, 0x4, R32 ;  /* 0x0000000405207825 */ /* 0x000fe200078e0220 */
[----:B------:R1:W-:Y:S04]  /*48620*/  STL.64 [R1+0x260], R26 ;  /* 0x0002601a01007387 */ /* 0x0003e80000100a00 */
[----:B------:R-:W-:Y:S01]  /*48630*/  LDGSTS.E [R19+-0x73ff4], desc[UR60][R28.64], !P1 ;  /* 0x8c00c0001c137fae */ /* 0x000fe2000c92187c */
[----:B------:R-:W-:-:S03]  /*48640*/  ISETP.GE.U32.AND P1, PT, R20, 0x7ffffe5f, PT ;  /* 0x7ffffe5f1400780c */ /* 0x000fc60003f26070 */
[----:B------:R1:W-:Y:S04]  /*48650*/  STL.64 [R1+0x258], R32 ;  /* 0x0002582001007387 */ /* 0x0003e80000100a00 */
[----:B------:R-:W-:Y:S01]  /*48660*/  LDGSTS.E [R18+-0x70000], desc[UR60][R26.64], !P0 ;  /* 0x900000001a127fae */ /* 0x000fe2000c12187c */
[----:B------:R-:W-:-:S03]  /*48670*/  IMAD.WIDE R38, R5, 0x4, R30 ;  /* 0x0000000405267825 */ /* 0x000fc600078e021e */
[----:B-1----:R-:W3:Y:S04]  /*48680*/  LDL.LU.64 R28, [R1+0x25a0] ;  /* 0x0025a000011c7983 */ /* 0x002ee80000300a00 */
[----:B------:R2:W-:Y:S04]  /*48690*/  STL.64 [R1+0x250], R38 ;  /* 0x0002502601007387 */ /* 0x0005e80000100a00 */
[----:B------:R-:W3:Y:S04]  /*486a0*/  LDL.LU.64 R26, [R1+0x2598] ;  /* 0x00259800011a7983 */ /* 0x000ee80000300a00 */
[----:B------:R-:W3:Y:S04]  /*486b0*/  LDL.LU.64 R30, [R1+0x2590] ;  /* 0x00259000011e7983 */ /* 0x000ee80000300a00 */
[----:B------:R-:W-:Y:S04]  /*486c0*/  LDGSTS.E [R9+-0x6c000], desc[UR60][R32.64], !P0 ;  /* 0x9400000020097fae */ /* 0x000fe8000c12187c */
[----:B------:R2:W-:Y:S04]  /*486d0*/  LDGSTS.E [R8+-0x68000], desc[UR60][R38.64], !P0 ;  /* 0x9800000026087fae */ /* 0x0005e8000c12187c */
[----:B------:R-:W3:Y:S01]  /*486e0*/  LDL.LU.64 R32, [R1+0x2588] ;  /* 0x0025880001207983 */ /* 0x000ee20000300a00 */
[----:B------:R-:W-:-:S05]  /*486f0*/  IMAD.WIDE R34, R5, 0x4, R34 ;  /* 0x0000000405227825 */ /* 0x000fca00078e0222 */
[----:B------:R1:W-:Y:S04]  /*48700*/  STL.64 [R1+0x248], R34 ;  /* 0x0002482201007387 */ /* 0x0003e80000100a00 */
[----:B------:R3:W-:Y:S01]  /*48710*/  LDGSTS.E [R19+-0x64000], desc[UR60][R34.64], !P0 ;  /* 0x9c00000022137fae */ /* 0x0007e2000c12187c */
[----:B------:R-:W-:-:S04]  /*48720*/  IMAD.WIDE R24, R5, 0x4, R24 ;  /* 0x0000000405187825 */ /* 0x000fc800078e0218 */
[C---:B----4-:R-:W-:Y:S01]  /*48730*/  IMAD.WIDE R10, R5.reuse, 0x4, R10 ;  /* 0x00000004050a7825 */ /* 0x050fe200078e020a */
[----:B------:R4:W-:Y:S03]  /*48740*/  STL.64 [R1+0x240], R24 ;  /* 0x0002401801007387 */ /* 0x0009e60000100a00 */
[----:B--2---:R-:W-:Y:S01]  /*48750*/  IMAD.WIDE R38, R5, 0x4, R36 ;  /* 0x0000000405267825 */ /* 0x004fe200078e0224 */
[----:B-1----:R-:W2:Y:S04]  /*48760*/  LDL.LU.64 R34, [R1+0x2580] ;  /* 0x0025800001227983 */ /* 0x002ea80000300a00 */
[----:B------:R1:W-:Y:S04]  /*48770*/  STL.64 [R1+0x238], R10 ;  /* 0x0002380a01007387 */ /* 0x0003e80000100a00 */
[----:B------:R1:W-:Y:S04]  /*48780*/  STL.64 [R1+0x230], R38 ;  /* 0x0002302601007387 */ /* 0x0003e80000100a00 */
[----:B------:R-:W-:Y:S04]  /*48790*/  LDGSTS.E [R18+-0x6fffc], desc[UR60][R24.64], !P1 ;  /* 0x9000400018127fae */ /* 0x000fe8000c92187c */
[----:B------:R-:W-:Y:S01]  /*487a0*/  LDGSTS.E [R9+-0x6bffc], desc[UR60][R10.64], !P1 ;  /* 0x940040000a097fae */ /* 0x000fe2000c92187c */
[----:B---3--:R-:W-:Y:S01]  /*487b0*/  VIADD R19, R21, 0xfffffedd ;  /* 0xfffffedd15137836 */ /* 0x008fe20000000000 */
[----:B------:R-:W-:Y:S01]  /*487c0*/  IADD3 R20, R22, -0x124, RZ ;  /* 0xfffffedc16147810 */ /* 0x000fe20007ffe0ff */
[----:B------:R-:W3:Y:S01]  /*487d0*/  LDC R21, c[0x0][0x230] ;  /* 0x00008c00ff157b82 */ /* 0x000ee20000000800 */
[----:B------:R1:W-:Y:S04]  /*487e0*/  LDGSTS.E [R8+-0x67ffc], desc[UR60][R38.64], !P1 ;  /* 0x9800400026087fae */ /* 0x0003e8000c92187c */
[----:B----4-:R-:W4:Y:S01]  /*487f0*/  LDL.LU.64 R24, [R1+0x2578] ;  /* 0x0025780001187983 */ /* 0x010f220000300a00 */
[----:B------:R-:W-:-:S02]  /*48800*/  ISETP.GE.U32.AND P0, PT, R19, 0x7ffffe5e, PT ;  /* 0x7ffffe5e1300780c */ /* 0x000fc40003f06070 */
[----:B------:R-:W3:Y:S01]  /*48810*/  LDC R22, c[0x0][0x230] ;  /* 0x00008c00ff167b82 */ /* 0x000ee20000000800 */
[----:B------:R-:W3:Y:S04]  /*48820*/  LDL.LU.64 R36, [R1+0x2570] ;  /* 0x0025700001247983 */ /* 0x000ee80000300a00 */
[----:B-1----:R-:W3:Y:S01]  /*48830*/  LDL.LU.64 R10, [R1+0x2568] ;  /* 0x00256800010a7983 */ /* 0x002ee20000300a00 */
[----:B------:R-:W-:Y:S02]  /*48840*/  VIADD R19, R0, 0x100000 ;  /* 0x0010000000137836 */ /* 0x000fe40000000000 */
        /* <DEDUP_REMOVED lines=13> */
[----:B------:R-:W-:Y:S04]  /*48920*/  LDGSTS.E [R9+-0x6bff8], desc[UR60][R30.64], !P0 ;  /* 0x940080001e097fae */ /* 0x000fe8000c12187c */
[----:B------:R-:W3:Y:S04]  /*48930*/  LDL.LU.64 R32, [R1+0x2350] ;  /* 0x0023500001207983 */ /* 0x000ee80000300a00 */
[----:B------:R3:W-:Y:S04]  /*48940*/  LDGSTS.E [R8+-0x67ff8], desc[UR60][R38.64], !P0 ;  /* 0x9800800026087fae */ /* 0x0007e8000c12187c */
[----:B------:R-:W3:Y:S01]  /*48950*/  LDL.LU.64 R30, [R1+0x2348] ;  /* 0x00234800011e7983 */ /* 0x000ee20000300a00 */
[----:B--2---:R-:W-:-:S05]  /*48960*/  IMAD.WIDE R34, R5, 0x4, R34 ;  /* 0x0000000405227825 */ /* 0x004fca00078e0222 */
[----:B------:R1:W-:Y:S04]  /*48970*/  STL.64 [R1+0x208], R34 ;  /* 0x0002082201007387 */ /* 0x0003e80000100a00 */
[----:B------:R2:W-:Y:S01]  /*48980*/  LDGSTS.E [R19+-0x63ff8], desc[UR60][R34.64], !P0 ;  /* 0x9c00800022137fae */ /* 0x0005e2000c12187c */
[----:B----4-:R-:W-:-:S04]  /*48990*/  IMAD.WIDE R24, R5, 0x4, R24 ;  /* 0x0000000405187825 */ /* 0x010fc800078e0218 */
[C---:B---3--:R-:W-:Y:S01]  /*489a0*/  IMAD.WIDE R38, R5.reuse, 0x4, R36 ;  /* 0x0000000405267825 */ /* 0x048fe200078e0224 */
[----:B------:R3:W-:Y:S03]  /*489b0*/  STL.64 [R1+0x200], R24 ;  /* 0x0002001801007387 */ /* 0x0007e60000100a00 */
[----:B------:R-:W-:Y:S01]  /*489c0*/  IMAD.WIDE R10, R5, 0x4, R10 ;  /* 0x00000004050a7825 */ /* 0x000fe200078e020a */
[----:B------:R-:W4:Y:S04]  /*489d0*/  LDL.LU.64 R36, [R1+0x2340] ;  /* 0x0023400001247983 */ /* 0x000f280000300a00 */
[----:B------:R-:W-:Y:S04]  /*489e0*/  STL.64 [R1+0x1f8], R38 ;  /* 0x0001f82601007387 */ /* 0x000fe80000100a00 */
[----:B------:R2:W-:Y:S04]  /*489f0*/  STL.64 [R1+0x1f0], R10 ;  /* 0x0001f00a01007387 */ /* 0x0005e80000100a00 */
[----:B-1----:R-:W4:Y:S04]  /*48a00*/  LDL.LU.64 R34, [R1+0x2338] ;  /* 0x0023380001227983 */ /* 0x002f280000300a00 */
[----:B------:R-:W-:Y:S04]  /*48a10*/  LDGSTS.E [R18+-0x6fff4], desc[UR60][R24.64], !P1 ;  /* 0x9000c00018127fae */ /* 0x000fe8000c92187c */
[----:B------:R1:W-:Y:S04]  /*48a20*/  LDGSTS.E [R9+-0x6bff4], desc[UR60][R38.64], !P1 ;  /* 0x9400c00026097fae */ /* 0x0003e8000c92187c */
[----:B------:R-:W-:Y:S04]  /*48a30*/  LDGSTS.E [R8+-0x67ff4], desc[UR60][R10.64], !P1 ;  /* 0x9800c0000a087fae */ /* 0x000fe8000c92187c */
[----:B---3--:R-:W3:Y:S04]  /*48a40*/  LDL.LU.64 R24, [R1+0x2330] ;  /* 0x0023300001187983 */ /* 0x008ee80000300a00 */
[----:B--2---:R-:W2:Y:S01]  /*48a50*/  LDL.LU.64 R10, [R1+0x2328] ;  /* 0x00232800010a7983 */ /* 0x004ea20000300a00 */
[----:B------:R-:W-:-:S02]  /*48a60*/  IADD3 R19, R21, -0x141, RZ ;  /* 0xfffffebf15137810 */ /* 0x000fc40007ffe0ff */
[----:B------:R-:W2:Y:S02]  /*48a70*/  LDC R21, c[0x0][0x230] ;  /* 0x00008c00ff157b82 */ /* 0x000ea40000000800 */
[----:B------:R-:W-:Y:S02]  /*48a80*/  ISETP.GE.U32.AND P0, PT, R19, 0x7ffffe40, PT ;  /* 0x7ffffe401300780c */ /* 0x000fe40003f06070 */
[----:B------:R-:W-:Y:S01]  /*48a90*/  IADD3 R19, R0, 0x100000, RZ ;  /* 0x0010000000137810 */ /* 0x000fe20007ffe0ff */
[----:B------:R-:W-:-:S04]  /*48aa0*/  IMAD.WIDE R28, R5, 0x4, R28 ;  /* 0x00000004051c7825 */ /* 0x000fc800078e021c */
[C---:B------:R-:W-:Y:S01]  /*48ab0*/  IMAD.WIDE R26, R5.reuse, 0x4, R26 ;  /* 0x00000004051a7825 */ /* 0x040fe200078e021a */
[----:B------:R1:W-:Y:S04]  /*48ac0*/  STL.64 [R1+0x1e8], R28 ;  /* 0x0001e81c01007387 */ /* 0x0003e80000100a00 */
[----:B------:R1:W-:Y:S01]  /*48ad0*/  STL.64 [R1+0x60], R26 ;  /* 0x0000601a01007387 */ /* 0x0003e20000100a00 */
[----:B------:R-:W-:-:S03]  /*48ae0*/  IMAD.WIDE R40, R5, 0x4, R32 ;  /* 0x0000000405287825 */ /* 0x000fc600078e0220 */
[----:B------:R-:W-:Y:S04]  /*48af0*/  LDGSTS.E [R19+-0x63ff4], desc[UR60][R28.64], !P1 ;  /* 0x9c00c0001c137fae */ /* 0x000fe8000c92187c */
[----:B------:R-:W2:Y:S01]  /*48b00*/  LDL.LU.64 R32, [R1+0x2320] ;  /* 0x0023200001207983 */ /* 0x000ea20000300a00 */
[----:B-1----:R-:W-:-:S03]  /*48b10*/  IMAD.WIDE R38, R5, 0x4, R30 ;  /* 0x0000000405267825 */ /* 0x002fc600078e021e */
[----:B------:R-:W-:Y:S04]  /*48b20*/  LDGSTS.E [R18+-0x60000], desc[UR60][R26.64], !P0 ;  /* 0xa00000001a127fae */ /* 0x000fe8000c12187c */
[----:B------:R-:W2:Y:S04]  /*48b30*/  LDL.LU.64 R30, [R1+0x2318] ;  /* 0x00231800011e7983 */ /* 0x000ea80000300a00 */
[----:B------:R4:W-:Y:S04]  /*48b40*/  STL.64 [R1+0x58], R40 ;  /* 0x0000582801007387 */ /* 0x0009e80000100a00 */
[----:B------:R4:W-:Y:S04]  /*48b50*/  LDGSTS.E [R9+-0x5c000], desc[UR60][R40.64], !P0 ;  /* 0xa400000028097fae */ /* 0x0009e8000c12187c */
[----:B------:R1:W-:Y:S04]  /*48b60*/  STL.64 [R1+0x50], R38 ;  /* 0x0000502601007387 */ /* 0x0003e80000100a00 */
[----:B------:R1:W-:Y:S04]  /*48b70*/  LDGSTS.E [R8+-0x58000], desc[UR60][R38.64], !P0 ;  /* 0xa800000026087fae */ /* 0x0003e8000c12187c */
[----:B------:R-:W2:Y:S04]  /*48b80*/  LDL.LU.64 R28, [R1+0x2310] ;  /* 0x00231000011c7983 */ /* 0x000ea80000300a00 */
[----:B------:R-:W2:Y:S01]  /*48b90*/  LDL.LU.64 R26, [R1+0x2308] ;  /* 0x00230800011a7983 */ /* 0x000ea20000300a00 */
[----:B----4-:R-:W-:-:S05]  /*48ba0*/  IMAD.WIDE R40, R5, 0x4, R36 ;  /* 0x0000000405287825 */ /* 0x010fca00078e0224 */
[----:B------:R-:W-:Y:S01]  /*48bb0*/  STL.64 [R1+0x48], R40 ;  /* 0x0000482801007387 */ /* 0x000fe20000100a00 */
[----:B------:R-:W-:Y:S02]  /*48bc0*/  VIADD R20, R23, 0xfffffebe ;  /* 0xfffffebe17147836 */ /* 0x000fe40000000000 */
[----:B------:R-:W4:Y:S01]  /*48bd0*/  LDC R23, c[0x0][0x230] ;  /* 0x00008c00ff177b82 */ /* 0x000f220000000800 */
[----:B------:R2:W-:Y:S01]  /*48be0*/  LDGSTS.E [R19+-0x54000], desc[UR60][R40.64], !P0 ;  /* 0xac00000028137fae */ /* 0x0005e2000c12187c */
[----:B-1----:R-:W-:-:S04]  /*48bf0*/  IMAD.WIDE R38, R5, 0x4, R34 ;  /* 0x0000000405267825 */ /* 0x002fc800078e0222 */
[C---:B---3--:R-:W-:Y:S02]  /*48c00*/  IMAD.WIDE R36, R5.reuse, 0x4, R24 ;  /* 0x0000000405247825 */ /* 0x048fe400078e0218 */
[----:B------:R-:W3:Y:S04]  /*48c10*/  LDL.LU.64 R24, [R1+0x2300] ;  /* 0x0023000001187983 */ /* 0x000ee80000300a00 */
[----:B------:R-:W-:Y:S01]  /*48c20*/  STL.64 [R1+0x40], R38 ;  /* 0x0000402601007387 */ /* 0x000fe20000100a00 */
[----:B--2---:R-:W-:-:S03]  /*48c30*/  IMAD.WIDE R34, R5, 0x4, R10 ;  /* 0x0000000405227825 */ /* 0x004fc600078e020a */
[----:B------:R-:W2:Y:S01]  /*48c40*/  LDL.LU.64 R10, [R1+0x22f8] ;  /* 0x0022f800010a7983 */ /* 0x000ea20000300a00 */
[----:B------:R-:W-:Y:S01]  /*48c50*/  ISETP.GE.U32.AND P1, PT, R20, 0x7ffffe3f, PT ;  /* 0x7ffffe3f1400780c */ /* 0x000fe20003f26070 */
[----:B------:R-:W-:Y:S01]  /*48c60*/  VIADD R19, R21, 0xfffffebd ;  /* 0xfffffebd15137836 */ /* 0x000fe20000000000 */
[----:B------:R-:W-:Y:S01]  /*48c70*/  IADD3 R20, R22, -0x144, RZ ;  /* 0xfffffebc16147810 */ /* 0x000fe20007ffe0ff */
[----:B------:R-:W-:Y:S01]  /*48c80*/  STL.64 [R1+0x38], R36 ;  /* 0x0000382401007387 */ /* 0x000fe20000100a00 */
[----:B------:R-:W1:Y:S02]  /*48c90*/  LDC R21, c[0x0][0x230] ;  /* 0x00008c00ff157b82 */ /* 0x000e640000000800 */
[----:B------:R-:W-:Y:S01]  /*48ca0*/  ISETP.GE.U32.AND P0, PT, R19, 0x7ffffe3e, PT ;  /* 0x7ffffe3e1300780c */ /* 0x000fe20003f06070 */
[----:B------:R-:W-:Y:S01]  /*48cb0*/  VIADD R19, R0, 0x100000 ;  /* 0x0010000000137836 */ /* 0x000fe20000000000 */
[----:B------:R-:W-:Y:S04]  /*48cc0*/  STL.64 [R1+0x30], R34 ;  /* 0x0000302201007387 */ /* 0x000fe80000100a00 */
[----:B------:R-:W4:Y:S01]  /*48cd0*/  LDC R22, c[0x0][0x230] ;  /* 0x00008c00ff167b82 */ /* 0x000f220000000800 */
[----:B------:R-:W-:Y:S04]  /*48ce0*/  LDGSTS.E [R18+-0x5fffc], desc[UR60][R38.64], !P1 ;  /* 0xa000400026127fae */ /* 0x000fe8000c92187c */
[----:B------:R-:W-:Y:S04]  /*48cf0*/  LDGSTS.E [R9+-0x5bffc], desc[UR60][R36.64], !P1 ;  /* 0xa400400024097fae */ /* 0x000fe8000c92187c */
[----:B------:R-:W-:Y:S01]  /*48d00*/  LDGSTS.E [R8+-0x57ffc], desc[UR60][R34.64], !P1 ;  /* 0xa800400022087fae */ /* 0x000fe2000c92187c */
[----:B------:R-:W-:-:S05]  /*48d10*/  IMAD.WIDE R32, R5, 0x4, R32 ;  /* 0x0000000405207825 */ /* 0x000fca00078e0220 */
[----:B------:R-:W-:Y:S01]  /*48d20*/  LDGSTS.E [R19+-0x53ffc], desc[UR60][R32.64], !P1 ;  /* 0xac00400020137fae */ /* 0x000fe2000c92187c */
[----:B------:R-:W-:-:S03]  /*48d30*/  IMAD.WIDE R30, R5, 0x4, R30 ;  /* 0x00000004051e7825 */ /* 0x000fc600078e021e */
[----:B------:R-:W-:Y:S01]  /*48d40*/  STL.64 [R1+0x28], R32 ;  /* 0x0000282001007387 */ /* 0x000fe20000100a00 */
[----:B------:R-:W-:-:S03]  /*48d50*/  ISETP.GE.U32.AND P1, PT, R20, 0x7ffffe3d, PT ;  /* 0x7ffffe3d1400780c */ /* 0x000fc60003f26070 */
[----:B------:R1:W-:Y:S04]  /*48d60*/  STL.64 [R1+0x20], R30 ;  /* 0x0000201e01007387 */ /* 0x0003e80000100a00 */
[----:B------:R-:W-:Y:S01]  /*48d70*/  LDGSTS.E [R18+-0x5fff8], desc[UR60][R30.64], !P0 ;  /* 0xa00080001e127fae */ /* 0x000fe2000c12187c */
[----:B------:R-:W-:-:S04]  /*48d80*/  IMAD.WIDE R28, R5, 0x4, R28 ;  /* 0x00000004051c7825 */ /* 0x000fc800078e021c */
[C---:B------:R-:W-:Y:S01]  /*48d90*/  IMAD.WIDE R26, R5.reuse, 0x4, R26 ;  /* 0x00000004051a7825 */ /* 0x040fe200078e021a */
[----:B------:R4:W-:Y:S04]  /*48da0*/  STL.64 [R1+0x18], R28 ;  /* 0x0000181c01007387 */ /* 0x0009e80000100a00 */
[----:B------:R4:W-:Y:S04]  /*48db0*/  STL.64 [R1+0x10], R26 ;  /* 0x0000101a01007387 */ /* 0x0009e80000100a00 */
[----:B------:R-:W-:Y:S04]  /*48dc0*/  LDGSTS.E [R9+-0x5bff8], desc[UR60][R28.64], !P0 ;  /* 0xa40080001c097fae */ /* 0x000fe8000c12187c */
[----:B-1----:R-:W2:Y:S04]  /*48dd0*/  LDL.LU.64 R30, [R1+0x2100] ;  /* 0x00210000011e7983 */ /* 0x002ea80000300a00 */
[----:B------:R-:W-:Y:S04]  /*48de0*/  LDGSTS.E [R8+-0x57ff8], desc[UR60][R26.64], !P0 ;  /* 0xa80080001a087fae */ /* 0x000fe8000c12187c */
[----:B----4-:R-:W4:Y:S04]  /*48df0*/  LDL.LU.64 R28, [R1+0x20f8] ;  /* 0x0020f800011c7983 */ /* 0x010f280000300a00 */
[----:B------:R-:W4:Y:S01]  /*48e00*/  LDL.LU.64 R26, [R1+0x20f0] ;  /* 0x0020f000011a7983 */ /* 0x000f220000300a00 */
[----:B---3--:R-:W-:-:S04]  /*48e10*/  IMAD.WIDE R24, R5, 0x4, R24 ;  /* 0x0000000405187825 */ /* 0x008fc800078e0218 */
[C---:B--2---:R-:W-:Y:S01]  /*48e20*/  IMAD.WIDE R10, R5.reuse, 0x4, R10 ;  /* 0x00000004050a7825 */ /* 0x044fe200078e020a */
[----:B------:R1:W-:Y:S04]  /*48e30*/  STL.64 [R1+0x8], R24 ;  /* 0x0000081801007387 */ /* 0x0003e80000100a00 */
[----:B------:R2:W-:Y:S04]  /*48e40*/  STL.64 [R1], R10 ;  /* 0x0000000a01007387 */ /* 0x0005e80000100a00 */
[----:B------:R-:W3:Y:S04]  /*48e50*/  LDL.LU.64 R36, [R1+0x20e8] ;  /* 0x0020e80001247983 */ /* 0x000ee80000300a00 */
[----:B------:R3:W-:Y:S04]  /*48e60*/  LDGSTS.E [R19+-0x53ff8], desc[UR60][R24.64], !P0 ;  /* 0xac00800018137fae */ /* 0x0007e8000c12187c */
[----:B------:R-:W3:Y:S04]  /*48e70*/  LDL.LU.64 R34, [R1+0x20e0] ;  /* 0x0020e00001227983 */ /* 0x000ee80000300a00 */
[----:B------:R-:W-:Y:S04]  /*48e80*/  LDGSTS.E [R18+-0x5fff4], desc[UR60][R10.64], !P1 ;  /* 0xa000c0000a127fae */ /* 0x000fe8000c92187c */
[----:B-1----:R-:W3:Y:S01]  /*48e90*/  LDL.LU.64 R24, [R1+0x20d8] ;  /* 0x0020d80001187983 */ /* 0x002ee20000300a00 */
[----:B------:R-:W-:-:S03]  /*48ea0*/  IMAD.WIDE R46, R5, 0x4, R30 ;  /* 0x00000004052e7825 */ /* 0x000fc600078e021e */
[----:B--2---:R-:W2:Y:S04]  /*48eb0*/  LDL.LU.64 R10, [R1+0x20d0] ;  /* 0x0020d000010a7983 */ /* 0x004ea80000300a00 */
[----:B------:R-:W-:Y:S04]  /*48ec0*/  STL.64 [R1+0x4b08], R242 ;  /* 0x004b08f201007387 */ /* 0x000fe80000100a00 */
[----:B------:R-:W-:Y:S01]  /*48ed0*/  STL.64 [R1+0x4b10], R240 ;  /* 0x004b10f001007387 */ /* 0x000fe20000100a00 */
[----:B----4-:R-:W-:-:S03]  /*48ee0*/  IMAD.WIDE R44, R5, 0x4, R28 ;  /* 0x00000004052c7825 */ /* 0x010fc600078e021c */
[----:B------:R-:W4:Y:S01]  /*48ef0*/  LDL.LU.64 R32, [R1+0x20c8] ;  /* 0x0020c80001207983 */ /* 0x000f220000300a00 */
[----:B------:R-:W-:-:S03]  /*48f00*/  IMAD.WIDE R42, R5, 0x4, R26 ;  /* 0x00000004052a7825 */ /* 0x000fc600078e021a */
[----:B------:R-:W4:Y:S04]  /*48f10*/  LDL.LU.64 R30, [R1+0x20c0] ;  /* 0x0020c000011e7983 */ /* 0x000f280000300a00 */
[----:B------:R-:W4:Y:S04]  /*48f20*/  LDL.LU.64 R28, [R1+0x20b8] ;  /* 0x0020b800011c7983 */ /* 0x000f280000300a00 */
[----:B------:R-:W4:Y:S04]  /*48f30*/  LDL.LU.64 R26, [R1+0x20b0] ;  /* 0x0020b000011a7983 */ /* 0x000f280000300a00 */
[----:B------:R-:W-:Y:S04]  /*48f40*/  STL.64 [R1+0x4b18], R238 ;  /* 0x004b18ee01007387 */ /* 0x000fe80000100a00 */
[----:B------:R-:W-:Y:S04]  /*48f50*/  STL.64 [R1+0x4b20], R46 ;  /* 0x004b202e01007387 */ /* 0x000fe80000100a00 */
[----:B------:R1:W-:Y:S04]  /*48f60*/  STL.64 [R1+0x4b30], R44 ;  /* 0x004b302c01007387 */ /* 0x0003e80000100a00 */
[----:B------:R1:W-:Y:S01]  /*48f70*/  STL.64 [R1+0x4b40], R42 ;  /* 0x004b402a01007387 */ /* 0x0003e20000100a00 */
[----:B---3--:R-:W-:Y:S01]  /*48f80*/  IMAD.WIDE R40, R5, 0x4, R36 ;  /* 0x0000000405287825 */ /* 0x008fe200078e0224 */
[----:B------:R-:W-:-:S02]  /*48f90*/  IADD3 R19, R21, -0x161, RZ ;  /* 0xfffffe9f15137810 */ /* 0x000fc40007ffe0ff */
[----:B------:R-:W-:Y:S01]  /*48fa0*/  LDGSTS.E [R9+-0x5bff4], desc[UR60][R242.64], !P1 ;  /* 0xa400c000f2097fae */ /* 0x000fe2000c92187c */
[----:B------:R-:W3:Y:S01]  /*48fb0*/  LDC R21, c[0x0][0x230] ;  /* 0x00008c00ff157b82 */ /* 0x000ee20000000800 */
[----:B------:R-:W-:-:S04]  /*48fc0*/  IMAD.WIDE R38, R5, 0x4, R34 ;  /* 0x0000000405267825 */ /* 0x000fc800078e0222 */
[----:B------:R-:W-:Y:S01]  /*48fd0*/  IMAD.WIDE R36, R5, 0x4, R24 ;  /* 0x0000000405247825 */ /* 0x000fe200078e0218 */
[----:B------:R-:W-:Y:S01]  /*48fe0*/  ISETP.GE.U32.AND P0, PT, R19, 0x7ffffe20, PT ;  /* 0x7ffffe201300780c */ /* 0x000fe20003f06070 */
[----:B------:R-:W4:Y:S04]  /*48ff0*/  LDL.LU.64 R24, [R1+0x20a8] ;  /* 0x0020a80001187983 */ /* 0x000f280000300a00 */
[----:B------:R-:W4:Y:S04]  /*49000*/  LDL.LU.64 R58, [R1+0x20a0] ;  /* 0x0020a000013a7983 */ /* 0x000f280000300a00 */
[----:B------:R-:W4:Y:S01]  /*49010*/  LDL.LU.64 R54, [R1+0x2098] ;  /* 0x0020980001367983 */ /* 0x000f220000300a00 */
[----:B------:R-:W-:-:S03]  /*49020*/  VIADD R20, R23, 0xfffffe9e ;  /* 0xfffffe9e17147836 */ /* 0x000fc60000000000 */
[----:B------:R-:W-:Y:S01]  /*49030*/  LDGSTS.E [R8+-0x57ff4], desc[UR60][R240.64], !P1 ;  /* 0xa800c000f0087fae */ /* 0x000fe2000c92187c */
[----:B--2---:R-:W-:-:S03]  /*49040*/  IMAD.WIDE R34, R5, 0x4, R10 ;  /* 0x0000000405227825 */ /* 0x004fc600078e020a */
[----:B------:R-:W2:Y:S01]  /*49050*/  LDL.LU.64 R10, [R1+0x2090] ;  /* 0x00209000010a7983 */ /* 0x000ea20000300a00 */
[----:B------:R-:W-:-:S05]  /*49060*/  IADD3 R19, R0, 0x100000, RZ ;  /* 0x0010000000137810 */ /* 0x000fca0007ffe0ff */
[----:B------:R-:W-:Y:S04]  /*49070*/  LDGSTS.E [R19+-0x53ff4], desc[UR60][R238.64], !P1 ;  /* 0xac00c000ee137fae */ /* 0x000fe8000c92187c */
[----:B------:R-:W-:Y:S04]  /*49080*/  LDGSTS.E [R18+-0x50000], desc[UR60][R46.64], !P0 ;  /* 0xb00000002e127fae */ /* 0x000fe8000c12187c */
[----:B------:R-:W-:Y:S01]  /*49090*/  LDGSTS.E [R9+-0x4c000], desc[UR60][R44.64], !P0 ;  /* 0xb40000002c097fae */ /* 0x000fe2000c12187c */
[----:B------:R-:W-:-:S03]  /*490a0*/  ISETP.GE.U32.AND P1, PT, R20, 0x7ffffe1f, PT ;  /* 0x7ffffe1f1400780c */ /* 0x000fc60003f26070 */
[----:B------:R-:W-:Y:S04]  /*490b0*/  LDGSTS.E [R8+-0x48000], desc[UR60][R42.64], !P0 ;  /* 0xb80000002a087fae */ /* 0x000fe8000c12187c */
[----:B------:R3:W-:Y:S04]  /*490c0*/  LDGSTS.E [R19+-0x44000], desc[UR60][R40.64], !P0 ;  /* 0xbc00000028137fae */ /* 0x0007e8000c12187c */
[----:B------:R1:W-:Y:S04]  /*490d0*/  STL.64 [R1+0x4b48], R40 ;  /* 0x004b482801007387 */ /* 0x0003e80000100a00 */
[----:B------:R-:W1:Y:S01]  /*490e0*/  LDL.LU.64 R62, [R1+0x2818] ;  /* 0x00281800013e7983 */ /* 0x000e620000300a00 */
[----:B---3--:R-:W-:-:S03]  /*490f0*/  VIADD R19, R21, 0xfffffe9d ;  /* 0xfffffe9d15137836 */ /* 0x008fc60000000000 */
[----:B------:R-:W3:Y:S02]  /*49100*/  LDL.LU.64 R60, [R1+0x2810] ;  /* 0x00281000013c7983 */ /* 0x000ee40000300a00 */
[----:B------:R-:W-:Y:S02]  /*49110*/  ISETP.GE.U32.AND P0, PT, R19, 0x7ffffe1e, PT ;  /* 0x7ffffe1e1300780c */ /* 0x000fe40003f06070 */
[----:B------:R-:W3:Y:S01]  /*49120*/  LDL.LU.64 R56, [R1+0x2808] ;  /* 0x0028080001387983 */ /* 0x000ee20000300a00 */
[----:B------:R-:W-:Y:S02]  /*49130*/  VIADD R19, R0, 0x100000 ;  /* 0x0010000000137836 */ /* 0x000fe40000000000 */
[C---:B----4-:R-:W-:Y:S01]  /*49140*/  IMAD.WIDE R32, R5.reuse, 0x4, R32 ;  /* 0x0000000405207825 */ /* 0x050fe200078e0220 */
[----:B------:R-:W-:Y:S03]  /*49150*/  LDGSTS.E [R18+-0x4fffc], desc[UR60][R38.64], !P1 ;  /* 0xb000400026127fae */ /* 0x000fe6000c92187c */
[C---:B------:R-:W-:Y:S01]  /*49160*/  IMAD.WIDE R30, R5.reuse, 0x4, R30 ;  /* 0x00000004051e7825 */ /* 0x040fe200078e021e */
[----:B------:R-:W-:Y:S04]  /*49170*/  LDGSTS.E [R9+-0x4bffc], desc[UR60][R36.64], !P1 ;  /* 0xb400400024097fae */ /* 0x000fe8000c92187c */
[----:B------:R-:W-:Y:S04]  /*49180*/  LDGSTS.E [R8+-0x47ffc], desc[UR60][R34.64], !P1 ;  /* 0xb800400022087fae */ /* 0x000fe8000c92187c */
[----:B------:R-:W-:Y:S04]  /*49190*/  LDGSTS.E [R19+-0x43ffc], desc[UR60][R32.64], !P1 ;  /* 0xbc00400020137fae */ /* 0x000fe8000c92187c */
[----:B------:R2:W-:Y:S01]  /*491a0*/  LDGSTS.E [R18+-0x4fff8], desc[UR60][R30.64], !P0 ;  /* 0xb00080001e127fae */ /* 0x0005e2000c12187c */
[----:B------:R-:W-:Y:S01]  /*491b0*/  IADD3 R20, R22, -0x164, RZ ;  /* 0xfffffe9c16147810 */ /* 0x000fe20007ffe0ff */
[----:B------:R-:W-:-:S04]  /*491c0*/  IMAD.WIDE R22, R5, 0x4, R58 ;  /* 0x0000000405167825 */ /* 0x000fc800078e023a */
[C---:B--2---:R-:W-:Y:S02]  /*491d0*/  IMAD.WIDE R18, R5.reuse, 0x4, R10 ;  /* 0x0000000405127825 */ /* 0x044fe400078e020a */
[----:B------:R-:W2:Y:S04]  /*491e0*/  LDL.LU.64 R10, [R1+0x2800] ;  /* 0x00280000010a7983 */ /* 0x000ea80000300a00 */
[----:B------:R-:W4:Y:S04]  /*491f0*/  LDL.LU.64 R66, [R1+0x27f8] ;  /* 0x0027f80001427983 */ /* 0x000f280000300a00 */
[----:B------:R-:W4:Y:S04]  /*49200*/  LDL.LU.64 R64, [R1+0x27f0] ;  /* 0x0027f00001407983 */ /* 0x000f280000300a00 */
[----:B------:R-:W4:Y:S01]  /*49210*/  LDL.LU.64 R58, [R1+0x27e8] ;  /* 0x0027e800013a7983 */ /* 0x000f220000300a00 */
[----:B------:R-:W-:Y:S01]  /*49220*/  IMAD.WIDE R28, R5, 0x4, R28 ;  /* 0x00000004051c7825 */ /* 0x000fe200078e021c */
[----:B------:R-:W-:-:S03]  /*49230*/  ISETP.GE.U32.AND P1, PT, R20, 0x7ffffe1d, PT ;  /* 0x7ffffe1d1400780c */ /* 0x000fc60003f26070 */
[C---:B------:R-:W-:Y:S01]  /*49240*/  IMAD.WIDE R26, R5.reuse, 0x4, R26 ;  /* 0x00000004051a7825 */ /* 0x040fe200078e021a */
[----:B------:R-:W-:Y:S03]  /*49250*/  LDGSTS.E [R9+-0x4bff8], desc[UR60][R28.64], !P0 ;  /* 0xb40080001c097fae */ /* 0x000fe6000c12187c */
[C---:B------:R-:W-:Y:S01]  /*49260*/  IMAD.WIDE R24, R5.reuse, 0x4, R24 ;  /* 0x0000000405187825 */ /* 0x040fe200078e0218 */
[----:B------:R-:W-:Y:S04]  /*49270*/  LDGSTS.E [R8+-0x47ff8], desc[UR60][R26.64], !P0 ;  /* 0xb80080001a087fae */ /* 0x000fe8000c12187c */
[----:B------:R3:W-:Y:S01]  /*49280*/  LDGSTS.E [R49+-0x43ff8], desc[UR60][R24.64], !P0 ;  /* 0xbc00800018317fae */ /* 0x0007e2000c12187c */
[----:B-1----:R-:W-:-:S03]  /*49290*/  IMAD.WIDE R44, R5, 0x4, R62 ;  /* 0x00000004052c7825 */ /* 0x002fc600078e023e */
[----:B------:R-:W-:Y:S01]  /*492a0*/  LDGSTS.E [R48+-0x4fff4], desc[UR60][R22.64], !P1 ;  /* 0xb000c00016307fae */ /* 0x000fe2000c92187c */
[----:B---3--:R-:W-:Y:S01]  /*492b0*/  IMAD.WIDE R42, R5, 0x4, R60 ;  /* 0x00000004052a7825 */ /* 0x008fe200078e023c */
[----:B------:R-:W-:-:S03]  /*492c0*/  IADD3 R49, R50, -0x105, RZ ;  /* 0xfffffefb32317810 */ /* 0x000fc60007ffe0ff */
[----:B------:R-:W-:Y:S01]  /*492d0*/  IMAD.WIDE R20, R5, 0x4, R54 ;  /* 0x0000000405147825 */ /* 0x000fe200078e0236 */
[----:B------:R4:W-:Y:S01]  /*492e0*/  STL.64 [R1+0x3e0], R44 ;  /* 0x0003e02c01007387 */ /* 0x0009e20000100a00 */
[----:B------:R-:W1:Y:S01]  /*492f0*/  LDC R54, c[0x0][0x230] ;  /* 0x00008c00ff367b82 */ /* 0x000e620000000800 */
[----:B------:R-:W-:Y:S01]  /*49300*/  ISETP.GE.U32.AND P0, PT, R49, 0x7ffffe7c, PT ;  /* 0x7ffffe7c3100780c */ /* 0x000fe20003f06070 */
[----:B------:R-:W-:Y:S01]  /*49310*/  IMAD.WIDE R40, R5, 0x4, R56 ;  /* 0x0000000405287825 */ /* 0x000fe200078e0238 */
[----:B------:R3:W-:Y:S04]  /*49320*/  STL.64 [R1+0x3d8], R42 ;  /* 0x0003d82a01007387 */ /* 0x0007e80000100a00 */
[----:B------:R-:W3:Y:S01]  /*49330*/  LDL.LU.64 R68, [R1+0x27e0] ;  /* 0x0027e00001447983 */ /* 0x000ee20000300a00 */
[C---:B------:R-:W-:Y:S01]  /*49340*/  VIADD R50, R2.reuse, 0x100000 ;  /* 0x0010000002327836 */ /* 0x040fe20000000000 */
[----:B------:R-:W1:Y:S02]  /*49350*/  LDC R55, c[0x0][0x230] ;  /* 0x00008c00ff377b82 */ /* 0x000e640000000800 */
[----:B------:R-:W-:Y:S04]  /*49360*/  LDGSTS.E [R9+-0x4bff4], desc[UR60][R20.64], !P1 ;  /* 0xb400c00014097fae */ /* 0x000fe8000c92187c */
[----:B------:R3:W-:Y:S04]  /*49370*/  STL.64 [R1+0x3d0], R40 ;  /* 0x0003d02801007387 */ /* 0x0007e80000100a00 */
[----:B------:R1:W-:Y:S04]  /*49380*/  LDGSTS.E [R8+-0x47ff4], desc[UR60][R18.64], !P1 ;  /* 0xb800c00012087fae */ /* 0x0003e8000c92187c */
[----:B------:R-:W3:Y:S01]  /*49390*/  LDL.LU.64 R62, [R1+0x27d8] ;  /* 0x0027d800013e7983 */ /* 0x000ee20000300a00 */
[----:B------:R-:W-:-:S03]  /*493a0*/  IADD3 R49, R2, 0x100000, RZ ;  /* 0x0010000002317810 */ /* 0x000fc60007ffe0ff */
[----:B------:R-:W3:Y:S01]  /*493b0*/  LDL.LU.64 R60, [R1+0x27d0] ;  /* 0x0027d000013c7983 */ /* 0x000ee20000300a00 */
[----:B-1----:R-:W-:-:S03]  /*493c0*/  IMAD.WIDE R8, R5, 0x4, R236 ;  /* 0x0000000405087825 */ /* 0x002fc600078e02ec */
[----:B------:R-:W3:Y:S01]  /*493d0*/  LDL.LU.64 R56, [R1+0x27c8] ;  /* 0x0027c80001387983 */ /* 0x000ee20000300a00 */
[----:B------:R-:W-:-:S03]  /*493e0*/  VIADD R48, R2, 0x100000 ;  /* 0x0010000002307836 */ /* 0x000fc60000000000 */
[----:B------:R1:W-:Y:S04]  /*493f0*/  LDGSTS.E [R51+-0x43ff4], desc[UR60][R8.64], !P1 ;  /* 0xbc00c00008337fae */ /* 0x0003e8000c92187c */
[----:B------:R4:W-:Y:S04]  /*49400*/  LDGSTS.E [R50+-0x80000], desc[UR60][R44.64], !P0 ;  /* 0x800000002c327fae */ /* 0x0009e8000c12187c */
[----:B------:R3:W-:Y:S01]  /*49410*/  LDGSTS.E [R49+-0x7c000], desc[UR60][R42.64], !P0 ;  /* 0x840000002a317fae */ /* 0x0007e2000c12187c */
[----:B-1----:R-:W-:-:S03]  /*49420*/  IADD3 R51, R2, 0x100000, RZ ;  /* 0x0010000002337810 */ /* 0x002fc60007ffe0ff */
[----:B------:R1:W-:Y:S01]  /*49430*/  LDGSTS.E [R48+-0x78000], desc[UR60][R40.64], !P0 ;  /* 0x8800000028307fae */ /* 0x0003e2000c12187c */
[----:B--2---:R-:W-:-:S04]  /*49440*/  IMAD.WIDE R10, R5, 0x4, R10 ;  /* 0x00000004050a7825 */ /* 0x004fc800078e020a */
[C---:B----4-:R-:W-:Y:S01]  /*49450*/  IMAD.WIDE R44, R5.reuse, 0x4, R66 ;  /* 0x00000004052c7825 */ /* 0x050fe200078e0242 */
[----:B------:R2:W-:Y:S03]  /*49460*/  STL.64 [R1+0x3c8], R10 ;  /* 0x0003c80a01007387 */ /* 0x0005e60000100a00 */
[C---:B---3--:R-:W-:Y:S01]  /*49470*/  IMAD.WIDE R42, R5.reuse, 0x4, R64 ;  /* 0x00000004052a7825 */ /* 0x048fe200078e0240 */
[----:B------:R3:W-:Y:S03]  /*49480*/  LDGSTS.E [R51+-0x74000], desc[UR60][R10.64], !P0 ;  /* 0x8c0000000a337fae */ /* 0x0007e6000c12187c */
[----:B-1----:R-:W-:Y:S01]  /*49490*/  IMAD.WIDE R40, R5, 0x4, R58 ;  /* 0x0000000405287825 */ /* 0x002fe200078e023a */
[----:B------:R1:W-:Y:S04]  /*494a0*/  STL.64 [R1+0x3c0], R44 ;  /* 0x0003c02c01007387 */ /* 0x0003e80000100a00 */
[----:B--2---:R-:W2:Y:S04]  /*494b0*/  LDL.LU.64 R10, [R1+0x27c0] ;  /* 0x0027c000010a7983 */ /* 0x004ea80000300a00 */
[----:B------:R4:W-:Y:S04]  /*494c0*/  STL.64 [R1+0x3b8], R42 ;  /* 0x0003b82a01007387 */ /* 0x0009e80000100a00 */
[----:B------:R4:W-:Y:S04]  /*494d0*/  STL.64 [R1+0x3b0], R40 ;  /* 0x0003b02801007387 */ /* 0x0009e80000100a00 */
[----:B------:R-:W2:Y:S04]  /*494e0*/  LDL.LU.64 R66, [R1+0x27b8] ;  /* 0x0027b80001427983 */ /* 0x000ea80000300a00 */
[----:B------:R-:W2:Y:S04]  /*494f0*/  LDL.LU.64 R64, [R1+0x27b0] ;  /* 0x0027b00001407983 */ /* 0x000ea80000300a00 */
[----:B------:R-:W2:Y:S01]  /*49500*/  LDL.LU.64 R58, [R1+0x27a8] ;  /* 0x0027a800013a7983 */ /* 0x000ea20000300a00 */
[----:B------:R-:W-:Y:S01]  /*49510*/  ISETP.GE.U32.AND P1, PT, R52, 0x7ffffe7b, PT ;  /* 0x7ffffe7b3400780c */ /* 0x000fe20003f26070 */
[----:B---3--:R-:W-:-:S02]  /*49520*/  VIADD R51, R53, 0xfffffef9 ;  /* 0xfffffef935337836 */ /* 0x008fc40000000000 */
[----:B------:R-:W3:Y:S01]  /*49530*/  LDC R53, c[0x0][0x230] ;  /* 0x00008c00ff357b82 */ /* 0x000ee20000000800 */
[----:B------:R-:W-:Y:S02]  /*49540*/  IMAD.WIDE R46, R5, 0x4, R68 ;  /* 0x00000004052e7825 */ /* 0x000fe400078e0244 */
[----:B------:R-:W-:-:S07]  /*49550*/  ISETP.GE.U32.AND P0, PT, R51, 0x7ffffe7a, PT ;  /* 0x7ffffe7a3300780c */ /* 0x000fce0003f06070 */
[----:B------:R1:W-:Y:S04]  /*49560*/  LDGSTS.E [R50+-0x7fffc], desc[UR60][R44.64], !P1 ;  /* 0x800040002c327fae */ /* 0x0003e8000c92187c */
[----:B------:R4:W-:Y:S04]  /*49570*/  LDGSTS.E [R49+-0x7bffc], desc[UR60][R42.64], !P1 ;  /* 0x840040002a317fae */ /* 0x0009e8000c92187c */
[----:B------:R4:W-:Y:S01]  /*49580*/  LDGSTS.E [R48+-0x77ffc], desc[UR60][R40.64], !P1 ;  /* 0x8800400028307fae */ /* 0x0009e2000c92187c */
[----:B-1----:R-:W-:-:S03]  /*49590*/  IMAD.WIDE R44, R5, 0x4, R62 ;  /* 0x00000004052c7825 */ /* 0x002fc600078e023e */
[----:B------:R-:W-:Y:S01]  /*495a0*/  STL.64 [R1+0x3a8], R46 ;  /* 0x0003a82e01007387 */ /* 0x000fe20000100a00 */
[----:B----4-:R-:W-:-:S03]  /*495b0*/  IMAD.WIDE R42, R5, 0x4, R60 ;  /* 0x00000004052a7825 */ /* 0x010fc600078e023c */
[----:B------:R1:W-:Y:S01]  /*495c0*/  STL.64 [R1+0x3a0], R44 ;  /* 0x0003a02c01007387 */ /* 0x0003e20000100a00 */
[----:B------:R-:W-:-:S03]  /*495d0*/  IMAD.WIDE R40, R5, 0x4, R56 ;  /* 0x0000000405287825 */ /* 0x000fc600078e0238 */
[----:B------:R4:W-:Y:S04]  /*495e0*/  STL.64 [R1+0x398], R42 ;  /* 0x0003982a01007387 */ /* 0x0009e80000100a00 */
[----:B------:R-:W3:Y:S01]  /*495f0*/  LDL.LU.64 R68, [R1+0x27a0] ;  /* 0x0027a00001447983 */ /* 0x000ee20000300a00 */
[----:B------:R-:W-:-:S03]  /*49600*/  VIADD R51, R2, 0x100000 ;  /* 0x0010000002337836 */ /* 0x000fc60000000000 */
[----:B------:R4:W-:Y:S04]  /*49610*/  STL.64 [R1+0x390], R40 ;  /* 0x0003902801007387 */ /* 0x0009e80000100a00 */
[----:B------:R-:W3:Y:S04]  /*49620*/  LDL.LU.64 R62, [R1+0x2558] ;  /* 0x00255800013e7983 */ /* 0x000ee80000300a00 */
[----:B------:R-:W3:Y:S04]  /*49630*/  LDL.LU.64 R60, [R1+0x2550] ;  /* 0x00255000013c7983 */ /* 0x000ee80000300a00 */
[----:B------:R-:W3:Y:S04]  /*49640*/  LDL.LU.64 R56, [R1+0x2548] ;  /* 0x0025480001387983 */ /* 0x000ee80000300a00 */
[----:B------:R-:W-:Y:S04]  /*49650*/  LDGSTS.E [R51+-0x73ffc], desc[UR60][R46.64], !P1 ;  /* 0x8c0040002e337fae */ /* 0x000fe8000c92187c */
[----:B------:R1:W-:Y:S04]  /*49660*/  LDGSTS.E [R50+-0x7fff8], desc[UR60][R44.64], !P0 ;  /* 0x800080002c327fae */ /* 0x0003e8000c12187c */
[----:B------:R4:W-:Y:S04]  /*49670*/  LDGSTS.E [R49+-0x7bff8], desc[UR60][R42.64], !P0 ;  /* 0x840080002a317fae */ /* 0x0009e8000c12187c */
[----:B------:R4:W-:Y:S01]  /*49680*/  LDGSTS.E [R48+-0x77ff8], desc[UR60][R40.64], !P0 ;  /* 0x8800800028307fae */ /* 0x0009e2000c12187c */
[----:B--2---:R-:W-:-:S05]  /*49690*/  IMAD.WIDE R10, R5, 0x4, R10 ;  /* 0x00000004050a7825 */ /* 0x004fca00078e020a */
[----:B------:R2:W-:Y:S04]  /*496a0*/  STL.64 [R1+0x388], R10 ;  /* 0x0003880a01007387 */ /* 0x0005e80000100a00 */
[----:B------:R3:W-:Y:S01]  /*496b0*/  LDGSTS.E [R51+-0x73ff8], desc[UR60][R10.64], !P0 ;  /* 0x8c0080000a337fae */ /* 0x0007e2000c12187c */
[----:B-1----:R-:W-:-:S04]  /*496c0*/  IMAD.WIDE R44, R5, 0x4, R66 ;  /* 0x00000004052c7825 */ /* 0x002fc800078e0242 */
[C---:B----4-:R-:W-:Y:S01]  /*496d0*/  IMAD.WIDE R42, R5.reuse, 0x4, R64 ;  /* 0x00000004052a7825 */ /* 0x050fe200078e0240 */
[----:B------:R1:W-:Y:S03]  /*496e0*/  STL.64 [R1+0x380], R44 ;  /* 0x0003802c01007387 */ /* 0x0003e60000100a00 */
[----:B------:R-:W-:Y:S01]  /*496f0*/  IMAD.WIDE R40, R5, 0x4, R58 ;  /* 0x0000000405287825 */ /* 0x000fe200078e023a */
[----:B--2---:R-:W2:Y:S04]  /*49700*/  LDL.LU.64 R10, [R1+0x2540] ;  /* 0x00254000010a7983 */ /* 0x004ea80000300a00 */
[----:B------:R4:W-:Y:S04]  /*49710*/  STL.64 [R1+0x378], R42 ;  /* 0x0003782a01007387 */ /* 0x0009e80000100a00 */
[----:B------:R4:W-:Y:S04]  /*49720*/  STL.64 [R1+0x370], R40 ;  /* 0x0003702801007387 */ /* 0x0009e80000100a00 */
[----:B------:R-:W2:Y:S04]  /*49730*/  LDL.LU.64 R66, [R1+0x2538] ;  /* 0x0025380001427983 */ /* 0x000ea80000300a00 */
[----:B------:R-:W2:Y:S04]  /*49740*/  LDL.LU.64 R64, [R1+0x2530] ;  /* 0x0025300001407983 */ /* 0x000ea80000300a00 */
[----:B------:R-:W2:Y:S01]  /*49750*/  LDL.LU.64 R58, [R1+0x2528] ;  /* 0x00252800013a7983 */ /* 0x000ea20000300a00 */
[----:B------:R-:W-:-:S02]  /*49760*/  IADD3 R52, R54, -0x108, RZ ;  /* 0xfffffef836347810 */ /* 0x000fc40007ffe0ff */
[----:B---3--:R-:W-:Y:S01]  /*49770*/  IADD3 R51, R53, -0x125, RZ ;  /* 0xfffffedb35337810 */ /* 0x008fe20007ffe0ff */
[----:B------:R-:W3:Y:S01]  /*49780*/  LDC R54, c[0x0][0x230] ;  /* 0x00008c00ff367b82 */ /* 0x000ee20000000800 */
[----:B------:R-:W-:Y:S02]  /*49790*/  ISETP.GE.U32.AND P1, PT, R52, 0x7ffffe79, PT ;  /* 0x7ffffe793400780c */ /* 0x000fe40003f26070 */
[----:B------:R-:W-:-:S05]  /*497a0*/  ISETP.GE.U32.AND P0, PT, R51, 0x7ffffe5c, PT ;  /* 0x7ffffe5c3300780c */ /* 0x000fca0003f06070 */
[----:B------:R-:W3:Y:S06]  /*497b0*/  LDC R53, c[0x0][0x230] ;  /* 0x00008c00ff357b82 */ /* 0x000eec0000000800 */
[----:B------:R1:W-:Y:S01]  /*497c0*/  LDGSTS.E [R50+-0x7fff4], desc[UR60][R44.64], !P1 ;  /* 0x8000c0002c327fae */ /* 0x0003e2000c92187c */
[----:B------:R-:W-:-:S03]  /*497d0*/  IMAD.WIDE R46, R5, 0x4, R68 ;  /* 0x00000004052e7825 */ /* 0x000fc600078e0244 */
[----:B------:R4:W-:Y:S04]  /*497e0*/  LDGSTS.E [R49+-0x7bff4], desc[UR60][R42.64], !P1 ;  /* 0x8400c0002a317fae */ /* 0x0009e8000c92187c */
[----:B------:R4:W-:Y:S01]  /*497f0*/  LDGSTS.E [R48+-0x77ff4], desc[UR60][R40.64], !P1 ;  /* 0x8800c00028307fae */ /* 0x0009e2000c92187c */
[----:B-1----:R-:W-:-:S03]  /*49800*/  IMAD.WIDE R44, R5, 0x4, R62 ;  /* 0x00000004052c7825 */ /* 0x002fc600078e023e */
[----:B------:R-:W-:Y:S01]  /*49810*/  STL.64 [R1+0x368], R46 ;  /* 0x0003682e01007387 */ /* 0x000fe20000100a00 */
[----:B----4-:R-:W-:-:S03]  /*49820*/  IMAD.WIDE R42, R5, 0x4, R60 ;  /* 0x00000004052a7825 */ /* 0x010fc600078e023c */
[----:B------:R1:W-:Y:S01]  /*49830*/  STL.64 [R1+0x1e0], R44 ;  /* 0x0001e02c01007387 */ /* 0x0003e20000100a00 */
[----:B------:R-:W-:-:S03]  /*49840*/  IMAD.WIDE R40, R5, 0x4, R56 ;  /* 0x0000000405287825 */ /* 0x000fc600078e0238 */
[----:B------:R4:W-:Y:S01]  /*49850*/  STL.64 [R1+0x1d8], R42 ;  /* 0x0001d82a01007387 */ /* 0x0009e20000100a00 */
[----:B------:R-:W-:-:S03]  /*49860*/  IADD3 R51, R2, 0x100000, RZ ;  /* 0x0010000002337810 */ /* 0x000fc60007ffe0ff */
[----:B------:R-:W3:Y:S04]  /*49870*/  LDL.LU.64 R68, [R1+0x2520] ;  /* 0x0025200001447983 */ /* 0x000ee80000300a00 */
        /* <DEDUP_REMOVED lines=17> */
[----:B------:R-:W2:Y:S04]  /*49990*/  LDL.LU.64 R66, [R1+0x24f8] ;  /* 0x0024f80001427983 */ /* 0x000ea80000300a00 */
[----:B------:R4:W-:Y:S04]  /*499a0*/  STL.64 [R1+0x1b0], R40 ;  /* 0x0001b02801007387 */ /* 0x0009e80000100a00 */
[----:B------:R-:W2:Y:S04]  /*499b0*/  LDL.LU.64 R64, [R1+0x24f0] ;  /* 0x0024f00001407983 */ /* 0x000ea80000300a00 */
[----:B------:R-:W2:Y:S01]  /*499c0*/  LDL.LU.64 R58, [R1+0x24e8] ;  /* 0x0024e800013a7983 */ /* 0x000ea20000300a00 */
[----:B------:R-:W-:-:S02]  /*499d0*/  VIADD R52, R55, 0xfffffeda ;  /* 0xfffffeda37347836 */ /* 0x000fc40000000000 */
[----:B---3--:R-:W-:Y:S01]  /*499e0*/  VIADD R51, R53, 0xfffffed9 ;  /* 0xfffffed935337836 */ /* 0x008fe20000000000 */
[----:B------:R-:W3:Y:S02]  /*499f0*/  LDC R55, c[0x0][0x230] ;  /* 0x00008c00ff377b82 */ /* 0x000ee40000000800 */
[----:B------:R-:W-:Y:S02]  /*49a00*/  ISETP.GE.U32.AND P1, PT, R52, 0x7ffffe5b, PT ;  /* 0x7ffffe5b3400780c */ /* 0x000fe40003f26070 */
[----:B------:R-:W-:Y:S01]  /*49a10*/  ISETP.GE.U32.AND P0, PT, R51, 0x7ffffe5a, PT ;  /* 0x7ffffe5a3300780c */ /* 0x000fe20003f06070 */
[----:B------:R-:W-:-:S03]  /*49a20*/  VIADD R51, R2, 0x100000 ;  /* 0x0010000002337836 */ /* 0x000fc60000000000 */
[----:B------:R-:W3:Y:S07]  /*49a30*/  LDC R53, c[0x0][0x230] ;  /* 0x00008c00ff357b82 */ /* 0x000eee0000000800 */
        /* <DEDUP_REMOVED lines=9> */
[----:B------:R-:W4:Y:S04]  /*49ad0*/  LDL.LU.64 R60, [R1+0x24e0] ;  /* 0x0024e000013c7983 */ /* 0x000f280000300a00 */
[----:B------:R3:W-:Y:S04]  /*49ae0*/  STL.64 [R1+0x198], R42 ;  /* 0x0001982a01007387 */ /* 0x0007e80000100a00 */
[----:B------:R3:W-:Y:S04]  /*49af0*/  STL.64 [R1+0x190], R40 ;  /* 0x0001902801007387 */ /* 0x0007e80000100a00 */
[----:B------:R-:W4:Y:S04]  /*49b00*/  LDL.LU.64 R68, [R1+0x22f0] ;  /* 0x0022f00001447983 */ /* 0x000f280000300a00 */
[----:B------:R-:W4:Y:S04]  /*49b10*/  LDL.LU.64 R62, [R1+0x22e8] ;  /* 0x0022e800013e7983 */ /* 0x000f280000300a00 */
[----:B------:R-:W-:Y:S04]  /*49b20*/  LDGSTS.E [R51+-0x63ffc], desc[UR60][R46.64], !P1 ;  /* 0x9c0040002e337fae */ /* 0x000fe8000c92187c */
[----:B------:R1:W-:Y:S04]  /*49b30*/  LDGSTS.E [R50+-0x6fff8], desc[UR60][R44.64], !P0 ;  /* 0x900080002c327fae */ /* 0x0003e8000c12187c */
[----:B------:R3:W-:Y:S04]  /*49b40*/  LDGSTS.E [R49+-0x6bff8], desc[UR60][R42.64], !P0 ;  /* 0x940080002a317fae */ /* 0x0007e8000c12187c */
[----:B------:R-:W4:Y:S04]  /*49b50*/  LDL.LU.64 R56, [R1+0x22e0] ;  /* 0x0022e00001387983 */ /* 0x000f280000300a00 */
[----:B------:R3:W-:Y:S01]  /*49b60*/  LDGSTS.E [R48+-0x67ff8], desc[UR60][R40.64], !P0 ;  /* 0x9800800028307fae */ /* 0x0007e2000c12187c */
[----:B--2---:R-:W-:-:S05]  /*49b70*/  IMAD.WIDE R10, R5, 0x4, R10 ;  /* 0x00000004050a7825 */ /* 0x004fca00078e020a */
[----:B------:R2:W-:Y:S01]  /*49b80*/  STL.64 [R1+0x188], R10 ;  /* 0x0001880a01007387 */ /* 0x0005e20000100a00 */
[----:B-1----:R-:W-:-:S03]  /*49b90*/  IMAD.WIDE R44, R5, 0x4, R66 ;  /* 0x00000004052c7825 */ /* 0x002fc600078e0242 */
[----:B------:R-:W-:Y:S04]  /*49ba0*/  LDGSTS.E [R51+-0x63ff8], desc[UR60][R10.64], !P0 ;  /* 0x9c0080000a337fae */ /* 0x000fe8000c12187c */
[----:B------:R-:W4:Y:S01]  /*49bb0*/  LDL.LU.64 R66, [R1+0x22d8] ;  /* 0x0022d80001427983 */ /* 0x000f220000300a00 */
[----:B---3--:R-:W-:-:S03]  /*49bc0*/  IMAD.WIDE R42, R5, 0x4, R64 ;  /* 0x00000004052a7825 */ /* 0x008fc600078e0240 */
[----:B------:R-:W-:Y:S01]  /*49bd0*/  STL.64 [R1+0x180], R44 ;  /* 0x0001802c01007387 */ /* 0x000fe20000100a00 */
[----:B------:R-:W-:-:S03]  /*49be0*/  IMAD.WIDE R40, R5, 0x4, R58 ;  /* 0x0000000405287825 */ /* 0x000fc600078e023a */
[----:B------:R-:W3:Y:S04]  /*49bf0*/  LDL.LU.64 R58, [R1+0x22d0] ;  /* 0x0022d000013a7983 */ /* 0x000ee80000300a00 */
[----:B------:R-:W-:Y:S04]  /*49c00*/  STL.64 [R1+0x178], R42 ;  /* 0x0001782a01007387 */ /* 0x000fe80000100a00 */
[----:B--2---:R-:W2:Y:S01]  /*49c10*/  LDL.LU.64 R10, [R1+0x22c8] ;  /* 0x0022c800010a7983 */ /* 0x004ea20000300a00 */
[----:B------:R-:W-:Y:S02]  /*49c20*/  IADD3 R52, R54, -0x128, RZ ;  /* 0xfffffed836347810 */ /* 0x000fe40007ffe0ff */
[----:B------:R-:W1:Y:S02]  /*49c30*/  LDC R54, c[0x0][0x230] ;  /* 0x00008c00ff367b82 */ /* 0x000e640000000800 */
[----:B------:R-:W-:Y:S01]  /*49c40*/  ISETP.GE.U32.AND P2, PT, R52, 0x7ffffe59, PT ;  /* 0x7ffffe593400780c */ /* 0x000fe20003f46070 */
[----:B------:R4:W-:Y:S04]  /*49c50*/  STL.64 [R1+0x170], R40 ;  /* 0x0001702801007387 */ /* 0x0009e80000100a00 */
[----:B------:R-:W3:Y:S08]  /*49c60*/  LDL.LU.64 R64, [R1+0x22c0] ;  /* 0x0022c00001407983 */ /* 0x000ef00000300a00 */
[----:B------:R-:W-:Y:S04]  /*49c70*/  LDGSTS.E [R50+-0x6fff4], desc[UR60][R44.64], !P2 ;  /* 0x9000c0002c327fae */ /* 0x000fe8000d12187c */
[----:B------:R-:W-:Y:S04]  /*49c80*/  LDGSTS.E [R49+-0x6bff4], desc[UR60][R42.64], !P2 ;  /* 0x9400c0002a317fae */ /* 0x000fe8000d12187c */
[----:B------:R4:W-:Y:S02]  /*49c90*/  LDGSTS.E [R48+-0x67ff4], desc[UR60][R40.64], !P2 ;  /* 0x9800c00028307fae */ /* 0x0009e4000d12187c */
[----:B----4-:R-:W-:-:S02]  /*49ca0*/  IMAD.WIDE R40, R5, 0x4, R60 ;  /* 0x0000000405287825 */ /* 0x010fc400078e023c */
[----:B------:R-:W4:Y:S04]  /*49cb0*/  LDL.LU.64 R60, [R1+0x22b8] ;  /* 0x0022b800013c7983 */ /* 0x000f280000300a00 */
[----:B------:R4:W-:Y:S01]  /*49cc0*/  STL.64 [R1+0x168], R40 ;  /* 0x0001682801007387 */ /* 0x0009e20000100a00 */
[----:B------:R-:W-:-:S03]  /*49cd0*/  IMAD.WIDE R234, R5, 0x4, R62 ;  /* 0x0000000405ea7825 */ /* 0x000fc600078e023e */
[----:B------:R-:W4:Y:S01]  /*49ce0*/  LDL.LU.64 R62, [R1+0x22b0] ;  /* 0x0022b000013e7983 */ /* 0x000f220000300a00 */
[----:B------:R-:W-:-:S04]  /*49cf0*/  IMAD.WIDE R236, R5, 0x4, R68 ;  /* 0x0000000405ec7825 */ /* 0x000fc800078e0244 */
[----:B------:R-:W-:-:S04]  /*49d00*/  IMAD.WIDE R232, R5, 0x4, R56 ;  /* 0x0000000405e87825 */ /* 0x000fc800078e0238 */
[C---:B------:R-:W-:Y:S01]  /*49d10*/  IMAD.WIDE R230, R5.reuse, 0x4, R66 ;  /* 0x0000000405e67825 */ /* 0x040fe200078e0242 */
[----:B------:R-:W4:Y:S04]  /*49d20*/  LDL.LU.64 R56, [R1+0x22a8] ;  /* 0x0022a80001387983 */ /* 0x000f280000300a00 */
[----:B------:R-:W4:Y:S04]  /*49d30*/  LDL.LU.64 R68, [R1+0x22a0] ;  /* 0x0022a00001447983 */ /* 0x000f280000300a00 */
[----:B------:R-:W4:Y:S01]  /*49d40*/  LDL.LU.64 R66, [R1+0x2298] ;  /* 0x0022980001427983 */ /* 0x000f220000300a00 */
[----:B--2---:R-:W-:Y:S01]  /*49d50*/  IMAD.WIDE R226, R5, 0x4, R10 ;  /* 0x0000000405e27825 */ /* 0x004fe200078e020a */
[----:B------:R-:W-:-:S02]  /*49d60*/  IADD3 R50, R53, -0x145, RZ ;  /* 0xfffffebb35327810 */ /* 0x000fc40007ffe0ff */
[----:B------:R-:W2:Y:S01]  /*49d70*/  LDL.LU.64 R10, [R1+0x2290] ;  /* 0x00229000010a7983 */ /* 0x000ea20000300a00 */
[----:B------:R-:W4:Y:S01]  /*49d80*/  LDC R53, c[0x0][0x230] ;  /* 0x00008c00ff357b82 */ /* 0x000f220000000800 */
[----:B------:R-:W-:Y:S01]  /*49d90*/  ISETP.GE.U32.AND P1, PT, R50, 0x7ffffe3c, PT ;  /* 0x7ffffe3c3200780c */ /* 0x000fe20003f26070 */
[----:B------:R-:W-:Y:S01]  /*49da0*/  VIADD R52, R55, 0xfffffeba ;  /* 0xfffffeba37347836 */ /* 0x000fe20000000000 */
[----:B------:R-:W-:Y:S01]  /*49db0*/  IADD3 R50, R2, 0x100000, RZ ;  /* 0x0010000002327810 */ /* 0x000fe20007ffe0ff */
[----:B------:R-:W2:Y:S03]  /*49dc0*/  LDL.LU.64 R74, [R1+0x2288] ;  /* 0x00228800014a7983 */ /* 0x000ea60000300a00 */
[----:B------:R-:W-:Y:S01]  /*49dd0*/  ISETP.GE.U32.AND P0, PT, R52, 0x7ffffe3b, PT ;  /* 0x7ffffe3b3400780c */ /* 0x000fe20003f06070 */
[----:B------:R-:W-:Y:S01]  /*49de0*/  LDGSTS.E [R51+-0x63ff4], desc[UR60][R40.64], !P2 ;  /* 0x9c00c00028337fae */ /* 0x000fe2000d12187c */
[----:B---3--:R-:W-:-:S03]  /*49df0*/  IMAD.WIDE R224, R5, 0x4, R64 ;  /* 0x0000000405e07825 */ /* 0x008fc600078e0240 */
[----:B------:R-:W3:Y:S01]  /*49e00*/  LDL.LU.64 R72, [R1+0x2280] ;  /* 0x0022800001487983 */ /* 0x000ee20000300a00 */
[----:B------:R-:W-:Y:S01]  /*49e10*/  IMAD.WIDE R228, R5, 0x4, R58 ;  /* 0x0000000405e47825 */ /* 0x000fe200078e023a */
[----:B------:R-:W-:Y:S01]  /*49e20*/  IADD3 R52, R2, 0x100000, RZ ;  /* 0x0010000002347810 */ /* 0x000fe20007ffe0ff */
[----:B------:R-:W2:Y:S01]  /*49e30*/  LDC R59, c[0x0][0x230] ;  /* 0x00008c00ff3b7b82 */ /* 0x000ea20000000800 */
[----:B------:R-:W-:Y:S04]  /*49e40*/  LDGSTS.E [R50+-0x60000], desc[UR60][R236.64], !P1 ;  /* 0xa0000000ec327fae */ /* 0x000fe8000c92187c */
[----:B------:R-:W-:Y:S04]  /*49e50*/  LDGSTS.E [R49+-0x5c000], desc[UR60][R234.64], !P1 ;  /* 0xa4000000ea317fae */ /* 0x000fe8000c92187c */
[----:B------:R-:W-:Y:S04]  /*49e60*/  LDGSTS.E [R48+-0x58000], desc[UR60][R232.64], !P1 ;  /* 0xa8000000e8307fae */ /* 0x000fe8000c92187c */
[----:B------:R4:W-:Y:S01]  /*49e70*/  LDGSTS.E [R50+-0x54000], desc[UR60][R230.64], !P1 ;  /* 0xac000000e6327fae */ /* 0x0009e2000c92187c */
[----:B-1----:R-:W-:-:S03]  /*49e80*/  IADD3 R54, R54, -0x148, RZ ;  /* 0xfffffeb836367810 */ /* 0x002fc60007ffe0ff */
[----:B------:R-:W-:Y:S01]  /*49e90*/  LDGSTS.E [R49+-0x5fffc], desc[UR60][R228.64], !P0 ;  /* 0xa0004000e4317fae */ /* 0x000fe2000c12187c */
[----:B----4-:R-:W-:-:S03]  /*49ea0*/  IMAD.WIDE R222, R5, 0x4, R60 ;  /* 0x0000000405de7825 */ /* 0x010fc600078e023c */
[----:B------:R1:W-:Y:S04]  /*49eb0*/  LDGSTS.E [R48+-0x5bffc], desc[UR60][R226.64], !P0 ;  /* 0xa4004000e2307fae */ /* 0x0003e8000c12187c */
[----:B------:R-:W4:Y:S01]  /*49ec0*/  LDL.LU.64 R60, [R1+0x2278] ;  /* 0x00227800013c7983 */ /* 0x000f220000300a00 */
[----:B------:R-:W-:-:S03]  /*49ed0*/  IMAD.WIDE R220, R5, 0x4, R62 ;  /* 0x0000000405dc7825 */ /* 0x000fc600078e023e */
[----:B------:R-:W3:Y:S01]  /*49ee0*/  LDL.LU.64 R62, [R1+0x2088] ;  /* 0x00208800013e7983 */ /* 0x000ee20000300a00 */
[----:B------:R-:W-:-:S03]  /*49ef0*/  VIADD R50, R53, 0xfffffeb9 ;  /* 0xfffffeb935327836 */ /* 0x000fc60000000000 */
[----:B------:R-:W3:Y:S01]  /*49f00*/  LDL.LU.64 R64, [R1+0x2080] ;  /* 0x0020800001407983 */ /* 0x000ee20000300a00 */
[----:B------:R-:W-:-:S03]  /*49f10*/  VIADD R53, R2, 0x100000 ;  /* 0x0010000002357836 */ /* 0x000fc60000000000 */
[----:B------:R-:W3:Y:S04]  /*49f20*/  LDL.LU.64 R78, [R1+0x2078] ;  /* 0x00207800014e7983 */ /* 0x000ee80000300a00 */
[----:B------:R-:W-:Y:S04]  /*49f30*/  LDGSTS.E [R53+-0x57ffc], desc[UR60][R224.64], !P0 ;  /* 0xa8004000e0357fae */ /* 0x000fe8000c12187c */
[----:B------:R1:W-:Y:S01]  /*49f40*/  LDGSTS.E [R52+-0x53ffc], desc[UR60][R222.64], !P0 ;  /* 0xac004000de347fae */ /* 0x0003e2000c12187c */
[----:B------:R-:W-:Y:S01]  /*49f50*/  ISETP.GE.U32.AND P0, PT, R54, 0x7ffffe39, PT ;  /* 0x7ffffe393600780c */ /* 0x000fe20003f06070 */
[----:B--2---:R-:W-:-:S02]  /*49f60*/  IMAD.WIDE R54, R5, 0x4, R10 ;  /* 0x0000000405367825 */ /* 0x004fc400078e020a */
[----:B------:R-:W2:Y:S01]  /*49f70*/  LDL.LU.64 R10, [R1+0x2070] ;  /* 0x00207000010a7983 */ /* 0x000ea20000300a00 */
[----:B------:R-:W-:Y:S01]  /*49f80*/  ISETP.GE.U32.AND P1, PT, R50, 0x7ffffe3a, PT ;  /* 0x7ffffe3a3200780c */ /* 0x000fe20003f26070 */
[C---:B------:R-:W-:Y:S02]  /*49f90*/  VIADD R50, R2.reuse, 0x100000 ;  /* 0x0010000002327836 */ /* 0x040fe40000000000 */
[C---:B-1----:R-:W-:Y:S01]  /*49fa0*/  IMAD.WIDE R48, R5.reuse, 0x4, R56 ;  /* 0x0000000405307825 */ /* 0x042fe200078e0238 */
[C---:B------:R-:W-:Y:S01]  /*49fb0*/  IADD3 R58, R2.reuse, 0x100000, RZ ;  /* 0x00100000023a7810 */ /* 0x040fe20007ffe0ff */
[----:B------:R-:W2:Y:S02]  /*49fc0*/  LDL.LU.64 R90, [R1+0x2068] ;  /* 0x00206800015a7983 */ /* 0x000ea40000300a00 */
[----:B------:R-:W-:Y:S02]  /*49fd0*/  VIADD R57, R2, 0x100000 ;  /* 0x0010000002397836 */ /* 0x000fe40000000000 */
[----:B------:R-:W-:-:S04]  /*49fe0*/  IMAD.WIDE R52, R5, 0x4, R66 ;  /* 0x0000000405347825 */ /* 0x000fc800078e0242 */
[----:B------:R-:W-:Y:S01]  /*49ff0*/  LDGSTS.E [R51+-0x5fff8], desc[UR60][R220.64], !P1 ;  /* 0xa0008000dc337fae */ /* 0x000fe2000c92187c */
[----:B------:R-:W-:-:S03]  /*4a000*/  VIADD R59, R59, 0xfffffe9b ;  /* 0xfffffe9b3b3b7836 */ /* 0x000fc60000000000 */
[----:B------:R1:W-:Y:S01]  /*4a010*/  LDGSTS.E [R50+-0x5bff8], desc[UR60][R48.64], !P1 ;  /* 0xa400800030327fae */ /* 0x0003e2000c92187c */
[----:B------:R-:W-:Y:S01]  /*4a020*/  IADD3 R56, R2, 0x100000, RZ ;  /* 0x0010000002387810 */ /* 0x000fe20007ffe0ff */
[----:B-1----:R-:W-:-:S05]  /*4a030*/  IMAD.WIDE R50, R5, 0x4, R68 ;  /* 0x0000000405327825 */ /* 0x002fca00078e0244 */
[----:B------:R3:W-:Y:S04]  /*4a040*/  LDGSTS.E [R58+-0x57ff8], desc[UR60][R50.64], !P1 ;  /* 0xa8008000323a7fae */ /* 0x0007e8000c92187c */
[----:B------:R-:W-:Y:S01]  /*4a050*/  LDGSTS.E [R57+-0x53ff8], desc[UR60][R52.64], !P1 ;  /* 0xac00800034397fae */ /* 0x000fe2000c92187c */
[----:B------:R-:W-:Y:S01]  /*4a060*/  ISETP.GE.U32.AND P1, PT, R59, 0x7ffffe1c, PT ;  /* 0x7ffffe1c3b00780c */ /* 0x000fe20003f26070 */
[C---:B------:R-:W-:Y:S02]  /*4a070*/  VIADD R69, R2.reuse, 0x100000 ;  /* 0x0010000002457836 */ /* 0x040fe40000000000 */
[----:B------:R1:W-:Y:S01]  /*4a080*/  LDGSTS.E [R56+-0x5fff4], desc[UR60][R54.64], !P0 ;  /* 0xa000c00036387fae */ /* 0x0003e2000c12187c */
[C---:B------:R-:W-:Y:S01]  /*4a090*/  IADD3 R68, R2.reuse, 0x100000, RZ ;  /* 0x0010000002447810 */ /* 0x040fe20007ffe0ff */
[----:B----4-:R-:W-:Y:S01]  /*4a0a0*/  IMAD.WIDE R60, R5, 0x4, R60 ;  /* 0x00000004053c7825 */ /* 0x010fe200078e023c */
[----:B------:R-:W-:-:S03]  /*4a0b0*/  IADD3 R66, R2, 0x100000, RZ ;  /* 0x0010000002427810 */ /* 0x000fc60007ffe0ff */
[C---:B---3--:R-:W-:Y:S02]  /*4a0c0*/  IMAD.WIDE R58, R5.reuse, 0x4, R72 ;  /* 0x00000004053a7825 */ /* 0x048fe400078e0248 */
[----:B------:R-:W3:Y:S02]  /*4a0d0*/  LDL.LU.64 R72, [R1+0x2060] ;  /* 0x0020600001487983 */ /* 0x000ee40000300a00 */
[C---:B-1----:R-:W-:Y:S02]  /*4a0e0*/  IMAD.WIDE R56, R5.reuse, 0x4, R74 ;  /* 0x0000000405387825 */ /* 0x042fe400078e024a */
[----:B------:R-:W4:Y:S02]  /*4a0f0*/  LDL.LU.64 R74, [R1+0x2058] ;  /* 0x00205800014a7983 */ /* 0x000f240000300a00 */
[----:B------:R-:W-:Y:S02]  /*4a100*/  VIADD R67, R2, 0x100000 ;  /* 0x0010000002437836 */ /* 0x000fe40000000000 */
[C---:B------:R-:W-:Y:S01]  /*4a110*/  IMAD.WIDE R62, R5.reuse, 0x4, R62 ;  /* 0x00000004053e7825 */ /* 0x040fe200078e023e */
[----:B------:R-:W-:Y:S03]  /*4a120*/  LDGSTS.E [R70+-0x5bff4], desc[UR60][R56.64], !P0 ;  /* 0xa400c00038467fae */ /* 0x000fe6000c12187c */
[----:B------:R-:W-:Y:S01]  /*4a130*/  IMAD.WIDE R64, R5, 0x4, R64 ;  /* 0x0000000405407825 */ /* 0x000fe200078e0240 */
[----:B------:R1:W-:Y:S04]  /*4a140*/  LDGSTS.E [R69+-0x57ff4], desc[UR60][R58.64], !P0 ;  /* 0xa800c0003a457fae */ /* 0x0003e8000c12187c */
[----:B------:R-:W-:Y:S04]  /*4a150*/  LDGSTS.E [R68+-0x53ff4], desc[UR60][R60.64], !P0 ;  /* 0xac00c0003c447fae */ /* 0x000fe8000c12187c */
[----:B------:R-:W-:Y:S04]  /*4a160*/  LDGSTS.E [R67+-0x50000], desc[UR60][R62.64], !P1 ;  /* 0xb00000003e437fae */ /* 0x000fe8000c92187c */
[----:B------:R1:W-:Y:S02]  /*4a170*/  LDGSTS.E [R66+-0x4c000], desc[UR60][R64.64], !P1 ;  /* 0xb400000040427fae */ /* 0x0003e4000c92187c */
[----:B-1----:R-:W-:-:S02]  /*4a180*/  VIADD R69, R71, 0xfffffe9a ;  /* 0xfffffe9a47457836 */ /* 0x002fc40000000000 */
[----:B------:R-:W4:Y:S03]  /*4a190*/  LDL.LU.64 R76, [R1+0x2050] ;  /* 0x00205000014c7983 */ /* 0x000f260000300a00 */
[----:B------:R-:W-:Y:S01]  /*4a1a0*/  ISETP.GE.U32.AND P0, PT, R69, 0x7ffffe1b, PT ;  /* 0x7ffffe1b4500780c */ /* 0x000fe20003f06070 */
[----:B------:R-:W4:Y:S01]  /*4a1b0*/  LDL.LU.64 R94, [R1+0x2048] ;  /* 0x00204800015e7983 */ /* 0x000f220000300a00 */
[----:B------:R-:W-:-:S03]  /*4a1c0*/  IMAD.WIDE R66, R5, 0x4, R78 ;  /* 0x0000000405427825 */ /* 0x000fc600078e024e */
[----:B------:R-:W4:Y:S04]  /*4a1d0*/  LDL.LU.64 R92, [R1+0x2040] ;  /* 0x00204000015c7983 */ /* 0x000f280000300a00 */
[----:B------:R2:W-:Y:S02]  /*4a1e0*/  LDGSTS.E [R68+-0x48000], desc[UR60][R66.64], !P1 ;  /* 0xb800000042447fae */ /* 0x0005e4000c92187c */
[C---:B--2---:R-:W-:Y:S02]  /*4a1f0*/  IMAD.WIDE R68, R5.reuse, 0x4, R10 ;  /* 0x0000000405447825 */ /* 0x044fe400078e020a */
[----:B------:R-:W2:Y:S02]  /*4a200*/  LDL.LU.64 R10, [R1+0x2038] ;  /* 0x00203800010a7983 */ /* 0x000ea40000300a00 */
[----:B------:R-:W-:-:S02]  /*4a210*/  IMAD.WIDE R70, R5, 0x4, R90 ;  /* 0x0000000405467825 */ /* 0x000fc400078e025a */
[----:B------:R-:W4:Y:S04]  /*4a220*/  LDL.LU.64 R104, [R1+0x2030] ;  /* 0x0020300001687983 */ /* 0x000f280000300a00 */
[----:B------:R-:W4:Y:S04]  /*4a230*/  LDL.LU.64 R102, [R1+0x2028] ;  /* 0x0020280001667983 */ /* 0x000f280000300a00 */
[----:B------:R-:W4:Y:S04]  /*4a240*/  LDL.LU.64 R100, [R1+0x2020] ;  /* 0x0020200001647983 */ /* 0x000f280000300a00 */
[----:B------:R-:W-:Y:S04]  /*4a250*/  LDGSTS.E [R82+-0x44000], desc[UR60][R68.64], !P1 ;  /* 0xbc00000044527fae */ /* 0x000fe8000c92187c */
[----:B------:R-:W4:Y:S04]  /*4a260*/  LDL.LU.64 R90, [R1+0x2018] ;  /* 0x00201800015a7983 */ /* 0x000f280000300a00 */
[----:B------:R-:W-:Y:S04]  /*4a270*/  LDGSTS.E [R81+-0x4fffc], desc[UR60][R70.64], !P0 ;  /* 0xb000400046517fae */ /* 0x000fe8000c12187c */
[----:B------:R-:W4:Y:S04]  /*4a280*/  LDL.LU.64 R112, [R1+0x2010] ;  /* 0x0020100001707983 */ /* 0x000f280000300a00 */
[----:B------:R-:W4:Y:S04]  /*4a290*/  LDL.LU.64 R110, [R1+0x2798] ;  /* 0x00279800016e7983 */ /* 0x000f280000300a00 */
[----:B------:R-:W4:Y:S01]  /*4a2a0*/  LDL.LU.64 R108, [R1+0x2790] ;  /* 0x00279000016c7983 */ /* 0x000f220000300a00 */
[----:B---3--:R-:W-:-:S05]  /*4a2b0*/  IMAD.WIDE R72, R5, 0x4, R72 ;  /* 0x0000000405487825 */ /* 0x008fca00078e0248 */
[----:B------:R1:W-:Y:S02]  /*4a2c0*/  LDGSTS.E [R80+-0x4bffc], desc[UR60][R72.64], !P0 ;  /* 0xb400400048507fae */ /* 0x0003e4000c12187c */
[----:B-1----:R-:W-:Y:S01]  /*4a2d0*/  IADD3 R80, R83, -0x17e, RZ ;  /* 0xfffffe8253507810 */ /* 0x002fe20007ffe0ff */
[C---:B--2---:R-:W-:Y:S02]  /*4a2e0*/  IMAD.WIDE R82, R5.reuse, 0x4, R10 ;  /* 0x0000000405527825 */ /* 0x044fe400078e020a */
[----:B------:R-:W2:Y:S01]  /*4a2f0*/  LDL.LU.64 R10, [R1+0x2788] ;  /* 0x00278800010a7983 */ /* 0x000ea20000300a00 */
[C---:B------:R-:W-:Y:S01]  /*4a300*/  IADD3 R78, R2.reuse, 0x100000, RZ ;  /* 0x00100000024e7810 */ /* 0x040fe20007ffe0ff */
[----:B------:R-:W-:Y:S02]  /*4a310*/  VIADD R79, R2, 0x100000 ;  /* 0x00100000024f7836 */ /* 0x000fe40000000000 */
[----:B----4-:R-:W-:-:S04]  /*4a320*/  IMAD.WIDE R74, R5, 0x4, R74 ;  /* 0x00000004054a7825 */ /* 0x010fc800078e024a */
[----:B------:R-:W-:Y:S01]  /*4a330*/  IMAD.WIDE R76, R5, 0x4, R76 ;  /* 0x00000004054c7825 */ /* 0x000fe200078e024c */
[----:B------:R-:W-:Y:S04]  /*4a340*/  LDGSTS.E [R79+-0x47ffc], desc[UR60][R74.64], !P0 ;  /* 0xb80040004a4f7fae */ /* 0x000fe8000c12187c */
[----:B------:R1:W-:Y:S01]  /*4a350*/  LDGSTS.E [R78+-0x43ffc], desc[UR60][R76.64], !P0 ;  /* 0xbc0040004c4e7fae */ /* 0x0003e2000c12187c */
[----:B------:R-:W-:Y:S01]  /*4a360*/  VIADD R81, R86, 0xfffffe81 ;  /* 0xfffffe8156517836 */ /* 0x000fe20000000000 */
[----:B------:R-:W-:Y:S02]  /*4a370*/  ISETP.GE.U32.AND P1, PT, R80, 0x7ffffe03, PT ;  /* 0x7ffffe035000780c */ /* 0x000fe40003f26070 */
[----:B------:R-:W3:Y:S01]  /*4a380*/  LDL.LU.64 R114, [R1+0x2780] ;  /* 0x0027800001727983 */ /* 0x000ee20000300a00 */
[----:B-1----:R-:W-:Y:S01]  /*4a390*/  VIADD R78, R84, 0xfffffe99 ;  /* 0xfffffe99544e7836 */ /* 0x002fe20000000000 */
[----:B------:R-:W-:Y:S01]  /*4a3a0*/  IADD3 R79, R85, -0x17d, RZ ;  /* 0xfffffe83554f7810 */ /* 0x000fe20007ffe0ff */
[----:B------:R-:W-:Y:S01]  /*4a3b0*/  VIADD R86, R2, 0x100000 ;  /* 0x0010000002567836 */ /* 0x000fe20000000000 */
[----:B------:R-:W-:Y:S01]  /*4a3c0*/  ISETP.GE.U32.AND P0, PT, R81, 0x7ffffe02, PT ;  /* 0x7ffffe025100780c */ /* 0x000fe20003f06070 */
[----:B------:R-:W4:Y:S01]  /*4a3d0*/  LDL.LU.64 R106, [R1+0x2778] ;  /* 0x00277800016a7983 */ /* 0x000f220000300a00 */
[----:B------:R-:W-:-:S02]  /*4a3e0*/  ISETP.GE.U32.AND P5, PT, R78, 0x7ffffe1a, PT ;  /* 0x7ffffe1a4e00780c */ /* 0x000fc40003fa6070 */
[----:B------:R-:W-:Y:S01]  /*4a3f0*/  ISETP.GE.U32.AND P2, PT, R79, 0x7ffffe04, PT ;  /* 0x7ffffe044f00780c */ /* 0x000fe20003f46070 */
[----:B------:R-:W-:Y:S01]  /*4a400*/  IMAD.WIDE R78, R5, 0x4, R94 ;  /* 0x00000004054e7825 */ /* 0x000fe200078e025e */
[----:B------:R-:W-:-:S03]  /*4a410*/  IADD3 R85, R2, 0x100000, RZ ;  /* 0x0010000002557810 */ /* 0x000fc60007ffe0ff */
[----:B------:R-:W-:-:S04]  /*4a420*/  IMAD.WIDE R80, R5, 0x4, R92 ;  /* 0x0000000405507825 */ /* 0x000fc800078e025c */
[C---:B------:R-:W-:Y:S02]  /*4a430*/  VIADD R84, R2.reuse, 0x100000 ;  /* 0x0010000002547836 */ /* 0x040fe40000000000 */
[----:B------:R1:W-:Y:S01]  /*4a440*/  LDGSTS.E [R86+-0x4fff8], desc[UR60][R78.64], !P5 ;  /* 0xb00080004e567fae */ /* 0x0003e2000e92187c */
[----:B------:R-:W-:-:S03]  /*4a450*/  VIADD R95, R2, 0x100000 ;  /* 0x00100000025f7836 */ /* 0x000fc60000000000 */
[----:B------:R-:W-:Y:S01]  /*4a460*/  LDGSTS.E [R85+-0x4bff8], desc[UR60][R80.64], !P5 ;  /* 0xb400800050557fae */ /* 0x000fe2000e92187c */
[----:B------:R-:W-:-:S03]  /*4a470*/  ISETP.GE.U32.AND P4, PT, R88, 0x7ffffe21, PT ;  /* 0x7ffffe215800780c */ /* 0x000fc60003f86070 */
[----:B------:R1:W-:Y:S01]  /*4a480*/  LDGSTS.E [R84+-0x47ff8], desc[UR60][R82.64], !P5 ;  /* 0xb800800052547fae */ /* 0x0003e2000e92187c */
[C---:B------:R-:W-:Y:S01]  /*4a490*/  IADD3 R94, R2.reuse, 0x100000, RZ ;  /* 0x00100000025e7810 */ /* 0x040fe20007ffe0ff */
[C---:B------:R-:W-:Y:S02]  /*4a4a0*/  VIADD R93, R2.reuse, 0x100000 ;  /* 0x00100000025d7836 */ /* 0x040fe40000000000 */
[----:B-1----:R-:W-:Y:S01]  /*4a4b0*/  IMAD.WIDE R86, R5, 0x4, R102 ;  /* 0x0000000405567825 */ /* 0x002fe200078e0266 */
[----:B------:R-:W-:-:S03]  /*4a4c0*/  IADD3 R92, R2, 0x100000, RZ ;  /* 0x00100000025c7810 */ /* 0x000fc60007ffe0ff */
[C---:B------:R-:W-:Y:S02]  /*4a4d0*/  IMAD.WIDE R88, R5.reuse, 0x4, R100 ;  /* 0x0000000405587825 */ /* 0x040fe400078e0264 */
[----:B------:R-:W1:Y:S02]  /*4a4e0*/  LDC R100, c[0x0][0x230] ;  /* 0x00008c00ff647b82 */ /* 0x000e640000000800 */
[C---:B------:R-:W-:Y:S02]  /*4a4f0*/  IMAD.WIDE R84, R5.reuse, 0x4, R104 ;  /* 0x0000000405547825 */ /* 0x040fe400078e0268 */
[----:B------:R-:W4:Y:S02]  /*4a500*/  LDL.LU.64 R104, [R1+0x2770] ;  /* 0x0027700001687983 */ /* 0x000f240000300a00 */
[C---:B------:R-:W-:Y:S02]  /*4a510*/  IMAD.WIDE R44, R5.reuse, 0x4, R110 ;  /* 0x00000004052c7825 */ /* 0x040fe400078e026e */
[----:B------:R-:W4:Y:S01]  /*4a520*/  LDL.LU.64 R102, [R1+0x2768] ;  /* 0x0027680001667983 */ /* 0x000f220000300a00 */
[----:B------:R-:W1:Y:S01]  /*4a530*/  LDC R101, c[0x0][0x230] ;  /* 0x00008c00ff657b82 */ /* 0x000e620000000800 */
[----:B------:R-:W-:-:S02]  /*4a540*/  IMAD.WIDE R90, R5, 0x4, R90 ;  /* 0x00000004055a7825 */ /* 0x000fc400078e025a */
[----:B------:R-:W-:Y:S02]  /*4a550*/  LDGSTS.E [R95+-0x43ff8], desc[UR60][R84.64], !P5 ;  /* 0xbc008000545f7fae */ /* 0x000fe4000e92187c */
[C---:B------:R-:W-:Y:S02]  /*4a560*/  IMAD.WIDE R42, R5.reuse, 0x4, R108 ;  /* 0x00000004052a7825 */ /* 0x040fe400078e026c */
[----:B------:R-:W-:Y:S04]  /*4a570*/  LDGSTS.E [R94+-0x4fff4], desc[UR60][R86.64], !P6 ;  /* 0xb000c000565e7fae */ /* 0x000fe8000f12187c */
[----:B------:R-:W-:Y:S04]  /*4a580*/  LDGSTS.E [R93+-0x4bff4], desc[UR60][R88.64], !P6 ;  /* 0xb400c000585d7fae */ /* 0x000fe8000f12187c */
[----:B------:R1:W-:Y:S02]  /*4a590*/  LDGSTS.E [R92+-0x47ff4], desc[UR60][R90.64], !P6 ;  /* 0xb800c0005a5c7fae */ /* 0x0003e4000f12187c */
[----:B-1----:R-:W-:-:S04]  /*4a5a0*/  IMAD.WIDE R92, R5, 0x4, R112 ;  /* 0x00000004055c7825 */ /* 0x002fc800078e0270 */
[----:B--2---:R-:W-:Y:S01]  /*4a5b0*/  IMAD.WIDE R40, R5, 0x4, R10 ;  /* 0x0000000405287825 */ /* 0x004fe200078e020a */
[----:B------:R-:W-:Y:S01]  /*4a5c0*/  ISETP.GE.U32.AND P5, PT, R96, 0x7ffffe78, PT ;  /* 0x7ffffe786000780c */ /* 0x000fe20003fa6070 */
[----:B------:R-:W2:Y:S04]  /*4a5d0*/  LDL.LU.64 R10, [R1+0x2760] ;  /* 0x00276000010a7983 */ /* 0x000ea80000300a00 */
[----:B------:R4:W-:Y:S04]  /*4a5e0*/  STL.64 [R1+0x360], R44 ;  /* 0x0003602c01007387 */ /* 0x0009e80000100a00 */
[----:B------:R1:W-:Y:S04]  /*4a5f0*/  STL.64 [R1+0x358], R42 ;  /* 0x0003582a01007387 */ /* 0x0003e80000100a00 */
[----:B------:R1:W-:Y:S04]  /*4a600*/  STL.64 [R1+0x350], R40 ;  /* 0x0003502801007387 */ /* 0x0003e80000100a00 */
[----:B------:R-:W2:Y:S04]  /*4a610*/  LDL.LU.64 R112, [R1+0x2758] ;  /* 0x0027580001707983 */ /* 0x000ea80000300a00 */
[----:B------:R-:W2:Y:S04]  /*4a620*/  LDL.LU.64 R110, [R1+0x2750] ;  /* 0x00275000016e7983 */ /* 0x000ea80000300a00 */
[----:B------:R-:W2:Y:S01]  /*4a630*/  LDL.LU.64 R108, [R1+0x2748] ;  /* 0x00274800016c7983 */ /* 0x000ea20000300a00 */
[C---:B------:R-:W-:Y:S01]  /*4a640*/  VIADD R96, R3.reuse, 0x100000 ;  /* 0x0010000003607836 */ /* 0x040fe20000000000 */
[----:B------:R-:W-:-:S02]  /*4a650*/  IADD3 R95, R3, 0x100000, RZ ;  /* 0x00100000035f7810 */ /* 0x000fc40007ffe0ff */
[----:B------:R1:W-:Y:S01]  /*4a660*/  LDGSTS.E [R97+-0x43ff4], desc[UR60][R92.64], !P6 ;  /* 0xbc00c0005c617fae */ /* 0x0003e2000f12187c */
[----:B------:R-:W-:Y:S01]  /*4a670*/  ISETP.GE.U32.AND P6, PT, R98, 0x7ffffe77, PT ;  /* 0x7ffffe776200780c */ /* 0x000fe20003fc6070 */
[----:B------:R-:W-:Y:S02]  /*4a680*/  VIADD R94, R3, 0x100000 ;  /* 0x00100000035e7836 */ /* 0x000fe40000000000 */
[----:B------:R4:W-:Y:S01]  /*4a690*/  LDGSTS.E [R96+-0x80000], desc[UR60][R44.64], !P5 ;  /* 0x800000002c607fae */ /* 0x0009e2000e92187c */
[----:B---3--:R-:W-:-:S03]  /*4a6a0*/  IMAD.WIDE R46, R5, 0x4, R114 ;  /* 0x00000004052e7825 */ /* 0x008fc600078e0272 */
[----:B------:R3:W-:Y:S04]  /*4a6b0*/  LDGSTS.E [R95+-0x7c000], desc[UR60][R42.64], !P5 ;  /* 0x840000002a5f7fae */ /* 0x0007e8000e92187c */
[----:B------:R3:W-:Y:S01]  /*4a6c0*/  LDGSTS.E [R94+-0x78000], desc[UR60][R40.64], !P5 ;  /* 0x88000000285e7fae */ /* 0x0007e2000e92187c */
[----:B-1----:R-:W-:Y:S02]  /*4a6d0*/  VIADD R97, R3, 0x100000 ;  /* 0x0010000003617836 */ /* 0x002fe40000000000 */
[C---:B----4-:R-:W-:Y:S01]  /*4a6e0*/  IMAD.WIDE R44, R5.reuse, 0x4, R106 ;  /* 0x00000004052c7825 */ /* 0x050fe200078e026a */
[----:B------:R-:W-:Y:S04]  /*4a6f0*/  STL.64 [R1+0x348], R46 ;  /* 0x0003482e01007387 */ /* 0x000fe80000100a00 */
[----:B------:R1:W-:Y:S04]  /*4a700*/  STL.64 [R1+0x340], R44 ;  /* 0x0003402c01007387 */ /* 0x0003e80000100a00 */
[----:B------:R-:W4:Y:S04]  /*4a710*/  LDL.LU.64 R114, [R1+0x2740] ;  /* 0x0027400001727983 */ /* 0x000f280000300a00 */
[----:B------:R-:W-:Y:S04]  /*4a720*/  LDGSTS.E [R97+-0x74000], desc[UR60][R46.64], !P5 ;  /* 0x8c0000002e617fae */ /* 0x000fe8000e92187c */
[----:B------:R1:W-:Y:S01]  /*4a730*/  LDGSTS.E [R96+-0x7fffc], desc[UR60][R44.64], !P6 ;  /* 0x800040002c607fae */ /* 0x0003e2000f12187c */
[----:B---3--:R-:W-:-:S04]  /*4a740*/  IMAD.WIDE R42, R5, 0x4, R104 ;  /* 0x00000004052a7825 */ /* 0x008fc800078e0268 */
[C---:B------:R-:W-:Y:S01]  /*4a750*/  IMAD.WIDE R40, R5.reuse, 0x4, R102 ;  /* 0x0000000405287825 */ /* 0x040fe200078e0266 */
[----:B------:R3:W-:Y:S04]  /*4a760*/  STL.64 [R1+0x338], R42 ;  /* 0x0003382a01007387 */ /* 0x0007e80000100a00 */
[----:B------:R3:W-:Y:S04]  /*4a770*/  STL.64 [R1+0x330], R40 ;  /* 0x0003302801007387 */ /* 0x0007e80000100a00 */
[----:B------:R-:W4:Y:S04]  /*4a780*/  LDL.LU.64 R106, [R1+0x2738] ;  /* 0x00273800016a7983 */ /* 0x000f280000300a00 */
[----:B------:R-:W4:Y:S04]  /*4a790*/  LDL.LU.64 R104, [R1+0x2730] ;  /* 0x0027300001687983 */ /* 0x000f280000300a00 */
[----:B------:R3:W-:Y:S04]  /*4a7a0*/  LDGSTS.E [R95+-0x7bffc], desc[UR60][R42.64], !P6 ;  /* 0x840040002a5f7fae */ /* 0x0007e8000f12187c */
[----:B------:R-:W4:Y:S04]  /*4a7b0*/  LDL.LU.64 R102, [R1+0x2728] ;  /* 0x0027280001667983 */ /* 0x000f280000300a00 */
[----:B------:R3:W-:Y:S01]  /*4a7c0*/  LDGSTS.E [R94+-0x77ffc], desc[UR60][R40.64], !P6 ;  /* 0x88004000285e7fae */ /* 0x0007e2000f12187c */
[----:B--2---:R-:W-:-:S05]  /*4a7d0*/  IMAD.WIDE R10, R5, 0x4, R10 ;  /* 0x00000004050a7825 */ /* 0x004fca00078e020a */
[----:B------:R2:W-:Y:S04]  /*4a7e0*/  STL.64 [R1+0x328], R10 ;  /* 0x0003280a01007387 */ /* 0x0005e80000100a00 */
[----:B------:R-:W-:Y:S01]  /*4a7f0*/  LDGSTS.E [R97+-0x73ffc], desc[UR60][R10.64], !P6 ;  /* 0x8c0040000a617fae */ /* 0x000fe2000f12187c */
[----:B-1----:R-:W-:-:S04]  /*4a800*/  IMAD.WIDE R44, R5, 0x4, R112 ;  /* 0x00000004052c7825 */ /* 0x002fc800078e0270 */
[C---:B---3--:R-:W-:Y:S01]  /*4a810*/  IMAD.WIDE R42, R5.reuse, 0x4, R110 ;  /* 0x00000004052a7825 */ /* 0x048fe200078e026e */
        /* <DEDUP_REMOVED lines=9> */
[----:B------:R-:W2:Y:S02]  /*4a8b0*/  LDC R99, c[0x0][0x230] ;  /* 0x00008c00ff637b82 */ /* 0x000ea40000000800 */
[----:B------:R-:W-:Y:S02]  /*4a8c0*/  ISETP.GE.U32.AND P5, PT, R98, 0x7ffffe76, PT ;  /* 0x7ffffe766200780c */ /* 0x000fe40003fa6070 */
[----:B------:R-:W-:Y:S01]  /*4a8d0*/  IADD3 R98, R100, -0x10c, RZ ;  /* 0xfffffef464627810 */ /* 0x000fe20007ffe0ff */
[----:B----4-:R-:W-:-:S03]  /*4a8e0*/  IMAD.WIDE R46, R5, 0x4, R114 ;  /* 0x00000004052e7825 */ /* 0x010fc600078e0272 */
[----:B------:R-:W-:Y:S01]  /*4a8f0*/  ISETP.GE.U32.AND P6, PT, R98, 0x7ffffe75, PT ;  /* 0x7ffffe756200780c */ /* 0x000fe20003fc6070 */
[----:B------:R-:W4:Y:S01]  /*4a900*/  LDC R100, c[0x0][0x230] ;  /* 0x00008c00ff647b82 */ /* 0x000f220000000800 */
[----:B------:R-:W-:Y:S05]  /*4a910*/  STL.64 [R1+0x308], R46 ;  /* 0x0003082e01007387 */ /* 0x000fea0000100a00 */
[----:B------:R1:W-:Y:S04]  /*4a920*/  LDGSTS.E [R96+-0x7fff8], desc[UR60][R44.64], !P5 ;  /* 0x800080002c607fae */ /* 0x0003e8000e92187c */
[----:B------:R3:W-:Y:S04]  /*4a930*/  LDGSTS.E [R95+-0x7bff8], desc[UR60][R42.64], !P5 ;  /* 0x840080002a5f7fae */ /* 0x0007e8000e92187c */
[----:B------:R3:W-:Y:S04]  /*4a940*/  LDGSTS.E [R94+-0x77ff8], desc[UR60][R40.64], !P5 ;  /* 0x88008000285e7fae */ /* 0x0007e8000e92187c */
[----:B------:R-:W-:Y:S01]  /*4a950*/  LDGSTS.E [R97+-0x73ff8], desc[UR60][R46.64], !P5 ;  /* 0x8c0080002e617fae */ /* 0x000fe2000e92187c */
[----:B-1----:R-:W-:-:S04]  /*4a960*/  IMAD.WIDE R44, R5, 0x4, R106 ;  /* 0x00000004052c7825 */ /* 0x002fc800078e026a */
[C---:B---3--:R-:W-:Y:S01]  /*4a970*/  IMAD.WIDE R42, R5.reuse, 0x4, R104 ;  /* 0x00000004052a7825 */ /* 0x048fe200078e0268 */
[----:B------:R1:W-:Y:S04]  /*4a980*/  STL.64 [R1+0x300], R44 ;  /* 0x0003002c01007387 */ /* 0x0003e80000100a00 */
[----:B------:R-:W3:Y:S01]  /*4a990*/  LDL.LU.64 R114, [R1+0x24c0] ;  /* 0x0024c00001727983 */ /* 0x000ee20000300a00 */
[----:B------:R-:W-:-:S03]  /*4a9a0*/  IMAD.WIDE R40, R5, 0x4, R102 ;  /* 0x0000000405287825 */ /* 0x000fc600078e0266 */
[----:B------:R4:W-:Y:S04]  /*4a9b0*/  STL.64 [R1+0x2f8], R42 ;  /* 0x0002f82a01007387 */ /* 0x0009e80000100a00 */
[----:B------:R4:W-:Y:S04]  /*4a9c0*/  STL.64 [R1+0x2f0], R40 ;  /* 0x0002f02801007387 */ /* 0x0009e80000100a00 */
[----:B------:R1:W-:Y:S04]  /*4a9d0*/  LDGSTS.E [R96+-0x7fff4], desc[UR60][R44.64], !P6 ;  /* 0x8000c0002c607fae */ /* 0x0003e8000f12187c */
[----:B------:R-:W3:Y:S04]  /*4a9e0*/  LDL.LU.64 R106, [R1+0x24b8] ;  /* 0x0024b800016a7983 */ /* 0x000ee80000300a00 */
[----:B------:R-:W3:Y:S04]  /*4a9f0*/  LDL.LU.64 R104, [R1+0x24b0] ;  /* 0x0024b00001687983 */ /* 0x000ee80000300a00 */
[----:B------:R4:W-:Y:S04]  /*4aa00*/  LDGSTS.E [R95+-0x7bff4], desc[UR60][R42.64], !P6 ;  /* 0x8400c0002a5f7fae */ /* 0x0009e8000f12187c */
[----:B------:R-:W3:Y:S04]  /*4aa10*/  LDL.LU.64 R102, [R1+0x24a8] ;  /* 0x0024a80001667983 */ /* 0x000ee80000300a00 */
[----:B------:R4:W-:Y:S01]  /*4aa20*/  LDGSTS.E [R94+-0x77ff4], desc[UR60][R40.64], !P6 ;  /* 0x8800c000285e7fae */ /* 0x0009e2000f12187c */
[----:B--2---:R-:W-:-:S05]  /*4aa30*/  IMAD.WIDE R10, R5, 0x4, R10 ;  /* 0x00000004050a7825 */ /* 0x004fca00078e020a */
[----:B------:R2:W-:Y:S04]  /*4aa40*/  STL.64 [R1+0x2e8], R10 ;  /* 0x0002e80a01007387 */ /* 0x0005e80000100a00 */
[----:B------:R-:W-:Y:S01]  /*4aa50*/  LDGSTS.E [R97+-0x73ff4], desc[UR60][R10.64], !P6 ;  /* 0x8c00c0000a617fae */ /* 0x000fe2000f12187c */
        /* <DEDUP_REMOVED lines=10> */
[----:B------:R-:W-:-:S02]  /*4ab00*/  VIADD R98, R101, 0xfffffed7 ;  /* 0xfffffed765627836 */ /* 0x000fc40000000000 */
[----:B------:R-:W2:Y:S03]  /*4ab10*/  LDC R101, c[0x0][0x230] ;  /* 0x00008c00ff657b82 */ /* 0x000ea60000000800 */
[----:B------:R-:W-:Y:S02]  /*4ab20*/  ISETP.GE.U32.AND P5, PT, R98, 0x7ffffe58, PT ;  /* 0x7ffffe586200780c */ /* 0x000fe40003fa6070 */
[----:B------:R-:W-:-:S03]  /*4ab30*/  IADD3 R98, R99, -0x12a, RZ ;  /* 0xfffffed663627810 */ /* 0x000fc60007ffe0ff */
[----:B------:R-:W2:Y:S01]  /*4ab40*/  LDC R99, c[0x0][0x230] ;  /* 0x00008c00ff637b82 */ /* 0x000ea20000000800 */
[----:B------:R-:W-:-:S07]  /*4ab50*/  ISETP.GE.U32.AND P6, PT, R98, 0x7ffffe57, PT ;  /* 0x7ffffe576200780c */ /* 0x000fce0003fc6070 */
[----:B------:R1:W-:Y:S01]  /*4ab60*/  LDGSTS.E [R96+-0x70000], desc[UR60][R44.64], !P5 ;  /* 0x900000002c607fae */ /* 0x0003e2000e92187c */
[----:B---3--:R-:W-:-:S03]  /*4ab70*/  IMAD.WIDE R46, R5, 0x4, R114 ;  /* 0x00000004052e7825 */ /* 0x008fc600078e0272 */
[----:B------:R4:W-:Y:S04]  /*4ab80*/  LDGSTS.E [R95+-0x6c000], desc[UR60][R42.64], !P5 ;  /* 0x940000002a5f7fae */ /* 0x0009e8000e92187c */
[----:B------:R3:W-:Y:S04]  /*4ab90*/  LDGSTS.E [R94+-0x68000], desc[UR60][R40.64], !P5 ;  /* 0x98000000285e7fae */ /* 0x0007e8000e92187c */
[----:B------:R-:W-:Y:S01]  /*4aba0*/  STL.64 [R1+0x148], R46 ;  /* 0x0001482e01007387 */ /* 0x000fe20000100a00 */
[----:B-1----:R-:W-:-:S03]  /*4abb0*/  IMAD.WIDE R44, R5, 0x4, R106 ;  /* 0x00000004052c7825 */ /* 0x002fc600078e026a */
[----:B------:R-:W-:Y:S01]  /*4abc0*/  LDGSTS.E [R97+-0x64000], desc[UR60][R46.64], !P5 ;  /* 0x9c0000002e617fae */ /* 0x000fe2000e92187c */
[----:B----4-:R-:W-:-:S03]  /*4abd0*/  IMAD.WIDE R42, R5, 0x4, R104 ;  /* 0x00000004052a7825 */ /* 0x010fc600078e0268 */
[----:B------:R1:W-:Y:S01]  /*4abe0*/  STL.64 [R1+0x140], R44 ;  /* 0x0001402c01007387 */ /* 0x0003e20000100a00 */
[----:B------:R-:W4:Y:S03]  /*4abf0*/  LDC R104, c[0x0][0x230] ;  /* 0x00008c00ff687b82 */ /* 0x000f260000000800 */
[----:B------:R-:W4:Y:S01]  /*4ac00*/  LDL.LU.64 R118, [R1+0x2480] ;  /* 0x0024800001767983 */ /* 0x000f220000300a00 */
[----:B---3--:R-:W-:-:S03]  /*4ac10*/  IMAD.WIDE R40, R5, 0x4, R102 ;  /* 0x0000000405287825 */ /* 0x008fc600078e0266 */
[----:B------:R3:W-:Y:S04]  /*4ac20*/  STL.64 [R1+0x138], R42 ;  /* 0x0001382a01007387 */ /* 0x0007e80000100a00 */
[----:B------:R3:W-:Y:S04]  /*4ac30*/  STL.64 [R1+0x130], R40 ;  /* 0x0001302801007387 */ /* 0x0007e80000100a00 */
[----:B------:R1:W-:Y:S04]  /*4ac40*/  LDGSTS.E [R96+-0x6fffc], desc[UR60][R44.64], !P6 ;  /* 0x900040002c607fae */ /* 0x0003e8000f12187c */
[----:B------:R-:W4:Y:S04]  /*4ac50*/  LDL.LU.64 R116, [R1+0x2478] ;  /* 0x0024780001747983 */ /* 0x000f280000300a00 */
[----:B------:R-:W4:Y:S04]  /*4ac60*/  LDL.LU.64 R106, [R1+0x2470] ;  /* 0x00247000016a7983 */ /* 0x000f280000300a00 */
[----:B------:R-:W4:Y:S04]  /*4ac70*/  LDL.LU.64 R102, [R1+0x2468] ;  /* 0x0024680001667983 */ /* 0x000f280000300a00 */
[----:B------:R3:W-:Y:S04]  /*4ac80*/  LDGSTS.E [R95+-0x6bffc], desc[UR60][R42.64], !P6 ;  /* 0x940040002a5f7fae */ /* 0x0007e8000f12187c */
[----:B------:R3:W-:Y:S01]  /*4ac90*/  LDGSTS.E [R94+-0x67ffc], desc[UR60][R40.64], !P6 ;  /* 0x98004000285e7fae */ /* 0x0007e2000f12187c */
[----:B--2---:R-:W-:-:S05]  /*4aca0*/  IMAD.WIDE R10, R5, 0x4, R10 ;  /* 0x00000004050a7825 */ /* 0x004fca00078e020a */
[----:B------:R2:W-:Y:S04]  /*4acb0*/  STL.64 [R1+0x128], R10 ;  /* 0x0001280a01007387 */ /* 0x0005e80000100a00 */
[----:B------:R-:W-:Y:S01]  /*4acc0*/  LDGSTS.E [R97+-0x63ffc], desc[UR60][R10.64], !P6 ;  /* 0x9c0040000a617fae */ /* 0x000fe2000f12187c */
[C---:B-1----:R-:W-:Y:S02]  /*4acd0*/  IMAD.WIDE R44, R5.reuse, 0x4, R112 ;  /* 0x00000004052c7825 */ /* 0x042fe400078e0270 */
[----:B------:R-:W1:Y:S02]  /*4ace0*/  LDC R112, c[0x0][0x230] ;  /* 0x00008c00ff707b82 */ /* 0x000e640000000800 */
[C---:B---3--:R-:W-:Y:S01]  /*4acf0*/  IMAD.WIDE R42, R5.reuse, 0x4, R110 ;  /* 0x00000004052a7825 */ /* 0x048fe200078e026e */
[----:B------:R3:W-:Y:S03]  /*4ad00*/  STL.64 [R1+0x120], R44 ;  /* 0x0001202c01007387 */ /* 0x0007e60000100a00 */
[----:B------:R-:W-:Y:S01]  /*4ad10*/  IMAD.WIDE R40, R5, 0x4, R108 ;  /* 0x0000000405287825 */ /* 0x000fe200078e026c */
[----:B--2---:R-:W2:Y:S04]  /*4ad20*/  LDL.LU.64 R10, [R1+0x2460] ;  /* 0x00246000010a7983 */ /* 0x004ea80000300a00 */
[----:B------:R3:W-:Y:S04]  /*4ad30*/  STL.64 [R1+0x118], R42 ;  /* 0x0001182a01007387 */ /* 0x0007e80000100a00 */
[----:B------:R3:W-:Y:S04]  /*4ad40*/  STL.64 [R1+0x110], R40 ;  /* 0x0001102801007387 */ /* 0x0007e80000100a00 */
[----:B------:R-:W2:Y:S01]  /*4ad50*/  LDL.LU.64 R114, [R1+0x2270] ;  /* 0x0022700001727983 */ /* 0x000ea20000300a00 */
[----:B------:R-:W-:-:S03]  /*4ad60*/  VIADD R98, R100, 0xfffffed5 ;  /* 0xfffffed564627836 */ /* 0x000fc60000000000 */
[----:B------:R-:W2:Y:S02]  /*4ad70*/  LDL.LU.64 R110, [R1+0x2268] ;  /* 0x00226800016e7983 */ /* 0x000ea40000300a00 */
[----:B------:R-:W-:Y:S02]  /*4ad80*/  ISETP.GE.U32.AND P5, PT, R98, 0x7ffffe56, PT ;  /* 0x7ffffe566200780c */ /* 0x000fe40003fa6070 */
[----:B------:R-:W-:Y:S01]  /*4ad90*/  IADD3 R98, R101, -0x12c, RZ ;  /* 0xfffffed465627810 */ /* 0x000fe20007ffe0ff */
[----:B------:R-:W2:Y:S03]  /*4ada0*/  LDL.LU.64 R108, [R1+0x2260] ;  /* 0x00226000016c7983 */ /* 0x000ea60000300a00 */
[----:B------:R-:W-:-:S07]  /*4adb0*/  ISETP.GE.U32.AND P6, PT, R98, 0x7ffffe55, PT ;  /* 0x7ffffe556200780c */ /* 0x000fce0003fc6070 */
[----:B------:R3:W-:Y:S04]  /*4adc0*/  LDGSTS.E [R96+-0x6fff8], desc[UR60][R44.64], !P5 ;  /* 0x900080002c607fae */ /* 0x0007e8000e92187c */
[----:B------:R1:W-:Y:S04]  /*4add0*/  LDGSTS.E [R95+-0x6bff8], desc[UR60][R42.64], !P5 ;  /* 0x940080002a5f7fae */ /* 0x0003e8000e92187c */
[----:B------:R1:W-:Y:S01]  /*4ade0*/  LDGSTS.E [R94+-0x67ff8], desc[UR60][R40.64], !P5 ;  /* 0x98008000285e7fae */ /* 0x0003e2000e92187c */
[----:B----4-:R-:W-:-:S05]  /*4adf0*/  IMAD.WIDE R46, R5, 0x4, R118 ;  /* 0x00000004052e7825 */ /* 0x010fca00078e0276 */
[----:B------:R-:W-:Y:S04]  /*4ae00*/  STL.64 [R1+0x108], R46 ;  /* 0x0001082e01007387 */ /* 0x000fe80000100a00 */
[----:B------:R-:W-:Y:S01]  /*4ae10*/  LDGSTS.E [R97+-0x63ff8], desc[UR60][R46.64], !P5 ;  /* 0x9c0080002e617fae */ /* 0x000fe2000e92187c */
[----:B---3--:R-:W-:-:S04]  /*4ae20*/  IMAD.WIDE R44, R5, 0x4, R116 ;  /* 0x00000004052c7825 */ /* 0x008fc800078e0274 */
[C---:B-1----:R-:W-:Y:S01]  /*4ae30*/  IMAD.WIDE R42, R5.reuse, 0x4, R106 ;  /* 0x00000004052a7825 */ /* 0x042fe200078e026a */
[----:B------:R-:W-:Y:S03]  /*4ae40*/  STL.64 [R1+0x100], R44 ;  /* 0x0001002c01007387 */ /* 0x000fe60000100a00 */
[----:B------:R-:W-:Y:S01]  /*4ae50*/  IMAD.WIDE R40, R5, 0x4, R102 ;  /* 0x0000000405287825 */ /* 0x000fe200078e0266 */
[----:B------:R-:W3:Y:S04]  /*4ae60*/  LDL.LU.64 R122, [R1+0x2258] ;  /* 0x00225800017a7983 */ /* 0x000ee80000300a00 */
[----:B------:R-:W-:Y:S01]  /*4ae70*/  STL.64 [R1+0xf8], R42 ;  /* 0x0000f82a01007387 */ /* 0x000fe20000100a00 */
[----:B------:R-:W-:-:S03]  /*4ae80*/  VIADD R103, R3, 0x100000 ;  /* 0x0010000003677836 */ /* 0x000fc60000000000 */
[----:B------:R-:W-:Y:S04]  /*4ae90*/  STL.64 [R1+0xf0], R40 ;  /* 0x0000f02801007387 */ /* 0x000fe80000100a00 */
[----:B------:R-:W4:Y:S04]  /*4aea0*/  LDL.LU.64 R118, [R1+0x2250] ;  /* 0x0022500001767983 */ /* 0x000f280000300a00 */
[----:B------:R-:W4:Y:S04]  /*4aeb0*/  LDL.LU.64 R116, [R1+0x2248] ;  /* 0x0022480001747983 */ /* 0x000f280000300a00 */
[----:B------:R-:W-:Y:S04]  /*4aec0*/  LDGSTS.E [R96+-0x6fff4], desc[UR60][R44.64], !P6 ;  /* 0x9000c0002c607fae */ /* 0x000fe8000f12187c */
[----:B------:R-:W4:Y:S04]  /*4aed0*/  LDL.LU.64 R106, [R1+0x2240] ;  /* 0x00224000016a7983 */ /* 0x000f280000300a00 */
[----:B------:R-:W-:Y:S04]  /*4aee0*/  LDGSTS.E [R95+-0x6bff4], desc[UR60][R42.64], !P6 ;  /* 0x9400c0002a5f7fae */ /* 0x000fe8000f12187c */
[----:B------:R1:W-:Y:S01]  /*4aef0*/  LDGSTS.E [R94+-0x67ff4], desc[UR60][R40.64], !P6 ;  /* 0x9800c000285e7fae */ /* 0x0003e2000f12187c */
[----:B--2---:R-:W-:-:S05]  /*4af00*/  IMAD.WIDE R10, R5, 0x4, R10 ;  /* 0x00000004050a7825 */ /* 0x004fca00078e020a */
[----:B------:R2:W-:Y:S04]  /*4af10*/  STL.64 [R1+0xe8], R10 ;  /* 0x0000e80a01007387 */ /* 0x0005e80000100a00 */
[----:B------:R-:W4:Y:S01]  /*4af20*/  LDL.LU.64 R126, [R1+0x2238] ;  /* 0x00223800017e7983 */ /* 0x000f220000300a00 */
[----:B-1----:R-:W-:-:S03]  /*4af30*/  IMAD.WIDE R94, R5, 0x4, R114 ;  /* 0x00000004055e7825 */ /* 0x002fc600078e0272 */
[----:B------:R-:W4:Y:S04]  /*4af40*/  LDL.LU.64 R124, [R1+0x2230] ;  /* 0x00223000017c7983 */ /* 0x000f280000300a00 */
[----:B------:R-:W-:Y:S04]  /*4af50*/  LDGSTS.E [R103+-0x63ff4], desc[UR60][R10.64], !P6 ;  /* 0x9c00c0000a677fae */ /* 0x000fe8000f12187c */
[----:B------:R-:W4:Y:S04]  /*4af60*/  LDL.LU.64 R114, [R1+0x2228] ;  /* 0x0022280001727983 */ /* 0x000f280000300a00 */
[----:B--2---:R-:W2:Y:S01]  /*4af70*/  LDL.LU.64 R10, [R1+0x2220] ;  /* 0x00222000010a7983 */ /* 0x004ea20000300a00 */
[----:B------:R-:W-:Y:S01]  /*4af80*/  VIADD R98, R99, 0xfffffeb7 ;  /* 0xfffffeb763627836 */ /* 0x000fe20000000000 */
[C---:B------:R-:W-:Y:S01]  /*4af90*/  IADD3 R102, R3.reuse, 0x100000, RZ ;  /* 0x0010000003667810 */ /* 0x040fe20007ffe0ff */
[C---:B------:R-:W-:Y:S01]  /*4afa0*/  VIADD R101, R3.reuse, 0x100000 ;  /* 0x0010000003657836 */ /* 0x040fe20000000000 */
[----:B------:R-:W-:Y:S01]  /*4afb0*/  IADD3 R100, R3, 0x100000, RZ ;  /* 0x0010000003647810 */ /* 0x000fe20007ffe0ff */
[C---:B------:R-:W-:Y:S01]  /*4afc0*/  IMAD.WIDE R96, R5.reuse, 0x4, R110 ;  /* 0x0000000405607825 */ /* 0x040fe200078e026e */
[----:B------:R-:W-:Y:S01]  /*4afd0*/  ISETP.GE.U32.AND P5, PT, R98, 0x7ffffe38, PT ;  /* 0x7ffffe386200780c */ /* 0x000fe20003fa6070 */
[----:B------:R-:W2:Y:S02]  /*4afe0*/  LDL.LU.64 R138, [R1+0x2218] ;  /* 0x00221800018a7983 */ /* 0x000ea40000300a00 */
[----:B------:R-:W-:Y:S01]  /*4aff0*/  IMAD.WIDE R98, R5, 0x4, R108 ;  /* 0x0000000405627825 */ /* 0x000fe200078e026c */
[----:B------:R-:W-:Y:S01]  /*4b000*/  IADD3 R111, R3, 0x100000, RZ ;  /* 0x00100000036f7810 */ /* 0x000fe20007ffe0ff */
[----:B------:R-:W2:Y:S02]  /*4b010*/  LDL.LU.64 R134, [R1+0x2210] ;  /* 0x0022100001867983 */ /* 0x000ea40000300a00 */
[----:B------:R-:W-:-:S02]  /*4b020*/  VIADD R112, R112, 0xfffffeb5 ;  /* 0xfffffeb570707836 */ /* 0x000fc40000000000 */
[----:B------:R-:W2:Y:S04]  /*4b030*/  LDL.LU.64 R132, [R1+0x2208] ;  /* 0x0022080001847983 */ /* 0x000ea80000300a00 */
[----:B------:R-:W-:Y:S04]  /*4b040*/  LDGSTS.E [R102+-0x60000], desc[UR60][R94.64], !P5 ;  /* 0xa00000005e667fae */ /* 0x000fe8000e92187c */
[----:B------:R-:W-:Y:S04]  /*4b050*/  LDGSTS.E [R101+-0x5c000], desc[UR60][R96.64], !P5 ;  /* 0xa400000060657fae */ /* 0x000fe8000e92187c */
[----:B------:R3:W-:Y:S02]  /*4b060*/  LDGSTS.E [R100+-0x58000], desc[UR60][R98.64], !P5 ;  /* 0xa800000062647fae */ /* 0x0007e4000e92187c */
[----:B---3--:R-:W-:-:S02]  /*4b070*/  IMAD.WIDE R100, R5, 0x4, R122 ;  /* 0x0000000405647825 */ /* 0x008fc400078e027a */
[----:B------:R-:W3:Y:S04]  /*4b080*/  LDL.LU.64 R122, [R1+0x2200] ;  /* 0x00220000017a7983 */ /* 0x000ee80000300a00 */
[----:B------:R-:W-:Y:S01]  /*4b090*/  LDGSTS.E [R111+-0x54000], desc[UR60][R100.64], !P5 ;  /* 0xac000000646f7fae */ /* 0x000fe2000e92187c */
[----:B------:R-:W-:-:S03]  /*4b0a0*/  ISETP.GE.U32.AND P5, PT, R112, 0x7ffffe36, PT ;  /* 0x7ffffe367000780c */ /* 0x000fc60003fa6070 */
[----:B------:R-:W3:Y:S04]  /*4b0b0*/  LDL.LU.64 R140, [R1+0x21f8] ;  /* 0x0021f800018c7983 */ /* 0x000ee80000300a00 */
[----:B------:R-:W3:Y:S04]  /*4b0c0*/  LDL.LU.64 R130, [R1+0x2008] ;  /* 0x0020080001827983 */ /* 0x000ee80000300a00 */
[----:B------:R-:W3:Y:S01]  /*4b0d0*/  LDL.LU.64 R244, [R1+0x2000] ;  /* 0x0020000001f47983 */ /* 0x000ee20000300a00 */
[----:B----4-:R-:W-:-:S04]  /*4b0e0*/  IMAD.WIDE R112, R5, 0x4, R114 ;  /* 0x0000000405707825 */ /* 0x010fc800078e0272 */
[----:B--2---:R-:W-:Y:S02]  /*4b0f0*/  IMAD.WIDE R114, R5, 0x4, R10 ;  /* 0x0000000405727825 */ /* 0x004fe400078e020a */
[----:B------:R-:W2:Y:S01]  /*4b100*/  LDL.LU.64 R10, [R1+0x1ff8] ;  /* 0x001ff800010a7983 */ /* 0x000ea20000300a00 */
[----:B------:R-:W-:Y:S01]  /*4b110*/  IADD3 R104, R104, -0x14a, RZ ;  /* 0xfffffeb668687810 */ /* 0x000fe20007ffe0ff */
[C---:B------:R-:W-:Y:S01]  /*4b120*/  VIADD R110, R3.reuse, 0x100000 ;  /* 0x00100000036e7836 */ /* 0x040fe20000000000 */
[----:B------:R-:W-:Y:S01]  /*4b130*/  IADD3 R109, R3, 0x100000, RZ ;  /* 0x00100000036d7810 */ /* 0x000fe20007ffe0ff */
[C---:B------:R-:W-:Y:S01]  /*4b140*/  IMAD.WIDE R102, R5.reuse, 0x4, R118 ;  /* 0x0000000405667825 */ /* 0x040fe200078e0276 */
[----:B------:R-:W-:Y:S01]  /*4b150*/  ISETP.GE.U32.AND P6, PT, R104, 0x7ffffe37, PT ;  /* 0x7ffffe376800780c */ /* 0x000fe20003fc6070 */
[----:B------:R-:W4:Y:S02]  /*4b160*/  LDL.LU.64 R154, [R1+0x1ff0] ;  /* 0x001ff000019a7983 */ /* 0x000f240000300a00 */
[----:B------:R-:W-:-:S04]  /*4b170*/  IMAD.WIDE R104, R5, 0x4, R116 ;  /* 0x0000000405687825 */ /* 0x000fc800078e0274 */
[----:B------:R-:W-:Y:S02]  /*4b180*/  VIADD R108, R3, 0x100000 ;  /* 0x00100000036c7836 */ /* 0x000fe40000000000 */
[----:B------:R-:W-:-:S04]  /*4b190*/  IMAD.WIDE R106, R5, 0x4, R106 ;  /* 0x00000004056a7825 */ /* 0x000fc800078e026a */
[----:B------:R1:W-:Y:S01]  /*4b1a0*/  LDGSTS.E [R110+-0x5fffc], desc[UR60][R102.64], !P6 ;  /* 0xa0004000666e7fae */ /* 0x0003e2000f12187c */
[----:B------:R-:W-:-:S03]  /*4b1b0*/  VIADD R119, R3, 0x100000 ;  /* 0x0010000003777836 */ /* 0x000fc60000000000 */
[----:B------:R-:W-:Y:S04]  /*4b1c0*/  LDGSTS.E [R109+-0x5bffc], desc[UR60][R104.64], !P6 ;  /* 0xa4004000686d7fae */ /* 0x000fe8000f12187c */
[----:B------:R1:W-:Y:S01]  /*4b1d0*/  LDGSTS.E [R108+-0x57ffc], desc[UR60][R106.64], !P6 ;  /* 0xa80040006a6c7fae */ /* 0x0003e2000f12187c */
[C---:B------:R-:W-:Y:S01]  /*4b1e0*/  IADD3 R118, R3.reuse, 0x100000, RZ ;  /* 0x0010000003767810 */ /* 0x040fe20007ffe0ff */
[----:B------:R-:W-:Y:S02]  /*4b1f0*/  VIADD R117, R3, 0x100000 ;  /* 0x0010000003757836 */ /* 0x000fe40000000000 */
[----:B-1----:R-:W-:Y:S01]  /*4b200*/  IMAD.WIDE R110, R5, 0x4, R124 ;  /* 0x00000004056e7825 */ /* 0x002fe200078e027c */
[----:B------:R-:W-:Y:S01]  /*4b210*/  IADD3 R116, R3, 0x100000, RZ ;  /* 0x0010000003747810 */ /* 0x000fe20007ffe0ff */
[----:B------:R-:W4:Y:S04]  /*4b220*/  LDL.LU.64 R150, [R1+0x1fe8] ;  /* 0x001fe80001967983 */ /* 0x000f280000300a00 */
[----:B------:R-:W4:Y:S01]  /*4b230*/  LDL.LU.64 R148, [R1+0x1fe0] ;  /* 0x001fe00001947983 */ /* 0x000f220000300a00 */
[----:B------:R-:W-:-:S05]  /*4b240*/  IMAD.WIDE R108, R5, 0x4, R126 ;  /* 0x00000004056c7825 */ /* 0x000fca00078e027e */
[----:B------:R-:W-:Y:S01]  /*4b250*/  LDGSTS.E [R119+-0x53ffc], desc[UR60][R108.64], !P6 ;  /* 0xac0040006c777fae */ /* 0x000fe2000f12187c */
[----:B------:R-:W-:-:S03]  /*4b260*/  ISETP.GE.U32.AND P6, PT, R120, 0x7ffffe35, PT ;  /* 0x7ffffe357800780c */ /* 0x000fc60003fc6070 */
[----:B------:R1:W-:Y:S01]  /*4b270*/  LDGSTS.E [R118+-0x5fff8], desc[UR60][R110.64], !P5 ;  /* 0xa00080006e767fae */ /* 0x0003e2000e92187c */
[----:B------:R-:W-:-:S03]  /*4b280*/  IADD3 R127, R3, 0x100000, RZ ;  /* 0x00100000037f7810 */ /* 0x000fc60007ffe0ff */
[----:B------:R-:W-:Y:S01]  /*4b290*/  LDGSTS.E [R117+-0x5bff8], desc[UR60][R112.64], !P5 ;  /* 0xa400800070757fae */ /* 0x000fe2000e92187c */
[----:B------:R-:W-:-:S03]  /*4b2a0*/  VIADD R126, R3, 0x100000 ;  /* 0x00100000037e7836 */ /* 0x000fc60000000000 */
[----:B------:R3:W-:Y:S01]  /*4b2b0*/  LDGSTS.E [R116+-0x57ff8], desc[UR60][R114.64], !P5 ;  /* 0xa800800072747fae */ /* 0x0007e2000e92187c */
[----:B-1----:R-:W-:-:S04]  /*4b2c0*/  IMAD.WIDE R118, R5, 0x4, R134 ;  /* 0x0000000405767825 */ /* 0x002fc800078e0286 */
[C---:B---3--:R-:W-:Y:S02]  /*4b2d0*/  IMAD.WIDE R116, R5.reuse, 0x4, R138 ;  /* 0x0000000405747825 */ /* 0x048fe400078e028a */
[----:B------:R-:W3:Y:S04]  /*4b2e0*/  LDL.LU.64 R138, [R1+0x1fd8] ;  /* 0x001fd800018a7983 */ /* 0x000ee80000300a00 */
[----:B------:R-:W-:Y:S01]  /*4b2f0*/  LDGSTS.E [R127+-0x53ff8], desc[UR60][R116.64], !P5 ;  /* 0xac008000747f7fae */ /* 0x000fe2000e92187c */
[----:B------:R-:W-:Y:S01]  /*4b300*/  ISETP.GE.U32.AND P5, PT, R128, 0x7ffffe18, PT ;  /* 0x7ffffe188000780c */ /* 0x000fe20003fa6070 */
[C---:B------:R-:W-:Y:S02]  /*4b310*/  IMAD.WIDE R128, R5.reuse, 0x4, R244 ;  /* 0x0000000405807825 */ /* 0x040fe400078e02f4 */
[----:B------:R1:W-:Y:S04]  /*4b320*/  LDGSTS.E [R126+-0x5fff4], desc[UR60][R118.64], !P6 ;  /* 0xa000c000767e7fae */ /* 0x0003e8000f12187c */
[----:B------:R-:W3:Y:S04]  /*4b330*/  LDL.LU.64 R156, [R1+0x1fd0] ;  /* 0x001fd000019c7983 */ /* 0x000ee80000300a00 */
[----:B------:R-:W3:Y:S01]  /*4b340*/  LDL.LU.64 R146, [R1+0x1fc8] ;  /* 0x001fc80001927983 */ /* 0x000ee20000300a00 */
[----:B-1----:R-:W-:-:S03]  /*4b350*/  IMAD.WIDE R126, R5, 0x4, R130 ;  /* 0x00000004057e7825 */ /* 0x002fc600078e0282 */
[----:B------:R-:W3:Y:S01]  /*4b360*/  LDL.LU.64 R244, [R1+0x1fc0] ;  /* 0x001fc00001f47983 */ /* 0x000ee20000300a00 */
[----:B--2---:R-:W-:-:S03]  /*4b370*/  IMAD.WIDE R130, R5, 0x4, R10 ;  /* 0x0000000405827825 */ /* 0x004fc600078e020a */
[----:B------:R-:W2:Y:S01]  /*4b380*/  LDL.LU.64 R10, [R1+0x1fb8] ;  /* 0x001fb800010a7983 */ /* 0x000ea20000300a00 */
[----:B------:R-:W-:Y:S01]  /*4b390*/  IADD3 R125, R3, 0x100000, RZ ;  /* 0x00100000037d7810 */ /* 0x000fe20007ffe0ff */
[----:B------:R-:W-:-:S04]  /*4b3a0*/  IMAD.WIDE R120, R5, 0x4, R132 ;  /* 0x0000000405787825 */ /* 0x000fc800078e0284 */
[----:B------:R-:W-:Y:S01]  /*4b3b0*/  VIADD R124, R3, 0x100000 ;  /* 0x00100000037c7836 */ /* 0x000fe20000000000 */
[----:B------:R-:W-:Y:S01]  /*4b3c0*/  LDGSTS.E [R125+-0x5bff4], desc[UR60][R120.64], !P6 ;  /* 0xa400c000787d7fae */ /* 0x000fe2000f12187c */
[----:B------:R-:W-:-:S04]  /*4b3d0*/  IMAD.WIDE R122, R5, 0x4, R122 ;  /* 0x00000004057a7825 */ /* 0x000fc800078e027a */
[C---:B------:R-:W-:Y:S01]  /*4b3e0*/  VIADD R135, R3.reuse, 0x100000 ;  /* 0x0010000003877836 */ /* 0x040fe20000000000 */
[----:B------:R1:W-:Y:S01]  /*4b3f0*/  LDGSTS.E [R124+-0x57ff4], desc[UR60][R122.64], !P6 ;  /* 0xa800c0007a7c7fae */ /* 0x0003e2000f12187c */
[C---:B------:R-:W-:Y:S01]  /*4b400*/  IADD3 R134, R3.reuse, 0x100000, RZ ;  /* 0x0010000003867810 */ /* 0x040fe20007ffe0ff */
[C---:B------:R-:W-:Y:S01]  /*4b410*/  VIADD R133, R3.reuse, 0x100000 ;  /* 0x0010000003857836 */ /* 0x040fe20000000000 */
[----:B------:R-:W-:Y:S01]  /*4b420*/  IADD3 R132, R3, 0x100000, RZ ;  /* 0x0010000003847810 */ /* 0x000fe20007ffe0ff */
[----:B------:R-:W2:Y:S04]  /*4b430*/  LDL.LU.64 R168, [R1+0x1fb0] ;  /* 0x001fb00001a87983 */ /* 0x000ea80000300a00 */
[----:B------:R-:W2:Y:S01]  /*4b440*/  LDL.LU.64 R166, [R1+0x1fa8] ;  /* 0x001fa80001a67983 */ /* 0x000ea20000300a00 */
[----:B-1----:R-:W-:-:S03]  /*4b450*/  IMAD.WIDE R124, R5, 0x4, R140 ;  /* 0x00000004057c7825 */ /* 0x002fc600078e028c */
[----:B------:R-:W2:Y:S04]  /*4b460*/  LDL.LU.64 R164, [R1+0x1f20] ;  /* 0x001f200001a47983 */ /* 0x000ea80000300a00 */
[----:B------:R-:W-:Y:S01]  /*4b470*/  LDGSTS.E [R135+-0x53ff4], desc[UR60][R124.64], !P6 ;  /* 0xac00c0007c877fae */ /* 0x000fe2000f12187c */
[----:B------:R-:W-:-:S03]  /*4b480*/  ISETP.GE.U32.AND P6, PT, R136, 0x7ffffe17, PT ;  /* 0x7ffffe178800780c */ /* 0x000fc60003fc6070 */
[----:B------:R4:W-:Y:S04]  /*4b490*/  LDGSTS.E [R134+-0x50000], desc[UR60][R126.64], !P5 ;  /* 0xb00000007e867fae */ /* 0x0009e8000e92187c */
[----:B------:R-:W-:Y:S04]  /*4b4a0*/  LDGSTS.E [R133+-0x4c000], desc[UR60][R128.64], !P5 ;  /* 0xb400000080857fae */ /* 0x000fe8000e92187c */
[----:B------:R1:W-:Y:S01]  /*4b4b0*/  LDGSTS.E [R132+-0x48000], desc[UR60][R130.64], !P5 ;  /* 0xb800000082847fae */ /* 0x0003e2000e92187c */
[----:B----4-:R-:W-:-:S04]  /*4b4c0*/  IMAD.WIDE R134, R5, 0x4, R150 ;  /* 0x0000000405867825 */ /* 0x010fc800078e0296 */
[----:B-1----:R-:W-:Y:S02]  /*4b4d0*/  IMAD.WIDE R132, R5, 0x4, R154 ;  /* 0x0000000405847825 */ /* 0x002fe400078e029a */
[----:B------:R-:W4:Y:S04]  /*4b4e0*/  LDL.LU.64 R154, [R1+0x1f18] ;  /* 0x001f1800019a7983 */ /* 0x000f280000300a00 */
[----:B------:R-:W-:Y:S01]  /*4b4f0*/  LDGSTS.E [R143+-0x44000], desc[UR60][R132.64], !P5 ;  /* 0xbc000000848f7fae */ /* 0x000fe2000e92187c */
[----:B------:R-:W-:-:S03]  /*4b500*/  ISETP.GE.U32.AND P5, PT, R144, 0x7ffffe16, PT ;  /* 0x7ffffe169000780c */ /* 0x000fc60003fa6070 */
[----:B------:R3:W-:Y:S04]  /*4b510*/  LDGSTS.E [R142+-0x4fffc], desc[UR60][R134.64], !P6 ;  /* 0xb0004000868e7fae */ /* 0x0007e8000f12187c */
[----:B------:R-:W4:Y:S04]  /*4b520*/  LDL.LU.64 R174, [R1+0x1f10] ;  /* 0x001f100001ae7983 */ /* 0x000f280000300a00 */
[----:B------:R-:W4:Y:S01]  /*4b530*/  LDL.LU.64 R172, [R1+0x2718] ;  /* 0x0027180001ac7983 */ /* 0x000f220000300a00 */
[----:B---3--:R-:W-:-:S04]  /*4b540*/  IMAD.WIDE R142, R5, 0x4, R146 ;  /* 0x00000004058e7825 */ /* 0x008fc800078e0292 */
[C---:B------:R-:W-:Y:S02]  /*4b550*/  IMAD.WIDE R144, R5.reuse, 0x4, R244 ;  /* 0x0000000405907825 */ /* 0x040fe400078e02f4 */
[----:B------:R-:W3:Y:S02]  /*4b560*/  LDL.LU.64 R244, [R1+0x2710] ;  /* 0x0027100001f47983 */ /* 0x000ee40000300a00 */
[----:B--2---:R-:W-:Y:S02]  /*4b570*/  IMAD.WIDE R146, R5, 0x4, R10 ;  /* 0x0000000405927825 */ /* 0x004fe400078e020a */
        /* <DEDUP_REMOVED lines=13> */
[----:B-1----:R-:W-:-:S05]  /*4b650*/  IMAD.WIDE R140, R5, 0x4, R156 ;  /* 0x00000004058c7825 */ /* 0x002fca00078e029c */
[----:B------:R-:W-:Y:S01]  /*4b660*/  LDGSTS.E [R151+-0x43ffc], desc[UR60][R140.64], !P6 ;  /* 0xbc0040008c977fae */ /* 0x000fe2000f12187c */
[----:B------:R-:W-:-:S03]  /*4b670*/  ISETP.GE.U32.AND P6, PT, R152, 0x7ffffe15, PT ;  /* 0x7ffffe159800780c */ /* 0x000fc60003fc6070 */
[----:B------:R1:W-:Y:S04]  /*4b680*/  LDGSTS.E [R150+-0x4fff8], desc[UR60][R142.64], !P5 ;  /* 0xb00080008e967fae */ /* 0x0003e8000e92187c */
[----:B------:R-:W-:Y:S01]  /*4b690*/  LDGSTS.E [R149+-0x4bff8], desc[UR60][R144.64], !P5 ;  /* 0xb400800090957fae */ /* 0x000fe2000e92187c */
[----:B------:R-:W-:-:S03]  /*4b6a0*/  IADD3 R157, R3, 0x100000, RZ ;  /* 0x00100000039d7810 */ /* 0x000fc60007ffe0ff */
[----:B------:R4:W-:Y:S01]  /*4b6b0*/  LDGSTS.E [R148+-0x47ff8], desc[UR60][R146.64], !P5 ;  /* 0xb800800092947fae */ /* 0x0009e2000e92187c */
[C---:B------:R-:W-:Y:S02]  /*4b6c0*/  IMAD.WIDE R152, R5.reuse, 0x4, R164 ;  /* 0x0000000405987825 */ /* 0x040fe400078e02a4 */
[----:B------:R-:W2:Y:S02]  /*4b6d0*/  LDC R165, c[0x0][0x230] ;  /* 0x00008c00ffa57b82 */ /* 0x000ea40000000800 */
[----:B-1----:R-:W-:-:S04]  /*4b6e0*/  IMAD.WIDE R150, R5, 0x4, R166 ;  /* 0x0000000405967825 */ /* 0x002fc800078e02a6 */
[----:B------:R-:W-:Y:S02]  /*4b6f0*/  VIADD R156, R3, 0x100000 ;  /* 0x00100000039c7836 */ /* 0x000fe40000000000 */
[----:B------:R-:W1:Y:S01]  /*4b700*/  LDC R164, c[0x0][0x230] ;  /* 0x00008c00ffa47b82 */ /* 0x000e620000000800 */
[C---:B----4-:R-:W-:Y:S02]  /*4b710*/  IMAD.WIDE R148, R5.reuse, 0x4, R168 ;  /* 0x0000000405947825 */ /* 0x050fe400078e02a8 */
[----:B------:R-:W4:Y:S02]  /*4b720*/  LDL.LU.64 R168, [R1+0x26f0] ;  /* 0x0026f00001a87983 */ /* 0x000f240000300a00 */
[C---:B------:R-:W-:Y:S02]  /*4b730*/  IMAD.WIDE R154, R5.reuse, 0x4, R154 ;  /* 0x00000004059a7825 */ /* 0x040fe400078e029a */
[----:B------:R-:W4:Y:S04]  /*4b740*/  LDL.LU.64 R166, [R1+0x26e8] ;  /* 0x0026e80001a67983 */ /* 0x000f280000300a00 */
[----:B------:R-:W-:Y:S04]  /*4b750*/  LDGSTS.E [R159+-0x43ff8], desc[UR60][R148.64], !P5 ;  /* 0xbc008000949f7fae */ /* 0x000fe8000e92187c */
[----:B------:R-:W-:Y:S01]  /*4b760*/  LDGSTS.E [R158+-0x4fff4], desc[UR60][R150.64], !P6 ;  /* 0xb000c000969e7fae */ /* 0x000fe2000f12187c */
[----:B------:R-:W-:-:S03]  /*4b770*/  IMAD.WIDE R44, R5, 0x4, R172 ;  /* 0x00000004052c7825 */ /* 0x000fc600078e02ac */
[----:B------:R-:W-:Y:S04]  /*4b780*/  LDGSTS.E [R157+-0x4bff4], desc[UR60][R152.64], !P6 ;  /* 0xb400c000989d7fae */ /* 0x000fe8000f12187c */
[----:B------:R3:W-:Y:S02]  /*4b790*/  LDGSTS.E [R156+-0x47ff4], desc[UR60][R154.64], !P6 ;  /* 0xb800c0009a9c7fae */ /* 0x0007e4000f12187c */
[----:B---3--:R-:W-:-:S04]  /*4b7a0*/  IMAD.WIDE R42, R5, 0x4, R244 ;  /* 0x00000004052a7825 */ /* 0x008fc800078e02f4 */
[----:B------:R-:W-:-:S04]  /*4b7b0*/  IMAD.WIDE R156, R5, 0x4, R174 ;  /* 0x00000004059c7825 */ /* 0x000fc800078e02ae */
[C---:B--2---:R-:W-:Y:S01]  /*4b7c0*/  IMAD.WIDE R40, R5.reuse, 0x4, R10 ;  /* 0x0000000405287825 */ /* 0x044fe200078e020a */
        /* <DEDUP_REMOVED lines=8> */
[C---:B------:R-:W-:Y:S01]  /*4b850*/  IADD3 R160, R4.reuse, 0x100000, RZ ;  /* 0x0010000004a07810 */ /* 0x040fe20007ffe0ff */
[C---:B------:R-:W-:Y:S01]  /*4b860*/  VIADD R159, R4.reuse, 0x100000 ;  /* 0x00100000049f7836 */ /* 0x040fe20000000000 */
[----:B------:R-:W-:Y:S01]  /*4b870*/  IADD3 R158, R4, 0x100000, RZ ;  /* 0x00100000049e7810 */ /* 0x000fe20007ffe0ff */
[----:B------:R-:W-:Y:S01]  /*4b880*/  LDGSTS.E [R161+-0x43ff4], desc[UR60][R156.64], !P6 ;  /* 0xbc00c0009ca17fae */ /* 0x000fe2000f12187c */
[----:B------:R-:W-:Y:S01]  /*4b890*/  ISETP.GE.U32.AND P6, PT, R162, 0x7ffffe73, PT ;  /* 0x7ffffe73a200780c */ /* 0x000fe20003fc6070 */
[----:B------:R-:W-:-:S02]  /*4b8a0*/  IMAD.WIDE R46, R5, 0x4, R246 ;  /* 0x00000004052e7825 */ /* 0x000fc400078e02f6 */
[----:B------:R3:W-:Y:S04]  /*4b8b0*/  LDGSTS.E [R160+-0x80000], desc[UR60][R44.64], !P5 ;  /* 0x800000002ca07fae */ /* 0x0007e8000e92187c */
[----:B------:R4:W-:Y:S04]  /*4b8c0*/  LDGSTS.E [R159+-0x7c000], desc[UR60][R42.64], !P5 ;  /* 0x840000002a9f7fae */ /* 0x0009e8000e92187c */
[----:B------:R1:W-:Y:S01]  /*4b8d0*/  LDGSTS.E [R158+-0x78000], desc[UR60][R40.64], !P5 ;  /* 0x88000000289e7fae */ /* 0x0003e2000e92187c */
[----:B---3--:R-:W-:Y:S01]  /*4b8e0*/  IMAD.WIDE R44, R5, 0x4, R170 ;  /* 0x00000004052c7825 */ /* 0x008fe200078e02aa */
[----:B------:R-:W-:-:S02]  /*4b8f0*/  IADD3 R161, R4, 0x100000, RZ ;  /* 0x0010000004a17810 */ /* 0x000fc40007ffe0ff */
[----:B------:R-:W-:Y:S04]  /*4b900*/  STL.64 [R1+0x2c8], R46 ;  /* 0x0002c82e01007387 */ /* 0x000fe80000100a00 */
[----:B------:R3:W-:Y:S01]  /*4b910*/  STL.64 [R1+0x2c0], R44 ;  /* 0x0002c02c01007387 */ /* 0x0007e20000100a00 */
[----:B----4-:R-:W-:-:S03]  /*4b920*/  IMAD.WIDE R42, R5, 0x4, R168 ;  /* 0x00000004052a7825 */ /* 0x010fc600078e02a8 */
[----:B------:R-:W4:Y:S01]  /*4b930*/  LDL.LU.64 R246, [R1+0x26c0] ;  /* 0x0026c00001f67983 */ /* 0x000f220000300a00 */
[----:B-1----:R-:W-:-:S03]  /*4b940*/  IMAD.WIDE R40, R5, 0x4, R166 ;  /* 0x0000000405287825 */ /* 0x002fc600078e02a6 */
[----:B------:R1:W-:Y:S04]  /*4b950*/  STL.64 [R1+0x2b8], R42 ;  /* 0x0002b82a01007387 */ /* 0x0003e80000100a00 */
[----:B------:R1:W-:Y:S04]  /*4b960*/  STL.64 [R1+0x2b0], R40 ;  /* 0x0002b02801007387 */ /* 0x0003e80000100a00 */
[----:B------:R-:W-:Y:S04]  /*4b970*/  LDGSTS.E [R161+-0x74000], desc[UR60][R46.64], !P5 ;  /* 0x8c0000002ea17fae */ /* 0x000fe8000e92187c */
[----:B------:R-:W4:Y:S04]  /*4b980*/  LDL.LU.64 R170, [R1+0x26b8] ;  /* 0x0026b80001aa7983 */ /* 0x000f280000300a00 */
[----:B------:R3:W-:Y:S04]  /*4b990*/  LDGSTS.E [R160+-0x7fffc], desc[UR60][R44.64], !P6 ;  /* 0x800040002ca07fae */ /* 0x0007e8000f12187c */
[----:B------:R-:W4:Y:S04]  /*4b9a0*/  LDL.LU.64 R168, [R1+0x26b0] ;  /* 0x0026b00001a87983 */ /* 0x000f280000300a00 */
[----:B------:R1:W-:Y:S04]  /*4b9b0*/  LDGSTS.E [R159+-0x7bffc], desc[UR60][R42.64], !P6 ;  /* 0x840040002a9f7fae */ /* 0x0003e8000f12187c */
[----:B------:R-:W4:Y:S04]  /*4b9c0*/  LDL.LU.64 R166, [R1+0x26a8] ;  /* 0x0026a80001a67983 */ /* 0x000f280000300a00 */
[----:B------:R1:W-:Y:S01]  /*4b9d0*/  LDGSTS.E [R158+-0x77ffc], desc[UR60][R40.64], !P6 ;  /* 0x88004000289e7fae */ /* 0x0003e2000f12187c */
[----:B--2---:R-:W-:-:S05]  /*4b9e0*/  IMAD.WIDE R10, R5, 0x4, R10 ;  /* 0x00000004050a7825 */ /* 0x004fca00078e020a */
[----:B------:R2:W-:Y:S04]  /*4b9f0*/  STL.64 [R1+0x2a8], R10 ;  /* 0x0002a80a01007387 */ /* 0x0005e80000100a00 */
[----:B------:R-:W-:Y:S01]  /*4ba00*/  LDGSTS.E [R161+-0x73ffc], desc[UR60][R10.64], !P6 ;  /* 0x8c0040000aa17fae */ /* 0x000fe2000f12187c */
[----:B---3--:R-:W-:-:S04]  /*4ba10*/  IMAD.WIDE R44, R5, 0x4, R174 ;  /* 0x00000004052c7825 */ /* 0x008fc800078e02ae */
[C---:B-1----:R-:W-:Y:S01]  /*4ba20*/  IMAD.WIDE R42, R5.reuse, 0x4, R172 ;  /* 0x00000004052a7825 */ /* 0x042fe200078e02ac */
        /* <DEDUP_REMOVED lines=10> */
[----:B------:R-:W-:Y:S01]  /*4bad0*/  ISETP.GE.U32.AND P5, PT, R162, 0x7ffffe72, PT ;  /* 0x7ffffe72a200780c */ /* 0x000fe20003fa6070 */
[----:B------:R-:W-:Y:S02]  /*4bae0*/  VIADD R162, R165, 0xfffffef0 ;  /* 0xfffffef0a5a27836 */ /* 0x000fe40000000000 */
[----:B----4-:R-:W-:Y:S02]  /*4baf0*/  IMAD.WIDE R46, R5, 0x4, R246 ;  /* 0x00000004052e7825 */ /* 0x010fe400078e02f6 */
[----:B------:R-:W4:Y:S01]  /*4bb00*/  LDC R165, c[0x0][0x230] ;  /* 0x00008c00ffa57b82 */ /* 0x000f220000000800 */
[----:B------:R-:W-:-:S07]  /*4bb10*/  ISETP.GE.U32.AND P6, PT, R162, 0x7ffffe71, PT ;  /* 0x7ffffe71a200780c */ /* 0x000fce0003fc6070 */
[----:B------:R1:W-:Y:S04]  /*4bb20*/  LDGSTS.E [R160+-0x7fff8], desc[UR60][R44.64], !P5 ;  /* 0x800080002ca07fae */ /* 0x0003e8000e92187c */
[----:B------:R3:W-:Y:S04]  /*4bb30*/  LDGSTS.E [R159+-0x7bff8], desc[UR60][R42.64], !P5 ;  /* 0x840080002a9f7fae */ /* 0x0007e8000e92187c */
[----:B------:R3:W-:Y:S01]  /*4bb40*/  LDGSTS.E [R158+-0x77ff8], desc[UR60][R40.64], !P5 ;  /* 0x88008000289e7fae */ /* 0x0007e2000e92187c */
[----:B-1----:R-:W-:-:S03]  /*4bb50*/  IMAD.WIDE R44, R5, 0x4, R170 ;  /* 0x00000004052c7825 */ /* 0x002fc600078e02aa */
[----:B------:R-:W-:Y:S01]  /*4bb60*/  STL.64 [R1+0x288], R46 ;  /* 0x0002882e01007387 */ /* 0x000fe20000100a00 */
[----:B---3--:R-:W-:-:S03]  /*4bb70*/  IMAD.WIDE R42, R5, 0x4, R168 ;  /* 0x00000004052a7825 */ /* 0x008fc600078e02a8 */
[----:B------:R1:W-:Y:S04]  /*4bb80*/  STL.64 [R1+0x280], R44 ;  /* 0x0002802c01007387 */ /* 0x0003e80000100a00 */
[----:B------:R-:W3:Y:S01]  /*4bb90*/  LDL.LU.64 R246, [R1+0x2440] ;  /* 0x0024400001f67983 */ /* 0x000ee20000300a00 */
[----:B------:R-:W-:-:S03]  /*4bba0*/  IMAD.WIDE R40, R5, 0x4, R166 ;  /* 0x0000000405287825 */ /* 0x000fc600078e02a6 */
[----:B------:R4:W-:Y:S04]  /*4bbb0*/  STL.64 [R1+0x278], R42 ;  /* 0x0002782a01007387 */ /* 0x0009e80000100a00 */
[----:B------:R4:W-:Y:S04]  /*4bbc0*/  STL.64 [R1+0x270], R40 ;  /* 0x0002702801007387 */ /* 0x0009e80000100a00 */
[----:B------:R-:W-:Y:S04]  /*4bbd0*/  LDGSTS.E [R161+-0x73ff8], desc[UR60][R46.64], !P5 ;  /* 0x8c0080002ea17fae */ /* 0x000fe8000e92187c */
[----:B------:R-:W3:Y:S04]  /*4bbe0*/  LDL.LU.64 R170, [R1+0x2438] ;  /* 0x0024380001aa7983 */ /* 0x000ee80000300a00 */
[----:B------:R1:W-:Y:S04]  /*4bbf0*/  LDGSTS.E [R160+-0x7fff4], desc[UR60][R44.64], !P6 ;  /* 0x8000c0002ca07fae */ /* 0x0003e8000f12187c */
        /* <DEDUP_REMOVED lines=19> */
[----:B------:R-:W-:Y:S01]  /*4bd30*/  ISETP.GE.U32.AND P5, PT, R162, 0x7ffffe54, PT ;  /* 0x7ffffe54a200780c */ /* 0x000fe20003fa6070 */
[----:B------:R-:W-:-:S05]  /*4bd40*/  VIADD R162, R163, 0xfffffed2 ;  /* 0xfffffed2a3a27836 */ /* 0x000fca0000000000 */
[----:B------:R-:W-:Y:S01]  /*4bd50*/  ISETP.GE.U32.AND P6, PT, R162, 0x7ffffe53, PT ;  /* 0x7ffffe53a200780c */ /* 0x000fe20003fc6070 */
[----:B------:R-:W2:Y:S06]  /*4bd60*/  LDC R163, c[0x0][0x230] ;  /* 0x00008c00ffa37b82 */ /* 0x000eac0000000800 */
[----:B------:R1:W-:Y:S01]  /*4bd70*/  LDGSTS.E [R160+-0x70000], desc[UR60][R44.64], !P5 ;  /* 0x900000002ca07fae */ /* 0x0003e2000e92187c */
[----:B---3--:R-:W-:-:S03]  /*4bd80*/  IMAD.WIDE R46, R5, 0x4, R246 ;  /* 0x00000004052e7825 */ /* 0x008fc600078e02f6 */
[----:B------:R4:W-:Y:S04]  /*4bd90*/  LDGSTS.E [R159+-0x6c000], desc[UR60][R42.64], !P5 ;  /* 0x940000002a9f7fae */ /* 0x0009e8000e92187c */
[----:B------:R3:W-:Y:S04]  /*4bda0*/  LDGSTS.E [R158+-0x68000], desc[UR60][R40.64], !P5 ;  /* 0x98000000289e7fae */ /* 0x0007e8000e92187c */
[----:B------:R-:W-:Y:S04]  /*4bdb0*/  STL.64 [R1+0xc8], R46 ;  /* 0x0000c82e01007387 */ /* 0x000fe80000100a00 */
[----:B------:R-:W-:Y:S01]  /*4bdc0*/  LDGSTS.E [R161+-0x64000], desc[UR60][R46.64], !P5 ;  /* 0x9c0000002ea17fae */ /* 0x000fe2000e92187c */
[----:B-1----:R-:W-:-:S05]  /*4bdd0*/  IMAD.WIDE R44, R5, 0x4, R170 ;  /* 0x00000004052c7825 */ /* 0x002fca00078e02aa */
[----:B------:R1:W-:Y:S01]  /*4bde0*/  STL.64 [R1+0xc0], R44 ;  /* 0x0000c02c01007387 */ /* 0x0003e20000100a00 */
[----:B----4-:R-:W-:-:S03]  /*4bdf0*/  IMAD.WIDE R42, R5, 0x4, R168 ;  /* 0x00000004052a7825 */ /* 0x010fc600078e02a8 */
[----:B------:R-:W4:Y:S01]  /*4be00*/  LDL.LU.64 R178, [R1+0x2400] ;  /* 0x0024000001b27983 */ /* 0x000f220000300a00 */
[----:B--2---:R-:W-:-:S04]  /*4be10*/  IMAD.WIDE R10, R5, 0x4, R10 ;  /* 0x00000004050a7825 */ /* 0x004fc800078e020a */
[----:B---3--:R-:W-:Y:S01]  /*4be20*/  IMAD.WIDE R40, R5, 0x4, R166 ;  /* 0x0000000405287825 */ /* 0x008fe200078e02a6 */
[----:B------:R2:W-:Y:S01]  /*4be30*/  STL.64 [R1+0xb8], R42 ;  /* 0x0000b82a01007387 */ /* 0x0005e20000100a00 */
[----:B------:R-:W-:Y:S01]  /*4be40*/  IADD3 R162, R165, -0x12f, RZ ;  /* 0xfffffed1a5a27810 */ /* 0x000fe20007ffe0ff */
[----:B------:R-:W3:Y:S02]  /*4be50*/  LDC R168, c[0x0][0x230] ;  /* 0x00008c00ffa87b82 */ /* 0x000ee40000000800 */
[----:B------:R2:W-:Y:S04]  /*4be60*/  STL.64 [R1+0xb0], R40 ;  /* 0x0000b02801007387 */ /* 0x0005e80000100a00 */
[----:B------:R-:W3:Y:S04]  /*4be70*/  LDL.LU.64 R246, [R1+0x23f8] ;  /* 0x0023f80001f67983 */ /* 0x000ee80000300a00 */
[----:B------:R1:W-:Y:S04]  /*4be80*/  LDGSTS.E [R160+-0x6fffc], desc[UR60][R44.64], !P6 ;  /* 0x900040002ca07fae */ /* 0x0003e8000f12187c */
[----:B------:R-:W3:Y:S04]  /*4be90*/  LDL.LU.64 R170, [R1+0x23f0] ;  /* 0x0023f00001aa7983 */ /* 0x000ee80000300a00 */
[----:B------:R-:W3:Y:S01]  /*4bea0*/  LDL.LU.64 R166, [R1+0x23e8] ;  /* 0x0023e80001a67983 */ /* 0x000ee20000300a00 */
[----:B-1----:R-:W-:-:S03]  /*4beb0*/  IMAD.WIDE R44, R5, 0x4, R174 ;  /* 0x00000004052c7825 */ /* 0x002fc600078e02ae */
[----:B------:R2:W-:Y:S04]  /*4bec0*/  LDGSTS.E [R159+-0x6bffc], desc[UR60][R42.64], !P6 ;  /* 0x940040002a9f7fae */ /* 0x0005e8000f12187c */
[----:B------:R1:W-:Y:S04]  /*4bed0*/  LDGSTS.E [R158+-0x67ffc], desc[UR60][R40.64], !P6 ;  /* 0x98004000289e7fae */ /* 0x0003e8000f12187c */
[----:B------:R1:W-:Y:S01]  /*4bee0*/  STL.64 [R1+0xa8], R10 ;  /* 0x0000a80a01007387 */ /* 0x0003e20000100a00 */
[----:B--2---:R-:W-:-:S03]  /*4bef0*/  IMAD.WIDE R42, R5, 0x4, R172 ;  /* 0x00000004052a7825 */ /* 0x004fc600078e02ac */
[----:B------:R-:W-:Y:S01]  /*4bf00*/  LDGSTS.E [R161+-0x63ffc], desc[UR60][R10.64], !P6 ;  /* 0x9c0040000aa17fae */ /* 0x000fe2000f12187c */
[----:B-1----:R-:W-:-:S03]  /*4bf10*/  IMAD.WIDE R40, R5, 0x4, R244 ;  /* 0x0000000405287825 */ /* 0x002fc600078e02f4 */
[----:B------:R3:W-:Y:S04]  /*4bf20*/  STL.64 [R1+0xa0], R44 ;  /* 0x0000a02c01007387 */ /* 0x0007e80000100a00 */
[----:B------:R-:W2:Y:S04]  /*4bf30*/  LDL.LU.64 R10, [R1+0x23e0] ;  /* 0x0023e000010a7983 */ /* 0x000ea80000300a00 */
[----:B------:R1:W-:Y:S04]  /*4bf40*/  STL.64 [R1+0x98], R42 ;  /* 0x0000982a01007387 */ /* 0x0003e80000100a00 */
[----:B------:R1:W-:Y:S04]  /*4bf50*/  STL.64 [R1+0x90], R40 ;  /* 0x0000902801007387 */ /* 0x0003e80000100a00 */
[----:B------:R-:W2:Y:S04]  /*4bf60*/  LDL.LU.64 R174, [R1+0x21f0] ;  /* 0x0021f00001ae7983 */ /* 0x000ea80000300a00 */
[----:B------:R-:W2:Y:S04]  /*4bf70*/  LDL.LU.64 R172, [R1+0x21e8] ;  /* 0x0021e80001ac7983 */ /* 0x000ea80000300a00 */
[----:B------:R-:W2:Y:S01]  /*4bf80*/  LDL.LU.64 R244, [R1+0x21e0] ;  /* 0x0021e00001f47983 */ /* 0x000ea20000300a00 */
[----:B------:R-:W-:Y:S01]  /*4bf90*/  ISETP.GE.U32.AND P5, PT, R162, 0x7ffffe52, PT ;  /* 0x7ffffe52a200780c */ /* 0x000fe20003fa6070 */
[----:B----4-:R-:W-:-:S04]  /*4bfa0*/  IMAD.WIDE R46, R5, 0x4, R178 ;  /* 0x00000004052e7825 */ /* 0x010fc800078e02b2 */
[----:B------:R-:W-:Y:S01]  /*4bfb0*/  VIADD R162, R164, 0xfffffed0 ;  /* 0xfffffed0a4a27836 */ /* 0x000fe20000000000 */
[----:B------:R-:W-:Y:S07]  /*4bfc0*/  STL.64 [R1+0x88], R46 ;  /* 0x0000882e01007387 */ /* 0x000fee0000100a00 */
[----:B------:R3:W-:Y:S04]  /*4bfd0*/  LDGSTS.E [R160+-0x6fff8], desc[UR60][R44.64], !P5 ;  /* 0x900080002ca07fae */ /* 0x0007e8000e92187c */
[----:B------:R1:W-:Y:S04]  /*4bfe0*/  LDGSTS.E [R159+-0x6bff8], desc[UR60][R42.64], !P5 ;  /* 0x940080002a9f7fae */ /* 0x0003e8000e92187c */
[----:B------:R4:W-:Y:S01]  /*4bff0*/  LDGSTS.E [R158+-0x67ff8], desc[UR60][R40.64], !P5 ;  /* 0x98008000289e7fae */ /* 0x0009e2000e92187c */
[----:B------:R-:W-:-:S02]  /*4c000*/  ISETP.GE.U32.AND P6, PT, R162, 0x7ffffe51, PT ;  /* 0x7ffffe51a200780c */ /* 0x000fc40003fc6070 */
[----:B------:R-:W-:Y:S01]  /*4c010*/  IADD3 R162, R163, -0x14d, RZ ;  /* 0xfffffeb3a3a27810 */ /* 0x000fe20007ffe0ff */
[----:B------:R-:W-:Y:S03]  /*4c020*/  LDGSTS.E [R161+-0x63ff8], desc[UR60][R46.64], !P5 ;  /* 0x9c0080002ea17fae */ /* 0x000fe6000e92187c */
[----:B------:R-:W-:Y:S01]  /*4c030*/  ISETP.GE.U32.AND P5, PT, R162, 0x7ffffe34, PT ;  /* 0x7ffffe34a200780c */ /* 0x000fe20003fa6070 */
[----:B---3--:R-:W-:-:S05]  /*4c040*/  IMAD.WIDE R44, R5, 0x4, R246 ;  /* 0x00000004052c7825 */ /* 0x008fca00078e02f6 */
[----:B------:R-:W-:Y:S01]  /*4c050*/  STL.64 [R1+0x80], R44 ;  /* 0x0000802c01007387 */ /* 0x000fe20000100a00 */
[----:B-1----:R-:W-:-:S03]  /*4c060*/  IMAD.WIDE R42, R5, 0x4, R170 ;  /* 0x00000004052a7825 */ /* 0x002fc600078e02aa */
[----:B------:R-:W3:Y:S01]  /*4c070*/  LDL.LU.64 R186, [R1+0x21d8] ;  /* 0x0021d80001ba7983 */ /* 0x000ee20000300a00 */
[----:B----4-:R-:W-:-:S03]  /*4c080*/  IMAD.WIDE R40, R5, 0x4, R166 ;  /* 0x0000000405287825 */ /* 0x010fc600078e02a6 */
[----:B------:R-:W-:Y:S04]  /*4c090*/  STL.64 [R1+0x78], R42 ;  /* 0x0000782a01007387 */ /* 0x000fe80000100a00 */
[----:B------:R-:W-:Y:S04]  /*4c0a0*/  STL.64 [R1+0x70], R40 ;  /* 0x0000702801007387 */ /* 0x000fe80000100a00 */
[----:B------:R-:W4:Y:S04]  /*4c0b0*/  LDL.LU.64 R182, [R1+0x21d0] ;  /* 0x0021d00001b67983 */ /* 0x000f280000300a00 */
[----:B------:R-:W4:Y:S04]  /*4c0c0*/  LDL.LU.64 R180, [R1+0x21c8] ;  /* 0x0021c80001b47983 */ /* 0x000f280000300a00 */
[----:B------:R-:W4:Y:S01]  /*4c0d0*/  LDL.LU.64 R170, [R1+0x21c0] ;  /* 0x0021c00001aa7983 */ /* 0x000f220000300a00 */
[----:B--2---:R-:W-:-:S03]  /*4c0e0*/  IMAD.WIDE R10, R5, 0x4, R10 ;  /* 0x00000004050a7825 */ /* 0x004fc600078e020a */
[----:B------:R-:W-:Y:S04]  /*4c0f0*/  LDGSTS.E [R160+-0x6fff4], desc[UR60][R44.64], !P6 ;  /* 0x9000c0002ca07fae */ /* 0x000fe8000f12187c */
[----:B------:R1:W-:Y:S04]  /*4c100*/  STL.64 [R1+0x68], R10 ;  /* 0x0000680a01007387 */ /* 0x0003e80000100a00 */
[----:B------:R-:W2:Y:S04]  /*4c110*/  LDL.LU.64 R178, [R1+0x21b8] ;  /* 0x0021b80001b27983 */ /* 0x000ea80000300a00 */
[----:B------:R-:W2:Y:S01]  /*4c120*/  LDL.LU.64 R246, [R1+0x21b0] ;  /* 0x0021b00001f67983 */ /* 0x000ea20000300a00 */
[----:B------:R-:W-:Y:S01]  /*4c130*/  IMAD.WIDE R162, R5, 0x4, R244 ;  /* 0x0000000405a27825 */ /* 0x000fe200078e02f4 */
[----:B------:R-:W-:-:S02]  /*4c140*/  IADD3 R167, R4, 0x100000, RZ ;  /* 0x0010000004a77810 */ /* 0x000fc40007ffe0ff */
[----:B------:R-:W2:Y:S04]  /*4c150*/  LDL.LU.64 R244, [R1+0x21a8] ;  /* 0x0021a80001f47983 */ /* 0x000ea80000300a00 */
[----:B------:R-:W-:Y:S04]  /*4c160*/  LDGSTS.E [R159+-0x6bff4], desc[UR60][R42.64], !P6 ;  /* 0x9400c0002a9f7fae */ /* 0x000fe8000f12187c */
[----:B------:R1:W-:Y:S04]  /*4c170*/  LDGSTS.E [R158+-0x67ff4], desc[UR60][R40.64], !P6 ;  /* 0x9800c000289e7fae */ /* 0x0003e8000f12187c */
[----:B------:R-:W-:Y:S04]  /*4c180*/  LDGSTS.E [R167+-0x63ff4], desc[UR60][R10.64], !P6 ;  /* 0x9c00c0000aa77fae */ /* 0x000fe8000f12187c */
[----:B-1----:R-:W2:Y:S01]  /*4c190*/  LDL.LU.64 R10, [R1+0x21a0] ;  /* 0x0021a000010a7983 */ /* 0x002ea20000300a00 */
[----:B------:R-:W-:Y:S01]  /*4c1a0*/  VIADD R168, R168, 0xfffffeb2 ;  /* 0xfffffeb2a8a87836 */ /* 0x000fe20000000000 */
[C---:B------:R-:W-:Y:S01]  /*4c1b0*/  IADD3 R165, R4.reuse, 0x100000, RZ ;  /* 0x0010000004a57810 */ /* 0x040fe20007ffe0ff */
[----:B------:R-:W-:Y:S01]  /*4c1c0*/  VIADD R166, R4, 0x100000 ;  /* 0x0010000004a67836 */ /* 0x000fe20000000000 */
[----:B------:R-:W2:Y:S01]  /*4c1d0*/  LDL.LU.64 R202, [R1+0x2198] ;  /* 0x0021980001ca7983 */ /* 0x000ea20000300a00 */
[----:B------:R-:W-:Y:S01]  /*4c1e0*/  IMAD.WIDE R158, R5, 0x4, R174 ;  /* 0x00000004059e7825 */ /* 0x000fe200078e02ae */
[----:B------:R-:W-:-:S02]  /*4c1f0*/  ISETP.GE.U32.AND P6, PT, R168, 0x7ffffe33, PT ;  /* 0x7ffffe33a800780c */ /* 0x000fc40003fc6070 */
[----:B------:R-:W2:Y:S01]  /*4c200*/  LDL.LU.64 R198, [R1+0x2190] ;  /* 0x0021900001c67983 */ /* 0x000ea20000300a00 */
[----:B------:R-:W-:-:S03]  /*4c210*/  IMAD.WIDE R160, R5, 0x4, R172 ;  /* 0x0000000405a07825 */ /* 0x000fc600078e02ac */
[----:B------:R-:W-:Y:S01]  /*4c220*/  LDGSTS.E [R166+-0x60000], desc[UR60][R158.64], !P5 ;  /* 0xa00000009ea67fae */ /* 0x000fe2000e92187c */
[----:B------:R-:W-:-:S03]  /*4c230*/  VIADD R164, R4, 0x100000 ;  /* 0x0010000004a47836 */ /* 0x000fc60000000000 */
[----:B------:R-:W-:Y:S01]  /*4c240*/  LDGSTS.E [R165+-0x5c000], desc[UR60][R160.64], !P5 ;  /* 0xa4000000a0a57fae */ /* 0x000fe2000e92187c */
[C---:B------:R-:W-:Y:S01]  /*4c250*/  VIADD R175, R4.reuse, 0x100000 ;  /* 0x0010000004af7836 */ /* 0x040fe20000000000 */
[C---:B------:R-:W-:Y:S02]  /*4c260*/  IADD3 R174, R4.reuse, 0x100000, RZ ;  /* 0x0010000004ae7810 */ /* 0x040fe40007ffe0ff */
[----:B------:R3:W-:Y:S04]  /*4c270*/  LDGSTS.E [R164+-0x58000], desc[UR60][R162.64], !P5 ;  /* 0xa8000000a2a47fae */ /* 0x0007e8000e92187c */
[----:B------:R-:W2:Y:S01]  /*4c280*/  LDL.LU.64 R196, [R1+0x2188] ;  /* 0x0021880001c47983 */ /* 0x000ea20000300a00 */
[C---:B------:R-:W-:Y:S01]  /*4c290*/  VIADD R173, R4.reuse, 0x100000 ;  /* 0x0010000004ad7836 */ /* 0x040fe20000000000 */
[----:B------:R-:W-:Y:S01]  /*4c2a0*/  IADD3 R172, R4, 0x100000, RZ ;  /* 0x0010000004ac7810 */ /* 0x000fe20007ffe0ff */
[----:B---3--:R-:W-:-:S02]  /*4c2b0*/  IMAD.WIDE R164, R5, 0x4, R186 ;  /* 0x0000000405a47825 */ /* 0x008fc400078e02ba */
[----:B------:R-:W3:Y:S04]  /*4c2c0*/  LDL.LU.64 R186, [R1+0x2180] ;  /* 0x0021800001ba7983 */ /* 0x000ee80000300a00 */
[----:B------:R-:W-:Y:S01]  /*4c2d0*/  LDGSTS.E [R175+-0x54000], desc[UR60][R164.64], !P5 ;  /* 0xac000000a4af7fae */ /* 0x000fe2000e92187c */
[----:B----4-:R-:W-:-:S03]  /*4c2e0*/  IMAD.WIDE R166, R5, 0x4, R182 ;  /* 0x0000000405a67825 */ /* 0x010fc600078e02b6 */
[----:B------:R-:W4:Y:S01]  /*4c2f0*/  LDL.LU.64 R194, [R1+0x2178] ;  /* 0x0021780001c27983 */ /* 0x000f220000300a00 */
[----:B------:R-:W-:-:S03]  /*4c300*/  ISETP.GE.U32.AND P5, PT, R176, 0x7ffffe32, PT ;  /* 0x7ffffe32b000780c */ /* 0x000fc60003fa6070 */
[----:B------:R2:W-:Y:S02]  /*4c310*/  LDGSTS.E [R174+-0x5fffc], desc[UR60][R166.64], !P6 ;  /* 0xa0004000a6ae7fae */ /* 0x0005e4000f12187c */
[C---:B--2---:R-:W-:Y:S02]  /*4c320*/  IMAD.WIDE R174, R5.reuse, 0x4, R246 ;  /* 0x0000000405ae7825 */ /* 0x044fe400078e02f6 */
[----:B------:R-:W2:Y:S02]  /*4c330*/  LDL.LU.64 R246, [R1+0x1290] ;  /* 0x0012900001f67983 */ /* 0x000ea40000300a00 */
[C---:B------:R-:W-:Y:S02]  /*4c340*/  IMAD.WIDE R176, R5.reuse, 0x4, R244 ;  /* 0x0000000405b07825 */ /* 0x040fe400078e02f4 */
[----:B------:R-:W3:Y:S02]  /*4c350*/  LDL.LU.64 R244, [R1+0x1288] ;  /* 0x0012880001f47983 */ /* 0x000ee40000300a00 */
[----:B------:R-:W-:-:S04]  /*4c360*/  IMAD.WIDE R168, R5, 0x4, R180 ;  /* 0x0000000405a87825 */ /* 0x000fc800078e02b4 */
[C---:B------:R-:W-:Y:S01]  /*4c370*/  IMAD.WIDE R170, R5.reuse, 0x4, R170 ;  /* 0x0000000405aa7825 */ /* 0x040fe200078e02aa */
[----:B------:R-:W-:Y:S04]  /*4c380*/  LDGSTS.E [R173+-0x5bffc], desc[UR60][R168.64], !P6 ;  /* 0xa4004000a8ad7fae */ /* 0x000fe8000f12187c */
[----:B------:R1:W-:Y:S02]  /*4c390*/  LDGSTS.E [R172+-0x57ffc], desc[UR60][R170.64], !P6 ;  /* 0xa8004000aaac7fae */ /* 0x0003e4000f12187c */
[----:B-1----:R-:W-:-:S04]  /*4c3a0*/  IMAD.WIDE R172, R5, 0x4, R178 ;  /* 0x0000000405ac7825 */ /* 0x002fc800078e02b2 */
[----:B------:R-:W-:Y:S02]  /*4c3b0*/  IMAD.WIDE R178, R5, 0x4, R10 ;  /* 0x0000000405b27825 */ /* 0x000fe400078e020a */
[----:B------:R-:W4:Y:S01]  /*4c3c0*/  LDL.LU.64 R10, [R1+0x1280] ;  /* 0x00128000010a7983 */ /* 0x000f220000300a00 */
[C---:B------:R-:W-:Y:S01]  /*4c3d0*/  IADD3 R183, R4.reuse, 0x100000, RZ ;  /* 0x0010000004b77810 */ /* 0x040fe20007ffe0ff */
[C---:B------:R-:W-:Y:S01]  /*4c3e0*/  VIADD R182, R4.reuse, 0x100000 ;  /* 0x0010000004b67836 */ /* 0x040fe20000000000 */
[C---:B------:R-:W-:Y:S01]  /*4c3f0*/  IADD3 R181, R4.reuse, 0x100000, RZ ;  /* 0x0010000004b57810 */ /* 0x040fe20007ffe0ff */
[----:B------:R-:W-:Y:S01]  /*4c400*/  VIADD R180, R4, 0x100000 ;  /* 0x0010000004b47836 */ /* 0x000fe20000000000 */
[----:B------:R-:W4:Y:S04]  /*4c410*/  LDL.LU.64 R218, [R1+0x1278] ;  /* 0x0012780001da7983 */ /* 0x000f280000300a00 */
[----:B------:R-:W-:Y:S01]  /*4c420*/  LDGSTS.E [R183+-0x53ffc], desc[UR60][R172.64], !P6 ;  /* 0xac004000acb77fae */ /* 0x000fe2000f12187c */
[----:B------:R-:W-:-:S03]  /*4c430*/  ISETP.GE.U32.AND P6, PT, R184, 0x7ffffe31, PT ;  /* 0x7ffffe31b800780c */ /* 0x000fc60003fc6070 */
[----:B------:R1:W-:Y:S04]  /*4c440*/  LDGSTS.E [R182+-0x5fff8], desc[UR60][R174.64], !P5 ;  /* 0xa0008000aeb67fae */ /* 0x0003e8000e92187c */
[----:B------:R-:W-:Y:S04]  /*4c450*/  LDGSTS.E [R181+-0x5bff8], desc[UR60][R176.64], !P5 ;  /* 0xa4008000b0b57fae */ /* 0x000fe8000e92187c */
[----:B------:R1:W-:Y:S02]  /*4c460*/  LDGSTS.E [R180+-0x57ff8], desc[UR60][R178.64], !P5 ;  /* 0xa8008000b2b47fae */ /* 0x0003e4000e92187c */
[----:B-1----:R-:W-:-:S02]  /*4c470*/  IMAD.WIDE R182, R5, 0x4, R198 ;  /* 0x0000000405b67825 */ /* 0x002fc400078e02c6 */
[----:B------:R-:W4:Y:S04]  /*4c480*/  LDL.LU.64 R214, [R1+0x1270] ;  /* 0x0012700001d67983 */ /* 0x000f280000300a00 */
[----:B------:R-:W4:Y:S01]  /*4c490*/  LDL.LU.64 R212, [R1+0x1268] ;  /* 0x0012680001d47983 */ /* 0x000f220000300a00 */
[----:B------:R-:W-:-:S03]  /*4c4a0*/  IMAD.WIDE R180, R5, 0x4, R202 ;  /* 0x0000000405b47825 */ /* 0x000fc600078e02ca */
[----:B------:R-:W4:Y:S04]  /*4c4b0*/  LDL.LU.64 R202, [R1+0x1260] ;  /* 0x0012600001ca7983 */ /* 0x000f280000300a00 */
[----:B------:R-:W-:Y:S01]  /*4c4c0*/  LDGSTS.E [R191+-0x53ff8], desc[UR60][R180.64], !P5 ;  /* 0xac008000b4bf7fae */ /* 0x000fe2000e92187c */
[----:B------:R-:W-:-:S03]  /*4c4d0*/  ISETP.GE.U32.AND P5, PT, R192, 0x7ffffe14, PT ;  /* 0x7ffffe14c000780c */ /* 0x000fc60003fa6070 */
[----:B------:R2:W-:Y:S04]  /*4c4e0*/  LDGSTS.E [R190+-0x5fff4], desc[UR60][R182.64], !P6 ;  /* 0xa000c000b6be7fae */ /* 0x0005e8000f12187c */
[----:B------:R-:W4:Y:S01]  /*4c4f0*/  LDL.LU.64 R210, [R1+0x1258] ;  /* 0x0012580001d27983 */ /* 0x000f220000300a00 */
[----:B------:R-:W-:-:S05]  /*4c500*/  IMAD.WIDE R184, R5, 0x4, R196 ;  /* 0x0000000405b87825 */ /* 0x000fca00078e02c4 */
[----:B------:R-:W-:Y:S01]  /*4c510*/  LDGSTS.E [R189+-0x5bff4], desc[UR60][R184.64], !P6 ;  /* 0xa400c000b8bd7fae */ /* 0x000fe2000f12187c */
[----:B--2---:R-:W-:-:S03]  /*4c520*/  IMAD.WIDE R190, R5, 0x4, R246 ;  /* 0x0000000405be7825 */ /* 0x004fc600078e02f6 */
[----:B------:R-:W2:Y:S01]  /*4c530*/  LDL.LU.64 R246, [R1+0x1250] ;  /* 0x0012500001f67983 */ /* 0x000ea20000300a00 */
[----:B---3--:R-:W-:-:S03]  /*4c540*/  IMAD.WIDE R192, R5, 0x4, R244 ;  /* 0x0000000405c07825 */ /* 0x008fc600078e02f4 */
[----:B------:R-:W3:Y:S01]  /*4c550*/  LDL.LU.64 R244, [R1+0x1248] ;  /* 0x0012480001f47983 */ /* 0x000ee20000300a00 */
[----:B------:R-:W-:-:S05]  /*4c560*/  IMAD.WIDE R186, R5, 0x4, R186 ;  /* 0x0000000405ba7825 */ /* 0x000fca00078e02ba */
[----:B------:R4:W-:Y:S02]  /*4c570*/  LDGSTS.E [R188+-0x57ff4], desc[UR60][R186.64], !P6 ;  /* 0xa800c000babc7fae */ /* 0x0009e4000f12187c */
[----:B----4-:R-:W-:-:S04]  /*4c580*/  IMAD.WIDE R188, R5, 0x4, R194 ;  /* 0x0000000405bc7825 */ /* 0x010fc800078e02c2 */
[----:B------:R-:W-:Y:S02]  /*4c590*/  IMAD.WIDE R194, R5, 0x4, R10 ;  /* 0x0000000405c27825 */ /* 0x000fe400078e020a */
[----:B------:R-:W4:Y:S04]  /*4c5a0*/  LDL.LU.64 R10, [R1+0x1240] ;  /* 0x00124000010a7983 */ /* 0x000f280000300a00 */
[----:B------:R-:W4:Y:S04]  /*4c5b0*/  LDL.LU.64 R238, [R1+0x1238] ;  /* 0x0012380001ee7983 */ /* 0x000f280000300a00 */
[----:B------:R-:W4:Y:S04]  /*4c5c0*/  LDL.LU.64 R240, [R1+0x1230] ;  /* 0x0012300001f07983 */ /* 0x000f280000300a00 */
[----:B------:R-:W4:Y:S01]  /*4c5d0*/  LDL.LU.64 R250, [R1+0x1228] ;  /* 0x0012280001fa7983 */ /* 0x000f220000300a00 */
[C---:B------:R-:W-:Y:S01]  /*4c5e0*/  IADD3 R199, R4.reuse, 0x100000, RZ ;  /* 0x0010000004c77810 */ /* 0x040fe20007ffe0ff */
[C---:B------:R-:W-:Y:S01]  /*4c5f0*/  VIADD R198, R4.reuse, 0x100000 ;  /* 0x0010000004c67836 */ /* 0x040fe20000000000 */
[C---:B------:R-:W-:Y:S01]  /*4c600*/  IADD3 R197, R4.reuse, 0x100000, RZ ;  /* 0x0010000004c57810 */ /* 0x040fe20007ffe0ff */
[----:B------:R-:W-:-:S02]  /*4c610*/  VIADD R196, R4, 0x100000 ;  /* 0x0010000004c47836 */ /* 0x000fc40000000000 */
[----:B------:R-:W-:Y:S01]  /*4c620*/  LDGSTS.E [R199+-0x53ff4], desc[UR60][R188.64], !P6 ;  /* 0xac00c000bcc77fae */ /* 0x000fe2000f12187c */
[----:B------:R-:W-:-:S03]  /*4c630*/  ISETP.GE.U32.AND P6, PT, R200, 0x7ffffe13, PT ;  /* 0x7ffffe13c800780c */ /* 0x000fc60003fc6070 */
[----:B------:R1:W-:Y:S04]  /*4c640*/  LDGSTS.E [R198+-0x50000], desc[UR60][R190.64], !P5 ;  /* 0xb0000000bec67fae */ /* 0x0003e8000e92187c */
[----:B------:R-:W-:Y:S04]  /*4c650*/  LDGSTS.E [R197+-0x4c000], desc[UR60][R192.64], !P5 ;  /* 0xb4000000c0c57fae */ /* 0x000fe8000e92187c */
[----:B------:R1:W-:Y:S02]  /*4c660*/  LDGSTS.E [R196+-0x48000], desc[UR60][R194.64], !P5 ;  /* 0xb8000000c2c47fae */ /* 0x0003e4000e92187c */
[----:B-1----:R-:W-:-:S04]  /*4c670*/  IMAD.WIDE R198, R5, 0x4, R214 ;  /* 0x0000000405c67825 */ /* 0x002fc800078e02d6 */
[----:B------:R-:W-:Y:S02]  /*4c680*/  IMAD.WIDE R196, R5, 0x4, R218 ;  /* 0x0000000405c47825 */ /* 0x000fe400078e02da */
[----:B------:R-:W4:Y:S04]  /*4c690*/  LDL.LU.64 R218, [R1+0x1220] ;  /* 0x0012200001da7983 */ /* 0x000f280000300a00 */
[----:B------:R-:W-:Y:S01]  /*4c6a0*/  LDGSTS.E [R207+-0x44000], desc[UR60][R196.64], !P5 ;  /* 0xbc000000c4cf7fae */ /* 0x000fe2000e92187c */
[----:B------:R-:W-:-:S03]  /*4c6b0*/  ISETP.GE.U32.AND P5, PT, R208, 0x7ffffe12, PT ;  /* 0x7ffffe12d000780c */ /* 0x000fc60003fa6070 */
[----:B------:R-:W-:Y:S04]  /*4c6c0*/  LDGSTS.E [R206+-0x4fffc], desc[UR60][R198.64], !P6 ;  /* 0xb0004000c6ce7fae */ /* 0x000fe8000f12187c */
[----:B------:R-:W4:Y:S04]  /*4c6d0*/  LDL.LU.64 R242, [R1+0x1218] ;  /* 0x0012180001f27983 */ /* 0x000f280000300a00 */
[----:B------:R-:W4:Y:S01]  /*4c6e0*/  LDL.LU.64 R248, [R1+0x2698] ;  /* 0x0026980001f87983 */ /* 0x000f220000300a00 */
[----:B------:R-:W-:-:S04]  /*4c6f0*/  IMAD.WIDE R200, R5, 0x4, R212 ;  /* 0x0000000405c87825 */ /* 0x000fc800078e02d4 */
[----:B------:R-:W-:Y:S01]  /*4c700*/  IMAD.WIDE R202, R5, 0x4, R202 ;  /* 0x0000000405ca7825 */ /* 0x000fe200078e02ca */
[----:B------:R-:W-:Y:S01]  /*4c710*/  LDGSTS.E [R205+-0x4bffc], desc[UR60][R200.64], !P6 ;  /* 0xb4004000c8cd7fae */ /* 0x000fe2000f12187c */
[----:B------:R-:W-:-:S03]  /*4c720*/  IADD3 R215, R4, 0x100000, RZ ;  /* 0x0010000004d77810 */ /* 0x000fc60007ffe0ff */
[----:B------:R1:W-:Y:S01]  /*4c730*/  LDGSTS.E [R204+-0x47ffc], desc[UR60][R202.64], !P6 ;  /* 0xb8004000cacc7fae */ /* 0x0003e2000f12187c */
[C---:B------:R-:W-:Y:S01]  /*4c740*/  VIADD R214, R4.reuse, 0x100000 ;  /* 0x0010000004d67836 */ /* 0x040fe20000000000 */
[C---:B------:R-:W-:Y:S01]  /*4c750*/  IADD3 R213, R4.reuse, 0x100000, RZ ;  /* 0x0010000004d57810 */ /* 0x040fe20007ffe0ff */
[----:B------:R-:W-:Y:S02]  /*4c760*/  VIADD R212, R4, 0x100000 ;  /* 0x0010000004d47836 */ /* 0x000fe40000000000 */
[----:B-1----:R-:W-:-:S05]  /*4c770*/  IMAD.WIDE R204, R5, 0x4, R210 ;  /* 0x0000000405cc7825 */ /* 0x002fca00078e02d2 */
[----:B------:R-:W-:Y:S01]  /*4c780*/  LDGSTS.E [R215+-0x43ffc], desc[UR60][R204.64], !P6 ;  /* 0xbc004000ccd77fae */ /* 0x000fe2000f12187c */
[----:B------:R-:W-:Y:S01]  /*4c790*/  ISETP.GE.U32.AND P6, PT, R216, 0x7ffffe11, PT ;  /* 0x7ffffe11d800780c */ /* 0x000fe20003fc6070 */
[C---:B--2---:R-:W-:Y:S02]  /*4c7a0*/  IMAD.WIDE R206, R5.reuse, 0x4, R246 ;  /* 0x0000000405ce7825 */ /* 0x044fe400078e02f6 */
[----:B------:R-:W2:Y:S04]  /*4c7b0*/  LDL.LU.64 R246, [R1+0x2690] ;  /* 0x0026900001f67983 */ /* 0x000ea80000300a00 */
[----:B------:R1:W-:Y:S01]  /*4c7c0*/  LDGSTS.E [R214+-0x4fff8], desc[UR60][R206.64], !P5 ;  /* 0xb0008000ced67fae */ /* 0x0003e2000e92187c */
[----:B---3--:R-:W-:-:S03]  /*4c7d0*/  IMAD.WIDE R208, R5, 0x4, R244 ;  /* 0x0000000405d07825 */ /* 0x008fc600078e02f4 */
[----:B------:R-:W3:Y:S04]  /*4c7e0*/  LDL.LU.64 R244, [R1+0x2688] ;  /* 0x0026880001f47983 */ /* 0x000ee80000300a00 */
[----:B------:R-:W-:Y:S04]  /*4c7f0*/  LDGSTS.E [R213+-0x4bff8], desc[UR60][R208.64], !P5 ;  /* 0xb4008000d0d57fae */ /* 0x000fe8000e92187c */
[----:B------:R-:W3:Y:S01]  /*4c800*/  LDL.LU.64 R46, [R1+0x2680] ;  /* 0x00268000012e7983 */ /* 0x000ee20000300a00 */
[C---:B----4-:R-:W-:Y:S01]  /*4c810*/  IMAD.WIDE R210, R5.reuse, 0x4, R10 ;  /* 0x0000000405d27825 */ /* 0x050fe200078e020a */
[----:B------:R-:W-:Y:S01]  /*4c820*/  IADD3 R252, R4, 0x100000, RZ ;  /* 0x0010000004fc7810 */ /* 0x000fe20007ffe0ff */
[----:B------:R-:W4:Y:S03]  /*4c830*/  LDC R11, c[0x0][0x230] ;  /* 0x00008c00ff0b7b82 */ /* 0x000f260000000800 */
[----:B------:R1:W-:Y:S02]  /*4c840*/  LDGSTS.E [R212+-0x47ff8], desc[UR60][R210.64], !P5 ;  /* 0xb8008000d2d47fae */ /* 0x0003e4000e92187c */
[----:B-1----:R-:W-:-:S04]  /*4c850*/  IMAD.WIDE R214, R5, 0x4, R240 ;  /* 0x0000000405d67825 */ /* 0x002fc800078e02f0 */
[----:B------:R-:W-:-:S04]  /*4c860*/  IMAD.WIDE R216, R5, 0x4, R250 ;  /* 0x0000000405d87825 */ /* 0x000fc800078e02fa */
[----:B------:R-:W-:Y:S02]  /*4c870*/  IMAD.WIDE R212, R5, 0x4, R238 ;  /* 0x0000000405d47825 */ /* 0x000fe400078e02ee */
[----:B------:R-:W4:Y:S04]  /*4c880*/  LDL.LU.64 R238, [R1+0x2678] ;  /* 0x0026780001ee7983 */ /* 0x000f280000300a00 */
[----:B------:R-:W4:Y:S04]  /*4c890*/  LDL.LU.64 R240, [R1+0x2670] ;  /* 0x0026700001f07983 */ /* 0x000f280000300a00 */
[----:B------:R-:W4:Y:S01]  /*4c8a0*/  LDL.LU.64 R250, [R1+0x2668] ;  /* 0x0026680001fa7983 */ /* 0x000f220000300a00 */
[----:B------:R-:W-:-:S03]  /*4c8b0*/  VIADD R10, R4, 0x100000 ;  /* 0x00100000040a7836 */ /* 0x000fc60000000000 */
[----:B------:R-:W-:Y:S04]  /*4c8c0*/  LDGSTS.E [R17+-0x43ff8], desc[UR60][R212.64], !P5 ;  /* 0xbc008000d4117fae */ /* 0x000fe8000e92187c */
[----:B------:R-:W-:Y:S04]  /*4c8d0*/  LDGSTS.E [R13+-0x4fff4], desc[UR60][R214.64], !P6 ;  /* 0xb000c000d60d7fae */ /* 0x000fe8000f12187c */
[----:B------:R1:W-:Y:S01]  /*4c8e0*/  LDGSTS.E [R10+-0x4bff4], desc[UR60][R216.64], !P6 ;  /* 0xb400c000d80a7fae */ /* 0x0003e2000f12187c */
[----:B------:R-:W-:-:S05]  /*4c8f0*/  IMAD.WIDE R218, R5, 0x4, R218 ;  /* 0x0000000405da7825 */ /* 0x000fca00078e02da */
[----:B------:R1:W-:Y:S01]  /*4c900*/  LDGSTS.E [R252+-0x47ff4], desc[UR60][R218.64], !P6 ;  /* 0xb800c000dafc7fae */ /* 0x0003e2000f12187c */
[----:B------:R-:W-:-:S04]  /*4c910*/  IMAD.WIDE R242, R5, 0x4, R242 ;  /* 0x0000000405f27825 */ /* 0x000fc800078e02f2 */
[----:B------:R-:W-:Y:S01]  /*4c920*/  IMAD.WIDE R44, R5, 0x4, R248 ;  /* 0x00000004052c7825 */ /* 0x000fe200078e02f8 */
[----:B------:R3:W-:Y:S01]  /*4c930*/  STL.64 [R1+0x6b0], R242 ;  /* 0x0006b0f201007387 */ /* 0x0007e20000100a00 */
[----:B------:R-:W-:Y:S01]  /*4c940*/  ISETP.GE.U32.AND P5, PT, R15, 0x7ffffe70, PT ;  /* 0x7ffffe700f00780c */ /* 0x000fe20003fa6070 */
[----:B-1----:R-:W1:Y:S02]  /*4c950*/  LDC R10, c[0x0][0x230] ;  /* 0x00008c00ff0a7b82 */ /* 0x002e640000000800 */
[----:B------:R4:W-:Y:S04]  /*4c960*/  STL.64 [R1+0x6c0], R44 ;  /* 0x0006c02c01007387 */ /* 0x0009e80000100a00 */
[----:B------:R1:W-:Y:S01]  /*4c970*/  LDGSTS.E [R17+-0x43ff4], desc[UR60][R242.64], !P6 ;  /* 0xbc00c000f2117fae */ /* 0x0003e2000f12187c */
[----:B------:R-:W-:Y:S01]  /*4c980*/  VIADD R15, R6, 0xfffffeee ;  /* 0xfffffeee060f7836 */ /* 0x000fe20000000000 */
[C---:B------:R-:W-:Y:S01]  /*4c990*/  IADD3 R13, R7.reuse, 0x100000, RZ ;  /* 0x00100000070d7810 */ /* 0x040fe20007ffe0ff */
[C---:B------:R-:W-:Y:S01]  /*4c9a0*/  VIADD R6, R7.reuse, 0x100000 ;  /* 0x0010000007067836 */ /* 0x040fe20000000000 */
[----:B------:R-:W-:-:S03]  /*4c9b0*/  IADD3 R252, R7, 0x100000, RZ ;  /* 0x0010000007fc7810 */ /* 0x000fc60007ffe0ff */
[----:B------:R-:W-:Y:S01]  /*4c9c0*/  LDGSTS.E [R13+-0x80000], desc[UR60][R44.64], !P5 ;  /* 0x800000002c0d7fae */ /* 0x000fe2000e92187c */
[----:B-1----:R-:W-:Y:S01]  /*4c9d0*/  IADD3 R17, R7, 0x100000, RZ ;  /* 0x0010000007117810 */ /* 0x002fe20007ffe0ff */
[----:B--2---:R-:W-:-:S05]  /*4c9e0*/  IMAD.WIDE R42, R5, 0x4, R246 ;  /* 0x00000004052a7825 */ /* 0x004fca00078e02f6 */
[----:B------:R1:W-:Y:S01]  /*4c9f0*/  STL.64 [R1+0x6d0], R42 ;  /* 0x0006d02a01007387 */ /* 0x0003e20000100a00 */
[----:B---3--:R-:W-:-:S03]  /*4ca00*/  IMAD.WIDE R40, R5, 0x4, R244 ;  /* 0x0000000405287825 */ /* 0x008fc600078e02f4 */
[----:B------:R-:W2:Y:S04]  /*4ca10*/  LDL.LU.64 R242, [R1+0x2660] ;  /* 0x0026600001f27983 */ /* 0x000ea80000300a00 */
[----:B------:R3:W-:Y:S04]  /*4ca20*/  STL.64 [R1+0x6e0], R40 ;  /* 0x0006e02801007387 */ /* 0x0007e80000100a00 */
[----:B------:R-:W2:Y:S04]  /*4ca30*/  LDL.LU.64 R248, [R1+0x2658] ;  /* 0x0026580001f87983 */ /* 0x000ea80000300a00 */
[----:B------:R-:W2:Y:S04]  /*4ca40*/  LDL.LU.64 R246, [R1+0x2650] ;  /* 0x0026500001f67983 */ /* 0x000ea80000300a00 */
[----:B------:R-:W2:Y:S01]  /*4ca50*/  LDL.LU.64 R244, [R1+0x2648] ;  /* 0x0026480001f47983 */ /* 0x000ea20000300a00 */
[----:B------:R-:W-:-:S03]  /*4ca60*/  IMAD.WIDE R46, R5, 0x4, R46 ;  /* 0x00000004052e7825 */ /* 0x000fc600078e022e */
[----:B------:R1:W-:Y:S04]  /*4ca70*/  LDGSTS.E [R6+-0x7c000], desc[UR60][R42.64], !P5 ;  /* 0x840000002a067fae */ /* 0x0003e8000e92187c */
[----:B------:R3:W-:Y:S04]  /*4ca80*/  LDGSTS.E [R252+-0x78000], desc[UR60][R40.64], !P5 ;  /* 0x8800000028fc7fae */ /* 0x0007e8000e92187c */
[----:B------:R3:W-:Y:S04]  /*4ca90*/  STL.64 [R1+0x6f0], R46 ;  /* 0x0006f02e01007387 */ /* 0x0007e80000100a00 */
[----:B------:R-:W-:Y:S01]  /*4caa0*/  LDGSTS.E [R17+-0x74000], desc[UR60][R46.64], !P5 ;  /* 0x8c0000002e117fae */ /* 0x000fe2000e92187c */
[----:B------:R-:W-:Y:S01]  /*4cab0*/  ISETP.GE.U32.AND P6, PT, R15, 0x7ffffe6f, PT ;  /* 0x7ffffe6f0f00780c */ /* 0x000fe20003fc6070 */
[----:B-1----:R-:W1:Y:S01]  /*4cac0*/  LDC R6, c[0x0][0x230] ;  /* 0x00008c00ff067b82 */ /* 0x002e620000000800 */
[----:B----4-:R-:W-:-:S04]  /*4cad0*/  IMAD.WIDE R44, R5, 0x4, R238 ;  /* 0x00000004052c7825 */ /* 0x010fc800078e02ee */
[C---:B------:R-:W-:Y:S01]  /*4cae0*/  IMAD.WIDE R42, R5.reuse, 0x4, R240 ;  /* 0x00000004052a7825 */ /* 0x040fe200078e02f0 */
[----:B------:R4:W-:Y:S03]  /*4caf0*/  STL.64 [R1+0x700], R44 ;  /* 0x0007002c01007387 */ /* 0x0009e60000100a00 */
[----:B---3--:R-:W-:Y:S01]  /*4cb00*/  IMAD.WIDE R40, R5, 0x4, R250 ;  /* 0x0000000405287825 */ /* 0x008fe200078e02fa */
[----:B------:R3:W-:Y:S04]  /*4cb10*/  STL.64 [R1+0x710], R42 ;  /* 0x0007102a01007387 */ /* 0x0007e80000100a00 */
[----:B------:R-:W3:Y:S04]  /*4cb20*/  LDL.LU.64 R46, [R1+0x2640] ;  /* 0x00264000012e7983 */ /* 0x000ee80000300a00 */
[----:B------:R3:W-:Y:S04]  /*4cb30*/  STL.64 [R1+0x720], R40 ;  /* 0x0007202801007387 */ /* 0x0007e80000100a00 */
[----:B------:R-:W3:Y:S04]  /*4cb40*/  LDL.LU.64 R238, [R1+0x2638] ;  /* 0x0026380001ee7983 */ /* 0x000ee80000300a00 */
[----:B------:R-:W3:Y:S04]  /*4cb50*/  LDL.LU.64 R240, [R1+0x2630] ;  /* 0x0026300001f07983 */ /* 0x000ee80000300a00 */
[----:B------:R-:W3:Y:S01]  /*4cb60*/  LDL.LU.64 R250, [R1+0x2628] ;  /* 0x0026280001fa7983 */ /* 0x000ee20000300a00 */
[----:B------:R-:W-:-:S02]  /*4cb70*/  VIADD R15, R11, 0xfffffeed ;  /* 0xfffffeed0b0f7836 */ /* 0x000fc40000000000 */
[----:B------:R-:W-:Y:S01]  /*4cb80*/  VIADD R11, R7, 0x100000 ;  /* 0x00100000070b7836 */ /* 0x000fe20000000000 */
[----:B------:R-:W-:Y:S04]  /*4cb90*/  LDGSTS.E [R13+-0x7fffc], desc[UR60][R44.64], !P6 ;  /* 0x800040002c0d7fae */ /* 0x000fe8000f12187c */
[----:B------:R4:W-:Y:S04]  /*4cba0*/  LDGSTS.E [R11+-0x7bffc], desc[UR60][R42.64], !P6 ;  /* 0x840040002a0b7fae */ /* 0x0009e8000f12187c */
[----:B------:R1:W-:Y:S01]  /*4cbb0*/  LDGSTS.E [R252+-0x77ffc], desc[UR60][R40.64], !P6 ;  /* 0x8800400028fc7fae */ /* 0x0003e2000f12187c */
[----:B------:R-:W-:-:S02]  /*4cbc0*/  ISETP.GE.U32.AND P5, PT, R15, 0x7ffffe6e, PT ;  /* 0x7ffffe6e0f00780c */ /* 0x000fc40003fa6070 */
[----:B------:R-:W-:Y:S01]  /*4cbd0*/  IADD3 R15, R10, -0x114, RZ ;  /* 0xfffffeec0a0f7810 */ /* 0x000fe20007ffe0ff */
[----:B------:R-:W-:Y:S01]  /*4cbe0*/  VIADD R10, R7, 0x100000 ;  /* 0x00100000070a7836 */ /* 0x000fe20000000000 */
[----:B----4-:R-:W4:Y:S01]  /*4cbf0*/  LDC R11, c[0x0][0x230] ;  /* 0x00008c00ff0b7b82 */ /* 0x010f220000000800 */
[----:B--2---:R-:W-:-:S04]  /*4cc00*/  IMAD.WIDE R242, R5, 0x4, R242 ;  /* 0x0000000405f27825 */ /* 0x004fc800078e02f2 */
[C---:B------:R-:W-:Y:S01]  /*4cc10*/  IMAD.WIDE R44, R5.reuse, 0x4, R248 ;  /* 0x00000004052c7825 */ /* 0x040fe200078e02f8 */
[----:B------:R2:W-:Y:S03]  /*4cc20*/  STL.64 [R1+0x730], R242 ;  /* 0x000730f201007387 */ /* 0x0005e60000100a00 */
[C---:B---3--:R-:W-:Y:S01]  /*4cc30*/  IMAD.WIDE R42, R5.reuse, 0x4, R246 ;  /* 0x00000004052a7825 */ /* 0x048fe200078e02f6 */
[----:B------:R3:W-:Y:S03]  /*4cc40*/  STL.64 [R1+0x740], R44 ;  /* 0x0007402c01007387 */ /* 0x0007e60000100a00 */
[C---:B-1----:R-:W-:Y:S01]  /*4cc50*/  IMAD.WIDE R40, R5.reuse, 0x4, R244 ;  /* 0x0000000405287825 */ /* 0x042fe200078e02f4 */
[----:B------:R-:W-:Y:S04]  /*4cc60*/  LDGSTS.E [R17+-0x73ffc], desc[UR60][R242.64], !P6 ;  /* 0x8c004000f2117fae */ /* 0x000fe8000f12187c */
[----:B------:R1:W-:Y:S04]  /*4cc70*/  STL.64 [R1+0x750], R42 ;  /* 0x0007502a01007387 */ /* 0x0003e80000100a00 */
[----:B------:R-:W-:Y:S04]  /*4cc80*/  LDGSTS.E [R13+-0x7fff8], desc[UR60][R44.64], !P5 ;  /* 0x800080002c0d7fae */ /* 0x000fe8000e92187c */
[----:B--2---:R-:W2:Y:S04]  /*4cc90*/  LDL.LU.64 R242, [R1+0x2620] ;  /* 0x0026200001f27983 */ /* 0x004ea80000300a00 */
[----:B------:R4:W-:Y:S04]  /*4cca0*/  STL.64 [R1+0x760], R40 ;  /* 0x0007602801007387 */ /* 0x0009e80000100a00 */
[----:B------:R-:W2:Y:S04]  /*4ccb0*/  LDL.LU.64 R248, [R1+0x23d8] ;  /* 0x0023d80001f87983 */ /* 0x000ea80000300a00 */
[----:B------:R-:W2:Y:S04]  /*4ccc0*/  LDL.LU.64 R246, [R1+0x23d0] ;  /* 0x0023d00001f67983 */ /* 0x000ea80000300a00 */
[----:B------:R-:W2:Y:S04]  /*4ccd0*/  LDL.LU.64 R244, [R1+0x23c8] ;  /* 0x0023c80001f47983 */ /* 0x000ea80000300a00 */
[----:B------:R1:W-:Y:S04]  /*4cce0*/  LDGSTS.E [R10+-0x7bff8], desc[UR60][R42.64], !P5 ;  /* 0x840080002a0a7fae */ /* 0x0003e8000e92187c */
[----:B------:R4:W-:Y:S01]  /*4ccf0*/  LDGSTS.E [R252+-0x77ff8], desc[UR60][R40.64], !P5 ;  /* 0x8800800028fc7fae */ /* 0x0009e2000e92187c */
[----:B------:R-:W-:Y:S01]  /*4cd00*/  IMAD.WIDE R46, R5, 0x4, R46 ;  /* 0x00000004052e7825 */ /* 0x000fe200078e022e */
[----:B------:R-:W-:Y:S01]  /*4cd10*/  ISETP.GE.U32.AND P6, PT, R15, 0x7ffffe6d, PT ;  /* 0x7ffffe6d0f00780c */ /* 0x000fe20003fc6070 */
[----:B-1----:R-:W1:Y:S02]  /*4cd20*/  LDC R10, c[0x0][0x230] ;  /* 0x00008c00ff0a7b82 */ /* 0x002e640000000800 */
[C---:B---3--:R-:W-:Y:S01]  /*4cd30*/  IMAD.WIDE R44, R5.reuse, 0x4, R238 ;  /* 0x00000004052c7825 */ /* 0x048fe200078e02ee */
[----:B------:R3:W-:Y:S03]  /*4cd40*/  STL.64 [R1+0x770], R46 ;  /* 0x0007702e01007387 */ /* 0x0007e60000100a00 */
[C---:B------:R-:W-:Y:S01]  /*4cd50*/  IMAD.WIDE R42, R5.reuse, 0x4, R240 ;  /* 0x00000004052a7825 */ /* 0x040fe200078e02f0 */
[----:B------:R2:W-:Y:S03]  /*4cd60*/  STL.64 [R1+0x780], R44 ;  /* 0x0007802c01007387 */ /* 0x0005e60000100a00 */
[----:B----4-:R-:W-:Y:S01]  /*4cd70*/  IMAD.WIDE R40, R5, 0x4, R250 ;  /* 0x0000000405287825 */ /* 0x010fe200078e02fa */
[----:B------:R-:W-:Y:S04]  /*4cd80*/  LDGSTS.E [R17+-0x73ff8], desc[UR60][R46.64], !P5 ;  /* 0x8c0080002e117fae */ /* 0x000fe8000e92187c */
[----:B------:R4:W-:Y:S01]  /*4cd90*/  STL.64 [R1+0x790], R42 ;  /* 0x0007902a01007387 */ /* 0x0009e20000100a00 */
[----:B------:R-:W-:-:S03]  /*4cda0*/  IADD3 R15, R6, -0x131, RZ ;  /* 0xfffffecf060f7810 */ /* 0x000fc60007ffe0ff */
[----:B------:R-:W-:Y:S04]  /*4cdb0*/  LDGSTS.E [R13+-0x7fff4], desc[UR60][R44.64], !P6 ;  /* 0x8000c0002c0d7fae */ /* 0x000fe8000f12187c */
[----:B---3--:R-:W3:Y:S04]  /*4cdc0*/  LDL.LU.64 R46, [R1+0x23c0] ;  /* 0x0023c000012e7983 */ /* 0x008ee80000300a00 */
[----:B------:R4:W-:Y:S04]  /*4cdd0*/  STL.64 [R1+0x7a0], R40 ;  /* 0x0007a02801007387 */ /* 0x0009e80000100a00 */
[----:B------:R-:W3:Y:S04]  /*4cde0*/  LDL.LU.64 R238, [R1+0x23b8] ;  /* 0x0023b80001ee7983 */ /* 0x000ee80000300a00 */
[----:B------:R-:W3:Y:S04]  /*4cdf0*/  LDL.LU.64 R240, [R1+0x23b0] ;  /* 0x0023b00001f07983 */ /* 0x000ee80000300a00 */
[----:B------:R-:W3:Y:S01]  /*4ce00*/  LDL.LU.64 R250, [R1+0x23a8] ;  /* 0x0023a80001fa7983 */ /* 0x000ee20000300a00 */
[----:B------:R-:W-:-:S05]  /*4ce10*/  VIADD R6, R7, 0x100000 ;  /* 0x0010000007067836 */ /* 0x000fca0000000000 */
[----:B------:R4:W-:Y:S04]  /*4ce20*/  LDGSTS.E [R6+-0x7bff4], desc[UR60][R42.64], !P6 ;  /* 0x8400c0002a067fae */ /* 0x0009e8000f12187c */
[----:B------:R1:W-:Y:S01]  /*4ce30*/  LDGSTS.E [R252+-0x77ff4], desc[UR60][R40.64], !P6 ;  /* 0x8800c00028fc7fae */ /* 0x0003e2000f12187c */
[----:B------:R-:W-:Y:S02]  /*4ce40*/  ISETP.GE.U32.AND P5, PT, R15, 0x7ffffe50, PT ;  /* 0x7ffffe500f00780c */ /* 0x000fe40003fa6070 */
[----:B------:R-:W-:Y:S01]  /*4ce50*/  IADD3 R15, R11, -0x132, RZ ;  /* 0xfffffece0b0f7810 */ /* 0x000fe20007ffe0ff */
[----:B------:R-:W-:Y:S01]  /*4ce60*/  VIADD R11, R7, 0x100000 ;  /* 0x00100000070b7836 */ /* 0x000fe20000000000 */
[----:B----4-:R-:W4:Y:S01]  /*4ce70*/  LDC R6, c[0x0][0x230] ;  /* 0x00008c00ff067b82 */ /* 0x010f220000000800 */
[----:B--2---:R-:W-:-:S04]  /*4ce80*/  IMAD.WIDE R242, R5, 0x4, R242 ;  /* 0x0000000405f27825 */ /* 0x004fc800078e02f2 */
[C---:B------:R-:W-:Y:S01]  /*4ce90*/  IMAD.WIDE R44, R5.reuse, 0x4, R248 ;  /* 0x00000004052c7825 */ /* 0x040fe200078e02f8 */
[----:B------:R2:W-:Y:S03]  /*4cea0*/  STL.64 [R1+0x7b0], R242 ;  /* 0x0007b0f201007387 */ /* 0x0005e60000100a00 */
[C---:B------:R-:W-:Y:S01]  /*4ceb0*/  IMAD.WIDE R42, R5.reuse, 0x4, R246 ;  /* 0x00000004052a7825 */ /* 0x040fe200078e02f6 */
        /* <DEDUP_REMOVED lines=12> */
[----:B---3--:R-:W-:Y:S01]  /*4cf80*/  IMAD.WIDE R46, R5, 0x4, R46 ;  /* 0x00000004052e7825 */ /* 0x008fe200078e022e */
[----:B------:R-:W-:Y:S01]  /*4cf90*/  ISETP.GE.U32.AND P6, PT, R15, 0x7ffffe4f, PT ;  /* 0x7ffffe4f0f00780c */ /* 0x000fe20003fc6070 */
[----:B----4-:R-:W3:Y:S02]  /*4cfa0*/  LDC R11, c[0x0][0x230] ;  /* 0x00008c00ff0b7b82 */ /* 0x010ee40000000800 */
[C---:B------:R-:W-:Y:S01]  /*4cfb0*/  IMAD.WIDE R44, R5.reuse, 0x4, R238 ;  /* 0x00000004052c7825 */ /* 0x040fe200078e02ee */
[----:B------:R4:W-:Y:S03]  /*4cfc0*/  STL.64 [R1+0x1228], R46 ;  /* 0x0012282e01007387 */ /* 0x0009e60000100a00 */
[C---:B-1----:R-:W-:Y:S01]  /*4cfd0*/  IMAD.WIDE R42, R5.reuse, 0x4, R240 ;  /* 0x00000004052a7825 */ /* 0x042fe200078e02f0 */
[----:B------:R1:W-:Y:S03]  /*4cfe0*/  STL.64 [R1+0x1230], R44 ;  /* 0x0012302c01007387 */ /* 0x0003e60000100a00 */
[----:B------:R-:W-:Y:S01]  /*4cff0*/  IMAD.WIDE R40, R5, 0x4, R250 ;  /* 0x0000000405287825 */ /* 0x000fe200078e02fa */
[----:B------:R-:W-:Y:S04]  /*4d000*/  LDGSTS.E [R17+-0x64000], desc[UR60][R46.64], !P5 ;  /* 0x9c0000002e117fae */ /* 0x000fe8000e92187c */
[----:B------:R1:W-:Y:S01]  /*4d010*/  STL.64 [R1+0x1238], R42 ;  /* 0x0012382a01007387 */ /* 0x0003e20000100a00 */
[----:B------:R-:W-:-:S03]  /*4d020*/  IADD3 R15, R10, -0x133, RZ ;  /* 0xfffffecd0a0f7810 */ /* 0x000fc60007ffe0ff */
[----:B------:R-:W-:Y:S04]  /*4d030*/  LDGSTS.E [R13+-0x6fffc], desc[UR60][R44.64], !P6 ;  /* 0x900040002c0d7fae */ /* 0x000fe8000f12187c */
[----:B----4-:R-:W4:Y:S04]  /*4d040*/  LDL.LU.64 R46, [R1+0x2380] ;  /* 0x00238000012e7983 */ /* 0x010f280000300a00 */
        /* <DEDUP_REMOVED lines=10> */
[----:B-1----:R-:W1:Y:S01]  /*4d0f0*/  LDC R10, c[0x0][0x230] ;  /* 0x00008c00ff0a7b82 */ /* 0x002e620000000800 */
[----:B--2---:R-:W-:-:S04]  /*4d100*/  IMAD.WIDE R242, R5, 0x4, R242 ;  /* 0x0000000405f27825 */ /* 0x004fc800078e02f2 */
[C---:B------:R-:W-:Y:S01]  /*4d110*/  IMAD.WIDE R44, R5.reuse, 0x4, R248 ;  /* 0x00000004052c7825 */ /* 0x040fe200078e02f8 */
[----:B------:R2:W-:Y:S03]  /*4d120*/  STL.64 [R1+0x1248], R242 ;  /* 0x001248f201007387 */ /* 0x0005e60000100a00 */
[C---:B------:R-:W-:Y:S01]  /*4d130*/  IMAD.WIDE R42, R5.reuse, 0x4, R246 ;  /* 0x00000004052a7825 */ /* 0x040fe200078e02f6 */
[----:B------:R3:W-:Y:S03]  /*4d140*/  STL.64 [R1+0x1250], R44 ;  /* 0x0012502c01007387 */ /* 0x0007e60000100a00 */
[C---:B------:R-:W-:Y:S01]  /*4d150*/  IMAD.WIDE R40, R5.reuse, 0x4, R244 ;  /* 0x0000000405287825 */ /* 0x040fe200078e02f4 */
        /* <DEDUP_REMOVED lines=10> */
[----:B----4-:R-:W-:Y:S01]  /*4d200*/  IMAD.WIDE R46, R5, 0x4, R46 ;  /* 0x00000004052e7825 */ /* 0x010fe200078e022e */
[----:B------:R-:W-:Y:S01]  /*4d210*/  ISETP.GE.U32.AND P6, PT, R15, 0x7ffffe4d, PT ;  /* 0x7ffffe4d0f00780c */ /* 0x000fe20003fc6070 */
[----:B-1----:R-:W1:Y:S02]  /*4d220*/  LDC R6, c[0x0][0x230] ;  /* 0x00008c00ff067b82 */ /* 0x002e640000000800 */
[C---:B---3--:R-:W-:Y:S01]  /*4d230*/  IMAD.WIDE R44, R5.reuse, 0x4, R238 ;  /* 0x00000004052c7825 */ /* 0x048fe200078e02ee */
[----:B------:R3:W-:Y:S03]  /*4d240*/  STL.64 [R1+0x1268], R46 ;  /* 0x0012682e01007387 */ /* 0x0007e60000100a00 */
[C---:B------:R-:W-:Y:S01]  /*4d250*/  IMAD.WIDE R42, R5.reuse, 0x4, R240 ;  /* 0x00000004052a7825 */ /* 0x040fe200078e02f0 */
[----:B------:R4:W-:Y:S03]  /*4d260*/  STL.64 [R1+0x1270], R44 ;  /* 0x0012702c01007387 */ /* 0x0009e60000100a00 */
[----:B------:R-:W-:Y:S01]  /*4d270*/  IMAD.WIDE R40, R5, 0x4, R250 ;  /* 0x0000000405287825 */ /* 0x000fe200078e02fa */
        /* <DEDUP_REMOVED lines=163> */
[----:B------:R4:W-:Y:S04]  /*4dcb0*/  LDGSTS.E [R13+-0x4fff4], desc[UR60][R44.64], !P6 ;  /* 0xb000c0002c0d7fae */ /* 0x0009e8000f12187c */
        /* <DEDUP_REMOVED lines=8> */
[----:B------:R-:W-:Y:S01]  /*4dd40*/  ISETP.GE.U32.AND P5, PT, R15, 0x7ffffe6c, PT ;  /* 0x7ffffe6c0f00780c */ /* 0x000fe20003fa6070 */
[C---:B----4-:R-:W-:Y:S01]  /*4dd50*/  VIADD R13, R12.reuse, 0x100000 ;  /* 0x001000000c0d7836 */ /* 0x050fe20000000000 */
[----:B------:R-:W-:Y:S02]  /*4dd60*/  IADD3 R15, R11, -0x116, RZ ;  /* 0xfffffeea0b0f7810 */ /* 0x000fe40007ffe0ff */
[C---:B------:R-:W-:Y:S01]  /*4dd70*/  IADD3 R11, R12.reuse, 0x100000, RZ ;  /* 0x001000000c0b7810 */ /* 0x040fe20007ffe0ff */
[----:B-1----:R-:W1:Y:S01]  /*4dd80*/  LDC R6, c[0x0][0x230] ;  /* 0x00008c00ff067b82 */ /* 0x002e620000000800 */
[----:B------:R-:W-:-:S02]  /*4dd90*/  VIADD R252, R12, 0x100000 ;  /* 0x001000000cfc7836 */ /* 0x000fc40000000000 */
[----:B--2---:R-:W-:-:S04]  /*4dda0*/  IMAD.WIDE R242, R5, 0x4, R242 ;  /* 0x0000000405f27825 */ /* 0x004fc800078e02f2 */
[C---:B------:R-:W-:Y:S01]  /*4ddb0*/  IMAD.WIDE R44, R5.reuse, 0x4, R248 ;  /* 0x00000004052c7825 */ /* 0x040fe200078e02f8 */
[----:B------:R2:W-:Y:S03]  /*4ddc0*/  STL.64 [R1+0x1f28], R242 ;  /* 0x001f28f201007387 */ /* 0x0005e60000100a00 */
[C---:B------:R-:W-:Y:S01]  /*4ddd0*/  IMAD.WIDE R42, R5.reuse, 0x4, R246 ;  /* 0x00000004052a7825 */ /* 0x040fe200078e02f6 */
[----:B------:R4:W-:Y:S03]  /*4dde0*/  STL.64 [R1+0x1ff0], R44 ;  /* 0x001ff02c01007387 */ /* 0x0009e60000100a00 */
[----:B------:R-:W-:Y:S01]  /*4ddf0*/  IMAD.WIDE R40, R5, 0x4, R244 ;  /* 0x0000000405287825 */ /* 0x000fe200078e02f4 */
[----:B------:R1:W-:Y:S04]  /*4de00*/  LDGSTS.E [R17+-0x43ff4], desc[UR60][R242.64], !P6 ;  /* 0xbc00c000f2117fae */ /* 0x0003e8000f12187c */
[----:B------:R4:W-:Y:S04]  /*4de10*/  STL.64 [R1+0x1ff8], R42 ;  /* 0x001ff82a01007387 */ /* 0x0009e80000100a00 */
[----:B------:R-:W-:Y:S04]  /*4de20*/  LDGSTS.E [R13+-0x80000], desc[UR60][R44.64], !P5 ;  /* 0x800000002c0d7fae */ /* 0x000fe8000e92187c */
[----:B--2---:R-:W2:Y:S04]  /*4de30*/  LDL.LU.64 R242, [R1+0x25e0] ;  /* 0x0025e00001f27983 */ /* 0x004ea80000300a00 */
[----:B------:R4:W-:Y:S04]  /*4de40*/  STL.64 [R1+0x2000], R40 ;  /* 0x0020002801007387 */ /* 0x0009e80000100a00 */
[----:B------:R-:W2:Y:S04]  /*4de50*/  LDL.LU.64 R248, [R1+0x1f08] ;  /* 0x001f080001f87983 */ /* 0x000ea80000300a00 */
[----:B------:R-:W2:Y:S04]  /*4de60*/  LDL.LU.64 R246, [R1+0x1f00] ;  /* 0x001f000001f67983 */ /* 0x000ea80000300a00 */
[----:B------:R-:W2:Y:S01]  /*4de70*/  LDL.LU.64 R244, [R1+0x1ef8] ;  /* 0x001ef80001f47983 */ /* 0x000ea20000300a00 */
[----:B-1----:R-:W-:-:S03]  /*4de80*/  VIADD R17, R12, 0x100000 ;  /* 0x001000000c117836 */ /* 0x002fc60000000000 */
[----:B------:R1:W-:Y:S04]  /*4de90*/  LDGSTS.E [R11+-0x7c000], desc[UR60][R42.64], !P5 ;  /* 0x840000002a0b7fae */ /* 0x0003e8000e92187c */
[----:B------:R4:W-:Y:S01]  /*4dea0*/  LDGSTS.E [R252+-0x78000], desc[UR60][R40.64], !P5 ;  /* 0x8800000028fc7fae */ /* 0x0009e2000e92187c */
[----:B---3--:R-:W-:Y:S01]  /*4deb0*/  IMAD.WIDE R46, R5, 0x4, R46 ;  /* 0x00000004052e7825 */ /* 0x008fe200078e022e */
[----:B------:R-:W-:Y:S01]  /*4dec0*/  ISETP.GE.U32.AND P6, PT, R15, 0x7ffffe6b, PT ;  /* 0x7ffffe6b0f00780c */ /* 0x000fe20003fc6070 */
[----:B-1----:R-:W1:Y:S02]  /*4ded0*/  LDC R11, c[0x0][0x230] ;  /* 0x00008c00ff0b7b82 */ /* 0x002e640000000800 */
[C---:B----4-:R-:W-:Y:S01]  /*4dee0*/  IMAD.WIDE R44, R5.reuse, 0x4, R238 ;  /* 0x00000004052c7825 */ /* 0x050fe200078e02ee */
        /* <DEDUP_REMOVED lines=13> */
[----:B------:R-:W-:-:S05]  /*4dfc0*/  IADD3 R10, R12, 0x100000, RZ ;  /* 0x001000000c0a7810 */ /* 0x000fca0007ffe0ff */
[----:B------:R4:W-:Y:S04]  /*4dfd0*/  LDGSTS.E [R10+-0x7bffc], desc[UR60][R42.64], !P6 ;  /* 0x840040002a0a7fae */ /* 0x0009e8000f12187c */
[----:B------:R1:W-:Y:S01]  /*4dfe0*/  LDGSTS.E [R252+-0x77ffc], desc[UR60][R40.64], !P6 ;  /* 0x8800400028fc7fae */ /* 0x0003e2000f12187c */
[----:B------:R-:W-:Y:S01]  /*4dff0*/  ISETP.GE.U32.AND P5, PT, R15, 0x7ffffe6a, PT ;  /* 0x7ffffe6a0f00780c */ /* 0x000fe20003fa6070 */
[----:B------:R-:W-:Y:S01]  /*4e000*/  VIADD R15, R6, 0xfffffee8 ;  /* 0xfffffee8060f7836 */ /* 0x000fe20000000000 */
[----:B------:R-:W-:Y:S01]  /*4e010*/  IADD3 R6, R12, 0x100000, RZ ;  /* 0x001000000c067810 */ /* 0x000fe20007ffe0ff */
        /* <DEDUP_REMOVED lines=27> */
[----:B------:R-:W-:-:S03]  /*4e1d0*/  VIADD R15, R11, 0xfffffecb ;  /* 0xfffffecb0b0f7836 */ /* 0x000fc60000000000 */
[----:B------:R-:W-:Y:S04]  /*4e1e0*/  LDGSTS.E [R13+-0x7fff4], desc[UR60][R44.64], !P6 ;  /* 0x8000c0002c0d7fae */ /* 0x000fe8000f12187c */
[----:B----4-:R-:W4:Y:S04]  /*4e1f0*/  LDL.LU.64 R46, [R1+0x1eb0] ;  /* 0x001eb000012e7983 */ /* 0x010f280000300a00 */
        /* <DEDUP_REMOVED lines=37> */
[----:B------:R-:W-:-:S03]  /*4e450*/  VIADD R15, R6, 0xfffffec9 ;  /* 0xfffffec9060f7836 */ /* 0x000fc60000000000 */
        /* <DEDUP_REMOVED lines=200> */
[----:B------:R1:W-:Y:S04]  /*4f0e0*/  LDGSTS.E [R13+-0x4fff4], desc[UR60][R44.64], !P6 ;  /* 0xb000c0002c0d7fae */ /* 0x0003e8000f12187c */
[----:B----4-:R-:W4:Y:S04]  /*4f0f0*/  LDL.LU.64 R46, [R1+0x1d30] ;  /* 0x001d3000012e7983 */ /* 0x010f280000300a00 */
[----:B------:R3:W-:Y:S04]  /*4f100*/  STL.64 [R1+0x1e18], R40 ;  /* 0x001e182801007387 */ /* 0x0007e80000100a00 */
[----:B------:R-:W4:Y:S04]  /*4f110*/  LDL.LU.64 R238, [R1+0x1d28] ;  /* 0x001d280001ee7983 */ /* 0x000f280000300a00 */
[----:B------:R-:W4:Y:S04]  /*4f120*/  LDL.LU.64 R240, [R1+0x1d20] ;  /* 0x001d200001f07983 */ /* 0x000f280000300a00 */
[----:B------:R-:W4:Y:S01]  /*4f130*/  LDL.LU.64 R250, [R1+0x1d18] ;  /* 0x001d180001fa7983 */ /* 0x000f220000300a00 */
[----:B------:R-:W-:-:S05]  /*4f140*/  IADD3 R11, R12, 0x100000, RZ ;  /* 0x001000000c0b7810 */ /* 0x000fca0007ffe0ff */
[----:B------:R3:W-:Y:S04]  /*4f150*/  LDGSTS.E [R11+-0x4bff4], desc[UR60][R42.64], !P6 ;  /* 0xb400c0002a0b7fae */ /* 0x0007e8000f12187c */
[----:B------:R3:W-:Y:S01]  /*4f160*/  LDGSTS.E [R252+-0x47ff4], desc[UR60][R40.64], !P6 ;  /* 0xb800c00028fc7fae */ /* 0x0007e2000f12187c */
[----:B------:R-:W-:Y:S01]  /*4f170*/  ISETP.GE.U32.AND P5, PT, R15, 0x7ffffe68, PT ;  /* 0x7ffffe680f00780c */ /* 0x000fe20003fa6070 */
[----:B------:R-:W-:Y:S01]  /*4f180*/  VIADD R15, R10, 0xfffffee6 ;  /* 0xfffffee60a0f7836 */ /* 0x000fe20000000000 */
[C---:B-1----:R-:W-:Y:S01]  /*4f190*/  IADD3 R13, R14.reuse, 0x100000, RZ ;  /* 0x001000000e0d7810 */ /* 0x042fe20007ffe0ff */
[C---:B------:R-:W-:Y:S01]  /*4f1a0*/  VIADD R10, R14.reuse, 0x100000 ;  /* 0x001000000e0a7836 */ /* 0x040fe20000000000 */
[----:B---3--:R-:W1:Y:S01]  /*4f1b0*/  LDC R11, c[0x0][0x230] ;  /* 0x00008c00ff0b7b82 */ /* 0x008e620000000800 */
[----:B------:R-:W-:Y:S01]  /*4f1c0*/  IADD3 R252, R14, 0x100000, RZ ;  /* 0x001000000efc7810 */ /* 0x000fe20007ffe0ff */
        /* <DEDUP_REMOVED lines=14> */
[----:B-1----:R-:W-:-:S03]  /*4f2b0*/  IADD3 R17, R14, 0x100000, RZ ;  /* 0x001000000e117810 */ /* 0x002fc60007ffe0ff */
        /* <DEDUP_REMOVED lines=293> */
[----:B------:R1:W-:Y:S04]  /*50510*/  LDGSTS.E [R13+-0x4fff4], desc[UR60][R44.64], !P6 ;  /* 0xb000c0002c0d7fae */ /* 0x0003e8000f12187c */
[----:B----4-:R-:W4:Y:S04]  /*50520*/  LDL.LU.64 R46, [R1+0x1888] ;  /* 0x00188800012e7983 */ /* 0x010f280000300a00 */
[----:B------:R3:W-:Y:S04]  /*50530*/  STL.64 [R1+0x1d98], R40 ;  /* 0x001d982801007387 */ /* 0x0007e80000100a00 */
[----:B------:R-:W4:Y:S04]  /*50540*/  LDL.LU.64 R238, [R1+0x1880] ;  /* 0x0018800001ee7983 */ /* 0x000f280000300a00 */
[----:B------:R-:W4:Y:S04]  /*50550*/  LDL.LU.64 R240, [R1+0x1878] ;  /* 0x0018780001f07983 */ /* 0x000f280000300a00 */
[----:B------:R-:W4:Y:S01]  /*50560*/  LDL.LU.64 R250, [R1+0x1870] ;  /* 0x0018700001fa7983 */ /* 0x000f220000300a00 */
[----:B------:R-:W-:-:S05]  /*50570*/  VIADD R10, R14, 0x100000 ;  /* 0x001000000e0a7836 */ /* 0x000fca0000000000 */
[----:B------:R3:W-:Y:S04]  /*50580*/  LDGSTS.E [R10+-0x4bff4], desc[UR60][R42.64], !P6 ;  /* 0xb400c0002a0a7fae */ /* 0x0007e8000f12187c */
[----:B------:R3:W-:Y:S01]  /*50590*/  LDGSTS.E [R252+-0x47ff4], desc[UR60][R40.64], !P6 ;  /* 0xb800c00028fc7fae */ /* 0x0007e2000f12187c */
[----:B------:R-:W-:Y:S01]  /*505a0*/  ISETP.GE.U32.AND P5, PT, R15, 0x7ffffe64, PT ;  /* 0x7ffffe640f00780c */ /* 0x000fe20003fa6070 */
[----:B-1----:R-:W-:Y:S01]  /*505b0*/  VIADD R13, R16, 0x100000 ;  /* 0x00100000100d7836 */ /* 0x002fe20000000000 */
[----:B------:R-:W-:Y:S02]  /*505c0*/  IADD3 R15, R6, -0x11e, RZ ;  /* 0xfffffee2060f7810 */ /* 0x000fe40007ffe0ff */
[C---:B------:R-:W-:Y:S01]  /*505d0*/  IADD3 R6, R16.reuse, 0x100000, RZ ;  /* 0x0010000010067810 */ /* 0x040fe20007ffe0ff */
[----:B---3--:R-:W1:Y:S01]  /*505e0*/  LDC R10, c[0x0][0x230] ;  /* 0x00008c00ff0a7b82 */ /* 0x008e620000000800 */
        /* <DEDUP_REMOVED lines=126> */
[----:B------:R-:W-:Y:S03]  /*50dd0*/  LDGSTS.E [R17+-0x63ffc], desc[UR60][R242.64], !P6 ;  /* 0x9c004000f2117fae */ /* 0x000fe6000f12187c */
[C---:B-1----:R-:W-:Y:S01]  /*50de0*/  IMAD.WIDE R40, R5.reuse, 0x4, R244 ;  /* 0x0000000405287825 */ /* 0x042fe200078e02f4 */
[----:B------:R1:W-:Y:S04]  /*50df0*/  STL.64 [R1+0x2160], R44 ;  /* 0x0021602c01007387 */ /* 0x0003e80000100a00 */
[----:B------:R-:W-:Y:S04]  /*50e00*/  LDGSTS.E [R13+-0x6fff8], desc[UR60][R44.64], !P5 ;  /* 0x900080002c0d7fae */ /* 0x000fe8000e92187c */
[----:B--2---:R-:W2:Y:S04]  /*50e10*/  LDL.LU.64 R242, [R1+0x17a8] ;  /* 0x0017a80001f27983 */ /* 0x004ea80000300a00 */
[----:B------:R4:W-:Y:S04]  /*50e20*/  STL.64 [R1+0x2158], R42 ;  /* 0x0021582a01007387 */ /* 0x0009e80000100a00 */
        /* <DEDUP_REMOVED lines=8> */
[----:B-1----:R-:W1:Y:S02]  /*50eb0*/  LDC R6, c[0x0][0x230] ;  /* 0x00008c00ff067b82 */ /* 0x002e640000000800 */
[C---:B------:R-:W-:Y:S01]  /*50ec0*/  IMAD.WIDE R44, R5.reuse, 0x4, R238 ;  /* 0x00000004052c7825 */ /* 0x040fe200078e02ee */
[----:B------:R3:W-:Y:S03]  /*50ed0*/  STL.64 [R1+0x2148], R46 ;  /* 0x0021482e01007387 */ /* 0x0007e60000100a00 */
[C---:B----4-:R-:W-:Y:S01]  /*50ee0*/  IMAD.WIDE R42, R5.reuse, 0x4, R240 ;  /* 0x00000004052a7825 */ /* 0x050fe200078e02f0 */
[----:B------:R-:W-:Y:S03]  /*50ef0*/  LDGSTS.E [R17+-0x63ff8], desc[UR60][R46.64], !P5 ;  /* 0x9c0080002e117fae */ /* 0x000fe6000e92187c */
[----:B------:R-:W-:Y:S01]  /*50f00*/  IMAD.WIDE R40, R5, 0x4, R250 ;  /* 0x0000000405287825 */ /* 0x000fe200078e02fa */
[----:B------:R4:W-:Y:S03]  /*50f10*/  STL.64 [R1+0x2140], R44 ;  /* 0x0021402c01007387 */ /* 0x0009e60000100a00 */
[----:B------:R-:W-:Y:S01]  /*50f20*/  VIADD R15, R11, 0xfffffea3 ;  /* 0xfffffea30b0f7836 */ /* 0x000fe20000000000 */
[----:B------:R4:W-:Y:S04]  /*50f30*/  LDGSTS.E [R13+-0x6fff4], desc[UR60][R44.64], !P6 ;  /* 0x9000c0002c0d7fae */ /* 0x0009e8000f12187c */
[----:B---3--:R-:W3:Y:S04]  /*50f40*/  LDL.LU.64 R46, [R1+0x1788] ;  /* 0x00178800012e7983 */ /* 0x008ee80000300a00 */
[----:B------:R1:W-:Y:S04]  /*50f50*/  STL.64 [R1+0x2138], R42 ;  /* 0x0021382a01007387 */ /* 0x0003e80000100a00 */
[----:B------:R1:W-:Y:S04]  /*50f60*/  STL.64 [R1+0x2130], R40 ;  /* 0x0021302801007387 */ /* 0x0003e80000100a00 */
[----:B------:R-:W3:Y:S04]  /*50f70*/  LDL.LU.64 R238, [R1+0x1780] ;  /* 0x0017800001ee7983 */ /* 0x000ee80000300a00 */
[----:B------:R-:W3:Y:S04]  /*50f80*/  LDL.LU.64 R240, [R1+0x1778] ;  /* 0x0017780001f07983 */ /* 0x000ee80000300a00 */
[----:B------:R-:W3:Y:S01]  /*50f90*/  LDL.LU.64 R250, [R1+0x1770] ;  /* 0x0017700001fa7983 */ /* 0x000ee20000300a00 */
[----:B------:R-:W-:-:S02]  /*50fa0*/  IADD3 R11, R16, 0x100000, RZ ;  /* 0x00100000100b7810 */ /* 0x000fc40007ffe0ff */
[----:B------:R-:W-:-:S03]  /*50fb0*/  ISETP.GE.U32.AND P5, PT, R15, 0x7ffffe24, PT ;  /* 0x7ffffe240f00780c */ /* 0x000fc60003fa6070 */
[----:B------:R1:W-:Y:S01]  /*50fc0*/  LDGSTS.E [R11+-0x6bff4], desc[UR60][R42.64], !P6 ;  /* 0x9400c0002a0b7fae */ /* 0x0003e2000f12187c */
[----:B------:R-:W-:-:S03]  /*50fd0*/  IADD3 R15, R16, 0x100000, RZ ;  /* 0x00100000100f7810 */ /* 0x000fc60007ffe0ff */
[----:B------:R1:W-:Y:S01]  /*50fe0*/  LDGSTS.E [R252+-0x67ff4], desc[UR60][R40.64], !P6 ;  /* 0x9800c00028fc7fae */ /* 0x0003e2000f12187c */
[----:B----4-:R-:W-:Y:S02]  /*50ff0*/  VIADD R13, R10, 0xfffffea2 ;  /* 0xfffffea20a0d7836 */ /* 0x010fe40000000000 */
[----:B------:R-:W-:Y:S02]  /*51000*/  VIADD R10, R16, 0x100000 ;  /* 0x00100000100a7836 */ /* 0x000fe40000000000 */
[----:B--2---:R-:W-:-:S05]  /*51010*/  IMAD.WIDE R242, R5, 0x4, R242 ;  /* 0x0000000405f27825 */ /* 0x004fca00078e02f2 */
[----:B------:R2:W-:Y:S04]  /*51020*/  STL.64 [R1+0x2128], R242 ;  /* 0x002128f201007387 */ /* 0x0005e80000100a00 */
[----:B------:R-:W-:Y:S01]  /*51030*/  LDGSTS.E [R15+-0x63ff4], desc[UR60][R242.64], !P6 ;  /* 0x9c00c000f20f7fae */ /* 0x000fe2000f12187c */
[----:B------:R-:W-:-:S04]  /*51040*/  IMAD.WIDE R44, R5, 0x4, R248 ;  /* 0x00000004052c7825 */ /* 0x000fc800078e02f8 */
[C---:B-1----:R-:W-:Y:S01]  /*51050*/  IMAD.WIDE R42, R5.reuse, 0x4, R246 ;  /* 0x00000004052a7825 */ /* 0x042fe200078e02f6 */
[----:B------:R1:W-:Y:S03]  /*51060*/  STL.64 [R1+0x1f08], R44 ;  /* 0x001f082c01007387 */ /* 0x0003e60000100a00 */
[----:B------:R-:W-:Y:S01]  /*51070*/  IMAD.WIDE R40, R5, 0x4, R244 ;  /* 0x0000000405287825 */ /* 0x000fe200078e02f4 */
[----:B------:R4:W-:Y:S04]  /*51080*/  STL.64 [R1+0x1f00], R42 ;  /* 0x001f002a01007387 */ /* 0x0009e80000100a00 */
[----:B------:R4:W-:Y:S04]  /*51090*/  STL.64 [R1+0x1ef8], R40 ;  /* 0x001ef82801007387 */ /* 0x0009e80000100a00 */
[----:B------:R-:W4:Y:S04]  /*510a0*/  LDL.LU.64 R244, [R1+0x1768] ;  /* 0x0017680001f47983 */ /* 0x000f280000300a00 */
[----:B--2---:R-:W2:Y:S04]  /*510b0*/  LDL.LU.64 R242, [R1+0x1760] ;  /* 0x0017600001f27983 */ /* 0x004ea80000300a00 */
[----:B------:R1:W-:Y:S04]  /*510c0*/  LDGSTS.E [R11+-0x60000], desc[UR60][R44.64], !P5 ;  /* 0xa00000002c0b7fae */ /* 0x0003e8000e92187c */
[----:B------:R-:W2:Y:S04]  /*510d0*/  LDL.LU.64 R248, [R1+0x1758] ;  /* 0x0017580001f87983 */ /* 0x000ea80000300a00 */
[----:B------:R-:W2:Y:S04]  /*510e0*/  LDL.LU.64 R246, [R1+0x1750] ;  /* 0x0017500001f67983 */ /* 0x000ea80000300a00 */
[----:B------:R4:W-:Y:S01]  /*510f0*/  LDGSTS.E [R10+-0x5c000], desc[UR60][R42.64], !P5 ;  /* 0xa40000002a0a7fae */ /* 0x0009e2000e92187c */
[----:B------:R-:W-:-:S03]  /*51100*/  ISETP.GE.U32.AND P6, PT, R13, 0x7ffffe23, PT ;  /* 0x7ffffe230d00780c */ /* 0x000fc60003fc6070 */
[----:B------:R4:W-:Y:S04]  /*51110*/  LDGSTS.E [R252+-0x58000], desc[UR60][R40.64], !P5 ;  /* 0xa800000028fc7fae */ /* 0x0009e8000e92187c */
[----:B------:R-:W2:Y:S01]  /*51120*/  LDL.LU.64 R10, [R1+0x1748] ;  /* 0x00174800010a7983 */ /* 0x000ea20000300a00 */
[----:B---3--:R-:W-:-:S04]  /*51130*/  IMAD.WIDE R46, R5, 0x4, R46 ;  /* 0x00000004052e7825 */ /* 0x008fc800078e022e */
[----:B------:R-:W-:Y:S02]  /*51140*/  VIADD R13, R16, 0x100000 ;  /* 0x00100000100d7836 */ /* 0x000fe40000000000 */
[C---:B-1----:R-:W-:Y:S01]  /*51150*/  IMAD.WIDE R44, R5.reuse, 0x4, R238 ;  /* 0x00000004052c7825 */ /* 0x042fe200078e02ee */
[----:B------:R1:W-:Y:S03]  /*51160*/  STL.64 [R1+0x1ef0], R46 ;  /* 0x001ef02e01007387 */ /* 0x0003e60000100a00 */
[C---:B----4-:R-:W-:Y:S01]  /*51170*/  IMAD.WIDE R42, R5.reuse, 0x4, R240 ;  /* 0x00000004052a7825 */ /* 0x050fe200078e02f0 */
[----:B------:R3:W-:Y:S03]  /*51180*/  STL.64 [R1+0x1ee8], R44 ;  /* 0x001ee82c01007387 */ /* 0x0007e60000100a00 */
[----:B------:R-:W-:Y:S01]  /*51190*/  IMAD.WIDE R40, R5, 0x4, R250 ;  /* 0x0000000405287825 */ /* 0x000fe200078e02fa */
[----:B------:R4:W-:Y:S04]  /*511a0*/  STL.64 [R1+0x1ee0], R42 ;  /* 0x001ee02a01007387 */ /* 0x0009e80000100a00 */
[----:B------:R4:W-:Y:S04]  /*511b0*/  STL.64 [R1+0x1ed8], R40 ;  /* 0x001ed82801007387 */ /* 0x0009e80000100a00 */
[----:B------:R-:W-:Y:S04]  /*511c0*/  LDGSTS.E [R17+-0x54000], desc[UR60][R46.64], !P5 ;  /* 0xac0000002e117fae */ /* 0x000fe8000e92187c */
[----:B------:R-:W4:Y:S04]  /*511d0*/  LDL.LU.64 R240, [R1+0x1740] ;  /* 0x0017400001f07983 */ /* 0x000f280000300a00 */
[----:B------:R-:W-:Y:S04]  /*511e0*/  LDGSTS.E [R13+-0x5fffc], desc[UR60][R44.64], !P6 ;  /* 0xa00040002c0d7fae */ /* 0x000fe8000f12187c */
[----:B-1----:R-:W4:Y:S04]  /*511f0*/  LDL.LU.64 R46, [R1+0x1738] ;  /* 0x00173800012e7983 */ /* 0x002f280000300a00 */
[----:B---3--:R-:W3:Y:S04]  /*51200*/  LDL.LU.64 R44, [R1+0x1730] ;  /* 0x00173000012c7983 */ /* 0x008ee80000300a00 */
[----:B------:R-:W3:Y:S04]  /*51210*/  LDL.LU.64 R238, [R1+0x1728] ;  /* 0x0017280001ee7983 */ /* 0x000ee80000300a00 */
[----:B------:R-:W3:Y:S01]  /*51220*/  LDL.LU.64 R250, [R1+0x1970] ;  /* 0x0019700001fa7983 */ /* 0x000ee20000300a00 */
[----:B------:R-:W-:-:S02]  /*51230*/  IADD3 R15, R6, -0x15f, RZ ;  /* 0xfffffea1060f7810 */ /* 0x000fc40007ffe0ff */
[----:B------:R-:W-:Y:S02]  /*51240*/  IADD3 R6, R16, 0x100000, RZ ;  /* 0x0010000010067810 */ /* 0x000fe40007ffe0ff */
[----:B------:R-:W-:-:S03]  /*51250*/  ISETP.GE.U32.AND P5, PT, R15, 0x7ffffe22, PT ;  /* 0x7ffffe220f00780c */ /* 0x000fc60003fa6070 */
[----:B------:R4:W-:Y:S01]  /*51260*/  LDGSTS.E [R6+-0x5bffc], desc[UR60][R42.64], !P6 ;  /* 0xa40040002a067fae */ /* 0x0009e2000f12187c */
[----:B------:R-:W-:-:S03]  /*51270*/  VIADD R15, R16, 0x100000 ;  /* 0x00100000100f7836 */ /* 0x000fc60000000000 */
[----:B------:R1:W-:Y:S01]  /*51280*/  LDGSTS.E [R252+-0x57ffc], desc[UR60][R40.64], !P6 ;  /* 0xa800400028fc7fae */ /* 0x0003e2000f12187c */
[----:B------:R-:W-:-:S04]  /*51290*/  IMAD.WIDE R244, R5, 0x4, R244 ;  /* 0x0000000405f47825 */ /* 0x000fc800078e02f4 */
[C---:B--2---:R-:W-:Y:S01]  /*512a0*/  IMAD.WIDE R242, R5.reuse, 0x4, R242 ;  /* 0x0000000405f27825 */ /* 0x044fe200078e02f2 */
[----:B------:R-:W-:Y:S03]  /*512b0*/  STL.64 [R1+0x1ed0], R244 ;  /* 0x001ed0f401007387 */ /* 0x000fe60000100a00 */
[C---:B----4-:R-:W-:Y:S01]  /*512c0*/  IMAD.WIDE R42, R5.reuse, 0x4, R248 ;  /* 0x00000004052a7825 */ /* 0x050fe200078e02f8 */
[----:B------:R2:W-:Y:S03]  /*512d0*/  STL.64 [R1+0x1ec8], R242 ;  /* 0x001ec8f201007387 */ /* 0x0005e60000100a00 */
[C---:B-1----:R-:W-:Y:S01]  /*512e0*/  IMAD.WIDE R40, R5.reuse, 0x4, R246 ;  /* 0x0000000405287825 */ /* 0x042fe200078e02f6 */
[----:B------:R1:W-:Y:S04]  /*512f0*/  STL.64 [R1+0x1ec0], R42 ;  /* 0x001ec02a01007387 */ /* 0x0003e80000100a00 */
[----:B------:R-:W-:Y:S04]  /*51300*/  LDGSTS.E [R17+-0x53ffc], desc[UR60][R244.64], !P6 ;  /* 0xac004000f4117fae */ /* 0x000fe8000f12187c */
[----:B------:R-:W-:Y:S04]  /*51310*/  STL.64 [R1+0x1eb8], R40 ;  /* 0x001eb82801007387 */ /* 0x000fe80000100a00 */
[----:B------:R-:W-:Y:S01]  /*51320*/  LDGSTS.E [R15+-0x5fff8], desc[UR60][R242.64], !P5 ;  /* 0xa0008000f20f7fae */ /* 0x000fe2000e92187c */
[----:B------:R-:W-:-:S03]  /*51330*/  IMAD.WIDE R10, R5, 0x4, R10 ;  /* 0x00000004050a7825 */ /* 0x000fc600078e020a */
[----:B------:R-:W-:Y:S04]  /*51340*/  LDGSTS.E [R13+-0x5bff8], desc[UR60][R42.64], !P5 ;  /* 0xa40080002a0d7fae */ /* 0x000fe8000e92187c */
[----:B------:R4:W-:Y:S04]  /*51350*/  STL.64 [R1+0x1eb0], R10 ;  /* 0x001eb00a01007387 */ /* 0x0009e80000100a00 */
[----:B--2---:R-:W2:Y:S04]  /*51360*/  LDL.LU.64 R242, [R1+0x1720] ;  /* 0x0017200001f27983 */ /* 0x004ea80000300a00 */
[----:B------:R-:W2:Y:S04]  /*51370*/  LDL.LU.64 R248, [R1+0x1718] ;  /* 0x0017180001f87983 */ /* 0x000ea80000300a00 */
[----:B------:R-:W2:Y:S04]  /*51380*/  LDL.LU.64 R246, [R1+0x1710] ;  /* 0x0017100001f67983 */ /* 0x000ea80000300a00 */
[----:B------:R-:W2:Y:S04]  /*51390*/  LDL.LU.64 R244, [R1+0x1978] ;  /* 0x0019780001f47983 */ /* 0x000ea80000300a00 */
[----:B-1----:R-:W2:Y:S04]  /*513a0*/  LDL.LU.64 R42, [R1+0x1708] ;  /* 0x00170800012a7983 */ /* 0x002ea80000300a00 */
[----:B------:R1:W-:Y:S01]  /*513b0*/  LDGSTS.E [R6+-0x57ff8], desc[UR60][R40.64], !P5 ;  /* 0xa800800028067fae */ /* 0x0003e2000e92187c */
[----:B------:R-:W-:-:S03]  /*513c0*/  IMAD.WIDE R240, R5, 0x4, R240 ;  /* 0x0000000405f07825 */ /* 0x000fc600078e02f0 */
[----:B------:R4:W-:Y:S01]  /*513d0*/  LDGSTS.E [R252+-0x53ff8], desc[UR60][R10.64], !P5 ;  /* 0xac0080000afc7fae */ /* 0x0009e2000e92187c */
[----:B------:R-:W-:-:S03]  /*513e0*/  IMAD.WIDE R46, R5, 0x4, R46 ;  /* 0x00000004052e7825 */ /* 0x000fc600078e022e */
[----:B------:R-:W-:Y:S01]  /*513f0*/  STL.64 [R1+0x1ea8], R240 ;  /* 0x001ea8f001007387 */ /* 0x000fe20000100a00 */
[----:B-1----:R-:W1:Y:S01]  /*51400*/  LDC R6, c[0x0][0x230] ;  /* 0x00008c00ff067b82 */ /* 0x002e620000000800 */
[C---:B----4-:R-:W-:Y:S01]  /*51410*/  IADD3 R11, R16.reuse, 0x100000, RZ ;  /* 0x00100000100b7810 */ /* 0x050fe20007ffe0ff */
[C---:B---3--:R-:W-:Y:S01]  /*51420*/  IMAD.WIDE R44, R5.reuse, 0x4, R44 ;  /* 0x00000004052c7825 */ /* 0x048fe200078e022c */
[----:B------:R-:W-:Y:S03]  /*51430*/  STL.64 [R1+0x1ea0], R46 ;  /* 0x001ea02e01007387 */ /* 0x000fe60000100a00 */
[----:B------:R-:W-:Y:S01]  /*51440*/  IMAD.WIDE R238, R5, 0x4, R238 ;  /* 0x0000000405ee7825 */ /* 0x000fe200078e02ee */
[----:B------:R-:W-:Y:S03]  /*51450*/  LDGSTS.E [R15+-0x5fff4], desc[UR60][R240.64], !P4 ;  /* 0xa000c000f00f7fae */ /* 0x000fe6000e12187c */
[----:B------:R-:W-:-:S02]  /*51460*/  VIADD R10, R16, 0x100000 ;  /* 0x00100000100a7836 */ /* 0x000fc40000000000 */
[C---:B------:R-:W-:Y:S01]  /*51470*/  IMAD.WIDE R40, R5.reuse, 0x4, R250 ;  /* 0x0000000405287825 */ /* 0x040fe200078e02fa */
[----:B------:R3:W-:Y:S04]  /*51480*/  STL.64 [R1+0x1e98], R44 ;  /* 0x001e982c01007387 */ /* 0x0007e80000100a00 */
[----:B------:R-:W-:Y:S04]  /*51490*/  LDGSTS.E [R11+-0x5bff4], desc[UR60][R46.64], !P4 ;  /* 0xa400c0002e0b7fae */ /* 0x000fe8000e12187c */
[----:B------:R4:W-:Y:S04]  /*514a0*/  STL.64 [R1+0x1e90], R238 ;  /* 0x001e90ee01007387 */ /* 0x0009e80000100a00 */
[----:B------:R-:W-:Y:S04]  /*514b0*/  LDGSTS.E [R10+-0x57ff4], desc[UR60][R44.64], !P4 ;  /* 0xa800c0002c0a7fae */ /* 0x000fe8000e12187c */
[----:B------:R2:W-:Y:S04]  /*514c0*/  STL.64 [R1+0x2410], R40 ;  /* 0x0024102801007387 */ /* 0x0005e80000100a00 */
[----:B------:R-:W-:Y:S04]  /*514d0*/  LDGSTS.E [R13+-0x53ff4], desc[UR60][R238.64], !P4 ;  /* 0xac00c000ee0d7fae */ /* 0x000fe8000e12187c */
[----:B---3--:R-:W3:Y:S04]  /*514e0*/  LDL.LU.64 R44, [R1+0x1700] ;  /* 0x00170000012c7983 */ /* 0x008ee80000300a00 */
[----:B------:R-:W3:Y:S04]  /*514f0*/  LDL.LU.64 R46, [R1+0x16f8] ;  /* 0x0016f800012e7983 */ /* 0x000ee80000300a00 */
[----:B------:R-:W3:Y:S04]  /*51500*/  LDL.LU.64 R10, [R1+0x1980] ;  /* 0x00198000010a7983 */ /* 0x000ee80000300a00 */
[----:B----4-:R-:W4:Y:S04]  /*51510*/  LDL.LU.64 R238, [R1+0x16f0] ;  /* 0x0016f00001ee7983 */ /* 0x010f280000300a00 */
[----:B------:R2:W-:Y:S04]  /*51520*/  LDGSTS.E [R252+-0x50000], desc[UR60][R40.64], !P2 ;  /* 0xb000000028fc7fae */ /* 0x0005e8000d12187c */
[----:B------:R-:W4:Y:S01]  /*51530*/  LDL.LU.64 R240, [R1+0x16e8] ;  /* 0x0016e80001f07983 */ /* 0x000f220000300a00 */
[----:B------:R-:W-:Y:S01]  /*51540*/  IADD3 R250, R16, 0x100000, RZ ;  /* 0x0010000010fa7810 */ /* 0x000fe20007ffe0ff */
[----:B--2---:R-:W-:-:S05]  /*51550*/  IMAD.WIDE R40, R5, 0x4, R242 ;  /* 0x0000000405287825 */ /* 0x004fca00078e02f2 */
[----:B------:R2:W-:Y:S04]  /*51560*/  STL.64 [R1+0x2408], R40 ;  /* 0x0024082801007387 */ /* 0x0005e80000100a00 */
[----:B------:R-:W4:Y:S01]  /*51570*/  LDL.LU.64 R242, [R1+0x16e0] ;  /* 0x0016e00001f27983 */ /* 0x000f220000300a00 */
[----:B------:R-:W-:-:S03]  /*51580*/  IMAD.WIDE R248, R5, 0x4, R248 ;  /* 0x0000000405f87825 */ /* 0x000fc600078e02f8 */
[----:B------:R-:W-:Y:S01]  /*51590*/  LDGSTS.E [R250+-0x4c000], desc[UR60][R40.64], !P2 ;  /* 0xb400000028fa7fae */ /* 0x000fe2000d12187c */
[----:B------:R-:W-:-:S04]  /*515a0*/  IMAD.WIDE R246, R5, 0x4, R246 ;  /* 0x0000000405f67825 */ /* 0x000fc800078e02f6 */
[C---:B------:R-:W-:Y:S01]  /*515b0*/  IMAD.WIDE R244, R5.reuse, 0x4, R244 ;  /* 0x0000000405f47825 */ /* 0x040fe200078e02f4 */
[----:B------:R1:W-:Y:S03]  /*515c0*/  STL.64 [R1+0x2400], R248 ;  /* 0x002400f801007387 */ /* 0x0003e60000100a00 */
[C---:B------:R-:W-:Y:S01]  /*515d0*/  IMAD.WIDE R42, R5.reuse, 0x4, R42 ;  /* 0x00000004052a7825 */ /* 0x040fe200078e022a */
[----:B------:R1:W-:Y:S04]  /*515e0*/  STL.64 [R1+0x23f8], R246 ;  /* 0x0023f8f601007387 */ /* 0x0003e80000100a00 */
[----:B--2---:R-:W2:Y:S04]  /*515f0*/  LDL.LU.64 R40, [R1+0x4b48] ;  /* 0x004b480001287983 */ /* 0x004ea80000300a00 */
[----:B------:R1:W-:Y:S04]  /*51600*/  STL.64 [R1+0x2438], R244 ;  /* 0x002438f401007387 */ /* 0x0003e80000100a00 */
[----:B------:R3:W-:Y:S04]  /*51610*/  STL.64 [R1+0x2430], R42 ;  /* 0x0024302a01007387 */ /* 0x0007e80000100a00 */
[----:B------:R-:W-:Y:S04]  /*51620*/  LDGSTS.E [R17+-0x48000], desc[UR60][R248.64], !P2 ;  /* 0xb8000000f8117fae */ /* 0x000fe8000d12187c */
[----:B------:R-:W2:Y:S04]  /*51630*/  LDL.LU.64 R250, [R1+0x1990] ;  /* 0x0019900001fa7983 */ /* 0x000ea80000300a00 */
[----:B------:R-:W-:Y:S04]  /*51640*/  LDGSTS.E [R15+-0x44000], desc[UR60][R246.64], !P2 ;  /* 0xbc000000f60f7fae */ /* 0x000fe8000d12187c */
[----:B-1----:R-:W2:Y:S04]  /*51650*/  LDL.LU.64 R248, [R1+0x16d8] ;  /* 0x0016d80001f87983 */ /* 0x002ea80000300a00 */
[----:B------:R-:W-:Y:S04]  /*51660*/  LDGSTS.E [R13+-0x4fffc], desc[UR60][R244.64], !P1 ;  /* 0xb0004000f40d7fae */ /* 0x000fe8000c92187c */
[----:B------:R-:W2:Y:S04]  /*51670*/  LDL.LU.64 R246, [R1+0x16d0] ;  /* 0x0016d00001f67983 */ /* 0x000ea80000300a00 */
[----:B------:R3:W-:Y:S04]  /*51680*/  LDGSTS.E [R252+-0x4bffc], desc[UR60][R42.64], !P1 ;  /* 0xb40040002afc7fae */ /* 0x0007e8000c92187c */
[----:B------:R-:W2:Y:S01]  /*51690*/  LDL.LU.64 R244, [R1+0x1988] ;  /* 0x0019880001f47983 */ /* 0x000ea20000300a00 */
[----:B---3--:R-:W-:-:S04]  /*516a0*/  IMAD.WIDE R42, R5, 0x4, R44 ;  /* 0x00000004052a7825 */ /* 0x008fc800078e022c */
[C---:B------:R-:W-:Y:S01]  /*516b0*/  IMAD.WIDE R44, R5.reuse, 0x4, R46 ;  /* 0x00000004052c7825 */ /* 0x040fe200078e022e */
[----:B------:R-:W-:Y:S03]  /*516c0*/  LDGSTS.E [R17+-0x47ffc], desc[UR60][R42.64], !P1 ;  /* 0xb80040002a117fae */ /* 0x000fe6000c92187c */
[C---:B------:R-:W-:Y:S01]  /*516d0*/  IMAD.WIDE R46, R5.reuse, 0x4, R10 ;  /* 0x00000004052e7825 */ /* 0x040fe200078e020a */
[----:B------:R-:W-:Y:S04]  /*516e0*/  LDGSTS.E [R15+-0x43ffc], desc[UR60][R44.64], !P1 ;  /* 0xbc0040002c0f7fae */ /* 0x000fe8000c92187c */
[----:B------:R-:W3:Y:S01]  /*516f0*/  LDL.LU.64 R10, [R1+0x19a0] ;  /* 0x0019a000010a7983 */ /* 0x000ee20000300a00 */
[----:B----4-:R-:W-:Y:S01]  /*51700*/  IMAD.WIDE R238, R5, 0x4, R238 ;  /* 0x0000000405ee7825 */ /* 0x010fe200078e02ee */
[----:B------:R-:W-:-:S05]  /*51710*/  IADD3 R5, R16, 0x100000, RZ ;  /* 0x0010000010057810 */ /* 0x000fca0007ffe0ff */
[----:B------:R1:W-:Y:S01]  /*51720*/  LDGSTS.E [R5+-0x4fff8], desc[UR60][R46.64], !P0 ;  /* 0xb00080002e057fae */ /* 0x0003e2000c12187c */
[----:B------:R-:W4:Y:S03]  /*51730*/  S2R R13, SR_TID.X ;  /* 0x00000000000d7919 */ /* 0x000f260000002100 */
[----:B------:R1:W-:Y:S02]  /*51740*/  LDGSTS.E [R252+-0x4bff8], desc[UR60][R238.64], !P0 ;  /* 0xb4008000eefc7fae */ /* 0x0003e4000c12187c */
[----:B-1----:R-:W1:Y:S08]  /*51750*/  LDC R5, c[0x0][0x238] ;  /* 0x00008e00ff057b82 */ /* 0x002e700000000800 */
[----:B------:R-:W4:Y:S01]  /*51760*/  LDC R252, c[0x0][0x230] ;  /* 0x00008c00fffc7b82 */ /* 0x000f220000000800 */
[----:B-1----:R-:W-:-:S04]  /*51770*/  IMAD.SHL.U32 R5, R5, 0x80, RZ ;  /* 0x0000008005057824 */ /* 0x002fc800078e00ff */
[----:B------:R-:W-:Y:S01]  /*51780*/  IMAD.WIDE R240, R5, 0x4, R240 ;  /* 0x0000000405f07825 */ /* 0x000fe200078e02f0 */
[----:B----4-:R-:W-:-:S03]  /*51790*/  LOP3.LUT R13, R13, 0x7f, RZ, 0xc0, !PT ;  /* 0x0000007f0d0d7812 */ /* 0x010fc600078ec0ff */
[----:B------:R-:W-:Y:S01]  /*517a0*/  VIADD R6, R6, 0xfffffe80 ;  /* 0xfffffe8006067836 */ /* 0x000fe20000000000 */
[----:B------:R-:W-:-:S04]  /*517b0*/  IADD3 R252, R252, 0x7f, RZ ;  /* 0x0000007ffcfc7810 */ /* 0x000fc80007ffe0ff */
[----:B------:R-:W-:Y:S02]  /*517c0*/  ISETP.GE.AND P2, PT, R13, R6, PT ;  /* 0x000000060d00720c */ /* 0x000fe40003f46270 */
[----:B------:R-:W-:Y:S02]  /*517d0*/  ISETP.GT.AND P1, PT, R252, 0x1ff, PT ;  /* 0x000001fffc00780c */ /* 0x000fe40003f24270 */
[----:B------:R-:W-:Y:S01]  /*517e0*/  SEL R252, RZ, 0x4, P2 ;  /* 0x00000004fffc7807 */ /* 0x000fe20001000000 */
[C---:B------:R-:W-:Y:S01]  /*517f0*/  VIADD R6, R16.reuse, 0x100000 ;  /* 0x0010000010067836 */ /* 0x040fe20000000000 */
[----:B------:R-:W-:-:S05]  /*51800*/  IADD3 R13, R16, 0x100000, RZ ;  /* 0x00100000100d7810 */ /* 0x000fca0007ffe0ff */
[----:B------:R-:W-:Y:S04]  /*51810*/  LDGSTS.E [R13+-0x47ff8], desc[UR60][R240.64], !P0 ;  /* 0xb8008000f00d7fae */ /* 0x000fe8000c12187c */
[----:B------:R1:W-:Y:S04]  /*51820*/  STL.64 [R1+0x2428], R42 ;  /* 0x0024282a01007387 */ /* 0x0003e80000100a00 */
[----:B------:R4:W-:Y:S04]  /*51830*/  STL.64 [R1+0x2420], R44 ;  /* 0x0024202c01007387 */ /* 0x0009e80000100a00 */
[----:B------:R4:W-:Y:S04]  /*51840*/  STL.64 [R1+0x2460], R46 ;  /* 0x0024602e01007387 */ /* 0x0009e80000100a00 */
[----:B-1----:R-:W3:Y:S04]  /*51850*/  LDL.LU.64 R42, [R1+0x4b40] ;  /* 0x004b4000012a7983 */ /* 0x002ee80000300a00 */
[----:B------:R-:W3:Y:S04]  /*51860*/  LDL.LU R17, [R1+0x4b38] ;  /* 0x004b380001117983 */ /* 0x000ee80000300800 */
[----:B----4-:R-:W4:Y:S04]  /*51870*/  LDL.LU.64 R44, [R1+0x4b30] ;  /* 0x004b3000012c7983 */ /* 0x010f280000300a00 */
[----:B------:R-:W4:Y:S04]  /*51880*/  LDL.LU R15, [R1+0x4b28] ;  /* 0x004b2800010f7983 */ /* 0x000f280000300800 */
[----:B------:R-:W4:Y:S01]  /*51890*/  LDL.LU.64 R46, [R1+0x4b20] ;  /* 0x004b2000012e7983 */ /* 0x000f220000300a00 */
[----:B------:R-:W-:-:S03]  /*518a0*/  SEL R252, R252, RZ, P1 ;  /* 0x000000fffcfc7207 */ /* 0x000fc60000800000 */
[----:B------:R1:W-:Y:S04]  /*518b0*/  STL.64 [R1+0x2458], R238 ;  /* 0x002458ee01007387 */ /* 0x0003e80000100a00 */
[----:B-1----:R-:W4:Y:S04]  /*518c0*/  LDL.LU.64 R238, [R1+0x4b18] ;  /* 0x004b180001ee7983 */ /* 0x002f280000300a00 */
[----:B------:R1:W-:Y:S01]  /*518d0*/  STL.64 [R1+0x2450], R240 ;  /* 0x002450f001007387 */ /* 0x0003e20000100a00 */
[----:B------:R-:W-:Y:S02]  /*518e0*/  IMAD.WIDE R242, R5, 0x4, R242 ;  /* 0x0000000405f27825 */ /* 0x000fe400078e02f2 */
[----:B------:R-:W1:Y:S03]  /*518f0*/  LDC R5, c[0x0][0x230] ;  /* 0x00008c00ff057b82 */ /* 0x000e660000000800 */
[----:B------:R-:W-:Y:S01]  /*51900*/  LDGSTS.E [R6+-0x43ff8], desc[UR60][R242.64], !P0 ;  /* 0xbc008000f2067fae */ /* 0x000fe2000c12187c */
[----:B-1----:R-:W-:-:S05]  /*51910*/  VIADD R5, R5, 0xfffffe80 ;  /* 0xfffffe8005057836 */ /* 0x002fca0000000000 */
[----:B------:R-:W-:Y:S02]  /*51920*/  ISETP.GE.U32.AND P2, PT, R5, 0x7ffffe01, PT ;  /* 0x7ffffe010500780c */ /* 0x000fe40003f46070 */
[----:B------:R-:W1:Y:S02]  /*51930*/  LDC R5, c[0x0][0x238] ;  /* 0x00008e00ff057b82 */ /* 0x000e640000000800 */
[----:B-1----:R-:W-:-:S05]  /*51940*/  SHF.L.U32 R5, R5, 0x7, RZ ;  /* 0x0000000705057819 */ /* 0x002fca00000006ff */
[----:B--2---:R-:W-:-:S04]  /*51950*/  IMAD.WIDE R250, R5, 0x4, R250 ;  /* 0x0000000405fa7825 */ /* 0x004fc800078e02fa */
[C---:B------:R-:W-:Y:S01]  /*51960*/  IMAD.WIDE R248, R5.reuse, 0x4, R248 ;  /* 0x0000000405f87825 */ /* 0x040fe200078e02f8 */
[----:B------:R-:W-:Y:S03]  /*51970*/  LDGSTS.E [R13+-0x4fff4], desc[UR60][R250.64], !P2 ;  /* 0xb000c000fa0d7fae */ /* 0x000fe6000d12187c */
[----:B------:R-:W-:-:S04]  /*51980*/  IMAD.WIDE R246, R5, 0x4, R246 ;  /* 0x0000000405f67825 */ /* 0x000fc800078e02f6 */
[----:B------:R-:W-:Y:S01]  /*51990*/  IMAD.WIDE R244, R5, 0x4, R244 ;  /* 0x0000000405f47825 */ /* 0x000fe200078e02f4 */
[----:B------:R-:W-:-:S05]  /*519a0*/  IADD3 R5, R16, 0x100000, RZ ;  /* 0x0010000010057810 */ /* 0x000fca0007ffe0ff */
[----:B------:R1:W-:Y:S04]  /*519b0*/  LDGSTS.E [R5+-0x4bff4], desc[UR60][R248.64], !P2 ;  /* 0xb400c000f8057fae */ /* 0x0003e8000d12187c */
[----:B------:R2:W-:Y:S04]  /*519c0*/  LDGSTS.E [R6+-0x47ff4], desc[UR60][R246.64], !P2 ;  /* 0xb800c000f6067fae */ /* 0x0005e8000d12187c */
[----:B------:R2:W-:Y:S01]  /*519d0*/  STL.64 [R1+0x2448], R242 ;  /* 0x002448f201007387 */ /* 0x0005e20000100a00 */
[----:B------:R-:W-:-:S03]  /*519e0*/  ISETP.NE.U32.AND P0, PT, R252, RZ, PT ;  /* 0x000000fffc00720c */ /* 0x000fc60003f05070 */
[----:B------:R-:W4:Y:S01]  /*519f0*/  LDL.LU.64 R240, [R1+0x4b10] ;  /* 0x004b100001f07983 */ /* 0x000f220000300a00 */
[----:B-1----:R-:W1:Y:S08]  /*51a00*/  LDC R5, c[0x0][0x238] ;  /* 0x00008e00ff057b82 */ /* 0x002e700000000800 */
[----:B--2---:R-:W2:Y:S01]  /*51a10*/  LDC R6, c[0x0][0x23c] ;  /* 0x00008f00ff067b82 */ /* 0x004ea20000000800 */
[----:B------:R-:W4:Y:S01]  /*51a20*/  LDL.LU.64 R242, [R1+0x4b08] ;  /* 0x004b080001f27983 */ /* 0x000f220000300a00 */
[----:B------:R-:W-:-:S03]  /*51a30*/  VIADD R252, R16, 0x100000 ;  /* 0x0010000010fc7836 */ /* 0x000fc60000000000 */
[----:B------:R1:W-:Y:S04]  /*51a40*/  STL.64 [R1+0x2480], R250 ;  /* 0x002480fa01007387 */ /* 0x0003e80000100a00 */
[----:B------:R3:W-:Y:S04]  /*51a50*/  STL.64 [R1+0x2478], R248 ;  /* 0x002478f801007387 */ /* 0x0007e80000100a00 */
[----:B------:R3:W-:Y:S04]  /*51a60*/  STL.64 [R1+0x2470], R246 ;  /* 0x002470f601007387 */ /* 0x0007e80000100a00 */
[----:B-1----:R-:W4:Y:S04]  /*51a70*/  LDL.LU.64 R250, [R1+0x4b00] ;  /* 0x004b000001fa7983 */ /* 0x002f280000300a00 */
[----:B------:R-:W4:Y:S01]  /*51a80*/  LDL.LU R13, [R1+0x4af8] ;  /* 0x004af800010d7983 */ /* 0x000f220000300800 */
[----:B--2---:R-:W-:-:S03]  /*51a90*/  SHF.L.U32 R6, R6, 0x7, RZ ;  /* 0x0000000706067819 */ /* 0x004fc600000006ff */
[----:B------:R1:W-:Y:S02]  /*51aa0*/  STL.64 [R1+0x2490], R244 ;  /* 0x002490f401007387 */ /* 0x0003e40000100a00 */
[C---:B---3--:R-:W-:Y:S02]  /*51ab0*/  IMAD.WIDE R10, R6.reuse, 0x4, R10 ;  /* 0x00000004060a7825 */ /* 0x048fe400078e020a */
[----:B------:R-:W2:Y:S04]  /*51ac0*/  LDL.LU.64 R248, [R1+0x4af0] ;  /* 0x004af00001f87983 */ /* 0x000ea80000300a00 */
[----:B------:R-:W3:Y:S04]  /*51ad0*/  LDL.LU.64 R246, [R1+0x4ae8] ;  /* 0x004ae80001f67983 */ /* 0x000ee80000300a00 */
[----:B------:R4:W-:Y:S04]  /*51ae0*/  LDGSTS.E [R252+-0x43ff4], desc[UR60][R244.64], !P2 ;  /* 0xbc00c000f4fc7fae */ /* 0x0009e8000d12187c */
[----:B------:R-:W0:Y:S04]  /*51af0*/  LDGDEPBAR ;  /* 0x00000000000079af */ /* 0x000e280000000000 */
[----:B-1----:R-:W2:Y:S04]  /*51b00*/  LDL.LU.64 R244, [R1+0x4ae0] ;  /* 0x004ae00001f47983 */ /* 0x002ea80000300a00 */
[----:B------:R1:W-:Y:S04]  /*51b10*/  STL.64 [R1+0x24a0], R10 ;  /* 0x0024a00a01007387 */ /* 0x0003e80000100a00 */
[----:B-1----:R-:W4:Y:S02]  /*51b20*/  LDL.LU.64 R10, [R1+0x4ad8] ;  /* 0x004ad800010a7983 */ /* 0x002f240000300a00 */
[----:B----4-:R-:W-:-:S05]  /*51b30*/  IMAD.WIDE R10, R6, 0x4, R10 ;  /* 0x00000004060a7825 */ /* 0x010fca00078e020a */
[----:B------:R1:W-:Y:S04]  /*51b40*/  STL.64 [R1+0x2698], R10 ;  /* 0x0026980a01007387 */ /* 0x0003e80000100a00 */
[----:B-1----:R-:W4:Y:S04]  /*51b50*/  LDL.LU.64 R10, [R1+0x4ad0] ;  /* 0x004ad000010a7983 */ /* 0x002f280000300a00 */
[----:B------:R1:W-:Y:S04]  /*51b60*/  STL.64 [R1+0x4b48], R198 ;  /* 0x004b48c601007387 */ /* 0x0003e80000100a00 */
[----:B-1----:R-:W3:Y:S04]  /*51b70*/  LDL.LU.64 R198, [R1+0x16a8] ;  /* 0x0016a80001c67983 */ /* 0x002ee80000300a00 */
[----:B------:R1:W-:Y:S04]  /*51b80*/  STL.64 [R1+0x4b40], R200 ;  /* 0x004b40c801007387 */ /* 0x0003e80000100a00 */
[----:B-1----:R-:W3:Y:S04]  /*51b90*/  LDL.LU.64 R200, [R1+0x16c8] ;  /* 0x0016c80001c87983 */ /* 0x002ee80000300a00 */
[----:B------:R1:W-:Y:S04]  /*51ba0*/  STL.64 [R1+0x4b38], R202 ;  /* 0x004b38ca01007387 */ /* 0x0003e80000100a00 */
[----:B-1----:R-:W3:Y:S04]  /*51bb0*/  LDL.LU.64 R202, [R1+0x16c0] ;  /* 0x0016c00001ca7983 */ /* 0x002ee80000300a00 */
[----:B------:R-:W-:Y:S04]  /*51bc0*/  STL.64 [R1+0x4b30], R204 ;  /* 0x004b30cc01007387 */ /* 0x000fe80000100a00 */
[----:B------:R1:W-:Y:S04]  /*51bd0*/  STL.64 [R1+0x4b28], R206 ;  /* 0x004b28ce01007387 */ /* 0x0003e80000100a00 */
[----:B-1----:R-:W3:Y:S04]  /*51be0*/  LDL.LU.64 R206, [R1+0x16a0] ;  /* 0x0016a00001ce7983 */ /* 0x002ee80000300a00 */
[----:B------:R-:W-:Y:S04]  /*51bf0*/  STL [R1+0x4b20], R209 ;  /* 0x004b20d101007387 */ /* 0x000fe80000100800 */
[----:B------:R1:W-:Y:S04]  /*51c00*/  STL.64 [R1+0x4b18], R210 ;  /* 0x004b18d201007387 */ /* 0x0003e80000100a00 */
[----:B-1----:R-:W3:Y:S04]  /*51c10*/  LDL.64 R210, [R1+0x2698] ;  /* 0x0026980001d27983 */ /* 0x002ee80000100a00 */
[----:B------:R1:W-:Y:S04]  /*51c20*/  STL.64 [R1+0x4b10], R212 ;  /* 0x004b10d401007387 */ /* 0x0003e80000100a00 */
[----:B-1----:R-:W3:Y:S04]  /*51c30*/  LDL.LU.64 R212, [R1+0x16b0] ;  /* 0x0016b00001d47983 */ /* 0x002ee80000300a00 */
[----:B------:R-:W-:Y:S04]  /*51c40*/  STL [R1+0x4b08], R7 ;  /* 0x004b080701007387 */ /* 0x000fe80000100800 */
[----:B------:R1:W-:Y:S04]  /*51c50*/  STL.64 [R1+0x4b00], R214 ;  /* 0x004b00d601007387 */ /* 0x0003e80000100a00 */
[----:B-1----:R-:W3:Y:S04]  /*51c60*/  LDL.LU.64 R214, [R1+0x16b8] ;  /* 0x0016b80001d67983 */ /* 0x002ee80000300a00 */
[----:B------:R1:W-:Y:S04]  /*51c70*/  STL.64 [R1+0x4af8], R216 ;  /* 0x004af8d801007387 */ /* 0x0003e80000100a00 */
[----:B-1----:R-:W3:Y:S04]  /*51c80*/  LDL.64 R216, [R1+0x24a0] ;  /* 0x0024a00001d87983 */ /* 0x002ee80000100a00 */
[----:B------:R1:W-:Y:S04]  /*51c90*/  STL.64 [R1+0x4af0], R218 ;  /* 0x004af0da01007387 */ /* 0x0003e80000100a00 */
[----:B-1----:R-:W3:Y:S04]  /*51ca0*/  LDL.LU.64 R218, [R1+0x1690] ;  /* 0x0016900001da7983 */ /* 0x002ee80000300a00 */
[----:B------:R1:W-:Y:S01]  /*51cb0*/  STL.64 [R1+0x4ae8], R12 ;  /* 0x004ae80c01007387 */ /* 0x0003e20000100a00 */
[----:B--2---:R-:W-:-:S03]  /*51cc0*/  IADD3 R205, R244, 0x200000, RZ ;  /* 0x00200000f4cd7810 */ /* 0x004fc60007ffe0ff */
[----:B-1----:R-:W2:Y:S01]  /*51cd0*/  LDL.LU.64 R12, [R1+0x1698] ;  /* 0x00169800010c7983 */ /* 0x002ea20000300a00 */
[----:B------:R-:W-:-:S03]  /*51ce0*/  VIADD R252, R244, 0x200000 ;  /* 0x00200000f4fc7836 */ /* 0x000fc60000000000 */
[----:B------:R-:W-:Y:S04]  /*51cf0*/  STL.64 [R1+0x4ae0], R14 ;  /* 0x004ae00e01007387 */ /* 0x000fe80000100a00 */
[----:B------:R-:W-:Y:S01]  /*51d00*/  STL.64 [R1+0x4ad8], R16 ;  /* 0x004ad81001007387 */ /* 0x000fe20000100a00 */
[----:B------:R-:W-:-:S03]  /*51d10*/  VIADD R204, R244, 0x200000 ;  /* 0x00200000f4cc7836 */ /* 0x000fc60000000000 */
[----:B----4-:R3:W-:Y:S02]  /*51d20*/  STL.64 [R1+0x4ad0], R10 ;  /* 0x004ad00a01007387 */ /* 0x0107e40000100a00 */
[C---:B---3--:R-:W-:Y:S02]  /*51d30*/  IMAD.WIDE R10, R6.reuse, 0x4, R200 ;  /* 0x00000004060a7825 */ /* 0x048fe400078e02c8 */
[----:B------:R-:W3:Y:S02]  /*51d40*/  LDL.LU.64 R200, [R1+0x1688] ;  /* 0x0016880001c87983 */ /* 0x000ee40000300a00 */
[----:B------:R-:W-:-:S04]  /*51d50*/  IMAD.WIDE R14, R6, 0x4, R212 ;  /* 0x00000004060e7825 */ /* 0x000fc800078e02d4 */
[C---:B------:R-:W-:Y:S01]  /*51d60*/  IMAD.WIDE R212, R6.reuse, 0x4, R198 ;  /* 0x0000000406d47825 */ /* 0x040fe200078e02c6 */
[----:B------:R-:W-:Y:S04]  /*51d70*/  LDGSTS.E [R205+0x40000], desc[UR60][R216.64], P3 ;  /* 0x40000000d8cd7fae */ /* 0x000fe8000992187c */
[----:B------:R1:W-:Y:S01]  /*51d80*/  LDGSTS.E [R252+0x40400], desc[UR60][R210.64], P3 ;  /* 0x40400000d2fc7fae */ /* 0x0003e2000992187c */
[----:B------:R-:W-:-:S03]  /*51d90*/  IMAD.WIDE R16, R6, 0x4, R214 ;  /* 0x0000000406107825 */ /* 0x000fc600078e02d6 */
[----:B------:R-:W-:Y:S01]  /*51da0*/  LDGSTS.E [R205+0x40800], desc[UR60][R10.64], P3 ;  /* 0x408000000acd7fae */ /* 0x000fe2000992187c */
[----:B-1----:R-:W-:-:S03]  /*51db0*/  IMAD.WIDE R210, R6, 0x4, R202 ;  /* 0x0000000406d27825 */ /* 0x002fc600078e02ca */
[----:B------:R-:W4:Y:S04]  /*51dc0*/  LDL.LU.64 R202, [R1+0x1680] ;  /* 0x0016800001ca7983 */ /* 0x000f280000300a00 */
[----:B------:R-:W4:Y:S04]  /*51dd0*/  LDL.LU.64 R216, [R1+0x1678] ;  /* 0x0016780001d87983 */ /* 0x000f280000300a00 */
[----:B------:R1:W-:Y:S04]  /*51de0*/  STL.64 [R1+0x2688], R210 ;  /* 0x002688d201007387 */ /* 0x0003e80000100a00 */
[----:B------:R2:W-:Y:S04]  /*51df0*/  STL.64 [R1+0x2680], R16 ;  /* 0x0026801001007387 */ /* 0x0005e80000100a00 */
[----:B------:R-:W4:Y:S04]  /*51e00*/  LDL.LU.64 R214, [R1+0x1670] ;  /* 0x0016700001d67983 */ /* 0x000f280000300a00 */
[----:B------:R2:W-:Y:S04]  /*51e10*/  STL.64 [R1+0x2678], R14 ;  /* 0x0026780e01007387 */ /* 0x0005e80000100a00 */
[----:B------:R-:W4:Y:S04]  /*51e20*/  LDL.LU.64 R198, [R1+0x1668] ;  /* 0x0016680001c67983 */ /* 0x000f280000300a00 */
[----:B------:R1:W-:Y:S02]  /*51e30*/  LDGSTS.E [R204+0x40c00], desc[UR60][R210.64], P3 ;  /* 0x40c00000d2cc7fae */ /* 0x0003e4000992187c */
[----:B-1----:R-:W-:-:S02]  /*51e40*/  IMAD.WIDE R210, R6, 0x4, R206 ;  /* 0x0000000406d27825 */ /* 0x002fc400078e02ce */
[----:B------:R-:W4:Y:S01]  /*51e50*/  LDL.LU.64 R206, [R1+0x1660] ;  /* 0x0016600001ce7983 */ /* 0x000f220000300a00 */
[----:B------:R-:W-:-:S03]  /*51e60*/  IADD3 R7, R244, 0x200000, RZ ;  /* 0x00200000f4077810 */ /* 0x000fc60007ffe0ff */
[----:B------:R3:W-:Y:S04]  /*51e70*/  STL.64 [R1+0x2670], R212 ;  /* 0x002670d401007387 */ /* 0x0007e80000100a00 */
[----:B------:R2:W-:Y:S04]  /*51e80*/  LDGSTS.E [R7+0x41000], desc[UR60][R16.64], P3 ;  /* 0x4100000010077fae */ /* 0x0005e8000992187c */
[----:B------:R1:W-:Y:S04]  /*51e90*/  LDGSTS.E [R252+0x41400], desc[UR60][R14.64], P3 ;  /* 0x414000000efc7fae */ /* 0x0003e8000992187c */
[----:B------:R3:W-:Y:S01]  /*51ea0*/  LDGSTS.E [R205+0x41800], desc[UR60][R212.64], P3 ;  /* 0x41800000d4cd7fae */ /* 0x0007e2000992187c */
[----:B--2---:R-:W-:-:S03]  /*51eb0*/  IMAD.WIDE R16, R6, 0x4, R12 ;  /* 0x0000000406107825 */ /* 0x004fc600078e020c */
[----:B------:R4:W-:Y:S04]  /*51ec0*/  LDGSTS.E [R204+0x41c00], desc[UR60][R210.64], P3 ;  /* 0x41c00000d2cc7fae */ /* 0x0009e8000992187c */
[----:B------:R-:W2:Y:S01]  /*51ed0*/  LDL.LU.64 R12, [R1+0x1658] ;  /* 0x00165800010c7983 */ /* 0x000ea20000300a00 */
[----:B-1----:R-:W-:-:S03]  /*51ee0*/  IMAD.WIDE R14, R6, 0x4, R218 ;  /* 0x00000004060e7825 */ /* 0x002fc600078e02da */
[----:B------:R4:W-:Y:S04]  /*51ef0*/  STL.64 [R1+0x2668], R210 ;  /* 0x002668d201007387 */ /* 0x0009e80000100a00 */
[----:B------:R1:W-:Y:S04]  /*51f00*/  STL.64 [R1+0x2660], R16 ;  /* 0x0026601001007387 */ /* 0x0003e80000100a00 */
[----:B------:R-:W2:Y:S04]  /*51f10*/  LDL.LU.64 R218, [R1+0x1650] ;  /* 0x0016500001da7983 */ /* 0x000ea80000300a00 */
[----:B------:R1:W-:Y:S04]  /*51f20*/  STL.64 [R1+0x2658], R14 ;  /* 0x0026580e01007387 */ /* 0x0003e80000100a00 */
[----:B------:R1:W-:Y:S04]  /*51f30*/  LDGSTS.E [R7+0x42000], desc[UR60][R16.64], P3 ;  /* 0x4200000010077fae */ /* 0x0003e8000992187c */
[----:B------:R1:W-:Y:S01]  /*51f40*/  LDGSTS.E [R252+0x42400], desc[UR60][R14.64], P3 ;  /* 0x424000000efc7fae */ /* 0x0003e2000992187c */
[----:B---3--:R-:W-:-:S03]  /*51f50*/  IMAD.WIDE R212, R6, 0x4, R200 ;  /* 0x0000000406d47825 */ /* 0x008fc600078e02c8 */
[----:B------:R-:W3:Y:S04]  /*51f60*/  LDL.LU.64 R200, [R1+0x1648] ;  /* 0x0016480001c87983 */ /* 0x000ee80000300a00 */
[----:B------:R1:W-:Y:S01]  /*51f70*/  LDGSTS.E [R205+0x42800], desc[UR60][R212.64], P3 ;  /* 0x42800000d4cd7fae */ /* 0x0003e2000992187c */
[----:B----4-:R-:W-:-:S03]  /*51f80*/  IMAD.WIDE R210, R6, 0x4, R202 ;  /* 0x0000000406d27825 */ /* 0x010fc600078e02ca */
[----:B------:R-:W4:Y:S01]  /*51f90*/  LDL.LU.64 R202, [R1+0x1640] ;  /* 0x0016400001ca7983 */ /* 0x000f220000300a00 */
[----:B-1----:R-:W-:-:S03]  /*51fa0*/  IMAD.WIDE R16, R6, 0x4, R216 ;  /* 0x0000000406107825 */ /* 0x002fc600078e02d8 */
[----:B------:R1:W-:Y:S04]  /*51fb0*/  STL.64 [R1+0x2650], R212 ;  /* 0x002650d401007387 */ /* 0x0003e80000100a00 */
[----:B------:R-:W4:Y:S04]  /*51fc0*/  LDL.LU.64 R216, [R1+0x1638] ;  /* 0x0016380001d87983 */ /* 0x000f280000300a00 */
[----:B------:R1:W-:Y:S01]  /*51fd0*/  STL.64 [R1+0x2648], R210 ;  /* 0x002648d201007387 */ /* 0x0003e20000100a00 */
[----:B------:R-:W-:-:S03]  /*51fe0*/  IMAD.WIDE R14, R6, 0x4, R214 ;  /* 0x00000004060e7825 */ /* 0x000fc600078e02d6 */
[----:B------:R2:W-:Y:S04]  /*51ff0*/  STL.64 [R1+0x2640], R16 ;  /* 0x0026401001007387 */ /* 0x0005e80000100a00 */
[----:B------:R-:W4:Y:S01]  /*52000*/  LDL.LU.64 R214, [R1+0x1630] ;  /* 0x0016300001d67983 */ /* 0x000f220000300a00 */
[----:B-1----:R-:W-:-:S03]  /*52010*/  IMAD.WIDE R212, R6, 0x4, R198 ;  /* 0x0000000406d47825 */ /* 0x002fc600078e02c6 */
[----:B------:R1:W-:Y:S04]  /*52020*/  STL.64 [R1+0x2638], R14 ;  /* 0x0026380e01007387 */ /* 0x0003e80000100a00 */
[----:B------:R-:W4:Y:S04]  /*52030*/  LDL.LU.64 R198, [R1+0x1628] ;  /* 0x0016280001c67983 */ /* 0x000f280000300a00 */
[----:B------:R1:W-:Y:S04]  /*52040*/  LDGSTS.E [R204+0x42c00], desc[UR60][R210.64], P3 ;  /* 0x42c00000d2cc7fae */ /* 0x0003e8000992187c */
[----:B------:R2:W-:Y:S04]  /*52050*/  LDGSTS.E [R7+0x43000], desc[UR60][R16.64], P3 ;  /* 0x4300000010077fae */ /* 0x0005e8000992187c */
[----:B------:R2:W-:Y:S01]  /*52060*/  LDGSTS.E [R252+0x43400], desc[UR60][R14.64], P3 ;  /* 0x434000000efc7fae */ /* 0x0005e2000992187c */
[----:B-1----:R-:W-:-:S03]  /*52070*/  IMAD.WIDE R210, R6, 0x4, R206 ;  /* 0x0000000406d27825 */ /* 0x002fc600078e02ce */
[----:B------:R3:W-:Y:S04]  /*52080*/  LDGSTS.E [R205+0x43800], desc[UR60][R212.64], P3 ;  /* 0x43800000d4cd7fae */ /* 0x0007e8000992187c */
[----:B------:R-:W4:Y:S04]  /*52090*/  LDL.LU.64 R206, [R1+0x1620] ;  /* 0x0016200001ce7983 */ /* 0x000f280000300a00 */
[----:B------:R3:W-:Y:S04]  /*520a0*/  STL.64 [R1+0x2630], R212 ;  /* 0x002630d401007387 */ /* 0x0007e80000100a00 */
[----:B------:R4:W-:Y:S01]  /*520b0*/  LDGSTS.E [R204+0x43c00], desc[UR60][R210.64], P3 ;  /* 0x43c00000d2cc7fae */ /* 0x0009e2000992187c */
[----:B--2---:R-:W-:-:S03]  /*520c0*/  IMAD.WIDE R16, R6, 0x4, R12 ;  /* 0x0000000406107825 */ /* 0x004fc600078e020c */
[----:B------:R-:W2:Y:S04]  /*520d0*/  LDL.LU.64 R12, [R1+0x1618] ;  /* 0x00161800010c7983 */ /* 0x000ea80000300a00 */
[----:B------:R4:W-:Y:S04]  /*520e0*/  STL.64 [R1+0x2628], R210 ;  /* 0x002628d201007387 */ /* 0x0009e80000100a00 */
[----:B------:R1:W-:Y:S01]  /*520f0*/  STL.64 [R1+0x2620], R16 ;  /* 0x0026201001007387 */ /* 0x0003e20000100a00 */
[----:B------:R-:W-:-:S03]  /*52100*/  IMAD.WIDE R14, R6, 0x4, R218 ;  /* 0x00000004060e7825 */ /* 0x000fc600078e02da */
        /* <DEDUP_REMOVED lines=8> */
[----:B------:R-:W4:Y:S04]  /*52190*/  LDL.LU.64 R202, [R1+0x1600] ;  /* 0x0016000001ca7983 */ /* 0x000f280000300a00 */
[----:B------:R1:W-:Y:S02]  /*521a0*/  STL.64 [R1+0x2610], R212 ;  /* 0x002610d401007387 */ /* 0x0003e40000100a00 */
[C---:B-1----:R-:W-:Y:S02]  /*521b0*/  IMAD.WIDE R16, R6.reuse, 0x4, R216 ;  /* 0x0000000406107825 */ /* 0x042fe400078e02d8 */
[----:B------:R-:W4:Y:S04]  /*521c0*/  LDL.LU.64 R216, [R1+0x15f8] ;  /* 0x0015f80001d87983 */ /* 0x000f280000300a00 */
[----:B------:R1:W-:Y:S04]  /*521d0*/  STL.64 [R1+0x2608], R210 ;  /* 0x002608d201007387 */ /* 0x0003e80000100a00 */
[----:B------:R2:W-:Y:S01]  /*521e0*/  STL.64 [R1+0x2600], R16 ;  /* 0x0026001001007387 */ /* 0x0005e20000100a00 */
[----:B------:R-:W-:-:S03]  /*521f0*/  IMAD.WIDE R14, R6, 0x4, R214 ;  /* 0x00000004060e7825 */ /* 0x000fc600078e02d6 */
[----:B------:R-:W4:Y:S04]  /*52200*/  LDL.LU.64 R214, [R1+0x15f0] ;  /* 0x0015f00001d67983 */ /* 0x000f280000300a00 */
[----:B------:R2:W-:Y:S01]  /*52210*/  STL.64 [R1+0x25f8], R14 ;  /* 0x0025f80e01007387 */ /* 0x0005e20000100a00 */
[----:B------:R-:W-:-:S03]  /*52220*/  IMAD.WIDE R212, R6, 0x4, R198 ;  /* 0x0000000406d47825 */ /* 0x000fc600078e02c6 */
[----:B------:R-:W4:Y:S04]  /*52230*/  LDL.LU.64 R198, [R1+0x15e8] ;  /* 0x0015e80001c67983 */ /* 0x000f280000300a00 */
[----:B------:R1:W-:Y:S04]  /*52240*/  LDGSTS.E [R204+0x44c00], desc[UR60][R210.64], P3 ;  /* 0x44c00000d2cc7fae */ /* 0x0003e8000992187c */
[----:B------:R2:W-:Y:S04]  /*52250*/  LDGSTS.E [R7+0x45000], desc[UR60][R16.64], P3 ;  /* 0x4500000010077fae */ /* 0x0005e8000992187c */
[----:B------:R2:W-:Y:S04]  /*52260*/  LDGSTS.E [R252+0x45400], desc[UR60][R14.64], P3 ;  /* 0x454000000efc7fae */ /* 0x0005e8000992187c */
[----:B------:R3:W-:Y:S01]  /*52270*/  LDGSTS.E [R205+0x45800], desc[UR60][R212.64], P3 ;  /* 0x45800000d4cd7fae */ /* 0x0007e2000992187c */
[----:B-1----:R-:W-:-:S03]  /*52280*/  IMAD.WIDE R210, R6, 0x4, R206 ;  /* 0x0000000406d27825 */ /* 0x002fc600078e02ce */
        /* <DEDUP_REMOVED lines=161> */
[----:B------:R3:W-:Y:S01]  /*52ca0*/  STL.64 [R1+0x24b0], R212 ;  /* 0x0024b0d401007387 */ /* 0x0007e20000100a00 */
[----:B------:R-:W-:-:S03]  /*52cb0*/  VIADD R7, R245, 0x200000 ;  /* 0x00200000f5077836 */ /* 0x000fc60000000000 */
        /* <DEDUP_REMOVED lines=8> */
[----:B------:R4:W-:Y:S01]  /*52d40*/  LDGSTS.E [R7+0x40080], desc[UR60][R16.64], P3 ;  /* 0x4008000010077fae */ /* 0x0009e2000992187c */
[C---:B------:R-:W-:Y:S01]  /*52d50*/  IADD3 R252, R245.reuse, 0x200000, RZ ;  /* 0x00200000f5fc7810 */ /* 0x040fe20007ffe0ff */
[C---:B------:R-:W-:Y:S01]  /*52d60*/  VIADD R205, R245.reuse, 0x200000 ;  /* 0x00200000f5cd7836 */ /* 0x040fe20000000000 */
[----:B-1----:R-:W-:-:S03]  /*52d70*/  IADD3 R204, R245, 0x200000, RZ ;  /* 0x00200000f5cc7810 */ /* 0x002fc60007ffe0ff */
[----:B------:R1:W-:Y:S01]  /*52d80*/  LDGSTS.E [R252+0x40480], desc[UR60][R14.64], P3 ;  /* 0x404800000efc7fae */ /* 0x0003e2000992187c */
[----:B---3--:R-:W-:-:S03]  /*52d90*/  IMAD.WIDE R212, R6, 0x4, R200 ;  /* 0x0000000406d47825 */ /* 0x008fc600078e02c8 */
[----:B------:R-:W3:Y:S04]  /*52da0*/  LDL.LU.64 R200, [R1+0x1488] ;  /* 0x0014880001c87983 */ /* 0x000ee80000300a00 */
[----:B------:R1:W-:Y:S01]  /*52db0*/  LDGSTS.E [R205+0x40880], desc[UR60][R212.64], P3 ;  /* 0x40880000d4cd7fae */ /* 0x0003e2000992187c */
[----:B----4-:R-:W-:-:S03]  /*52dc0*/  IMAD.WIDE R210, R6, 0x4, R202 ;  /* 0x0000000406d27825 */ /* 0x010fc600078e02ca */
[----:B------:R-:W4:Y:S04]  /*52dd0*/  LDL.LU.64 R202, [R1+0x1480] ;  /* 0x0014800001ca7983 */ /* 0x000f280000300a00 */
[----:B------:R1:W-:Y:S01]  /*52de0*/  STL.64 [R1+0x2488], R212 ;  /* 0x002488d401007387 */ /* 0x0003e20000100a00 */
[----:B------:R-:W-:-:S03]  /*52df0*/  IMAD.WIDE R16, R6, 0x4, R216 ;  /* 0x0000000406107825 */ /* 0x000fc600078e02d8 */
[----:B------:R-:W4:Y:S04]  /*52e00*/  LDL.LU.64 R216, [R1+0x1478] ;  /* 0x0014780001d87983 */ /* 0x000f280000300a00 */
[----:B------:R1:W-:Y:S04]  /*52e10*/  STL.64 [R1+0x2468], R210 ;  /* 0x002468d201007387 */ /* 0x0003e80000100a00 */
[----:B------:R2:W-:Y:S01]  /*52e20*/  STL.64 [R1+0x2440], R16 ;  /* 0x0024401001007387 */ /* 0x0005e20000100a00 */
[----:B-1----:R-:W-:-:S03]  /*52e30*/  IMAD.WIDE R14, R6, 0x4, R214 ;  /* 0x00000004060e7825 */ /* 0x002fc600078e02d6 */
        /* <DEDUP_REMOVED lines=26> */
[----:B------:R1:W-:Y:S04]  /*52fe0*/  STL.64 [R1+0x1d70], R212 ;  /* 0x001d70d401007387 */ /* 0x0003e80000100a00 */
[----:B------:R1:W-:Y:S02]  /*52ff0*/  LDGSTS.E [R204+0x42c80], desc[UR60][R210.64], P3 ;  /* 0x42c80000d2cc7fae */ /* 0x0003e4000992187c */
[----:B-1----:R-:W-:-:S02]  /*53000*/  IMAD.WIDE R16, R6, 0x4, R216 ;  /* 0x0000000406107825 */ /* 0x002fc400078e02d8 */
[----:B------:R-:W4:Y:S04]  /*53010*/  LDL.LU.64 R216, [R1+0x1438] ;  /* 0x0014380001d87983 */ /* 0x000f280000300a00 */
[----:B------:R1:W-:Y:S04]  /*53020*/  STL.64 [R1+0x1d68], R210 ;  /* 0x001d68d201007387 */ /* 0x0003e80000100a00 */
[----:B------:R2:W-:Y:S04]  /*53030*/  STL.64 [R1+0x1d60], R16 ;  /* 0x001d601001007387 */ /* 0x0005e80000100a00 */
[----:B------:R2:W-:Y:S01]  /*53040*/  LDGSTS.E [R7+0x43080], desc[UR60][R16.64], P3 ;  /* 0x4308000010077fae */ /* 0x0005e2000992187c */
[----:B------:R-:W-:-:S03]  /*53050*/  IMAD.WIDE R14, R6, 0x4, R214 ;  /* 0x00000004060e7825 */ /* 0x000fc600078e02d6 */
[----:B------:R-:W4:Y:S04]  /*53060*/  LDL.LU.64 R214, [R1+0x1430] ;  /* 0x0014300001d67983 */ /* 0x000f280000300a00 */
[----:B------:R2:W-:Y:S04]  /*53070*/  STL.64 [R1+0x1d58], R14 ;  /* 0x001d580e01007387 */ /* 0x0005e80000100a00 */
[----:B------:R2:W-:Y:S01]  /*53080*/  LDGSTS.E [R252+0x43480], desc[UR60][R14.64], P3 ;  /* 0x434800000efc7fae */ /* 0x0005e2000992187c */
[----:B------:R-:W-:-:S03]  /*53090*/  IMAD.WIDE R212, R6, 0x4, R198 ;  /* 0x0000000406d47825 */ /* 0x000fc600078e02c6 */
[----:B------:R-:W4:Y:S04]  /*530a0*/  LDL.LU.64 R198, [R1+0x1428] ;  /* 0x0014280001c67983 */ /* 0x000f280000300a00 */
        /* <DEDUP_REMOVED lines=8> */
[----:B------:R1:W-:Y:S04]  /*53130*/  STL.64 [R1+0x1d40], R16 ;  /* 0x001d401001007387 */ /* 0x0003e80000100a00 */
[----:B------:R1:W-:Y:S01]  /*53140*/  LDGSTS.E [R7+0x44080], desc[UR60][R16.64], P3 ;  /* 0x4408000010077fae */ /* 0x0003e2000992187c */
[----:B------:R-:W-:-:S03]  /*53150*/  IMAD.WIDE R14, R6, 0x4, R218 ;  /* 0x00000004060e7825 */ /* 0x000fc600078e02da */
[----:B------:R-:W2:Y:S04]  /*53160*/  LDL.LU.64 R218, [R1+0x1410] ;  /* 0x0014100001da7983 */ /* 0x000ea80000300a00 */
[----:B------:R1:W-:Y:S04]  /*53170*/  STL.64 [R1+0x1d38], R14 ;  /* 0x001d380e01007387 */ /* 0x0003e80000100a00 */
        /* <DEDUP_REMOVED lines=178> */
[----:B------:R-:W4:Y:S01]  /*53ca0*/  LDL.LU.64 R198, [R1+0x12a8] ;  /* 0x0012a80001c67983 */ /* 0x000f220000300a00 */
[----:B-1----:R-:W-:-:S04]  /*53cb0*/  IMAD.WIDE R210, R6, 0x4, R206 ;  /* 0x0000000406d27825 */ /* 0x002fc800078e02ce */
[----:B------:R-:W-:Y:S01]  /*53cc0*/  VIADD R7, R246, 0x200000 ;  /* 0x00200000f6077836 */ /* 0x000fe20000000000 */
[----:B------:R-:W4:Y:S04]  /*53cd0*/  LDL.LU.64 R206, [R1+0x1210] ;  /* 0x0012100001ce7983 */ /* 0x000f280000300a00 */
[----:B------:R3:W-:Y:S04]  /*53ce0*/  STL.64 [R1+0x1bc0], R212 ;  /* 0x001bc0d401007387 */ /* 0x0007e80000100a00 */
[----:B------:R1:W-:Y:S04]  /*53cf0*/  LDGSTS.E [R205+0x67880], desc[UR60][R212.64], P3 ;  /* 0x67880000d4cd7fae */ /* 0x0003e8000992187c */
        /* <DEDUP_REMOVED lines=8> */
[----:B------:R4:W-:Y:S01]  /*53d80*/  STL.64 [R1+0x1bb0], R14 ;  /* 0x001bb00e01007387 */ /* 0x0009e20000100a00 */
[C---:B------:R-:W-:Y:S01]  /*53d90*/  IADD3 R252, R246.reuse, 0x200000, RZ ;  /* 0x00200000f6fc7810 */ /* 0x040fe20007ffe0ff */
[C---:B-1----:R-:W-:Y:S01]  /*53da0*/  VIADD R205, R246.reuse, 0x200000 ;  /* 0x00200000f6cd7836 */ /* 0x042fe20000000000 */
[----:B------:R-:W-:-:S03]  /*53db0*/  IADD3 R204, R246, 0x200000, RZ ;  /* 0x00200000f6cc7810 */ /* 0x000fc60007ffe0ff */
[----:B------:R1:W-:Y:S01]  /*53dc0*/  LDGSTS.E [R252+0x40500], desc[UR60][R14.64], P3 ;  /* 0x405000000efc7fae */ /* 0x0003e2000992187c */
[----:B---3--:R-:W-:-:S03]  /*53dd0*/  IMAD.WIDE R212, R6, 0x4, R200 ;  /* 0x0000000406d47825 */ /* 0x008fc600078e02c8 */
[----:B------:R-:W3:Y:S04]  /*53de0*/  LDL.LU.64 R200, [R1+0x11f8] ;  /* 0x0011f80001c87983 */ /* 0x000ee80000300a00 */
[----:B------:R1:W-:Y:S01]  /*53df0*/  LDGSTS.E [R205+0x40900], desc[UR60][R212.64], P3 ;  /* 0x40900000d4cd7fae */ /* 0x0003e2000992187c */
[----:B----4-:R-:W-:-:S03]  /*53e00*/  IMAD.WIDE R210, R6, 0x4, R202 ;  /* 0x0000000406d27825 */ /* 0x010fc600078e02ca */
[----:B------:R-:W4:Y:S04]  /*53e10*/  LDL.LU.64 R202, [R1+0x11f0] ;  /* 0x0011f00001ca7983 */ /* 0x000f280000300a00 */
[----:B------:R1:W-:Y:S04]  /*53e20*/  STL.64 [R1+0x1ba8], R212 ;  /* 0x001ba8d401007387 */ /* 0x0003e80000100a00 */
[----:B------:R1:W-:Y:S01]  /*53e30*/  LDGSTS.E [R204+0x40d00], desc[UR60][R210.64], P3 ;  /* 0x40d00000d2cc7fae */ /* 0x0003e2000992187c */
[----:B------:R-:W-:-:S03]  /*53e40*/  IMAD.WIDE R16, R6, 0x4, R216 ;  /* 0x0000000406107825 */ /* 0x000fc600078e02d8 */
[----:B------:R-:W4:Y:S04]  /*53e50*/  LDL.LU.64 R216, [R1+0x11e8] ;  /* 0x0011e80001d87983 */ /* 0x000f280000300a00 */
[----:B------:R1:W-:Y:S04]  /*53e60*/  STL.64 [R1+0x1ba0], R210 ;  /* 0x001ba0d201007387 */ /* 0x0003e80000100a00 */
[----:B------:R2:W-:Y:S04]  /*53e70*/  STL.64 [R1+0x1b98], R16 ;  /* 0x001b981001007387 */ /* 0x0005e80000100a00 */
[----:B------:R2:W-:Y:S01]  /*53e80*/  LDGSTS.E [R7+0x41100], desc[UR60][R16.64], P3 ;  /* 0x4110000010077fae */ /* 0x0005e2000992187c */
[----:B-1----:R-:W-:-:S03]  /*53e90*/  IMAD.WIDE R14, R6, 0x4, R214 ;  /* 0x00000004060e7825 */ /* 0x002fc600078e02d6 */
[----:B------:R-:W4:Y:S04]  /*53ea0*/  LDL.LU.64 R214, [R1+0x11e0] ;  /* 0x0011e00001d67983 */ /* 0x000f280000300a00 */
[----:B------:R1:W-:Y:S04]  /*53eb0*/  STL.64 [R1+0x1b90], R14 ;  /* 0x001b900e01007387 */ /* 0x0003e80000100a00 */
[----:B------:R1:W-:Y:S01]  /*53ec0*/  LDGSTS.E [R252+0x41500], desc[UR60][R14.64], P3 ;  /* 0x415000000efc7fae */ /* 0x0003e2000992187c */
[----:B------:R-:W-:-:S03]  /*53ed0*/  IMAD.WIDE R212, R6, 0x4, R198 ;  /* 0x0000000406d47825 */ /* 0x000fc600078e02c6 */
[----:B------:R-:W4:Y:S04]  /*53ee0*/  LDL.LU.64 R198, [R1+0x11d8] ;  /* 0x0011d80001c67983 */ /* 0x000f280000300a00 */
[----:B------:R3:W-:Y:S01]  /*53ef0*/  LDGSTS.E [R205+0x41900], desc[UR60][R212.64], P3 ;  /* 0x41900000d4cd7fae */ /* 0x0007e2000992187c */
[----:B------:R-:W-:-:S03]  /*53f00*/  IMAD.WIDE R210, R6, 0x4, R206 ;  /* 0x0000000406d27825 */ /* 0x000fc600078e02ce */
        /* <DEDUP_REMOVED lines=8> */
[----:B-1----:R-:W-:-:S03]  /*53f90*/  IMAD.WIDE R14, R6, 0x4, R218 ;  /* 0x00000004060e7825 */ /* 0x002fc600078e02da */
        /* <DEDUP_REMOVED lines=206> */
[----:B------:R1:W-:Y:S02]  /*54c80*/  LDGSTS.E [R7+0x67100], desc[UR60][R16.64], P3 ;  /* 0x6710000010077fae */ /* 0x0003e4000992187c */
[----:B-1----:R-:W-:-:S02]  /*54c90*/  IMAD.WIDE R14, R6, 0x4, R214 ;  /* 0x00000004060e7825 */ /* 0x002fc400078e02d6 */
[----:B------:R-:W4:Y:S04]  /*54ca0*/  LDL.LU.64 R214, [R1+0x1020] ;  /* 0x0010200001d67983 */ /* 0x000f280000300a00 */
[----:B------:R1:W-:Y:S04]  /*54cb0*/  STL.64 [R1+0x19d0], R14 ;  /* 0x0019d00e01007387 */ /* 0x0003e80000100a00 */
[----:B------:R1:W-:Y:S01]  /*54cc0*/  LDGSTS.E [R252+0x67500], desc[UR60][R14.64], P3 ;  /* 0x675000000efc7fae */ /* 0x0003e2000992187c */
[----:B------:R-:W-:-:S03]  /*54cd0*/  IMAD.WIDE R212, R6, 0x4, R198 ;  /* 0x0000000406d47825 */ /* 0x000fc600078e02c6 */
[----:B------:R-:W4:Y:S01]  /*54ce0*/  LDL.LU.64 R198, [R1+0x1018] ;  /* 0x0010180001c67983 */ /* 0x000f220000300a00 */
[----:B------:R-:W-:-:S04]  /*54cf0*/  IMAD.WIDE R210, R6, 0x4, R206 ;  /* 0x0000000406d27825 */ /* 0x000fc800078e02ce */
        /* <DEDUP_REMOVED lines=12> */
[----:B------:R1:W-:Y:S01]  /*54dc0*/  STL.64 [R1+0x19b0], R14 ;  /* 0x0019b00e01007387 */ /* 0x0003e20000100a00 */
[C---:B------:R-:W-:Y:S01]  /*54dd0*/  IADD3 R252, R247.reuse, 0x200000, RZ ;  /* 0x00200000f7fc7810 */ /* 0x040fe20007ffe0ff */
[C---:B------:R-:W-:Y:S01]  /*54de0*/  VIADD R205, R247.reuse, 0x200000 ;  /* 0x00200000f7cd7836 */ /* 0x040fe20000000000 */
        /* <DEDUP_REMOVED lines=1028> */
[----:B------:R-:W-:Y:S04]  /*58e30*/  LDGSTS.E [R205+0x67b00], desc[UR60][R212.64], P3 ;  /* 0x67b00000d4cd7fae */ /* 0x000fe8000992187c */
[----:B------:R1:W-:Y:S01]  /*58e40*/  LDGSTS.E [R204+0x67f00], desc[UR60][R210.64], P3 ;  /* 0x67f00000d2cc7fae */ /* 0x0003e2000992187c */
[----:B--2---:R-:W-:-:S03]  /*58e50*/  IMAD.WIDE R16, R6, 0x4, R12 ;  /* 0x0000000406107825 */ /* 0x004fc600078e020c */
[----:B------:R-:W2:Y:S04]  /*58e60*/  LDL.LU.64 R12, [R1+0x668] ;  /* 0x00066800010c7983 */ /* 0x000ea80000300a00 */
[----:B------:R4:W-:Y:S04]  /*58e70*/  STL.64 [R1+0x1130], R210 ;  /* 0x001130d201007387 */ /* 0x0009e80000100a00 */
[----:B------:R4:W-:Y:S01]  /*58e80*/  STL.64 [R1+0x1128], R16 ;  /* 0x0011281001007387 */ /* 0x0009e20000100a00 */
[----:B-1----:R-:W-:-:S03]  /*58e90*/  IADD3 R252, R251, 0x200000, RZ ;  /* 0x00200000fbfc7810 */ /* 0x002fc60007ffe0ff */
[----:B------:R1:W-:Y:S01]  /*58ea0*/  LDGSTS.E [R7+0x40380], desc[UR60][R16.64], P3 ;  /* 0x4038000010077fae */ /* 0x0003e2000992187c */
[----:B------:R-:W-:-:S03]  /*58eb0*/  IMAD.WIDE R14, R6, 0x4, R218 ;  /* 0x00000004060e7825 */ /* 0x000fc600078e02da */
[----:B------:R-:W2:Y:S04]  /*58ec0*/  LDL.LU.64 R218, [R1+0x660] ;  /* 0x0006600001da7983 */ /* 0x000ea80000300a00 */
[----:B------:R1:W-:Y:S01]  /*58ed0*/  STL.64 [R1+0x1120], R14 ;  /* 0x0011200e01007387 */ /* 0x0003e20000100a00 */
[----:B------:R-:W-:-:S03]  /*58ee0*/  VIADD R204, R251, 0x200000 ;  /* 0x00200000fbcc7836 */ /* 0x000fc60000000000 */
[----:B------:R1:W-:Y:S01]  /*58ef0*/  LDGSTS.E [R252+0x40780], desc[UR60][R14.64], P3 ;  /* 0x407800000efc7fae */ /* 0x0003e2000992187c */
[----:B------:R-:W-:Y:S01]  /*58f00*/  IADD3 R209, R251, 0x200000, RZ ;  /* 0x00200000fbd17810 */ /* 0x000fe20007ffe0ff */
[C---:B---3--:R-:W-:Y:S02]  /*58f10*/  IMAD.WIDE R212, R6.reuse, 0x4, R200 ;  /* 0x0000000406d47825 */ /* 0x048fe400078e02c8 */
[----:B------:R-:W3:Y:S04]  /*58f20*/  LDL.LU.64 R200, [R1+0x658] ;  /* 0x0006580001c87983 */ /* 0x000ee80000300a00 */
[----:B------:R-:W-:Y:S01]  /*58f30*/  LDGSTS.E [R204+0x40b80], desc[UR60][R212.64], P3 ;  /* 0x40b80000d4cc7fae */ /* 0x000fe2000992187c */
[----:B----4-:R-:W-:-:S03]  /*58f40*/  IMAD.WIDE R210, R6, 0x4, R202 ;  /* 0x0000000406d27825 */ /* 0x010fc600078e02ca */
[----:B------:R-:W4:Y:S04]  /*58f50*/  LDL.LU.64 R202, [R1+0x650] ;  /* 0x0006500001ca7983 */ /* 0x000f280000300a00 */
[----:B------:R-:W-:Y:S04]  /*58f60*/  STL.64 [R1+0x1118], R212 ;  /* 0x001118d401007387 */ /* 0x000fe80000100a00 */
[----:B------:R1:W-:Y:S02]  /*58f70*/  LDGSTS.E [R209+0x40f80], desc[UR60][R210.64], P3 ;  /* 0x40f80000d2d17fae */ /* 0x0003e4000992187c */
[----:B-1----:R-:W-:-:S02]  /*58f80*/  IMAD.WIDE R16, R6, 0x4, R216 ;  /* 0x0000000406107825 */ /* 0x002fc400078e02d8 */
[----:B------:R-:W4:Y:S04]  /*58f90*/  LDL.LU.64 R216, [R1+0x648] ;  /* 0x0006480001d87983 */ /* 0x000f280000300a00 */
[----:B------:R1:W-:Y:S04]  /*58fa0*/  STL.64 [R1+0x1110], R210 ;  /* 0x001110d201007387 */ /* 0x0003e80000100a00 */
[----:B------:R-:W-:Y:S04]  /*58fb0*/  STL.64 [R1+0x1108], R16 ;  /* 0x0011081001007387 */ /* 0x000fe80000100a00 */
[----:B------:R-:W4:Y:S04]  /*58fc0*/  LDL.LU.64 R204, [R1+0x640] ;  /* 0x0006400001cc7983 */ /* 0x000f280000300a00 */
[----:B------:R2:W-:Y:S01]  /*58fd0*/  LDGSTS.E [R7+0x41380], desc[UR60][R16.64], P3 ;  /* 0x4138000010077fae */ /* 0x0005e2000992187c */
[----:B------:R-:W-:-:S05]  /*58fe0*/  IMAD.WIDE R14, R6, 0x4, R214 ;  /* 0x00000004060e7825 */ /* 0x000fca00078e02d6 */
[----:B------:R1:W-:Y:S04]  /*58ff0*/  STL.64 [R1+0x1100], R14 ;  /* 0x0011000e01007387 */ /* 0x0003e80000100a00 */
[----:B------:R-:W-:Y:S01]  /*59000*/  LDGSTS.E [R252+0x41780], desc[UR60][R14.64], P3 ;  /* 0x417800000efc7fae */ /* 0x000fe2000992187c */
[----:B------:R-:W-:-:S03]  /*59010*/  IMAD.WIDE R214, R6, 0x4, R198 ;  /* 0x0000000406d67825 */ /* 0x000fc600078e02c6 */
[----:B------:R-:W4:Y:S01]  /*59020*/  LDL.LU.64 R198, [R1+0x638] ;  /* 0x0006380001c67983 */ /* 0x000f220000300a00 */
[----:B-1----:R-:W-:-:S03]  /*59030*/  IMAD.WIDE R210, R6, 0x4, R206 ;  /* 0x0000000406d27825 */ /* 0x002fc600078e02ce */
[----:B------:R-:W4:Y:S04]  /*59040*/  LDL.LU.64 R206, [R1+0x630] ;  /* 0x0006300001ce7983 */ /* 0x000f280000300a00 */
[----:B------:R3:W-:Y:S04]  /*59050*/  STL.64 [R1+0x10f8], R214 ;  /* 0x0010f8d601007387 */ /* 0x0007e80000100a00 */
[----:B------:R4:W-:Y:S04]  /*59060*/  STL.64 [R1+0x10f0], R210 ;  /* 0x0010f0d201007387 */ /* 0x0009e80000100a00 */
[----:B------:R-:W4:Y:S01]  /*59070*/  LDL.LU.64 R14, [R1+0x628] ;  /* 0x00062800010e7983 */ /* 0x000f220000300a00 */
[----:B------:R-:W-:-:S05]  /*59080*/  VIADD R212, R251, 0x200000 ;  /* 0x00200000fbd47836 */ /* 0x000fca0000000000 */
[----:B------:R3:W-:Y:S04]  /*59090*/  LDGSTS.E [R212+0x41b80], desc[UR60][R214.64], P3 ;  /* 0x41b80000d6d47fae */ /* 0x0007e8000992187c */
[----:B------:R4:W-:Y:S01]  /*590a0*/  LDGSTS.E [R209+0x41f80], desc[UR60][R210.64], P3 ;  /* 0x41f80000d2d17fae */ /* 0x0009e2000992187c */
[----:B--2---:R-:W-:-:S05]  /*590b0*/  IMAD.WIDE R16, R6, 0x4, R12 ;  /* 0x0000000406107825 */ /* 0x004fca00078e020c */
[----:B------:R1:W-:Y:S04]  /*590c0*/  STL.64 [R1+0x10e8], R16 ;  /* 0x0010e81001007387 */ /* 0x0003e80000100a00 */
[----:B------:R1:W-:Y:S01]  /*590d0*/  LDGSTS.E [R7+0x42380], desc[UR60][R16.64], P3 ;  /* 0x4238000010077fae */ /* 0x0003e2000992187c */
[----:B------:R-:W-:-:S05]  /*590e0*/  IMAD.WIDE R12, R6, 0x4, R218 ;  /* 0x00000004060c7825 */ /* 0x000fca00078e02da */
[----:B------:R2:W-:Y:S04]  /*590f0*/  STL.64 [R1+0x10e0], R12 ;  /* 0x0010e00c01007387 */ /* 0x0005e80000100a00 */
[----:B------:R-:W2:Y:S04]  /*59100*/  LDL.LU.64 R218, [R1+0x620] ;  /* 0x0006200001da7983 */ /* 0x000ea80000300a00 */
[----:B------:R2:W-:Y:S01]  /*59110*/  LDGSTS.E [R252+0x42780], desc[UR60][R12.64], P3 ;  /* 0x427800000cfc7fae */ /* 0x0005e2000992187c */
[----:B---3--:R-:W-:-:S03]  /*59120*/  IMAD.WIDE R214, R6, 0x4, R200 ;  /* 0x0000000406d67825 */ /* 0x008fc600078e02c8 */
[----:B------:R-:W3:Y:S04]  /*59130*/  LDL.LU.64 R200, [R1+0x618] ;  /* 0x0006180001c87983 */ /* 0x000ee80000300a00 */
[----:B------:R2:W-:Y:S01]  /*59140*/  LDGSTS.E [R212+0x42b80], desc[UR60][R214.64], P3 ;  /* 0x42b80000d6d47fae */ /* 0x0005e2000992187c */
[----:B----4-:R-:W-:-:S03]  /*59150*/  IMAD.WIDE R210, R6, 0x4, R202 ;  /* 0x0000000406d27825 */ /* 0x010fc600078e02ca */
[----:B------:R-:W4:Y:S04]  /*59160*/  LDL.LU.64 R202, [R1+0x610] ;  /* 0x0006100001ca7983 */ /* 0x000f280000300a00 */
[----:B------:R-:W-:Y:S04]  /*59170*/  STL.64 [R1+0x10d8], R214 ;  /* 0x0010d8d601007387 */ /* 0x000fe80000100a00 */
[----:B------:R-:W-:Y:S04]  /*59180*/  STL.64 [R1+0x10d0], R210 ;  /* 0x0010d0d201007387 */ /* 0x000fe80000100a00 */
[----:B------:R-:W-:Y:S01]  /*59190*/  LDGSTS.E [R209+0x42f80], desc[UR60][R210.64], P3 ;  /* 0x42f80000d2d17fae */ /* 0x000fe2000992187c */
[----:B-1----:R-:W-:-:S03]  /*591a0*/  IMAD.WIDE R16, R6, 0x4, R204 ;  /* 0x0000000406107825 */ /* 0x002fc600078e02cc */
[----:B------:R-:W4:Y:S01]  /*591b0*/  LDL.LU.64 R204, [R1+0x608] ;  /* 0x0006080001cc7983 */ /* 0x000f220000300a00 */
[----:B--2---:R-:W-:-:S05]  /*591c0*/  IMAD.WIDE R12, R6, 0x4, R216 ;  /* 0x00000004060c7825 */ /* 0x004fca00078e02d8 */
[----:B------:R1:W-:Y:S04]  /*591d0*/  STL.64 [R1+0x10c8], R12 ;  /* 0x0010c80c01007387 */ /* 0x0003e80000100a00 */
[----:B------:R2:W-:Y:S04]  /*591e0*/  STL.64 [R1+0x10c0], R16 ;  /* 0x0010c01001007387 */ /* 0x0005e80000100a00 */
[----:B------:R-:W-:Y:S04]  /*591f0*/  LDGSTS.E [R7+0x43380], desc[UR60][R12.64], P3 ;  /* 0x433800000c077fae */ /* 0x000fe8000992187c */
[----:B------:R2:W-:Y:S01]  /*59200*/  LDGSTS.E [R252+0x43780], desc[UR60][R16.64], P3 ;  /* 0x4378000010fc7fae */ /* 0x0005e2000992187c */
[----:B------:R-:W-:-:S03]  /*59210*/  IMAD.WIDE R216, R6, 0x4, R198 ;  /* 0x0000000406d87825 */ /* 0x000fc600078e02c6 */
[----:B-1----:R-:W4:Y:S04]  /*59220*/  LDL.LU.64 R12, [R1+0x600] ;  /* 0x00060000010c7983 */ /* 0x002f280000300a00 */
[----:B------:R-:W4:Y:S01]  /*59230*/  LDL.LU.64 R198, [R1+0x5f8] ;  /* 0x0005f80001c67983 */ /* 0x000f220000300a00 */
[----:B------:R-:W-:-:S03]  /*59240*/  IMAD.WIDE R212, R6, 0x4, R206 ;  /* 0x0000000406d47825 */ /* 0x000fc600078e02ce */
[----:B------:R-:W4:Y:S04]  /*59250*/  LDL.LU.64 R206, [R1+0x5f0] ;  /* 0x0005f00001ce7983 */ /* 0x000f280000300a00 */
[----:B------:R1:W-:Y:S04]  /*59260*/  STL.64 [R1+0x10b8], R216 ;  /* 0x0010b8d801007387 */ /* 0x0003e80000100a00 */
[----:B------:R-:W4:Y:S01]  /*59270*/  LDL.LU.64 R210, [R1+0x5e8] ;  /* 0x0005e80001d27983 */ /* 0x000f220000300a00 */
[----:B--2---:R-:W-:Y:S01]  /*59280*/  IMAD.WIDE R16, R6, 0x4, R14 ;  /* 0x0000000406107825 */ /* 0x004fe200078e020e */
[----:B------:R-:W-:-:S02]  /*59290*/  IADD3 R214, R251, 0x200000, RZ ;  /* 0x00200000fbd67810 */ /* 0x000fc40007ffe0ff */
[----:B------:R-:W-:Y:S04]  /*592a0*/  STL.64 [R1+0x10b0], R212 ;  /* 0x0010b0d401007387 */ /* 0x000fe80000100a00 */
[----:B------:R2:W-:Y:S04]  /*592b0*/  STL.64 [R1+0x10a8], R16 ;  /* 0x0010a81001007387 */ /* 0x0005e80000100a00 */
[----:B------:R-:W-:Y:S04]  /*592c0*/  LDGSTS.E [R214+0x43b80], desc[UR60][R216.64], P3 ;  /* 0x43b80000d8d67fae */ /* 0x000fe8000992187c */
[----:B------:R-:W-:Y:S04]  /*592d0*/  LDGSTS.E [R209+0x43f80], desc[UR60][R212.64], P3 ;  /* 0x43f80000d4d17fae */ /* 0x000fe8000992187c */
[----:B------:R2:W-:Y:S01]  /*592e0*/  LDGSTS.E [R7+0x44380], desc[UR60][R16.64], P3 ;  /* 0x4438000010077fae */ /* 0x0005e2000992187c */
[----:B------:R-:W-:-:S05]  /*592f0*/  IMAD.WIDE R14, R6, 0x4, R218 ;  /* 0x00000004060e7825 */ /* 0x000fca00078e02da */
[----:B------:R4:W-:Y:S04]  /*59300*/  STL.64 [R1+0x10a0], R14 ;  /* 0x0010a00e01007387 */ /* 0x0009e80000100a00 */
[----:B-1----:R-:W4:Y:S04]  /*59310*/  LDL.LU.64 R216, [R1+0x5e0] ;  /* 0x0005e00001d87983 */ /* 0x002f280000300a00 */
[----:B------:R1:W-:Y:S01]  /*59320*/  LDGSTS.E [R252+0x44780], desc[UR60][R14.64], P3 ;  /* 0x447800000efc7fae */ /* 0x0003e2000992187c */
[C---:B--2---:R-:W-:Y:S01]  /*59330*/  VIADD R17, R251.reuse, 0x200000 ;  /* 0x00200000fb117836 */ /* 0x044fe20000000000 */
[----:B------:R-:W-:Y:S01]  /*59340*/  IADD3 R16, R251, 0x200000, RZ ;  /* 0x00200000fb107810 */ /* 0x000fe20007ffe0ff */
[----:B---3--:R-:W-:-:S02]  /*59350*/  IMAD.WIDE R218, R6, 0x4, R200 ;  /* 0x0000000406da7825 */ /* 0x008fc400078e02c8 */
[----:B------:R-:W2:Y:S04]  /*59360*/  LDL.LU.64 R200, [R1+0x5d8] ;  /* 0x0005d80001c87983 */ /* 0x000ea80000300a00 */
[----:B------:R-:W-:Y:S01]  /*59370*/  LDGSTS.E [R17+0x44b80], desc[UR60][R218.64], P3 ;  /* 0x44b80000da117fae */ /* 0x000fe2000992187c */
[----:B----4-:R-:W-:-:S03]  /*59380*/  IMAD.WIDE R214, R6, 0x4, R202 ;  /* 0x0000000406d67825 */ /* 0x010fc600078e02ca */
[----:B------:R-:W3:Y:S04]  /*59390*/  LDL.LU.64 R202, [R1+0x5d0] ;  /* 0x0005d00001ca7983 */ /* 0x000ee80000300a00 */
[----:B------:R-:W-:Y:S04]  /*593a0*/  STL.64 [R1+0x1098], R218 ;  /* 0x001098da01007387 */ /* 0x000fe80000100a00 */
[----:B------:R-:W4:Y:S04]  /*593b0*/  LDL.LU.64 R212, [R1+0x5c8] ;  /* 0x0005c80001d47983 */ /* 0x000f280000300a00 */
[----:B------:R1:W-:Y:S04]  /*593c0*/  STL.64 [R1+0x1090], R214 ;  /* 0x001090d601007387 */ /* 0x0003e80000100a00 */
[----:B------:R1:W-:Y:S02]  /*593d0*/  LDGSTS.E [R16+0x44f80], desc[UR60][R214.64], P3 ;  /* 0x44f80000d6107fae */ /* 0x0003e4000992187c */
[----:B-1----:R-:W-:-:S02]  /*593e0*/  IMAD.WIDE R14, R6, 0x4, R204 ;  /* 0x00000004060e7825 */ /* 0x002fc400078e02cc */
[----:B------:R-:W4:Y:S04]  /*593f0*/  LDL.LU.64 R204, [R1+0x5c0] ;  /* 0x0005c00001cc7983 */ /* 0x000f280000300a00 */
[----:B------:R1:W-:Y:S04]  /*59400*/  STL.64 [R1+0x1088], R14 ;  /* 0x0010880e01007387 */ /* 0x0003e80000100a00 */
[----:B------:R1:W-:Y:S01]  /*59410*/  LDGSTS.E [R7+0x45380], desc[UR60][R14.64], P3 ;  /* 0x453800000e077fae */ /* 0x0003e2000992187c */
[----:B------:R-:W-:-:S04]  /*59420*/  IMAD.WIDE R12, R6, 0x4, R12 ;  /* 0x00000004060c7825 */ /* 0x000fc800078e020c */
[C---:B------:R-:W-:Y:S01]  /*59430*/  IMAD.WIDE R214, R6.reuse, 0x4, R198 ;  /* 0x0000000406d67825 */ /* 0x040fe200078e02c6 */
[----:B------:R1:W-:Y:S04]  /*59440*/  STL.64 [R1+0x1080], R12 ;  /* 0x0010800c01007387 */ /* 0x0003e80000100a00 */
[----:B------:R-:W4:Y:S04]  /*59450*/  LDL.LU.64 R198, [R1+0x5b8] ;  /* 0x0005b80001c67983 */ /* 0x000f280000300a00 */
[----:B------:R-:W-:Y:S04]  /*59460*/  STL.64 [R1+0x1078], R214 ;  /* 0x001078d601007387 */ /* 0x000fe80000100a00 */
[----:B------:R1:W-:Y:S04]  /*59470*/  LDGSTS.E [R252+0x45780], desc[UR60][R12.64], P3 ;  /* 0x457800000cfc7fae */ /* 0x0003e8000992187c */
[----:B------:R-:W-:Y:S01]  /*59480*/  LDGSTS.E [R17+0x45b80], desc[UR60][R214.64], P3 ;  /* 0x45b80000d6117fae */ /* 0x000fe2000992187c */
[----:B-1----:R-:W-:-:S03]  /*59490*/  IMAD.WIDE R14, R6, 0x4, R210 ;  /* 0x00000004060e7825 */ /* 0x002fc600078e02d2 */
[----:B------:R-:W4:Y:S04]  /*594a0*/  LDL.LU.64 R210, [R1+0x5b0] ;  /* 0x0005b00001d27983 */ /* 0x000f280000300a00 */
[----:B------:R-:W4:Y:S01]  /*594b0*/  LDL.LU.64 R218, [R1+0x5a8] ;  /* 0x0005a80001da7983 */ /* 0x000f220000300a00 */
[----:B------:R-:W-:-:S05]  /*594c0*/  IMAD.WIDE R206, R6, 0x4, R206 ;  /* 0x0000000406ce7825 */ /* 0x000fca00078e02ce */
[----:B------:R2:W-:Y:S04]  /*594d0*/  STL.64 [R1+0x1070], R206 ;  /* 0x001070ce01007387 */ /* 0x0005e80000100a00 */
[----:B------:R-:W-:Y:S04]  /*594e0*/  STL.64 [R1+0x1068], R14 ;  /* 0x0010680e01007387 */ /* 0x000fe80000100a00 */
[----:B------:R2:W-:Y:S04]  /*594f0*/  LDGSTS.E [R16+0x45f80], desc[UR60][R206.64], P3 ;  /* 0x45f80000ce107fae */ /* 0x0005e8000992187c */
[----:B------:R-:W-:Y:S01]  /*59500*/  LDGSTS.E [R7+0x46380], desc[UR60][R14.64], P3 ;  /* 0x463800000e077fae */ /* 0x000fe2000992187c */
[----:B------:R-:W-:-:S03]  /*59510*/  IMAD.WIDE R12, R6, 0x4, R216 ;  /* 0x00000004060c7825 */ /* 0x000fc600078e02d8 */
[----:B------:R-:W4:Y:S04]  /*59520*/  LDL.LU.64 R216, [R1+0x5a0] ;  /* 0x0005a00001d87983 */ /* 0x000f280000300a00 */
[----:B------:R-:W-:Y:S04]  /*59530*/  STL.64 [R1+0x1060], R12 ;  /* 0x0010600c01007387 */ /* 0x000fe80000100a00 */
[----:B------:R-:W-:Y:S01]  /*59540*/  LDGSTS.E [R252+0x46780], desc[UR60][R12.64], P3 ;  /* 0x467800000cfc7fae */ /* 0x000fe2000992187c */
[----:B--2---:R-:W-:-:S03]  /*59550*/  IMAD.WIDE R206, R6, 0x4, R200 ;  /* 0x0000000406ce7825 */ /* 0x004fc600078e02c8 */
[----:B------:R-:W2:Y:S04]  /*59560*/  LDL.LU.64 R200, [R1+0x598] ;  /* 0x0005980001c87983 */ /* 0x000ea80000300a00 */
[----:B------:R1:W-:Y:S04]  /*59570*/  STL.64 [R1+0x1058], R206 ;  /* 0x001058ce01007387 */ /* 0x0003e80000100a00 */
[----:B------:R1:W-:Y:S02]  /*59580*/  LDGSTS.E [R17+0x46b80], desc[UR60][R206.64], P3 ;  /* 0x46b80000ce117fae */ /* 0x0003e4000992187c */
[----:B-1----:R-:W-:-:S02]  /*59590*/  VIADD R206, R251, 0x200000 ;  /* 0x00200000fbce7836 */ /* 0x002fc40000000000 */
[----:B---3--:R-:W-:-:S04]  /*595a0*/  IMAD.WIDE R202, R6, 0x4, R202 ;  /* 0x0000000406ca7825 */ /* 0x008fc800078e02ca */
[C---:B----4-:R-:W-:Y:S01]  /*595b0*/  IMAD.WIDE R14, R6.reuse, 0x4, R212 ;  /* 0x00000004060e7825 */ /* 0x050fe200078e02d4 */
[----:B------:R-:W-:Y:S04]  /*595c0*/  STL.64 [R1+0x1050], R202 ;  /* 0x001050ca01007387 */ /* 0x000fe80000100a00 */
[----:B------:R-:W3:Y:S04]  /*595d0*/  LDL.LU.64 R212, [R1+0x590] ;  /* 0x0005900001d47983 */ /* 0x000ee80000300a00 */
[----:B------:R1:W-:Y:S04]  /*595e0*/  STL.64 [R1+0x1048], R14 ;  /* 0x0010480e01007387 */ /* 0x0003e80000100a00 */
[----:B------:R-:W-:Y:S04]  /*595f0*/  LDGSTS.E [R16+0x46f80], desc[UR60][R202.64], P3 ;  /* 0x46f80000ca107fae */ /* 0x000fe8000992187c */
[----:B------:R-:W-:Y:S01]  /*59600*/  LDGSTS.E [R7+0x47380], desc[UR60][R14.64], P3 ;  /* 0x473800000e077fae */ /* 0x000fe2000992187c */
[----:B------:R-:W-:-:S03]  /*59610*/  IMAD.WIDE R12, R6, 0x4, R204 ;  /* 0x00000004060c7825 */ /* 0x000fc600078e02cc */
[----:B------:R-:W4:Y:S04]  /*59620*/  LDL.LU.64 R204, [R1+0x588] ;  /* 0x0005880001cc7983 */ /* 0x000f280000300a00 */
[----:B------:R1:W-:Y:S04]  /*59630*/  STL.64 [R1+0x1040], R12 ;  /* 0x0010400c01007387 */ /* 0x0003e80000100a00 */
[----:B------:R1:W-:Y:S04]  /*59640*/  LDGSTS.E [R252+0x47780], desc[UR60][R12.64], P3 ;  /* 0x477800000cfc7fae */ /* 0x0003e8000992187c */
[----:B-1----:R-:W3:Y:S04]  /*59650*/  LDL.LU.64 R14, [R1+0x580] ;  /* 0x00058000010e7983 */ /* 0x002ee80000300a00 */
[----:B------:R-:W3:Y:S01]  /*59660*/  LDL.LU.64 R202, [R1+0x578] ;  /* 0x0005780001ca7983 */ /* 0x000ee20000300a00 */
[----:B------:R-:W-:-:S03]  /*59670*/  IMAD.WIDE R214, R6, 0x4, R198 ;  /* 0x0000000406d67825 */ /* 0x000fc600078e02c6 */
[----:B------:R-:W3:Y:S04]  /*59680*/  LDL.LU.64 R198, [R1+0x570] ;  /* 0x0005700001c67983 */ /* 0x000ee80000300a00 */
[----:B------:R-:W-:Y:S04]  /*59690*/  STL.64 [R1+0x1038], R214 ;  /* 0x001038d601007387 */ /* 0x000fe80000100a00 */
[----:B------:R-:W-:Y:S01]  /*596a0*/  LDGSTS.E [R206+0x47b80], desc[UR60][R214.64], P3 ;  /* 0x47b80000d6ce7fae */ /* 0x000fe2000992187c */
[----:B------:R-:W-:-:S04]  /*596b0*/  IMAD.WIDE R210, R6, 0x4, R210 ;  /* 0x0000000406d27825 */ /* 0x000fc800078e02d2 */
[C---:B------:R-:W-:Y:S01]  /*596c0*/  IMAD.WIDE R12, R6.reuse, 0x4, R218 ;  /* 0x00000004060c7825 */ /* 0x040fe200078e02da */
[----:B------:R-:W-:Y:S04]  /*596d0*/  STL.64 [R1+0x1030], R210 ;  /* 0x001030d201007387 */ /* 0x000fe80000100a00 */
[----:B------:R1:W-:Y:S04]  /*596e0*/  STL.64 [R1+0x1028], R12 ;  /* 0x0010280c01007387 */ /* 0x0003e80000100a00 */
[----:B------:R-:W3:Y:S04]  /*596f0*/  LDL.LU.64 R206, [R1+0x568] ;  /* 0x0005680001ce7983 */ /* 0x000ee80000300a00 */
[----:B------:R-:W-:Y:S04]  /*59700*/  LDGSTS.E [R209+0x47f80], desc[UR60][R210.64], P3 ;  /* 0x47f80000d2d17fae */ /* 0x000fe8000992187c */
[----:B------:R-:W-:Y:S01]  /*59710*/  LDGSTS.E [R7+0x60380], desc[UR60][R12.64], P3 ;  /* 0x603800000c077fae */ /* 0x000fe2000992187c */
[----:B------:R-:W-:-:S05]  /*59720*/  IMAD.WIDE R16, R6, 0x4, R216 ;  /* 0x0000000406107825 */ /* 0x000fca00078e02d8 */
[----:B------:R4:W-:Y:S04]  /*59730*/  STL.64 [R1+0x1020], R16 ;  /* 0x0010201001007387 */ /* 0x0009e80000100a00 */
[----:B-1----:R-:W3:Y:S04]  /*59740*/  LDL.LU.64 R12, [R1+0x560] ;  /* 0x00056000010c7983 */ /* 0x002ee80000300a00 */
[----:B------:R4:W-:Y:S01]  /*59750*/  LDGSTS.E [R252+0x60780], desc[UR60][R16.64], P3 ;  /* 0x6078000010fc7fae */ /* 0x0009e2000992187c */
[----:B------:R-:W-:Y:S01]  /*59760*/  IADD3 R216, R251, 0x200000, RZ ;  /* 0x00200000fbd87810 */ /* 0x000fe20007ffe0ff */
[----:B--2---:R-:W-:-:S02]  /*59770*/  IMAD.WIDE R218, R6, 0x4, R200 ;  /* 0x0000000406da7825 */ /* 0x004fc400078e02c8 */
[----:B------:R-:W2:Y:S04]  /*59780*/  LDL.LU.64 R200, [R1+0x558] ;  /* 0x0005580001c87983 */ /* 0x000ea80000300a00 */
[----:B------:R-:W2:Y:S04]  /*59790*/  LDL.LU.64 R214, [R1+0x550] ;  /* 0x0005500001d67983 */ /* 0x000ea80000300a00 */
[----:B------:R-:W2:Y:S04]  /*597a0*/  LDL.LU.64 R210, [R1+0x548] ;  /* 0x0005480001d27983 */ /* 0x000ea80000300a00 */
[----:B------:R1:W-:Y:S04]  /*597b0*/  STL.64 [R1+0x1018], R218 ;  /* 0x001018da01007387 */ /* 0x0003e80000100a00 */
[----:B------:R1:W-:Y:S01]  /*597c0*/  LDGSTS.E [R216+0x60b80], desc[UR60][R218.64], P3 ;  /* 0x60b80000dad87fae */ /* 0x0003e2000992187c */
[----:B----4-:R-:W-:-:S03]  /*597d0*/  IMAD.WIDE R16, R6, 0x4, R204 ;  /* 0x0000000406107825 */ /* 0x010fc600078e02cc */
[----:B------:R-:W4:Y:S01]  /*597e0*/  LDL.LU.64 R204, [R1+0x540] ;  /* 0x0005400001cc7983 */ /* 0x000f220000300a00 */
[----:B---3--:R-:W-:-:S04]  /*597f0*/  IMAD.WIDE R212, R6, 0x4, R212 ;  /* 0x0000000406d47825 */ /* 0x008fc800078e02d4 */
[C---:B------:R-:W-:Y:S01]  /*59800*/  IMAD.WIDE R14, R6.reuse, 0x4, R14 ;  /* 0x00000004060e7825 */ /* 0x040fe200078e020e */
[----:B------:R3:W-:Y:S03]  /*59810*/  STL.64 [R1+0x1010], R212 ;  /* 0x001010d401007387 */ /* 0x0007e60000100a00 */
[C---:B-1----:R-:W-:Y:S01]  /*59820*/  IMAD.WIDE R218, R6.reuse, 0x4, R202 ;  /* 0x0000000406da7825 */ /* 0x042fe200078e02ca */
[----:B------:R-:W-:Y:S04]  /*59830*/  STL.64 [R1+0x1008], R16 ;  /* 0x0010081001007387 */ /* 0x000fe80000100a00 */
[----:B------:R-:W-:Y:S04]  /*59840*/  LDGSTS.E [R209+0x60f80], desc[UR60][R212.64], P3 ;  /* 0x60f80000d4d17fae */ /* 0x000fe8000992187c */
[----:B------:R1:W-:Y:S04]  /*59850*/  STL.64 [R1+0x1000], R14 ;  /* 0x0010000e01007387 */ /* 0x0003e80000100a00 */
[----:B------:R-:W4:Y:S04]  /*59860*/  LDL.LU.64 R202, [R1+0x538] ;  /* 0x0005380001ca7983 */ /* 0x000f280000300a00 */
[----:B------:R-:W-:Y:S04]  /*59870*/  LDGSTS.E [R7+0x61380], desc[UR60][R16.64], P3 ;  /* 0x6138000010077fae */ /* 0x000fe8000992187c */
[----:B------:R1:W-:Y:S01]  /*59880*/  LDGSTS.E [R252+0x61780], desc[UR60][R14.64], P3 ;  /* 0x617800000efc7fae */ /* 0x0003e2000992187c */
[----:B------:R-:W-:-:S03]  /*59890*/  IMAD.WIDE R216, R6, 0x4, R198 ;  /* 0x0000000406d87825 */ /* 0x000fc600078e02c6 */
[----:B------:R-:W4:Y:S04]  /*598a0*/  LDL.LU.64 R198, [R1+0x530] ;  /* 0x0005300001c67983 */ /* 0x000f280000300a00 */
[----:B------:R-:W-:Y:S04]  /*598b0*/  STL.64 [R1+0xff8], R218 ;  /* 0x000ff8da01007387 */ /* 0x000fe80000100a00 */
[----:B---3--:R-:W3:Y:S04]  /*598c0*/  LDL.LU.64 R212, [R1+0x528] ;  /* 0x0005280001d47983 */ /* 0x008ee80000300a00 */
[----:B------:R-:W-:Y:S01]  /*598d0*/  STL.64 [R1+0xff0], R216 ;  /* 0x000ff0d801007387 */ /* 0x000fe20000100a00 */
[----:B-1----:R-:W-:-:S03]  /*598e0*/  IMAD.WIDE R14, R6, 0x4, R206 ;  /* 0x00000004060e7825 */ /* 0x002fc600078e02ce */
[----:B------:R-:W3:Y:S01]  /*598f0*/  LDL.LU.64 R206, [R1+0x520] ;  /* 0x0005200001ce7983 */ /* 0x000ee20000300a00 */
[C---:B------:R-:W-:Y:S01]  /*59900*/  VIADD R17, R251.reuse, 0x200000 ;  /* 0x00200000fb117836 */ /* 0x040fe20000000000 */
[----:B------:R-:W-:Y:S02]  /*59910*/  IADD3 R16, R251, 0x200000, RZ ;  /* 0x00200000fb107810 */ /* 0x000fe40007ffe0ff */
[----:B------:R1:W-:Y:S04]  /*59920*/  STL.64 [R1+0xfe8], R14 ;  /* 0x000fe80e01007387 */ /* 0x0003e80000100a00 */
[----:B------:R-:W-:Y:S04]  /*59930*/  LDGSTS.E [R17+0x61b80], desc[UR60][R218.64], P3 ;  /* 0x61b80000da117fae */ /* 0x000fe8000992187c */
[----:B------:R-:W-:Y:S04]  /*59940*/  LDGSTS.E [R16+0x61f80], desc[UR60][R216.64], P3 ;  /* 0x61f80000d8107fae */ /* 0x000fe8000992187c */
[----:B------:R1:W-:Y:S01]  /*59950*/  LDGSTS.E [R7+0x62380], desc[UR60][R14.64], P3 ;  /* 0x623800000e077fae */ /* 0x0003e2000992187c */
[----:B------:R-:W-:-:S05]  /*59960*/  IMAD.WIDE R12, R6, 0x4, R12 ;  /* 0x00000004060c7825 */ /* 0x000fca00078e020c */
[----:B------:R4:W-:Y:S04]  /*59970*/  STL.64 [R1+0xfe0], R12 ;  /* 0x000fe00c01007387 */ /* 0x0009e80000100a00 */
[----:B------:R4:W-:Y:S01]  /*59980*/  LDGSTS.E [R252+0x62780], desc[UR60][R12.64], P3 ;  /* 0x627800000cfc7fae */ /* 0x0009e2000992187c */
[----:B--2---:R-:W-:-:S04]  /*59990*/  IMAD.WIDE R200, R6, 0x4, R200 ;  /* 0x0000000406c87825 */ /* 0x004fc800078e02c8 */
[----:B------:R-:W-:-:S04]  /*599a0*/  IMAD.WIDE R214, R6, 0x4, R214 ;  /* 0x0000000406d67825 */ /* 0x000fc800078e02d6 */
[C---:B-1----:R-:W-:Y:S01]  /*599b0*/  IMAD.WIDE R14, R6.reuse, 0x4, R210 ;  /* 0x00000004060e7825 */ /* 0x042fe200078e02d2 */
[----:B------:R1:W-:Y:S04]  /*599c0*/  STL.64 [R1+0xfd8], R200 ;  /* 0x000fd8c801007387 */ /* 0x0003e80000100a00 */
[----:B------:R-:W-:Y:S04]  /*599d0*/  STL.64 [R1+0xfd0], R214 ;  /* 0x000fd0d601007387 */ /* 0x000fe80000100a00 */
[----:B------:R3:W-:Y:S04]  /*599e0*/  STL.64 [R1+0xfc8], R14 ;  /* 0x000fc80e01007387 */ /* 0x0007e80000100a00 */
[----:B------:R-:W2:Y:S04]  /*599f0*/  LDL.LU.64 R216, [R1+0x518] ;  /* 0x0005180001d87983 */ /* 0x000ea80000300a00 */
[----:B------:R-:W2:Y:S04]  /*59a00*/  LDL.LU.64 R210, [R1+0x510] ;  /* 0x0005100001d27983 */ /* 0x000ea80000300a00 */
[----:B------:R-:W-:Y:S04]  /*59a10*/  LDGSTS.E [R17+0x62b80], desc[UR60][R200.64], P3 ;  /* 0x62b80000c8117fae */ /* 0x000fe8000992187c */
[----:B------:R-:W-:Y:S04]  /*59a20*/  LDGSTS.E [R16+0x62f80], desc[UR60][R214.64], P3 ;  /* 0x62f80000d6107fae */ /* 0x000fe8000992187c */
[----:B------:R3:W-:Y:S01]  /*59a30*/  LDGSTS.E [R7+0x63380], desc[UR60][R14.64], P3 ;  /* 0x633800000e077fae */ /* 0x0007e2000992187c */
[----:B----4-:R-:W-:-:S05]  /*59a40*/  IMAD.WIDE R12, R6, 0x4, R204 ;  /* 0x00000004060c7825 */ /* 0x010fca00078e02cc */
[----:B------:R4:W-:Y:S04]  /*59a50*/  STL.64 [R1+0xfc0], R12 ;  /* 0x000fc00c01007387 */ /* 0x0009e80000100a00 */
[----:B------:R-:W2:Y:S04]  /*59a60*/  LDL.LU.64 R204, [R1+0x508] ;  /* 0x0005080001cc7983 */ /* 0x000ea80000300a00 */
[----:B-1----:R-:W2:Y:S04]  /*59a70*/  LDL.LU.64 R200, [R1+0x500] ;  /* 0x0005000001c87983 */ /* 0x002ea80000300a00 */
[----:B------:R-:W2:Y:S04]  /*59a80*/  LDL.LU.64 R218, [R1+0x4f8] ;  /* 0x0004f80001da7983 */ /* 0x000ea80000300a00 */
[----:B------:R-:W-:Y:S01]  /*59a90*/  LDGSTS.E [R252+0x63780], desc[UR60][R12.64], P3 ;  /* 0x637800000cfc7fae */ /* 0x000fe2000992187c */
[----:B------:R-:W-:-:S05]  /*59aa0*/  IMAD.WIDE R202, R6, 0x4, R202 ;  /* 0x0000000406ca7825 */ /* 0x000fca00078e02ca */
[----:B------:R-:W-:Y:S04]  /*59ab0*/  STL.64 [R1+0xfb8], R202 ;  /* 0x000fb8ca01007387 */ /* 0x000fe80000100a00 */
[----:B------:R-:W-:Y:S01]  /*59ac0*/  LDGSTS.E [R17+0x63b80], desc[UR60][R202.64], P3 ;  /* 0x63b80000ca117fae */ /* 0x000fe2000992187c */
[----:B------:R-:W-:-:S04]  /*59ad0*/  IMAD.WIDE R198, R6, 0x4, R198 ;  /* 0x0000000406c67825 */ /* 0x000fc800078e02c6 */
[C---:B---3--:R-:W-:Y:S01]  /*59ae0*/  IMAD.WIDE R14, R6.reuse, 0x4, R212 ;  /* 0x00000004060e7825 */ /* 0x048fe200078e02d4 */
[----:B------:R1:W-:Y:S04]  /*59af0*/  STL.64 [R1+0xfb0], R198 ;  /* 0x000fb0c601007387 */ /* 0x0003e80000100a00 */
[----:B------:R3:W-:Y:S04]  /*59b00*/  STL.64 [R1+0xfa8], R14 ;  /* 0x000fa80e01007387 */ /* 0x0007e80000100a00 */
[----:B------:R-:W-:Y:S04]  /*59b10*/  LDGSTS.E [R16+0x63f80], desc[UR60][R198.64], P3 ;  /* 0x63f80000c6107fae */ /* 0x000fe8000992187c */
[----:B------:R4:W-:Y:S01]  /*59b20*/  LDGSTS.E [R7+0x64380], desc[UR60][R14.64], P3 ;  /* 0x643800000e077fae */ /* 0x0009e2000992187c */
[----:B------:R-:W-:Y:S01]  /*59b30*/  VIADD R214, R251, 0x200000 ;  /* 0x00200000fbd67836 */ /* 0x000fe20000000000 */
[----:B----4-:R-:W4:Y:S01]  /*59b40*/  LDC R7, c[0x0][0x230] ;  /* 0x00008c00ff077b82 */ /* 0x010f220000000800 */
[----:B------:R-:W-:-:S05]  /*59b50*/  IMAD.WIDE R12, R6, 0x4, R206 ;  /* 0x00000004060c7825 */ /* 0x000fca00078e02ce */
[----:B------:R4:W-:Y:S04]  /*59b60*/  STL.64 [R1+0xfa0], R12 ;  /* 0x000fa00c01007387 */ /* 0x0009e80000100a00 */
[----:B------:R-:W4:Y:S04]  /*59b70*/  LDL.LU.64 R206, [R1+0x4e8] ;  /* 0x0004e80001ce7983 */ /* 0x000f280000300a00 */
[----:B-1----:R-:W4:Y:S04]  /*59b80*/  LDL.LU.64 R198, [R1+0x4d8] ;  /* 0x0004d80001c67983 */ /* 0x002f280000300a00 */
[----:B------:R-:W4:Y:S04]  /*59b90*/  LDL.LU.64 R202, [R1+0x4c8] ;  /* 0x0004c80001ca7983 */ /* 0x000f280000300a00 */
[----:B---3--:R-:W3:Y:S04]  /*59ba0*/  LDL.LU.64 R14, [R1+0x4b8] ;  /* 0x0004b800010e7983 */ /* 0x008ee80000300a00 */
[----:B------:R-:W3:Y:S04]  /*59bb0*/  LDL.LU.64 R212, [R1+0x4a8] ;  /* 0x0004a80001d47983 */ /* 0x000ee80000300a00 */
[----:B------:R4:W-:Y:S01]  /*59bc0*/  LDGSTS.E [R252+0x64780], desc[UR60][R12.64], P3 ;  /* 0x647800000cfc7fae */ /* 0x0009e2000992187c */
[----:B--2---:R-:W-:-:S04]  /*59bd0*/  IMAD.WIDE R216, R6, 0x4, R216 ;  /* 0x0000000406d87825 */ /* 0x004fc800078e02d8 */
[C---:B------:R-:W-:Y:S01]  /*59be0*/  IMAD.WIDE R210, R6.reuse, 0x4, R210 ;  /* 0x0000000406d27825 */ /* 0x040fe200078e02d2 */
[----:B------:R1:W-:Y:S04]  /*59bf0*/  STL.64 [R1+0xf98], R216 ;  /* 0x000f98d801007387 */ /* 0x0003e80000100a00 */
[----:B------:R2:W-:Y:S04]  /*59c00*/  STL.64 [R1+0xf90], R210 ;  /* 0x000f90d201007387 */ /* 0x0005e80000100a00 */
[----:B------:R-:W-:Y:S04]  /*59c10*/  LDGSTS.E [R214+0x64b80], desc[UR60][R216.64], P3 ;  /* 0x64b80000d8d67fae */ /* 0x000fe8000992187c */
[----:B------:R-:W-:Y:S01]  /*59c20*/  LDGSTS.E [R209+0x64f80], desc[UR60][R210.64], P3 ;  /* 0x64f80000d2d17fae */ /* 0x000fe2000992187c */
[----:B------:R-:W-:-:S04]  /*59c30*/  IMAD.WIDE R204, R6, 0x4, R204 ;  /* 0x0000000406cc7825 */ /* 0x000fc800078e02cc */
[----:B------:R-:W-:-:S04]  /*59c40*/  IMAD.WIDE R200, R6, 0x4, R200 ;  /* 0x0000000406c87825 */ /* 0x000fc800078e02c8 */
[C---:B----4-:R-:W-:Y:S01]  /*59c50*/  IMAD.WIDE R12, R6.reuse, 0x4, R218 ;  /* 0x00000004060c7825 */ /* 0x050fe200078e02da */
[----:B------:R4:W-:Y:S04]  /*59c60*/  STL.64 [R1+0xf88], R204 ;  /* 0x000f88cc01007387 */ /* 0x0009e80000100a00 */
[----:B-1----:R-:W3:Y:S04]  /*59c70*/  LDL.LU.64 R216, [R1+0x498] ;  /* 0x0004980001d87983 */ /* 0x002ee80000300a00 */
[----:B------:R1:W-:Y:S04]  /*59c80*/  STL.64 [R1+0xf80], R200 ;  /* 0x000f80c801007387 */ /* 0x0003e80000100a00 */
[----:B------:R-:W3:Y:S04]  /*59c90*/  LDL.LU.64 R214, [R1+0x488] ;  /* 0x0004880001d67983 */ /* 0x000ee80000300a00 */
[----:B------:R1:W-:Y:S04]  /*59ca0*/  STL.64 [R1+0xf78], R12 ;  /* 0x000f780c01007387 */ /* 0x0003e80000100a00 */
[----:B------:R-:W3:Y:S04]  /*59cb0*/  LDL.LU.64 R218, [R1+0x478] ;  /* 0x0004780001da7983 */ /* 0x000ee80000300a00 */
[----:B--2---:R-:W2:Y:S04]  /*59cc0*/  LDL.LU.64 R210, [R1+0x468] ;  /* 0x0004680001d27983 */ /* 0x004ea80000300a00 */
[----:B------:R4:W-:Y:S04]  /*59cd0*/  LDGSTS.E [R17+0x65380], desc[UR60][R204.64], P3 ;  /* 0x65380000cc117fae */ /* 0x0009e8000992187c */
[----:B------:R3:W-:Y:S04]  /*59ce0*/  LDGSTS.E [R16+0x65780], desc[UR60][R200.64], P3 ;  /* 0x65780000c8107fae */ /* 0x0007e8000992187c */
[----:B------:R1:W-:Y:S01]  /*59cf0*/  LDGSTS.E [R252+0x65b80], desc[UR60][R12.64], P3 ;  /* 0x65b800000cfc7fae */ /* 0x0003e2000992187c */
[----:B----4-:R-:W-:Y:S01]  /*59d00*/  IADD3 R204, R251, 0x200000, RZ ;  /* 0x00200000fbcc7810 */ /* 0x010fe20007ffe0ff */
[----:B------:R-:W-:-:S04]  /*59d10*/  IMAD.WIDE R206, R6, 0x4, R206 ;  /* 0x0000000406ce7825 */ /* 0x000fc800078e02ce */
[----:B------:R-:W-:-:S04]  /*59d20*/  IMAD.WIDE R198, R6, 0x4, R198 ;  /* 0x0000000406c67825 */ /* 0x000fc800078e02c6 */
[----:B------:R-:W-:-:S04]  /*59d30*/  IMAD.WIDE R202, R6, 0x4, R202 ;  /* 0x0000000406ca7825 */ /* 0x000fc800078e02ca */
[----:B---3--:R-:W-:-:S04]  /*59d40*/  IMAD.WIDE R16, R6, 0x4, R14 ;  /* 0x0000000406107825 */ /* 0x008fc800078e020e */
[----:B------:R-:W-:Y:S01]  /*59d50*/  IMAD.WIDE R14, R6, 0x4, R212 ;  /* 0x00000004060e7825 */ /* 0x000fe200078e02d4 */
[----:B------:R3:W-:Y:S04]  /*59d60*/  STL.64 [R1+0xf70], R206 ;  /* 0x000f70ce01007387 */ /* 0x0007e80000100a00 */
[----:B------:R4:W-:Y:S04]  /*59d70*/  STL.64 [R1+0xf68], R198 ;  /* 0x000f68c601007387 */ /* 0x0009e80000100a00 */
[----:B------:R-:W-:Y:S04]  /*59d80*/  LDGSTS.E [R204+0x65f80], desc[UR60][R206.64], P3 ;  /* 0x65f80000cecc7fae */ /* 0x000fe8000992187c */
[----:B------:R4:W-:Y:S01]  /*59d90*/  STL.64 [R1+0xf60], R202 ;  /* 0x000f60ca01007387 */ /* 0x0009e20000100a00 */
[C---:B-1----:R-:W-:Y:S01]  /*59da0*/  VIADD R201, R251.reuse, 0x200000 ;  /* 0x00200000fbc97836 */ /* 0x042fe20000000000 */
[C---:B------:R-:W-:Y:S01]  /*59db0*/  IADD3 R200, R251.reuse, 0x200000, RZ ;  /* 0x00200000fbc87810 */ /* 0x040fe20007ffe0ff */
[C---:B------:R-:W-:Y:S01]  /*59dc0*/  VIADD R13, R251.reuse, 0x200000 ;  /* 0x00200000fb0d7836 */ /* 0x040fe20000000000 */
[----:B------:R-:W1:Y:S02]  /*59dd0*/  LDC R12, c[0x0][0x230] ;  /* 0x00008c00ff0c7b82 */ /* 0x000e640000000800 */
[----:B------:R-:W-:Y:S04]  /*59de0*/  LDGSTS.E [R201+0x66380], desc[UR60][R198.64], P3 ;  /* 0x66380000c6c97fae */ /* 0x000fe8000992187c */
[----:B------:R4:W-:Y:S04]  /*59df0*/  LDGSTS.E [R200+0x66780], desc[UR60][R202.64], P3 ;  /* 0x66780000cac87fae */ /* 0x0009e8000992187c */
[----:B------:R1:W-:Y:S04]  /*59e00*/  LDGSTS.E [R13+0x66b80], desc[UR60][R16.64], P3 ;  /* 0x66b80000100d7fae */ /* 0x0003e8000992187c */
[----:B------:R2:W-:Y:S04]  /*59e10*/  LDGSTS.E [R252+0x66f80], desc[UR60][R14.64], P3 ;  /* 0x66f800000efc7fae */ /* 0x0005e8000992187c */
[----:B------:R-:W2:Y:S04]  /*59e20*/  LDL.LU.64 R204, [R1+0x460] ;  /* 0x0004600001cc7983 */ /* 0x000ea80000300a00 */
[----:B------:R1:W-:Y:S04]  /*59e30*/  STL.64 [R1+0xf58], R16 ;  /* 0x000f581001007387 */ /* 0x0003e80000100a00 */
[----:B------:R-:W2:Y:S04]  /*59e40*/  LDL.LU.64 R212, [R1+0x458] ;  /* 0x0004580001d47983 */ /* 0x000ea80000300a00 */
[----:B------:R2:W-:Y:S04]  /*59e50*/  STL.64 [R1+0xf50], R14 ;  /* 0x000f500e01007387 */ /* 0x0005e80000100a00 */
[----:B---3--:R-:W3:Y:S04]  /*59e60*/  LDL.LU.64 R206, [R1+0x450] ;  /* 0x0004500001ce7983 */ /* 0x008ee80000300a00 */
[----:B----4-:R-:W4:Y:S01]  /*59e70*/  LDL.LU.64 R198, [R1+0x4b48] ;  /* 0x004b480001c67983 */ /* 0x010f220000300a00 */
[----:B------:R-:W-:Y:S01]  /*59e80*/  VIADD R202, R251, 0x200000 ;  /* 0x00200000fbca7836 */ /* 0x000fe20000000000 */
[----:B------:R-:W-:Y:S01]  /*59e90*/  IADD3 R7, R7, -0x181, RZ ;  /* 0xfffffe7f07077810 */ /* 0x000fe20007ffe0ff */
[----:B------:R-:W-:-:S03]  /*59ea0*/  IMAD.SHL.U32 R5, R5, 0x80, RZ ;  /* 0x0000008005057824 */ /* 0x000fc600078e00ff */
[----:B------:R-:W-:Y:S01]  /*59eb0*/  ISETP.GE.U32.AND P1, PT, R7, 0x7ffffe00, PT ;  /* 0x7ffffe000700780c */ /* 0x000fe20003f26070 */
[----:B------:R-:W-:-:S04]  /*59ec0*/  IMAD.WIDE R216, R6, 0x4, R216 ;  /* 0x0000000406d87825 */ /* 0x000fc800078e02d8 */
[----:B------:R-:W-:-:S04]  /*59ed0*/  IMAD.WIDE R214, R6, 0x4, R214 ;  /* 0x0000000406d67825 */ /* 0x000fc800078e02d6 */
[----:B-1----:R-:W-:-:S04]  /*59ee0*/  IMAD.WIDE R16, R6, 0x4, R218 ;  /* 0x0000000406107825 */ /* 0x002fc800078e02da */
[----:B--2---:R-:W-:-:S04]  /*59ef0*/  IMAD.WIDE R14, R6, 0x4, R210 ;  /* 0x00000004060e7825 */ /* 0x004fc800078e02d2 */
[C---:B------:R-:W-:Y:S01]  /*59f00*/  VIADD R203, R0.reuse, 0x100000 ;  /* 0x0010000000cb7836 */ /* 0x040fe20000000000 */
[----:B------:R1:W-:Y:S04]  /*59f10*/  STL.64 [R1+0xf48], R216 ;  /* 0x000f48d801007387 */ /* 0x0003e80000100a00 */
[----:B------:R-:W-:Y:S04]  /*59f20*/  STL.64 [R1+0xf40], R214 ;  /* 0x000f40d601007387 */ /* 0x000fe80000100a00 */
[----:B------:R-:W2:Y:S04]  /*59f30*/  LDL.LU.64 R210, [R1+0x448] ;  /* 0x0004480001d27983 */ /* 0x000ea80000300a00 */
[----:B------:R-:W-:Y:S04]  /*59f40*/  STL.64 [R1+0xf38], R16 ;  /* 0x000f381001007387 */ /* 0x000fe80000100a00 */
[----:B------:R-:W-:Y:S04]  /*59f50*/  LDGSTS.E [R200+0x67380], desc[UR60][R216.64], P3 ;  /* 0x67380000d8c87fae */ /* 0x000fe8000992187c */
[----:B------:R1:W-:Y:S04]  /*59f60*/  LDGSTS.E [R202+0x67780], desc[UR60][R214.64], P3 ;  /* 0x67780000d6ca7fae */ /* 0x0003e8000992187c */
[----:B------:R-:W-:Y:S04]  /*59f70*/  LDGSTS.E [R13+0x67b80], desc[UR60][R16.64], P3 ;  /* 0x67b80000100d7fae */ /* 0x000fe8000992187c */
[----:B------:R1:W-:Y:S04]  /*59f80*/  LDGSTS.E [R252+0x67f80], desc[UR60][R14.64], P3 ;  /* 0x67f800000efc7fae */ /* 0x0003e8000992187c */
[----:B------:R-:W0:Y:S01]  /*59f90*/  LDGDEPBAR ;  /* 0x00000000000079af */ /* 0x000e220000000000 */
[----:B------:R-:W-:Y:S08]  /*59fa0*/  BAR.SYNC.DEFER_BLOCKING 0x0 ;  /* 0x0000000000007b1d */ /* 0x000ff00000010000 */
[----:B------:R-:W4:Y:S01]  /*59fb0*/  LDC R6, c[0x0][0x230] ;  /* 0x00008c00ff067b82 */ /* 0x000f220000000800 */
[----:B------:R-:W2:Y:S04]  /*59fc0*/  LDL.LU.64 R200, [R1+0x440] ;  /* 0x0004400001c87983 */ /* 0x000ea80000300a00 */
[----:B------:R1:W-:Y:S04]  /*59fd0*/  STL.64 [R1+0xf30], R14 ;  /* 0x000f300e01007387 */ /* 0x0003e80000100a00 */
[----:B------:R-:W2:Y:S04]  /*59fe0*/  LDL.LU.64 R218, [R1+0x438] ;  /* 0x0004380001da7983 */ /* 0x000ea80000300a00 */
[----:B-1----:R-:W2:Y:S01]  /*59ff0*/  LDL.LU.64 R216, [R1+0x430] ;  /* 0x0004300001d87983 */ /* 0x002ea20000300a00 */
[----:B------:R-:W-:Y:S01]  /*5a000*/  VIADD R202, R0, 0x100000 ;  /* 0x0010000000ca7836 */ /* 0x000fe20000000000 */
[----:B------:R-:W1:Y:S01]  /*5a010*/  LDC R7, c[0x0][0x230] ;  /* 0x00008c00ff077b82 */ /* 0x000e620000000800 */
[----:B------:R-:W-:Y:S01]  /*5a020*/  IADD3 R15, R12, -0x182, RZ ;  /* 0xfffffe7e0c0f7810 */ /* 0x000fe20007ffe0ff */
[----:B------:R-:W-:-:S04]  /*5a030*/  IMAD.WIDE R204, R5, 0x4, R204 ;  /* 0x0000000405cc7825 */ /* 0x000fc800078e02cc */
[----:B------:R-:W-:-:S04]  /*5a040*/  IMAD.WIDE R16, R5, 0x4, R212 ;  /* 0x0000000405107825 */ /* 0x000fc800078e02d4 */
[----:B---3--:R-:W-:Y:S01]  /*5a050*/  IMAD.WIDE R12, R5, 0x4, R206 ;  /* 0x00000004050c7825 */ /* 0x008fe200078e02ce */
[----:B------:R3:W-:Y:S04]  /*5a060*/  STL.64 [R1+0xf28], R204 ;  /* 0x000f28cc01007387 */ /* 0x0007e80000100a00 */
[----:B------:R1:W-:Y:S04]  /*5a070*/  STL.64 [R1+0xf20], R16 ;  /* 0x000f201001007387 */ /* 0x0003e80000100a00 */
[----:B------:R1:W-:Y:S04]  /*5a080*/  STL.64 [R1+0xf18], R12 ;  /* 0x000f180c01007387 */ /* 0x0003e80000100a00 */
[----:B------:R-:W-:Y:S01]  /*5a090*/  @!PT LDS RZ, [RZ] ;  /* 0x00000000fffff984 */ /* 0x000fe20000000800 */
[----:B------:R-:W-:Y:S01]  /*5a0a0*/  @!PT LDS RZ, [RZ] ;  /* 0x00000000fffff984 */ /* 0x000fe20000000800 */
[----:B------:R-:W-:Y:S01]  /*5a0b0*/  @!PT LDS RZ, [RZ] ;  /* 0x00000000fffff984 */ /* 0x000fe20000000800 */
[----:B------:R-:W-:Y:S04]  /*5a0c0*/  LDGSTS.E [R202+-0x40000], desc[UR60][R204.64], !P1 ;  /* 0xc0000000ccca7fae */ /* 0x000fe8000c92187c */
[----:B------:R-:W2:Y:S04]  /*5a0d0*/  LDL.LU.64 R206, [R1+0x428] ;  /* 0x0004280001ce7983 */ /* 0x000ea80000300a00 */
[----:B---3--:R-:W3:Y:S04]  /*5a0e0*/  LDL.LU.64 R204, [R1+0x420] ;  /* 0x0004200001cc7983 */ /* 0x008ee80000300a00 */
[----:B------:R-:W3:Y:S04]  /*5a0f0*/  LDL.LU.64 R214, [R1+0x418] ;  /* 0x0004180001d67983 */ /* 0x000ee80000300a00 */
[----:B------:R-:W3:Y:S01]  /*5a100*/  LDL.LU.64 R212, [R1+0x410] ;  /* 0x0004100001d47983 */ /* 0x000ee20000300a00 */
[----:B------:R-:W-:-:S02]  /*5a110*/  IADD3 R14, R0, 0x100000, RZ ;  /* 0x00100000000e7810 */ /* 0x000fc40007ffe0ff */
[----:B------:R-:W-:Y:S01]  /*5a120*/  ISETP.GE.U32.AND P2, PT, R15, 0x7ffffdff, PT ;  /* 0x7ffffdff0f00780c */ /* 0x000fe20003f46070 */
[C---:B------:R-:W-:Y:S02]  /*5a130*/  VIADD R252, R0.reuse, 0x100000 ;  /* 0x0010000000fc7836 */ /* 0x040fe40000000000 */
[----:B------:R1:W-:Y:S04]  /*5a140*/  LDGSTS.E [R14+-0x3c000], desc[UR60][R16.64], !P1 ;  /* 0xc4000000100e7fae */ /* 0x0003e8000c92187c */
[----:B------:R1:W-:Y:S01]  /*5a150*/  LDGSTS.E [R252+-0x38000], desc[UR60][R12.64], !P1 ;  /* 0xc80000000cfc7fae */ /* 0x0003e2000c92187c */
[----:B------:R-:W-:Y:S01]  /*5a160*/  IADD3 R15, R0, 0x100000, RZ ;  /* 0x00100000000f7810 */ /* 0x000fe20007ffe0ff */
[----:B----4-:R-:W-:Y:S02]  /*5a170*/  VIADD R6, R6, 0xfffffe7d ;  /* 0xfffffe7d06067836 */ /* 0x010fe40000000000 */
[----:B--2---:R-:W-:-:S05]  /*5a180*/  IMAD.WIDE R210, R5, 0x4, R210 ;  /* 0x0000000405d27825 */ /* 0x004fca00078e02d2 */
[----:B------:R2:W-:Y:S04]  /*5a190*/  STL.64 [R1+0xf10], R210 ;  /* 0x000f10d201007387 */ /* 0x0005e80000100a00 */
[----:B------:R-:W-:Y:S01]  /*5a1a0*/  LDGSTS.E [R202+-0x34000], desc[UR60][R210.64], !P1 ;  /* 0xcc000000d2ca7fae */ /* 0x000fe2000c92187c */
[----:B------:R-:W-:-:S04]  /*5a1b0*/  IMAD.WIDE R200, R5, 0x4, R200 ;  /* 0x0000000405c87825 */ /* 0x000fc800078e02c8 */
[----:B-1----:R-:W-:-:S04]  /*5a1c0*/  IMAD.WIDE R16, R5, 0x4, R218 ;  /* 0x0000000405107825 */ /* 0x002fc800078e02da */
[----:B------:R-:W-:Y:S01]  /*5a1d0*/  IMAD.WIDE R12, R5, 0x4, R216 ;  /* 0x00000004050c7825 */ /* 0x000fe200078e02d8 */
[----:B------:R1:W-:Y:S04]  /*5a1e0*/  STL.64 [R1+0xf08], R200 ;  /* 0x000f08c801007387 */ /* 0x0003e80000100a00 */
[----:B------:R4:W-:Y:S04]  /*5a1f0*/  STL.64 [R1+0xf00], R16 ;  /* 0x000f001001007387 */ /* 0x0009e80000100a00 */
[----:B--2---:R-:W2:Y:S04]  /*5a200*/  LDL.LU.64 R210, [R1+0x408] ;  /* 0x0004080001d27983 */ /* 0x004ea80000300a00 */
[----:B------:R4:W-:Y:S04]  /*5a210*/  STL.64 [R1+0xef8], R12 ;  /* 0x000ef80c01007387 */ /* 0x0009e80000100a00 */
[----:B------:R-:W-:Y:S01]  /*5a220*/  LDGSTS.E [R15+-0x3fffc], desc[UR60][R200.64], !P2 ;  /* 0xc0004000c80f7fae */ /* 0x000fe2000d12187c */
[----:B------:R-:W-:-:S03]  /*5a230*/  ISETP.GE.U32.AND P1, PT, R6, 0x7ffffdfe, PT ;  /* 0x7ffffdfe0600780c */ /* 0x000fc60003f26070 */
[----:B------:R4:W-:Y:S04]  /*5a240*/  LDGSTS.E [R14+-0x3bffc], desc[UR60][R16.64], !P2 ;  /* 0xc4004000100e7fae */ /* 0x0009e8000d12187c */
[----:B------:R4:W-:Y:S01]  /*5a250*/  LDGSTS.E [R252+-0x37ffc], desc[UR60][R12.64], !P2 ;  /* 0xc80040000cfc7fae */ /* 0x0009e2000d12187c */
[----:B------:R-:W4:Y:S03]  /*5a260*/  LDC R6, c[0x0][0x230] ;  /* 0x00008c00ff067b82 */ /* 0x000f260000000800 */
[----:B-1----:R-:W2:Y:S04]  /*5a270*/  LDL.LU.64 R200, [R1+0x400] ;  /* 0x0004000001c87983 */ /* 0x002ea80000300a00 */
[----:B------:R-:W2:Y:S04]  /*5a280*/  LDL.LU.64 R218, [R1+0x3f8] ;  /* 0x0003f80001da7983 */ /* 0x000ea80000300a00 */
[----:B------:R-:W2:Y:S01]  /*5a290*/  LDL.LU.64 R216, [R1+0x3f0] ;  /* 0x0003f00001d87983 */ /* 0x000ea20000300a00 */
[----:B------:R-:W-:-:S04]  /*5a2a0*/  IMAD.WIDE R206, R5, 0x4, R206 ;  /* 0x0000000405ce7825 */ /* 0x000fc800078e02ce */
[----:B---3--:R-:W-:-:S04]  /*5a2b0*/  IMAD.WIDE R204, R5, 0x4, R204 ;  /* 0x0000000405cc7825 */ /* 0x008fc800078e02cc */
[----:B----4-:R-:W-:-:S04]  /*5a2c0*/  IMAD.WIDE R16, R5, 0x4, R214 ;  /* 0x0000000405107825 */ /* 0x010fc800078e02d6 */
[----:B------:R-:W-:Y:S01]  /*5a2d0*/  IMAD.WIDE R14, R5, 0x4, R212 ;  /* 0x00000004050e7825 */ /* 0x000fe200078e02d4 */
[----:B------:R1:W-:Y:S04]  /*5a2e0*/  STL.64 [R1+0xef0], R206 ;  /* 0x000ef0ce01007387 */ /* 0x0003e80000100a00 */
[----:B------:R3:W-:Y:S04]  /*5a2f0*/  STL.64 [R1+0xee8], R204 ;  /* 0x000ee8cc01007387 */ /* 0x0007e80000100a00 */
[----:B------:R-:W-:Y:S04]  /*5a300*/  LDGSTS.E [R203+-0x33ffc], desc[UR60][R206.64], !P2 ;  /* 0xcc004000cecb7fae */ /* 0x000fe8000d12187c */
[----:B------:R4:W-:Y:S04]  /*5a310*/  STL.64 [R1+0xee0], R16 ;  /* 0x000ee01001007387 */ /* 0x0009e80000100a00 */
[----:B------:R-:W-:Y:S01]  /*5a320*/  LDGSTS.E [R202+-0x3fff8], desc[UR60][R204.64], !P1 ;  /* 0xc0008000ccca7fae */ /* 0x000fe2000c92187c */
[----:B------:R-:W-:Y:S01]  /*5a330*/  IADD3 R13, R7, -0x184, RZ ;  /* 0xfffffe7c070d7810 */ /* 0x000fe20007ffe0ff */
[----:B------:R-:W4:Y:S02]  /*5a340*/  LDC R12, c[0x0][0x230] ;  /* 0x00008c00ff0c7b82 */ /* 0x000f240000000800 */
[----:B-1----:R-:W4:Y:S04]  /*5a350*/  LDL.LU.64 R206, [R1+0x3e8] ;  /* 0x0003e80001ce7983 */ /* 0x002f280000300a00 */
[----:B------:R1:W-:Y:S04]  /*5a360*/  STL.64 [R1+0xed8], R14 ;  /* 0x000ed80e01007387 */ /* 0x0003e80000100a00 */
[----:B---3--:R-:W3:Y:S04]  /*5a370*/  LDL.LU.64 R204, [R1+0x260] ;  /* 0x0002600001cc7983 */ /* 0x008ee80000300a00 */
[----:B------:R-:W3:Y:S04]  /*5a380*/  LDL.LU.64 R214, [R1+0x258] ;  /* 0x0002580001d67983 */ /* 0x000ee80000300a00 */
[----:B------:R-:W3:Y:S01]  /*5a390*/  LDL.LU.64 R212, [R1+0x250] ;  /* 0x0002500001d47983 */ /* 0x000ee20000300a00 */
[----:B------:R-:W-:-:S02]  /*5a3a0*/  IADD3 R7, R0, 0x100000, RZ ;  /* 0x0010000000077810 */ /* 0x000fc40007ffe0ff */
[----:B------:R-:W-:Y:S01]  /*5a3b0*/  ISETP.GE.U32.AND P2, PT, R13, 0x7ffffdfd, PT ;  /* 0x7ffffdfd0d00780c */ /* 0x000fe20003f46070 */
[----:B------:R-:W-:Y:S02]  /*5a3c0*/  VIADD R13, R0, 0x100000 ;  /* 0x00100000000d7836 */ /* 0x000fe40000000000 */
[----:B------:R4:W-:Y:S04]  /*5a3d0*/  LDGSTS.E [R7+-0x3bff8], desc[UR60][R16.64], !P1 ;  /* 0xc400800010077fae */ /* 0x0009e8000c92187c */
[----:B------:R1:W-:Y:S01]  /*5a3e0*/  LDGSTS.E [R252+-0x37ff8], desc[UR60][R14.64], !P1 ;  /* 0xc80080000efc7fae */ /* 0x0003e2000c92187c */
[----:B------:R-:W-:Y:S01]  /*5a3f0*/  IADD3 R6, R6, -0x1a1, RZ ;  /* 0xfffffe5f06067810 */ /* 0x000fe20007ffe0ff */
[----:B--2---:R-:W-:-:S05]  /*5a400*/  IMAD.WIDE R210, R5, 0x4, R210 ;  /* 0x0000000405d27825 */ /* 0x004fca00078e02d2 */
[----:B------:R2:W-:Y:S04]  /*5a410*/  STL.64 [R1+0xed0], R210 ;  /* 0x000ed0d201007387 */ /* 0x0005e80000100a00 */
[----:B------:R-:W-:Y:S01]  /*5a420*/  LDGSTS.E [R202+-0x33ff8], desc[UR60][R210.64], !P1 ;  /* 0xcc008000d2ca7fae */ /* 0x000fe2000c92187c */
[----:B------:R-:W-:-:S04]  /*5a430*/  IMAD.WIDE R200, R5, 0x4, R200 ;  /* 0x0000000405c87825 */ /* 0x000fc800078e02c8 */
[----:B----4-:R-:W-:-:S04]  /*5a440*/  IMAD.WIDE R16, R5, 0x4, R218 ;  /* 0x0000000405107825 */ /* 0x010fc800078e02da */
[----:B-1----:R-:W-:Y:S01]  /*5a450*/  IMAD.WIDE R14, R5, 0x4, R216 ;  /* 0x00000004050e7825 */ /* 0x002fe200078e02d8 */
[----:B------:R1:W-:Y:S04]  /*5a460*/  STL.64 [R1+0xec8], R200 ;  /* 0x000ec8c801007387 */ /* 0x0003e80000100a00 */
[----:B------:R-:W-:Y:S04]  /*5a470*/  STL.64 [R1+0xec0], R16 ;  /* 0x000ec01001007387 */ /* 0x000fe80000100a00 */
[----:B--2---:R-:W2:Y:S04]  /*5a480*/  LDL.LU.64 R210, [R1+0x248] ;  /* 0x0002480001d27983 */ /* 0x004ea80000300a00 */
[----:B------:R4:W-:Y:S04]  /*5a490*/  STL.64 [R1+0xeb8], R14 ;  /* 0x000eb80e01007387 */ /* 0x0009e80000100a00 */
[----:B------:R-:W-:Y:S01]  /*5a4a0*/  LDGSTS.E [R13+-0x3fff4], desc[UR60][R200.64], !P2 ;  /* 0xc000c000c80d7fae */ /* 0x000fe2000d12187c */
[----:B------:R-:W-:-:S03]  /*5a4b0*/  ISETP.GE.U32.AND P1, PT, R6, 0x7ffffde0, PT ;  /* 0x7ffffde00600780c */ /* 0x000fc60003f26070 */
[----:B------:R-:W-:Y:S04]  /*5a4c0*/  LDGSTS.E [R7+-0x3bff4], desc[UR60][R16.64], !P2 ;  /* 0xc400c00010077fae */ /* 0x000fe8000d12187c */
[----:B------:R4:W-:Y:S01]  /*5a4d0*/  LDGSTS.E [R252+-0x37ff4], desc[UR60][R14.64], !P2 ;  /* 0xc800c0000efc7fae */ /* 0x0009e2000d12187c */
[----:B------:R-:W3:Y:S03]  /*5a4e0*/  LDC R6, c[0x0][0x230] ;  /* 0x00008c00ff067b82 */ /* 0x000ee60000000800 */
[----:B-1----:R-:W2:Y:S04]  /*5a4f0*/  LDL.LU.64 R200, [R1+0x240] ;  /* 0x0002400001c87983 */ /* 0x002ea80000300a00 */
[----:B------:R-:W2:Y:S04]  /*5a500*/  LDL.LU.64 R218, [R1+0x238] ;  /* 0x0002380001da7983 */ /* 0x000ea80000300a00 */
[----:B------:R-:W2:Y:S01]  /*5a510*/  LDL.LU.64 R216, [R1+0x230] ;  /* 0x0002300001d87983 */ /* 0x000ea20000300a00 */
[----:B----4-:R-:W-:Y:S01]  /*5a520*/  VIADD R15, R12, 0xfffffe5e ;  /* 0xfffffe5e0c0f7836 */ /* 0x010fe20000000000 */
[----:B------:R-:W1:Y:S01]  /*5a530*/  LDC R7, c[0x0][0x230] ;  /* 0x00008c00ff077b82 */ /* 0x000e620000000800 */
[----:B------:R-:W-:-:S04]  /*5a540*/  IMAD.WIDE R206, R5, 0x4, R206 ;  /* 0x0000000405ce7825 */ /* 0x000fc800078e02ce */
[----:B---3--:R-:W-:-:S04]  /*5a550*/  IMAD.WIDE R204, R5, 0x4, R204 ;  /* 0x0000000405cc7825 */ /* 0x008fc800078e02cc */
[----:B------:R-:W-:-:S04]  /*5a560*/  IMAD.WIDE R16, R5, 0x4, R214 ;  /* 0x0000000405107825 */ /* 0x000fc800078e02d6 */
[----:B------:R-:W-:Y:S01]  /*5a570*/  IMAD.WIDE R12, R5, 0x4, R212 ;  /* 0x00000004050c7825 */ /* 0x000fe200078e02d4 */
[----:B------:R-:W-:Y:S04]  /*5a580*/  STL.64 [R1+0xeb0], R206 ;  /* 0x000eb0ce01007387 */ /* 0x000fe80000100a00 */
[----:B------:R3:W-:Y:S04]  /*5a590*/  STL.64 [R1+0xea8], R204 ;  /* 0x000ea8cc01007387 */ /* 0x0007e80000100a00 */
[----:B------:R4:W-:Y:S04]  /*5a5a0*/  LDGSTS.E [R203+-0x33ff4], desc[UR60][R206.64], !P2 ;  /* 0xcc00c000cecb7fae */ /* 0x0009e8000d12187c */
[----:B------:R-:W-:Y:S04]  /*5a5b0*/  LDGSTS.E [R202+-0x30000], desc[UR60][R204.64], !P1 ;  /* 0xd0000000ccca7fae */ /* 0x000fe8000c92187c */
[----:B------:R1:W-:Y:S04]  /*5a5c0*/  STL.64 [R1+0xea0], R16 ;  /* 0x000ea01001007387 */ /* 0x0003e80000100a00 */
[----:B---3--:R-:W3:Y:S04]  /*5a5d0*/  LDL.LU.64 R204, [R1+0x228] ;  /* 0x0002280001cc7983 */ /* 0x008ee80000300a00 */
[----:B------:R1:W-:Y:S04]  /*5a5e0*/  STL.64 [R1+0xe98], R12 ;  /* 0x000e980c01007387 */ /* 0x0003e80000100a00 */
[----:B------:R-:W3:Y:S04]  /*5a5f0*/  LDL.LU.64 R202, [R1+0x220] ;  /* 0x0002200001ca7983 */ /* 0x000ee80000300a00 */
[----:B------:R-:W3:Y:S04]  /*5a600*/  LDL.LU.64 R214, [R1+0x218] ;  /* 0x0002180001d67983 */ /* 0x000ee80000300a00 */
[----:B------:R-:W3:Y:S01]  /*5a610*/  LDL.LU.64 R212, [R1+0x210] ;  /* 0x0002100001d47983 */ /* 0x000ee20000300a00 */
[C---:B------:R-:W-:Y:S01]  /*5a620*/  IADD3 R14, R0.reuse, 0x100000, RZ ;  /* 0x00100000000e7810 */ /* 0x040fe20007ffe0ff */
[----:B----4-:R-:W-:-:S04]  /*5a630*/  VIADD R206, R0, 0x100000 ;  /* 0x0010000000ce7836 */ /* 0x010fc80000000000 */
[----:B------:R1:W-:Y:S04]  /*5a640*/  LDGSTS.E [R14+-0x2c000], desc[UR60][R16.64], !P1 ;  /* 0xd4000000100e7fae */ /* 0x0003e8000c92187c */
[----:B------:R4:W-:Y:S01]  /*5a650*/  LDGSTS.E [R252+-0x28000], desc[UR60][R12.64], !P1 ;  /* 0xd80000000cfc7fae */ /* 0x0009e2000c92187c */
[----:B------:R-:W-:Y:S01]  /*5a660*/  ISETP.GE.U32.AND P2, PT, R15, 0x7ffffddf, PT ;  /* 0x7ffffddf0f00780c */ /* 0x000fe20003f46070 */
[----:B------:R-:W-:Y:S01]  /*5a670*/  VIADD R6, R6, 0xfffffe5d ;  /* 0xfffffe5d06067836 */ /* 0x000fe20000000000 */
[----:B------:R-:W-:Y:S01]  /*5a680*/  IADD3 R15, R0, 0x100000, RZ ;  /* 0x00100000000f7810 */ /* 0x000fe20007ffe0ff */
[----:B--2---:R-:W-:-:S05]  /*5a690*/  IMAD.WIDE R210, R5, 0x4, R210 ;  /* 0x0000000405d27825 */ /* 0x004fca00078e02d2 */
[----:B------:R2:W-:Y:S04]  /*5a6a0*/  STL.64 [R1+0xe90], R210 ;  /* 0x000e90d201007387 */ /* 0x0005e80000100a00 */
[----:B------:R-:W-:Y:S01]  /*5a6b0*/  LDGSTS.E [R206+-0x24000], desc[UR60][R210.64], !P1 ;  /* 0xdc000000d2ce7fae */ /* 0x000fe2000c92187c */
[----:B------:R-:W-:-:S04]  /*5a6c0*/  IMAD.WIDE R200, R5, 0x4, R200 ;  /* 0x0000000405c87825 */ /* 0x000fc800078e02c8 */
[----:B-1----:R-:W-:-:S04]  /*5a6d0*/  IMAD.WIDE R16, R5, 0x4, R218 ;  /* 0x0000000405107825 */ /* 0x002fc800078e02da */
[----:B----4-:R-:W-:Y:S01]  /*5a6e0*/  IMAD.WIDE R12, R5, 0x4, R216 ;  /* 0x00000004050c7825 */ /* 0x010fe200078e02d8 */
[----:B------:R1:W-:Y:S04]  /*5a6f0*/  STL.64 [R1+0xe88], R200 ;  /* 0x000e88c801007387 */ /* 0x0003e80000100a00 */
[----:B------:R4:W-:Y:S04]  /*5a700*/  STL.64 [R1+0xe80], R16 ;  /* 0x000e801001007387 */ /* 0x0009e80000100a00 */
[----:B--2---:R-:W2:Y:S04]  /*5a710*/  LDL.LU.64 R210, [R1+0x208] ;  /* 0x0002080001d27983 */ /* 0x004ea80000300a00 */
[----:B------:R4:W-:Y:S04]  /*5a720*/  STL.64 [R1+0xe78], R12 ;  /* 0x000e780c01007387 */ /* 0x0009e80000100a00 */
[----:B------:R-:W2:Y:S04]  /*5a730*/  LDL.LU.64 R206, [R1+0x200] ;  /* 0x0002000001ce7983 */ /* 0x000ea80000300a00 */
[----:B------:R-:W2:Y:S04]  /*5a740*/  LDL.LU.64 R218, [R1+0x1f8] ;  /* 0x0001f80001da7983 */ /* 0x000ea80000300a00 */
[----:B------:R-:W2:Y:S01]  /*5a750*/  LDL.LU.64 R216, [R1+0x1f0] ;  /* 0x0001f00001d87983 */ /* 0x000ea20000300a00 */
[----:B------:R-:W-:-:S03]  /*5a760*/  ISETP.GE.U32.AND P1, PT, R6, 0x7ffffdde, PT ;  /* 0x7ffffdde0600780c */ /* 0x000fc60003f26070 */
[----:B------:R1:W-:Y:S04]  /*5a770*/  LDGSTS.E [R15+-0x2fffc], desc[UR60][R200.64], !P2 ;  /* 0xd0004000c80f7fae */ /* 0x0003e8000d12187c */
[----:B------:R4:W-:Y:S04]  /*5a780*/  LDGSTS.E [R14+-0x2bffc], desc[UR60][R16.64], !P2 ;  /* 0xd4004000100e7fae */ /* 0x0009e8000d12187c */
[----:B------:R4:W-:Y:S01]  /*5a790*/  LDGSTS.E [R252+-0x27ffc], desc[UR60][R12.64], !P2 ;  /* 0xd80040000cfc7fae */ /* 0x0009e2000d12187c */
[----:B------:R-:W4:Y:S01]  /*5a7a0*/  LDC R6, c[0x0][0x230] ;  /* 0x00008c00ff067b82 */ /* 0x000f220000000800 */
[C---:B-1----:R-:W-:Y:S01]  /*5a7b0*/  VIADD R201, R0.reuse, 0x100000 ;  /* 0x0010000000c97836 */ /* 0x042fe20000000000 */
[----:B------:R-:W-:-:S06]  /*5a7c0*/  IADD3 R200, R0, 0x100000, RZ ;  /* 0x0010000000c87810 */ /* 0x000fcc0007ffe0ff */
[----:B------:R-:W1:Y:S01]  /*5a7d0*/  LDC R15, c[0x0][0x230] ;  /* 0x00008c00ff0f7b82 */ /* 0x000e620000000800 */
[----:B---3--:R-:W-:-:S04]  /*5a7e0*/  IMAD.WIDE R204, R5, 0x4, R204 ;  /* 0x0000000405cc7825 */ /* 0x008fc800078e02cc */
[----:B------:R-:W-:-:S04]  /*5a7f0*/  IMAD.WIDE R202, R5, 0x4, R202 ;  /* 0x0000000405ca7825 */ /* 0x000fc800078e02ca */
[----:B----4-:R-:W-:-:S04]  /*5a800*/  IMAD.WIDE R16, R5, 0x4, R214 ;  /* 0x0000000405107825 */ /* 0x010fc800078e02d6 */
[----:B------:R-:W-:Y:S01]  /*5a810*/  IMAD.WIDE R12, R5, 0x4, R212 ;  /* 0x00000004050c7825 */ /* 0x000fe200078e02d4 */
[----:B------:R-:W-:Y:S04]  /*5a820*/  STL.64 [R1+0xe70], R204 ;  /* 0x000e70cc01007387 */ /* 0x000fe80000100a00 */
[----:B------:R3:W-:Y:S04]  /*5a830*/  STL.64 [R1+0xe68], R202 ;  /* 0x000e68ca01007387 */ /* 0x0007e80000100a00 */
[----:B------:R4:W-:Y:S04]  /*5a840*/  LDGSTS.E [R201+-0x23ffc], desc[UR60][R204.64], !P2 ;  /* 0xdc004000ccc97fae */ /* 0x0009e8000d12187c */
[----:B------:R-:W-:Y:S04]  /*5a850*/  LDGSTS.E [R200+-0x2fff8], desc[UR60][R202.64], !P1 ;  /* 0xd0008000cac87fae */ /* 0x000fe8000c92187c */
[----:B------:R1:W-:Y:S04]  /*5a860*/  STL.64 [R1+0xe60], R16 ;  /* 0x000e601001007387 */ /* 0x0003e80000100a00 */
[----:B------:R-:W2:Y:S04]  /*5a870*/  LDL.LU.64 R200, [R1+0x1e8] ;  /* 0x0001e80001c87983 */ /* 0x000ea80000300a00 */
[----:B------:R1:W-:Y:S04]  /*5a880*/  STL.64 [R1+0xe58], R12 ;  /* 0x000e580c01007387 */ /* 0x0003e80000100a00 */
[----:B---3--:R-:W3:Y:S04]  /*5a890*/  LDL.LU.64 R202, [R1+0x60] ;  /* 0x0000600001ca7983 */ /* 0x008ee80000300a00 */
[----:B------:R-:W3:Y:S04]  /*5a8a0*/  LDL.LU.64 R214, [R1+0x58] ;  /* 0x0000580001d67983 */ /* 0x000ee80000300a00 */
[----:B------:R-:W3:Y:S01]  /*5a8b0*/  LDL.LU.64 R212, [R1+0x50] ;  /* 0x0000500001d47983 */ /* 0x000ee20000300a00 */
[----:B------:R-:W-:Y:S01]  /*5a8c0*/  IADD3 R14, R7, -0x1a4, RZ ;  /* 0xfffffe5c070e7810 */ /* 0x000fe20007ffe0ff */
[----:B------:R-:W-:-:S03]  /*5a8d0*/  VIADD R7, R0, 0x100000 ;  /* 0x0010000000077836 */ /* 0x000fc60000000000 */
[----:B------:R-:W-:Y:S02]  /*5a8e0*/  ISETP.GE.U32.AND P2, PT, R14, 0x7ffffddd, PT ;  /* 0x7ffffddd0e00780c */ /* 0x000fe40003f46070 */
[C---:B----4-:R-:W-:Y:S01]  /*5a8f0*/  IADD3 R204, R0.reuse, 0x100000, RZ ;  /* 0x0010000000cc7810 */ /* 0x050fe20007ffe0ff */
[----:B------:R1:W-:Y:S04]  /*5a900*/  LDGSTS.E [R7+-0x2bff8], desc[UR60][R16.64], !P1 ;  /* 0xd400800010077fae */ /* 0x0003e8000c92187c */
[----:B------:R4:W-:Y:S01]  /*5a910*/  LDGSTS.E [R252+-0x27ff8], desc[UR60][R12.64], !P1 ;  /* 0xd80080000cfc7fae */ /* 0x0009e2000c92187c */
[----:B------:R-:W-:Y:S01]  /*5a920*/  VIADD R14, R0, 0x100000 ;  /* 0x00100000000e7836 */ /* 0x000fe20000000000 */
[----:B------:R-:W-:Y:S02]  /*5a930*/  IADD3 R6, R6, -0x1c1, RZ ;  /* 0xfffffe3f06067810 */ /* 0x000fe40007ffe0ff */
[----:B------:R-:W-:Y:S01]  /*5a940*/  IADD3 R209, R0, 0x100000, RZ ;  /* 0x0010000000d17810 */ /* 0x000fe20007ffe0ff */
[----:B--2---:R-:W-:-:S04]  /*5a950*/  IMAD.WIDE R210, R5, 0x4, R210 ;  /* 0x0000000405d27825 */ /* 0x004fc800078e02d2 */
[----:B------:R-:W-:-:S04]  /*5a960*/  IMAD.WIDE R206, R5, 0x4, R206 ;  /* 0x0000000405ce7825 */ /* 0x000fc800078e02ce */
[----:B-1----:R-:W-:-:S04]  /*5a970*/  IMAD.WIDE R16, R5, 0x4, R218 ;  /* 0x0000000405107825 */ /* 0x002fc800078e02da */
[----:B----4-:R-:W-:Y:S01]  /*5a980*/  IMAD.WIDE R12, R5, 0x4, R216 ;  /* 0x00000004050c7825 */ /* 0x010fe200078e02d8 */
[----:B------:R-:W-:Y:S04]  /*5a990*/  STL.64 [R1+0xe50], R210 ;  /* 0x000e50d201007387 */ /* 0x000fe80000100a00 */
[----:B------:R1:W-:Y:S04]  /*5a9a0*/  STL.64 [R1+0xe48], R206 ;  /* 0x000e48ce01007387 */ /* 0x0003e80000100a00 */
[----:B------:R-:W-:Y:S04]  /*5a9b0*/  LDGSTS.E [R204+-0x23ff8], desc[UR60][R210.64], !P1 ;  /* 0xdc008000d2cc7fae */ /* 0x000fe8000c92187c */
[----:B------:R2:W-:Y:S04]  /*5a9c0*/  STL.64 [R1+0xe40], R16 ;  /* 0x000e401001007387 */ /* 0x0005e80000100a00 */
[----:B------:R-:W-:Y:S04]  /*5a9d0*/  LDGSTS.E [R14+-0x2fff4], desc[UR60][R206.64], !P2 ;  /* 0xd000c000ce0e7fae */ /* 0x000fe8000d12187c */
[----:B------:R4:W-:Y:S01]  /*5a9e0*/  LDGSTS.E [R7+-0x2bff4], desc[UR60][R16.64], !P2 ;  /* 0xd400c00010077fae */ /* 0x0009e2000d12187c */
[----:B------:R-:W-:Y:S01]  /*5a9f0*/  ISETP.GE.U32.AND P1, PT, R6, 0x7ffffdc0, PT ;  /* 0x7ffffdc00600780c */ /* 0x000fe20003f26070 */
[----:B------:R-:W-:-:S02]  /*5aa00*/  VIADD R216, R0, 0x100000 ;  /* 0x0010000000d87836 */ /* 0x000fc40000000000 */
[----:B------:R3:W-:Y:S01]  /*5aa10*/  LDGSTS.E [R252+-0x27ff4], desc[UR60][R12.64], !P2 ;  /* 0xd800c0000cfc7fae */ /* 0x0007e2000d12187c */
[----:B------:R-:W3:Y:S03]  /*5aa20*/  LDC R6, c[0x0][0x230] ;  /* 0x00008c00ff067b82 */ /* 0x000ee60000000800 */
[----:B------:R-:W3:Y:S04]  /*5aa30*/  LDL.LU.64 R204, [R1+0x48] ;  /* 0x0000480001cc7983 */ /* 0x000ee80000300a00 */
[----:B------:R3:W-:Y:S04]  /*5aa40*/  STL.64 [R1+0xe38], R12 ;  /* 0x000e380c01007387 */ /* 0x0007e80000100a00 */
[----:B-1----:R-:W3:Y:S04]  /*5aa50*/  LDL.LU.64 R206, [R1+0x40] ;  /* 0x0000400001ce7983 */ /* 0x002ee80000300a00 */
[----:B------:R-:W3:Y:S04]  /*5aa60*/  LDL.LU.64 R210, [R1+0x38] ;  /* 0x0000380001d27983 */ /* 0x000ee80000300a00 */
[----:B--2---:R-:W2:Y:S01]  /*5aa70*/  LDL.LU.64 R16, [R1+0x30] ;  /* 0x0000300001107983 */ /* 0x004ea20000300a00 */
[----:B----4-:R-:W1:Y:S01]  /*5aa80*/  LDC R7, c[0x0][0x230] ;  /* 0x00008c00ff077b82 */ /* 0x010e620000000800 */
[----:B------:R-:W-:-:S04]  /*5aa90*/  IMAD.WIDE R200, R5, 0x4, R200 ;  /* 0x0000000405c87825 */ /* 0x000fc800078e02c8 */
[----:B---3--:R-:W-:-:S04]  /*5aaa0*/  IMAD.WIDE R202, R5, 0x4, R202 ;  /* 0x0000000405ca7825 */ /* 0x008fc800078e02ca */
[----:B------:R-:W-:-:S04]  /*5aab0*/  IMAD.WIDE R218, R5, 0x4, R214 ;  /* 0x0000000405da7825 */ /* 0x000fc800078e02d6 */
[----:B------:R-:W-:Y:S01]  /*5aac0*/  IMAD.WIDE R12, R5, 0x4, R212 ;  /* 0x00000004050c7825 */ /* 0x000fe200078e02d4 */
[----:B------:R3:W-:Y:S04]  /*5aad0*/  STL.64 [R1+0xe30], R200 ;  /* 0x000e30c801007387 */ /* 0x0007e80000100a00 */
[----:B------:R4:W-:Y:S04]  /*5aae0*/  STL.64 [R1+0xe28], R202 ;  /* 0x000e28ca01007387 */ /* 0x0009e80000100a00 */
[----:B------:R-:W2:Y:S04]  /*5aaf0*/  LDL.LU.64 R212, [R1+0x28] ;  /* 0x0000280001d47983 */ /* 0x000ea80000300a00 */
[----:B------:R-:W2:Y:S04]  /*5ab00*/  LDL.LU.64 R214, [R1+0x20] ;  /* 0x0000200001d67983 */ /* 0x000ea80000300a00 */
[----:B------:R1:W-:Y:S04]  /*5ab10*/  STL.64 [R1+0xe20], R218 ;  /* 0x000e20da01007387 */ /* 0x0003e80000100a00 */
[----:B------:R-:W-:Y:S04]  /*5ab20*/  LDGSTS.E [R216+-0x23ff4], desc[UR60][R200.64], !P2 ;  /* 0xdc00c000c8d87fae */ /* 0x000fe8000d12187c */
[----:B------:R-:W-:Y:S01]  /*5ab30*/  LDGSTS.E [R14+-0x20000], desc[UR60][R202.64], !P1 ;  /* 0xe0000000ca0e7fae */ /* 0x000fe2000c92187c */
[----:B------:R-:W-:-:S03]  /*5ab40*/  VIADD R5, R15, 0xfffffe3e ;  /* 0xfffffe3e0f057836 */ /* 0x000fc60000000000 */
[----:B------:R-:W-:Y:S04]  /*5ab50*/  LDGSTS.E [R209+-0x1c000], desc[UR60][R218.64], !P1 ;  /* 0xe4000000dad17fae */ /* 0x000fe8000c92187c */
[----:B------:R-:W-:Y:S04]  /*5ab60*/  LDGSTS.E [R252+-0x18000], desc[UR60][R12.64], !P1 ;  /* 0xe80000000cfc7fae */ /* 0x000fe8000c92187c */
[----:B---3--:R-:W3:Y:S04]  /*5ab70*/  LDL.LU.64 R200, [R1+0x4b40] ;  /* 0x004b400001c87983 */ /* 0x008ee80000300a00 */
[----:B------:R1:W-:Y:S04]  /*5ab80*/  STL.64 [R1+0xe18], R12 ;  /* 0x000e180c01007387 */ /* 0x0003e80000100a00 */
[----:B------:R-:W3:Y:S04]  /*5ab90*/  LDL.LU.64 R216, [R1+0x18] ;  /* 0x0000180001d87983 */ /* 0x000ee80000300a00 */
[----:B----4-:R-:W4:Y:S04]  /*5aba0*/  LDL.LU.64 R202, [R1+0x4b38] ;  /* 0x004b380001ca7983 */ /* 0x010f280000300a00 */
[----:B------:R-:W4:Y:S04]  /*5abb0*/  LDL.LU.64 R14, [R1+0x10] ;  /* 0x00001000010e7983 */ /* 0x000f280000300a00 */
[----:B-1----:R-:W4:Y:S04]  /*5abc0*/  LDL.LU.64 R218, [R1+0x8] ;  /* 0x0000080001da7983 */ /* 0x002f280000300a00 */
[----:B------:R-:W4:Y:S01]  /*5abd0*/  LDL.LU.64 R12, [R1] ;  /* 0x00000000010c7983 */ /* 0x000f220000300a00 */
[----:B------:R-:W-:-:S02]  /*5abe0*/  ISETP.GE.U32.AND P2, PT, R5, 0x7ffffdbf, PT ;  /* 0x7ffffdbf0500780c */ /* 0x000fc40003f46070 */
[----:B------:R-:W1:Y:S02]  /*5abf0*/  LDC R5, c[0x0][0x238] ;  /* 0x00008e00ff057b82 */ /* 0x000e640000000800 */
[----:B-1----:R-:W-:Y:S02]  /*5ac00*/  SHF.L.U32 R5, R5, 0x7, RZ ;  /* 0x0000000705057819 */ /* 0x002fe400000006ff */
[----:B------:R-:W-:-:S03]  /*5ac10*/  IADD3 R7, R7, -0x1c3, RZ ;  /* 0xfffffe3d07077810 */ /* 0x000fc60007ffe0ff */
[----:B------:R-:W-:-:S04]  /*5ac20*/  IMAD.WIDE R204, R5, 0x4, R204 ;  /* 0x0000000405cc7825 */ /* 0x000fc800078e02cc */
[----:B------:R-:W-:-:S04]  /*5ac30*/  IMAD.WIDE R206, R5, 0x4, R206 ;  /* 0x0000000405ce7825 */ /* 0x000fc800078e02ce */
[----:B------:R-:W-:-:S04]  /*5ac40*/  IMAD.WIDE R210, R5, 0x4, R210 ;  /* 0x0000000405d27825 */ /* 0x000fc800078e02d2 */
[----:B--2---:R-:W-:-:S04]  /*5ac50*/  IMAD.WIDE R16, R5, 0x4, R16 ;  /* 0x0000000405107825 */ /* 0x004fc800078e0210 */
[----:B------:R-:W-:-:S05]  /*5ac60*/  VIADD R5, R0, 0x100000 ;  /* 0x0010000000057836 */ /* 0x000fca0000000000 */
[----:B------:R-:W-:Y:S04]  /*5ac70*/  LDGSTS.E [R5+-0x14000], desc[UR60][R204.64], !P1 ;  /* 0xec000000cc057fae */ /* 0x000fe8000c92187c */
[----:B------:R-:W-:Y:S04]  /*5ac80*/  LDGSTS.E [R209+-0x1fffc], desc[UR60][R206.64], !P2 ;  /* 0xe0004000ced17fae */ /* 0x000fe8000d12187c */
[----:B------:R1:W-:Y:S01]  /*5ac90*/  LDGSTS.E [R5+-0x1bffc], desc[UR60][R210.64], !P2 ;  /* 0xe4004000d2057fae */ /* 0x0003e2000d12187c */
[----:B------:R-:W-:Y:S01]  /*5aca0*/  ISETP.GE.U32.AND P1, PT, R7, 0x7ffffdbe, PT ;  /* 0x7ffffdbe0700780c */ /* 0x000fe20003f26070 */
[----:B-1----:R-:W1:Y:S01]  /*5acb0*/  LDC R5, c[0x0][0x238] ;  /* 0x00008e00ff057b82 */ /* 0x002e620000000800 */
[----:B------:R-:W-:Y:S01]  /*5acc0*/  VIADD R7, R0, 0x100000 ;  /* 0x0010000000077836 */ /* 0x000fe20000000000 */
[----:B------:R-:W-:Y:S01]  /*5acd0*/  LDGSTS.E [R252+-0x17ffc], desc[UR60][R16.64], !P2 ;  /* 0xe800400010fc7fae */ /* 0x000fe2000d12187c */
[----:B-1----:R-:W-:-:S04]  /*5ace0*/  IMAD.SHL.U32 R5, R5, 0x80, RZ ;  /* 0x0000008005057824 */ /* 0x002fc800078e00ff */
[----:B------:R-:W-:-:S04]  /*5acf0*/  IMAD.WIDE R212, R5, 0x4, R212 ;  /* 0x0000000405d47825 */ /* 0x000fc800078e02d4 */
[C---:B------:R-:W-:Y:S01]  /*5ad00*/  IMAD.WIDE R214, R5.reuse, 0x4, R214 ;  /* 0x0000000405d67825 */ /* 0x040fe200078e02d6 */
[----:B------:R-:W-:Y:S03]  /*5ad10*/  LDGSTS.E [R7+-0x13ffc], desc[UR60][R212.64], !P2 ;  /* 0xec004000d4077fae */ /* 0x000fe6000d12187c */
[----:B---3--:R-:W-:-:S04]  /*5ad20*/  IMAD.WIDE R216, R5, 0x4, R216 ;  /* 0x0000000405d87825 */ /* 0x008fc800078e02d8 */
[----:B----4-:R-:W-:-:S04]  /*5ad30*/  IMAD.WIDE R14, R5, 0x4, R14 ;  /* 0x00000004050e7825 */ /* 0x010fc800078e020e */
[----:B------:R-:W-:-:S05]  /*5ad40*/  VIADD R5, R0, 0x100000 ;  /* 0x0010000000057836 */ /* 0x000fca0000000000 */
[----:B------:R1:W-:Y:S02]  /*5ad50*/  LDGSTS.E [R5+-0x1fff8], desc[UR60][R214.64], !P1 ;  /* 0xe0008000d6057fae */ /* 0x0003e4000c92187c */
[----:B-1----:R-:W1:Y:S02]  /*5ad60*/  LDC R5, c[0x0][0x238] ;  /* 0x00008e00ff057b82 */ /* 0x002e640000000800 */
[----:B------:R2:W-:Y:S04]  /*5ad70*/  STL.64 [R1+0xe10], R204 ;  /* 0x000e10cc01007387 */ /* 0x0005e80000100a00 */
[----:B--2---:R-:W2:Y:S04]  /*5ad80*/  LDL.LU.64 R204, [R1+0x4b30] ;  /* 0x004b300001cc7983 */ /* 0x004ea80000300a00 */
[----:B------:R3:W-:Y:S04]  /*5ad90*/  STL.64 [R1+0xe08], R206 ;  /* 0x000e08ce01007387 */ /* 0x0007e80000100a00 */
[----:B------:R4:W-:Y:S04]  /*5ada0*/  STL.64 [R1+0xe00], R210 ;  /* 0x000e00d201007387 */ /* 0x0009e80000100a00 */
[----:B---3--:R-:W3:Y:S04]  /*5adb0*/  LDL.LU.64 R206, [R1+0x4b28] ;  /* 0x004b280001ce7983 */ /* 0x008ee80000300a00 */
[----:B------:R-:W3:Y:S04]  /*5adc0*/  LDL.LU R209, [R1+0x4b20] ;  /* 0x004b200001d17983 */ /* 0x000ee80000300800 */
[----:B------:R1:W-:Y:S04]  /*5add0*/  STL.64 [R1+0xdf8], R16 ;  /* 0x000df81001007387 */ /* 0x0003e80000100a00 */
[----:B----4-:R-:W4:Y:S04]  /*5ade0*/  LDL.LU.64 R210, [R1+0x4b18] ;  /* 0x004b180001d27983 */ /* 0x010f280000300a00 */
[----:B------:R1:W-:Y:S04]  /*5adf0*/  STL.64 [R1+0xdf0], R212 ;  /* 0x000df0d401007387 */ /* 0x0003e80000100a00 */
[----:B------:R1:W-:Y:S02]  /*5ae00*/  STL.64 [R1+0xde8], R214 ;  /* 0x000de8d601007387 */ /* 0x0003e40000100a00 */
[----:B-1----:R-:W-:-:S02]  /*5ae10*/  SHF.L.U32 R5, R5, 0x7, RZ ;  /* 0x0000000705057819 */ /* 0x002fc400000006ff */
[----:B------:R-:W-:Y:S02]  /*5ae20*/  IADD3 R17, R6, -0x1c4, RZ ;  /* 0xfffffe3c06117810 */ /* 0x000fe40007ffe0ff */
[----:B------:R-:W-:Y:S01]  /*5ae30*/  IADD3 R6, R0, 0x100000, RZ ;  /* 0x0010000000067810 */ /* 0x000fe20007ffe0ff */
[----:B------:R-:W4:Y:S04]  /*5ae40*/  LDL.LU.64 R212, [R1+0x4b10] ;  /* 0x004b100001d47983 */ /* 0x000f280000300a00 */
[----:B------:R-:W4:Y:S04]  /*5ae50*/  LDL.LU R7, [R1+0x4b08] ;  /* 0x004b080001077983 */ /* 0x000f280000300800 */
[----:B------:R-:W4:Y:S04]  /*5ae60*/  LDL.LU.64 R214, [R1+0x4b00] ;  /* 0x004b000001d67983 */ /* 0x000f280000300a00 */
[----:B------:R1:W-:Y:S04]  /*5ae70*/  STL.64 [R1+0xde0], R216 ;  /* 0x000de0d801007387 */ /* 0x0003e80000100a00 */
[----:B------:R-:W-:Y:S04]  /*5ae80*/  LDGSTS.E [R6+-0x1bff8], desc[UR60][R216.64], !P1 ;  /* 0xe4008000d8067fae */ /* 0x000fe8000c92187c */
[----:B------:R1:W-:Y:S04]  /*5ae90*/  STL.64 [R1+0xdd8], R14 ;  /* 0x000dd80e01007387 */ /* 0x0003e80000100a00 */
[----:B------:R1:W-:Y:S01]  /*5aea0*/  LDGSTS.E [R252+-0x17ff8], desc[UR60][R14.64], !P1 ;  /* 0xe80080000efc7fae */ /* 0x0003e2000c92187c */
[----:B------:R-:W-:Y:S01]  /*5aeb0*/  ISETP.GE.U32.AND P2, PT, R17, 0x7ffffdbd, PT ;  /* 0x7ffffdbd1100780c */ /* 0x000fe20003f46070 */
[----:B------:R-:W1:Y:S01]  /*5aec0*/  LDC R16, c[0x0][0x230] ;  /* 0x00008c00ff107b82 */ /* 0x000e620000000800 */
[----:B------:R-:W-:-:S04]  /*5aed0*/  IMAD.WIDE R218, R5, 0x4, R218 ;  /* 0x0000000405da7825 */ /* 0x000fc800078e02da */
[C---:B------:R-:W-:Y:S01]  /*5aee0*/  IMAD.WIDE R12, R5.reuse, 0x4, R12 ;  /* 0x00000004050c7825 */ /* 0x040fe200078e020c */
[----:B-1----:R-:W4:Y:S03]  /*5aef0*/  LDL.LU.64 R216, [R1+0x4af8] ;  /* 0x004af80001d87983 */ /* 0x002f260000300a00 */
[----:B------:R-:W-:-:S04]  /*5af00*/  IMAD.WIDE R14, R5, 0x4, R242 ;  /* 0x00000004050e7825 */ /* 0x000fc800078e02f2 */
[----:B------:R-:W-:-:S04]  /*5af10*/  IMAD.WIDE R242, R5, 0x4, R240 ;  /* 0x0000000405f27825 */ /* 0x000fc800078e02f0 */
[C---:B------:R-:W-:Y:S01]  /*5af20*/  VIADD R17, R0.reuse, 0x100000 ;  /* 0x0010000000117836 */ /* 0x040fe20000000000 */
[----:B------:R-:W1:Y:S01]  /*5af30*/  LDC R240, c[0x0][0x230] ;  /* 0x00008c00fff07b82 */ /* 0x000e620000000800 */
[----:B------:R-:W-:Y:S01]  /*5af40*/  IADD3 R241, R0, 0x100000, RZ ;  /* 0x0010000000f17810 */ /* 0x000fe20007ffe0ff */
[----:B------:R-:W-:Y:S04]  /*5af50*/  LDGSTS.E [R6+-0x13ff8], desc[UR60][R218.64], !P1 ;  /* 0xec008000da067fae */ /* 0x000fe8000c92187c */
[----:B------:R-:W-:Y:S04]  /*5af60*/  LDGSTS.E [R241+-0x1fff4], desc[UR60][R12.64], !P2 ;  /* 0xe000c0000cf17fae */ /* 0x000fe8000d12187c */
[----:B------:R-:W-:Y:S04]  /*5af70*/  LDGSTS.E [R17+-0x1bff4], desc[UR60][R14.64], !P2 ;  /* 0xe400c0000e117fae */ /* 0x000fe8000d12187c */
[----:B------:R1:W-:Y:S04]  /*5af80*/  LDGSTS.E [R252+-0x17ff4], desc[UR60][R242.64], !P2 ;  /* 0xe800c000f2fc7fae */ /* 0x0003e8000d12187c */
[----:B------:R1:W-:Y:S04]  /*5af90*/  STL.64 [R1+0xdd0], R218 ;  /* 0x000dd0da01007387 */ /* 0x0003e80000100a00 */
[----:B------:R1:W-:Y:S01]  /*5afa0*/  STL.64 [R1+0xdc8], R12 ;  /* 0x000dc80c01007387 */ /* 0x0003e20000100a00 */
[----:B------:R-:W-:-:S04]  /*5afb0*/  IMAD.WIDE R44, R5, 0x4, R44 ;  /* 0x00000004052c7825 */ /* 0x000fc800078e022c */
[----:B------:R-:W-:-:S04]  /*5afc0*/  IMAD.WIDE R42, R5, 0x4, R42 ;  /* 0x00000004052a7825 */ /* 0x000fc800078e022a */
[----:B------:R-:W-:-:S04]  /*5afd0*/  IMAD.WIDE R38, R5, 0x4, R38 ;  /* 0x0000000405267825 */ /* 0x000fc800078e0226 */
[----:B------:R-:W-:-:S04]  /*5afe0*/  IMAD.WIDE R36, R5, 0x4, R36 ;  /* 0x0000000405247825 */ /* 0x000fc800078e0224 */
[----:B------:R-:W-:-:S04]  /*5aff0*/  IMAD.WIDE R32, R5, 0x4, R32 ;  /* 0x0000000405207825 */ /* 0x000fc800078e0220 */
[----:B------:R-:W-:-:S04]  /*5b000*/  IMAD.WIDE R28, R5, 0x4, R28 ;  /* 0x00000004051c7825 */ /* 0x000fc800078e021c */
[----:B------:R-:W-:-:S04]  /*5b010*/  IMAD.WIDE R26, R5, 0x4, R26 ;  /* 0x00000004051a7825 */ /* 0x000fc800078e021a */
[----:B------:R-:W-:-:S04]  /*5b020*/  IMAD.WIDE R22, R5, 0x4, R22 ;  /* 0x0000000405167825 */ /* 0x000fc800078e0216 */
[----:B------:R-:W-:Y:S01]  /*5b030*/  IMAD.WIDE R20, R5, 0x4, R20 ;  /* 0x0000000405147825 */ /* 0x000fe200078e0214 */
[----:B-1----:R-:W1:Y:S01]  /*5b040*/  LDC R252, c[0x0][0x230] ;  /* 0x00008c00fffc7b82 */ /* 0x002e620000000800 */
[----:B------:R-:W4:Y:S04]  /*5b050*/  LDL.LU.64 R218, [R1+0x4af0] ;  /* 0x004af00001da7983 */ /* 0x000f280000300a00 */
[----:B------:R1:W-:Y:S04]  /*5b060*/  STL.64 [R1+0xdc0], R14 ;  /* 0x000dc00e01007387 */ /* 0x0003e80000100a00 */
[----:B------:R-:W4:Y:S01]  /*5b070*/  LDL.LU.64 R12, [R1+0x4ae8] ;  /* 0x004ae800010c7983 */ /* 0x000f220000300a00 */
[----:B------:R-:W-:-:S03]  /*5b080*/  IADD3 R240, R240, -0x1e1, RZ ;  /* 0xfffffe1ff0f07810 */ /* 0x000fc60007ffe0ff */
[----:B------:R1:W-:Y:S01]  /*5b090*/  STL.64 [R1+0xdb8], R242 ;  /* 0x000db8f201007387 */ /* 0x0003e20000100a00 */
[----:B------:R-:W4:Y:S01]  /*5b0a0*/  LDC R6, c[0x0][0x23c] ;  /* 0x00008f00ff067b82 */ /* 0x000f220000000800 */
[----:B------:R-:W-:Y:S01]  /*5b0b0*/  ISETP.GE.U32.AND P1, PT, R240, 0x7ffffda0, PT ;  /* 0x7ffffda0f000780c */ /* 0x000fe20003f26070 */
[----:B------:R-:W-:Y:S01]  /*5b0c0*/  VIADD R240, R0, 0x100000 ;  /* 0x0010000000f07836 */ /* 0x000fe20000000000 */
[----:B-1----:R-:W2:Y:S01]  /*5b0d0*/  LDL.LU.64 R14, [R1+0x4ae0] ;  /* 0x004ae000010e7983 */ /* 0x002ea20000300a00 */
[----:B------:R-:W-:Y:S01]  /*5b0e0*/  VIADD R243, R16, 0xfffffe1e ;  /* 0xfffffe1e10f37836 */ /* 0x000fe20000000000 */
[----:B------:R-:W-:Y:S01]  /*5b0f0*/  IADD3 R242, R0, 0x100000, RZ ;  /* 0x0010000000f27810 */ /* 0x000fe20007ffe0ff */
[----:B------:R-:W-:-:S04]  /*5b100*/  IMAD.WIDE R16, R5, 0x4, R238 ;  /* 0x0000000405107825 */ /* 0x000fc800078e02ee */
[----:B------:R-:W-:Y:S01]  /*5b110*/  IMAD.WIDE R238, R5, 0x4, R46 ;  /* 0x0000000405ee7825 */ /* 0x000fe200078e022e */
[----:B------:R-:W-:Y:S01]  /*5b120*/  IADD3 R46, R0, 0x100000, RZ ;  /* 0x00100000002e7810 */ /* 0x000fe20007ffe0ff */
[----:B------:R-:W-:Y:S01]  /*5b130*/  LDGSTS.E [R242+-0x13ff4], desc[UR60][R16.64], !P2 ;  /* 0xec00c00010f27fae */ /* 0x000fe2000d12187c */
[----:B------:R-:W-:-:S03]  /*5b140*/  ISETP.GE.U32.AND P2, PT, R243, 0x7ffffd9f, PT ;  /* 0x7ffffd9ff300780c */ /* 0x000fc60003f46070 */
[----:B------:R1:W-:Y:S04]  /*5b150*/  STL.64 [R1+0xdb0], R16 ;  /* 0x000db01001007387 */ /* 0x0003e80000100a00 */
[----:B------:R1:W-:Y:S04]  /*5b160*/  STL.64 [R1+0xda8], R238 ;  /* 0x000da8ee01007387 */ /* 0x0003e80000100a00 */
[----:B------:R-:W-:Y:S04]  /*5b170*/  LDGSTS.E [R241+-0x10000], desc[UR60][R238.64], !P1 ;  /* 0xf0000000eef17fae */ /* 0x000fe8000c92187c */
[----:B------:R1:W-:Y:S04]  /*5b180*/  LDGSTS.E [R240+-0xc000], desc[UR60][R44.64], !P1 ;  /* 0xf40000002cf07fae */ /* 0x0003e8000c92187c */
[----:B------:R1:W-:Y:S04]  /*5b190*/  LDGSTS.E [R46+-0x8000], desc[UR60][R42.64], !P1 ;  /* 0xf80000002a2e7fae */ /* 0x0003e8000c92187c */
[----:B-1----:R-:W4:Y:S04]  /*5b1a0*/  LDL.LU.64 R16, [R1+0x4ad8] ;  /* 0x004ad80001107983 */ /* 0x002f280000300a00 */
[----:B------:R1:W-:Y:S04]  /*5b1b0*/  STL.64 [R1+0xda0], R44 ;  /* 0x000da02c01007387 */ /* 0x0003e80000100a00 */
[----:B------:R1:W-:Y:S01]  /*5b1c0*/  STL.64 [R1+0xd98], R42 ;  /* 0x000d982a01007387 */ /* 0x0003e20000100a00 */
[----:B------:R-:W-:-:S04]  /*5b1d0*/  IMAD.WIDE R240, R5, 0x4, R40 ;  /* 0x0000000405f07825 */ /* 0x000fc800078e0228 */
[----:B------:R-:W-:-:S04]  /*5b1e0*/  IMAD.WIDE R238, R5, 0x4, R34 ;  /* 0x0000000405ee7825 */ /* 0x000fc800078e0222 */
[----:B------:R-:W-:Y:S01]  /*5b1f0*/  VIADD R34, R252, 0xfffffe1d ;  /* 0xfffffe1dfc227836 */ /* 0x000fe20000000000 */
[C---:B------:R-:W-:Y:S01]  /*5b200*/  IADD3 R40, R0.reuse, 0x100000, RZ ;  /* 0x0010000000287810 */ /* 0x040fe20007ffe0ff */
[----:B------:R-:W-:Y:S01]  /*5b210*/  STL.64 [R1+0xd90], R240 ;  /* 0x000d90f001007387 */ /* 0x000fe20000100a00 */
[C---:B-1----:R-:W-:Y:S01]  /*5b220*/  VIADD R44, R0.reuse, 0x100000 ;  /* 0x00100000002c7836 */ /* 0x042fe20000000000 */
[C---:B------:R-:W-:Y:S01]  /*5b230*/  IADD3 R43, R0.reuse, 0x100000, RZ ;  /* 0x00100000002b7810 */ /* 0x040fe20007ffe0ff */
[----:B------:R-:W-:Y:S01]  /*5b240*/  VIADD R42, R0, 0x100000 ;  /* 0x00100000002a7836 */ /* 0x000fe20000000000 */
[----:B------:R1:W-:Y:S04]  /*5b250*/  STL.64 [R1+0xd88], R38 ;  /* 0x000d882601007387 */ /* 0x0003e80000100a00 */
[----:B------:R-:W-:Y:S04]  /*5b260*/  LDGSTS.E [R44+-0x4000], desc[UR60][R240.64], !P1 ;  /* 0xfc000000f02c7fae */ /* 0x000fe8000c92187c */
[----:B------:R1:W-:Y:S01]  /*5b270*/  LDGSTS.E [R43+-0xfffc], desc[UR60][R38.64], !P2 ;  /* 0xf0004000262b7fae */ /* 0x0003e2000d12187c */
[----:B------:R-:W-:-:S03]  /*5b280*/  ISETP.GE.U32.AND P1, PT, R34, 0x7ffffd9e, PT ;  /* 0x7ffffd9e2200780c */ /* 0x000fc60003f26070 */
[----:B------:R-:W-:Y:S04]  /*5b290*/  STL.64 [R1+0xd80], R36 ;  /* 0x000d802401007387 */ /* 0x000fe80000100a00 */
[----:B------:R-:W-:Y:S04]  /*5b2a0*/  LDGSTS.E [R42+-0xbffc], desc[UR60][R36.64], !P2 ;  /* 0xf4004000242a7fae */ /* 0x000fe8000d12187c */
[----:B------:R1:W-:Y:S04]  /*5b2b0*/  STL.64 [R1+0xd78], R238 ;  /* 0x000d78ee01007387 */ /* 0x0003e80000100a00 */
[----:B------:R1:W-:Y:S01]  /*5b2c0*/  LDGSTS.E [R40+-0x7ffc], desc[UR60][R238.64], !P2 ;  /* 0xf8004000ee287fae */ /* 0x0003e2000d12187c */
[C---:B------:R-:W-:Y:S01]  /*5b2d0*/  IADD3 R35, R0.reuse, 0x100000, RZ ;  /* 0x0010000000237810 */ /* 0x040fe20007ffe0ff */
[----:B------:R-:W-:-:S02]  /*5b2e0*/  VIADD R34, R0, 0x100000 ;  /* 0x0010000000227836 */ /* 0x000fc40000000000 */
[----:B------:R-:W-:Y:S01]  /*5b2f0*/  STL.64 [R1+0xd70], R32 ;  /* 0x000d702001007387 */ /* 0x000fe20000100a00 */
[----:B-1----:R-:W1:Y:S08]  /*5b300*/  LDC R38, c[0x0][0x230] ;  /* 0x00008c00ff267b82 */ /* 0x002e700000000800 */
[----:B------:R-:W1:Y:S08]  /*5b310*/  LDC R239, c[0x0][0x230] ;  /* 0x00008c00ffef7b82 */ /* 0x000e700000000800 */
[----:B------:R-:W3:Y:S01]  /*5b320*/  LDC R39, c[0x0][0x230] ;  /* 0x00008c00ff277b82 */ /* 0x000ee20000000800 */
[----:B------:R-:W-:-:S02]  /*5b330*/  VIADD R36, R0, 0x100000 ;  /* 0x0010000000247836 */ /* 0x000fc40000000000 */
[----:B------:R-:W-:-:S03]  /*5b340*/  IMAD.WIDE R40, R5, 0x4, R30 ;  /* 0x0000000405287825 */ /* 0x000fc600078e021e */
[----:B------:R-:W-:Y:S04]  /*5b350*/  LDGSTS.E [R36+-0x3ffc], desc[UR60][R32.64], !P2 ;  /* 0xfc00400020247fae */ /* 0x000fe8000d12187c */
[----:B------:R1:W-:Y:S04]  /*5b360*/  STL.64 [R1+0xd68], R40 ;  /* 0x000d682801007387 */ /* 0x0003e80000100a00 */
[----:B------:R-:W-:Y:S04]  /*5b370*/  LDGSTS.E [R35+-0xfff8], desc[UR60][R40.64], !P1 ;  /* 0xf000800028237fae */ /* 0x000fe8000c92187c */
[----:B------:R3:W-:Y:S04]  /*5b380*/  STL.64 [R1+0xd60], R28 ;  /* 0x000d601c01007387 */ /* 0x0007e80000100a00 */
[----:B------:R1:W-:Y:S04]  /*5b390*/  LDGSTS.E [R34+-0xbff8], desc[UR60][R28.64], !P1 ;  /* 0xf40080001c227fae */ /* 0x0003e8000c92187c */
[----:B-1----:R-:W2:Y:S04]  /*5b3a0*/  LDL.LU.64 R40, [R1+0x3e0] ;  /* 0x0003e00001287983 */ /* 0x002ea80000300a00 */
[----:B------:R1:W-:Y:S01]  /*5b3b0*/  STL.64 [R1+0xd58], R26 ;  /* 0x000d581a01007387 */ /* 0x0003e20000100a00 */
[----:B------:R-:W-:-:S03]  /*5b3c0*/  IMAD.WIDE R34, R5, 0x4, R24 ;  /* 0x0000000405227825 */ /* 0x000fc600078e0218 */
[----:B------:R-:W4:Y:S04]  /*5b3d0*/  LDL.LU.64 R42, [R1+0x3d8] ;  /* 0x0003d800012a7983 */ /* 0x000f280000300a00 */
[----:B------:R-:W4:Y:S01]  /*5b3e0*/  LDL.LU.64 R44, [R1+0x3d0] ;  /* 0x0003d000012c7983 */ /* 0x000f220000300a00 */
[----:B------:R-:W-:-:S03]  /*5b3f0*/  IMAD.WIDE R32, R5, 0x4, R18 ;  /* 0x0000000405207825 */ /* 0x000fc600078e0212 */
[----:B------:R-:W-:Y:S04]  /*5b400*/  STL.64 [R1+0xd50], R34 ;  /* 0x000d502201007387 */ /* 0x000fe80000100a00 */
[----:B------:R1:W-:Y:S04]  /*5b410*/  STL.64 [R1+0xd48], R22 ;  /* 0x000d481601007387 */ /* 0x0003e80000100a00 */
[----:B------:R-:W4:Y:S04]  /*5b420*/  LDL.LU.64 R46, [R1+0x3c8] ;  /* 0x0003c800012e7983 */ /* 0x000f280000300a00 */
[----:B------:R1:W-:Y:S04]  /*5b430*/  STL.64 [R1+0xd40], R20 ;  /* 0x000d401401007387 */ /* 0x0003e80000100a00 */
[----:B------:R4:W-:Y:S04]  /*5b440*/  STL.64 [R1+0xd38], R32 ;  /* 0x000d382001007387 */ /* 0x0009e80000100a00 */
[----:B------:R-:W4:Y:S01]  /*5b450*/  LDL.LU.64 R240, [R1+0x3c0] ;  /* 0x0003c00001f07983 */ /* 0x000f220000300a00 */
[----:B------:R-:W-:-:S03]  /*5b460*/  IADD3 R37, R239, -0x1e4, RZ ;  /* 0xfffffe1cef257810 */ /* 0x000fc60007ffe0ff */
[----:B------:R-:W4:Y:S04]  /*5b470*/  LDL.LU.64 R242, [R1+0x3b8] ;  /* 0x0003b80001f27983 */ /* 0x000f280000300a00 */
[----:B------:R-:W4:Y:S01]  /*5b480*/  LDL.LU.64 R238, [R1+0x3b0] ;  /* 0x0003b00001ee7983 */ /* 0x000f220000300a00 */
[----:B------:R-:W-:Y:S02]  /*5b490*/  ISETP.GE.U32.AND P2, PT, R37, 0x7ffffd9d, PT ;  /* 0x7ffffd9d2500780c */ /* 0x000fe40003f46070 */
[C---:B------:R-:W-:Y:S01]  /*5b4a0*/  IADD3 R30, R0.reuse, 0x100000, RZ ;  /* 0x00100000001e7810 */ /* 0x040fe20007ffe0ff */
[----:B---3--:R-:W-:Y:S02]  /*5b4b0*/  VIADD R28, R0, 0x100000 ;  /* 0x00100000001c7836 */ /* 0x008fe40000000000 */
[----:B------:R-:W-:-:S02]  /*5b4c0*/  VIADD R18, R38, 0xfffffe7b ;  /* 0xfffffe7b26127836 */ /* 0x000fc40000000000 */
[----:B------:R1:W-:Y:S04]  /*5b4d0*/  LDGSTS.E [R30+-0x7ff8], desc[UR60][R26.64], !P1 ;  /* 0xf80080001a1e7fae */ /* 0x0003e8000c92187c */
[----:B------:R-:W-:Y:S01]  /*5b4e0*/  LDGSTS.E [R28+-0x3ff8], desc[UR60][R34.64], !P1 ;  /* 0xfc008000221c7fae */ /* 0x000fe2000c92187c */
[----:B------:R-:W-:Y:S02]  /*5b4f0*/  ISETP.GE.U32.AND P1, PT, R18, 0x7ffffdfc, PT ;  /* 0x7ffffdfc1200780c */ /* 0x000fe40003f26070 */
[C---:B------:R-:W-:Y:S02]  /*5b500*/  IADD3 R24, R0.reuse, 0x100000, RZ ;  /* 0x0010000000187810 */ /* 0x040fe40007ffe0ff */
[C---:B-1----:R-:W-:Y:S01]  /*5b510*/  IADD3 R27, R0.reuse, 0x100000, RZ ;  /* 0x00100000001b7810 */ /* 0x042fe20007ffe0ff */
[----:B------:R-:W-:-:S02]  /*5b520*/  VIADD R26, R0, 0x100000 ;  /* 0x00100000001a7836 */ /* 0x000fc40000000000 */
[----:B------:R-:W-:Y:S02]  /*5b530*/  IMAD.WIDE R30, R5, 0x4, R8 ;  /* 0x00000004051e7825 */ /* 0x000fe400078e0208 */
[----:B------:R1:W-:Y:S04]  /*5b540*/  LDGSTS.E [R27+-0xfff4], desc[UR60][R22.64], !P2 ;  /* 0xf000c000161b7fae */ /* 0x0003e8000d12187c */
[----:B------:R3:W-:Y:S04]  /*5b550*/  LDGSTS.E [R26+-0xbff4], desc[UR60][R20.64], !P2 ;  /* 0xf400c000141a7fae */ /* 0x0007e8000d12187c */
[----:B------:R4:W-:Y:S01]  /*5b560*/  LDGSTS.E [R24+-0x7ff4], desc[UR60][R32.64], !P2 ;  /* 0xf800c00020187fae */ /* 0x0009e2000d12187c */
[C---:B------:R-:W-:Y:S01]  /*5b570*/  IADD3 R19, R2.reuse, 0x100000, RZ ;  /* 0x0010000002137810 */ /* 0x040fe20007ffe0ff */
[----:B------:R-:W-:-:S02]  /*5b580*/  VIADD R18, R2, 0x100000 ;  /* 0x0010000002127836 */ /* 0x000fc40000000000 */
[----:B------:R-:W-:Y:S01]  /*5b590*/  STL.64 [R1+0xd30], R30 ;  /* 0x000d301e01007387 */ /* 0x000fe20000100a00 */
[----:B------:R-:W-:Y:S01]  /*5b5a0*/  IADD3 R8, R2, 0x100000, RZ ;  /* 0x0010000002087810 */ /* 0x000fe20007ffe0ff */
[----:B-1----:R-:W1:Y:S01]  /*5b5b0*/  LDC R22, c[0x0][0x230] ;  /* 0x00008c00ff167b82 */ /* 0x002e620000000800 */
[----:B---3--:R-:W-:Y:S01]  /*5b5c0*/  VIADD R20, R0, 0x100000 ;  /* 0x0010000000147836 */ /* 0x008fe20000000000 */
[----:B------:R-:W-:-:S06]  /*5b5d0*/  IADD3 R21, R39, -0x186, RZ ;  /* 0xfffffe7a27157810 */ /* 0x000fcc0007ffe0ff */
[----:B------:R-:W3:Y:S01]  /*5b5e0*/  LDC R23, c[0x0][0x230] ;  /* 0x00008c00ff177b82 */ /* 0x000ee20000000800 */
[----:B------:R1:W-:Y:S01]  /*5b5f0*/  LDGSTS.E [R20+-0x3ff4], desc[UR60][R30.64], !P2 ;  /* 0xfc00c0001e147fae */ /* 0x0003e2000d12187c */
[----:B------:R-:W-:Y:S01]  /*5b600*/  ISETP.GE.U32.AND P2, PT, R21, 0x7ffffdfb, PT ;  /* 0x7ffffdfb1500780c */ /* 0x000fe20003f46070 */
[----:B--2---:R-:W-:-:S04]  /*5b610*/  IMAD.WIDE R28, R5, 0x4, R40 ;  /* 0x00000004051c7825 */ /* 0x004fc800078e0228 */
[----:B----4-:R-:W-:-:S04]  /*5b620*/  IMAD.WIDE R26, R5, 0x4, R42 ;  /* 0x00000004051a7825 */ /* 0x010fc800078e022a */
[C---:B------:R-:W-:Y:S01]  /*5b630*/  IMAD.WIDE R24, R5.reuse, 0x4, R44 ;  /* 0x0000000405187825 */ /* 0x040fe200078e022c */
[----:B------:R2:W-:Y:S04]  /*5b640*/  STL.64 [R1+0xd28], R28 ;  /* 0x000d281c01007387 */ /* 0x0005e80000100a00 */
[----:B------:R4:W-:Y:S04]  /*5b650*/  STL.64 [R1+0xd20], R26 ;  /* 0x000d201a01007387 */ /* 0x0009e80000100a00 */
[----:B------:R-:W3:Y:S04]  /*5b660*/  LDL.LU.64 R32, [R1+0x3a8] ;  /* 0x0003a80001207983 */ /* 0x000ee80000300a00 */
[----:B------:R2:W-:Y:S04]  /*5b670*/  LDGSTS.E [R19+-0x40000], desc[UR60][R28.64], !P1 ;  /* 0xc00000001c137fae */ /* 0x0005e8000c92187c */
[----:B------:R4:W-:Y:S04]  /*5b680*/  STL.64 [R1+0xd18], R24 ;  /* 0x000d181801007387 */ /* 0x0009e80000100a00 */
[----:B------:R-:W3:Y:S04]  /*5b690*/  LDL.LU.64 R40, [R1+0x3a0] ;  /* 0x0003a00001287983 */ /* 0x000ee80000300a00 */
[----:B------:R4:W-:Y:S04]  /*5b6a0*/  LDGSTS.E [R18+-0x3c000], desc[UR60][R26.64], !P1 ;  /* 0xc40000001a127fae */ /* 0x0009e8000c92187c */
[----:B------:R-:W3:Y:S04]  /*5b6b0*/  LDL.LU.64 R42, [R1+0x398] ;  /* 0x00039800012a7983 */ /* 0x000ee80000300a00 */
[----:B------:R4:W-:Y:S04]  /*5b6c0*/  LDGSTS.E [R8+-0x38000], desc[UR60][R24.64], !P1 ;  /* 0xc800000018087fae */ /* 0x0009e8000c92187c */
[----:B------:R-:W3:Y:S01]  /*5b6d0*/  LDL.LU.64 R44, [R1+0x390] ;  /* 0x00039000012c7983 */ /* 0x000ee20000300a00 */
[----:B-1----:R-:W-:-:S04]  /*5b6e0*/  IMAD.WIDE R20, R5, 0x4, R238 ;  /* 0x0000000405147825 */ /* 0x002fc800078e02ee */
[----:B--2---:R-:W-:-:S04]  /*5b6f0*/  IMAD.WIDE R28, R5, 0x4, R46 ;  /* 0x00000004051c7825 */ /* 0x004fc800078e022e */
[----:B----4-:R-:W-:-:S04]  /*5b700*/  IMAD.WIDE R26, R5, 0x4, R240 ;  /* 0x00000004051a7825 */ /* 0x010fc800078e02f0 */
[----:B------:R-:W-:Y:S01]  /*5b710*/  IMAD.WIDE R24, R5, 0x4, R242 ;  /* 0x0000000405187825 */ /* 0x000fe200078e02f2 */
[----:B------:R-:W-:Y:S04]  /*5b720*/  STL.64 [R1+0xd10], R28 ;  /* 0x000d101c01007387 */ /* 0x000fe80000100a00 */
[----:B------:R-:W-:Y:S04]  /*5b730*/  STL.64 [R1+0xd08], R26 ;  /* 0x000d081a01007387 */ /* 0x000fe80000100a00 */
[----:B------:R-:W2:Y:S04]  /*5b740*/  LDL.LU.64 R46, [R1+0x388] ;  /* 0x00038800012e7983 */ /* 0x000ea80000300a00 */
[----:B------:R1:W-:Y:S04]  /*5b750*/  LDGSTS.E [R19+-0x34000], desc[UR60][R28.64], !P1 ;  /* 0xcc0000001c137fae */ /* 0x0003e8000c92187c */
[----:B------:R4:W-:Y:S04]  /*5b760*/  STL.64 [R1+0xd00], R24 ;  /* 0x000d001801007387 */ /* 0x0009e80000100a00 */
[----:B------:R4:W-:Y:S04]  /*5b770*/  STL.64 [R1+0xcf8], R20 ;  /* 0x000cf81401007387 */ /* 0x0009e80000100a00 */
[----:B------:R-:W2:Y:S04]  /*5b780*/  LDL.LU.64 R240, [R1+0x380] ;  /* 0x0003800001f07983 */ /* 0x000ea80000300a00 */
[----:B------:R-:W2:Y:S04]  /*5b790*/  LDL.LU.64 R242, [R1+0x378] ;  /* 0x0003780001f27983 */ /* 0x000ea80000300a00 */
[----:B------:R-:W2:Y:S01]  /*5b7a0*/  LDL.LU.64 R238, [R1+0x370] ;  /* 0x0003700001ee7983 */ /* 0x000ea20000300a00 */
[----:B------:R-:W-:-:S03]  /*5b7b0*/  VIADD R9, R2, 0x100000 ;  /* 0x0010000002097836 */ /* 0x000fc60000000000 */
[----:B------:R-:W-:Y:S04]  /*5b7c0*/  LDGSTS.E [R18+-0x3fffc], desc[UR60][R26.64], !P2 ;  /* 0xc00040001a127fae */ /* 0x000fe8000d12187c */
[----:B------:R4:W-:Y:S01]  /*5b7d0*/  LDGSTS.E [R9+-0x3bffc], desc[UR60][R24.64], !P2 ;  /* 0xc400400018097fae */ /* 0x0009e2000d12187c */
[----:B-1----:R-:W-:-:S03]  /*5b7e0*/  IADD3 R19, R22, -0x187, RZ ;  /* 0xfffffe7916137810 */ /* 0x002fc60007ffe0ff */
[----:B------:R1:W-:Y:S01]  /*5b7f0*/  LDGSTS.E [R8+-0x37ffc], desc[UR60][R20.64], !P2 ;  /* 0xc800400014087fae */ /* 0x0003e2000d12187c */
[----:B------:R-:W-:Y:S02]  /*5b800*/  ISETP.GE.U32.AND P1, PT, R19, 0x7ffffdfa, PT ;  /* 0x7ffffdfa1300780c */ /* 0x000fe40003f26070 */
[----:B------:R-:W-:Y:S01]  /*5b810*/  IADD3 R19, R2, 0x100000, RZ ;  /* 0x0010000002137810 */ /* 0x000fe20007ffe0ff */
[----:B----4-:R-:W4:Y:S08]  /*5b820*/  LDC R24, c[0x0][0x230] ;  /* 0x00008c00ff187b82 */ /* 0x010f300000000800 */
[----:B-1----:R-:W1:Y:S01]  /*5b830*/  LDC R21, c[0x0][0x230] ;  /* 0x00008c00ff157b82 */ /* 0x002e620000000800 */
[----:B---3--:R-:W-:-:S02]  /*5b840*/  VIADD R20, R23, 0xfffffe78 ;  /* 0xfffffe7817147836 */ /* 0x008fc40000000000 */
[----:B------:R-:W-:-:S04]  /*5b850*/  IMAD.WIDE R30, R5, 0x4, R32 ;  /* 0x00000004051e7825 */ /* 0x000fc800078e0220 */
[----:B------:R-:W-:-:S04]  /*5b860*/  IMAD.WIDE R28, R5, 0x4, R40 ;  /* 0x00000004051c7825 */ /* 0x000fc800078e0228 */
[----:B------:R-:W-:-:S04]  /*5b870*/  IMAD.WIDE R26, R5, 0x4, R42 ;  /* 0x00000004051a7825 */ /* 0x000fc800078e022a */
[C---:B------:R-:W-:Y:S01]  /*5b880*/  IMAD.WIDE R22, R5.reuse, 0x4, R44 ;  /* 0x0000000405167825 */ /* 0x040fe200078e022c */
[----:B------:R2:W-:Y:S04]  /*5b890*/  STL.64 [R1+0xcf0], R30 ;  /* 0x000cf01e01007387 */ /* 0x0005e80000100a00 */
[----:B------:R3:W-:Y:S04]  /*5b8a0*/  STL.64 [R1+0xce8], R28 ;  /* 0x000ce81c01007387 */ /* 0x0007e80000100a00 */
[----:B------:R4:W-:Y:S04]  /*5b8b0*/  STL.64 [R1+0xce0], R26 ;  /* 0x000ce01a01007387 */ /* 0x0009e80000100a00 */
[----:B------:R-:W4:Y:S04]  /*5b8c0*/  LDL.LU.64 R32, [R1+0x368] ;  /* 0x0003680001207983 */ /* 0x000f280000300a00 */
[----:B------:R2:W-:Y:S04]  /*5b8d0*/  LDGSTS.E [R19+-0x33ffc], desc[UR60][R30.64], !P2 ;  /* 0xcc0040001e137fae */ /* 0x0005e8000d12187c */
[----:B------:R1:W-:Y:S04]  /*5b8e0*/  STL.64 [R1+0xcd8], R22 ;  /* 0x000cd81601007387 */ /* 0x0003e80000100a00 */
[----:B------:R3:W-:Y:S04]  /*5b8f0*/  LDGSTS.E [R18+-0x3fff8], desc[UR60][R28.64], !P1 ;  /* 0xc00080001c127fae */ /* 0x0007e8000c92187c */
[----:B------:R-:W4:Y:S04]  /*5b900*/  LDL.LU.64 R40, [R1+0x1e0] ;  /* 0x0001e00001287983 */ /* 0x000f280000300a00 */
[----:B------:R-:W4:Y:S04]  /*5b910*/  LDL.LU.64 R42, [R1+0x1d8] ;  /* 0x0001d800012a7983 */ /* 0x000f280000300a00 */
[----:B------:R-:W4:Y:S04]  /*5b920*/  LDL.LU.64 R44, [R1+0x1d0] ;  /* 0x0001d000012c7983 */ /* 0x000f280000300a00 */
[----:B------:R4:W-:Y:S04]  /*5b930*/  LDGSTS.E [R9+-0x3bff8], desc[UR60][R26.64], !P1 ;  /* 0xc40080001a097fae */ /* 0x0009e8000c92187c */
[----:B------:R1:W-:Y:S01]  /*5b940*/  LDGSTS.E [R8+-0x37ff8], desc[UR60][R22.64], !P1 ;  /* 0xc800800016087fae */ /* 0x0003e2000c92187c */
[----:B--2---:R-:W-:-:S04]  /*5b950*/  IMAD.WIDE R30, R5, 0x4, R46 ;  /* 0x00000004051e7825 */ /* 0x004fc800078e022e */
[C---:B---3--:R-:W-:Y:S01]  /*5b960*/  IMAD.WIDE R28, R5.reuse, 0x4, R240 ;  /* 0x00000004051c7825 */ /* 0x048fe200078e02f0 */
[----:B------:R-:W-:Y:S04]  /*5b970*/  STL.64 [R1+0xcd0], R30 ;  /* 0x000cd01e01007387 */ /* 0x000fe80000100a00 */
[----:B------:R-:W-:Y:S04]  /*5b980*/  STL.64 [R1+0xcc8], R28 ;  /* 0x000cc81c01007387 */ /* 0x000fe80000100a00 */
[----:B------:R-:W2:Y:S01]  /*5b990*/  LDL.LU.64 R46, [R1+0x1c8] ;  /* 0x0001c800012e7983 */ /* 0x000ea20000300a00 */
[----:B----4-:R-:W-:-:S04]  /*5b9a0*/  IMAD.WIDE R26, R5, 0x4, R242 ;  /* 0x00000004051a7825 */ /* 0x010fc800078e02f2 */
[----:B-1----:R-:W-:Y:S01]  /*5b9b0*/  IMAD.WIDE R22, R5, 0x4, R238 ;  /* 0x0000000405167825 */ /* 0x002fe200078e02ee */
[----:B------:R-:W-:Y:S01]  /*5b9c0*/  ISETP.GE.U32.AND P2, PT, R20, 0x7ffffdf9, PT ;  /* 0x7ffffdf91400780c */ /* 0x000fe20003f46070 */
[----:B------:R1:W-:Y:S04]  /*5b9d0*/  LDGSTS.E [R19+-0x33ff8], desc[UR60][R30.64], !P1 ;  /* 0xcc0080001e137fae */ /* 0x0003e8000c92187c */
[----:B------:R-:W-:Y:S04]  /*5b9e0*/  STL.64 [R1+0xcc0], R26 ;  /* 0x000cc01a01007387 */ /* 0x000fe80000100a00 */
[----:B------:R3:W-:Y:S04]  /*5b9f0*/  STL.64 [R1+0xcb8], R22 ;  /* 0x000cb81601007387 */ /* 0x0007e80000100a00 */
[----:B------:R-:W4:Y:S04]  /*5ba00*/  LDL.LU.64 R240, [R1+0x1c0] ;  /* 0x0001c00001f07983 */ /* 0x000f280000300a00 */
[----:B------:R-:W4:Y:S04]  /*5ba10*/  LDL.LU.64 R242, [R1+0x1b8] ;  /* 0x0001b80001f27983 */ /* 0x000f280000300a00 */
[----:B------:R-:W4:Y:S01]  /*5ba20*/  LDL.LU.64 R238, [R1+0x1b0] ;  /* 0x0001b00001ee7983 */ /* 0x000f220000300a00 */
[----:B-1----:R-:W-:-:S03]  /*5ba30*/  VIADD R19, R21, 0xfffffe5b ;  /* 0xfffffe5b15137836 */ /* 0x002fc60000000000 */
[----:B------:R-:W-:Y:S04]  /*5ba40*/  LDGSTS.E [R18+-0x3fff4], desc[UR60][R28.64], !P2 ;  /* 0xc000c0001c127fae */ /* 0x000fe8000d12187c */
[----:B------:R-:W-:Y:S01]  /*5ba50*/  LDGSTS.E [R9+-0x3bff4], desc[UR60][R26.64], !P2 ;  /* 0xc400c0001a097fae */ /* 0x000fe2000d12187c */
[----:B------:R-:W-:-:S03]  /*5ba60*/  IADD3 R20, R24, -0x1a6, RZ ;  /* 0xfffffe5a18147810 */ /* 0x000fc60007ffe0ff */
[----:B------:R3:W-:Y:S01]  /*5ba70*/  LDGSTS.E [R8+-0x37ff4], desc[UR60][R22.64], !P2 ;  /* 0xc800c00016087fae */ /* 0x0007e2000d12187c */
[----:B------:R-:W-:Y:S01]  /*5ba80*/  ISETP.GE.U32.AND P1, PT, R19, 0x7ffffddc, PT ;  /* 0x7ffffddc1300780c */ /* 0x000fe20003f26070 */
[----:B------:R-:W-:Y:S01]  /*5ba90*/  VIADD R19, R2, 0x100000 ;  /* 0x0010000002137836 */ /* 0x000fe20000000000 */
[----:B------:R-:W1:Y:S08]  /*5baa0*/  LDC R21, c[0x0][0x230] ;  /* 0x00008c00ff157b82 */ /* 0x000e700000000800 */
[----:B---3--:R-:W3:Y:S08]  /*5bab0*/  LDC R22, c[0x0][0x230] ;  /* 0x00008c00ff167b82 */ /* 0x008ef00000000800 */
[----:B------:R-:W3:Y:S01]  /*5bac0*/  LDC R23, c[0x0][0x230] ;  /* 0x00008c00ff177b82 */ /* 0x000ee20000000800 */
[----:B------:R-:W-:-:S04]  /*5bad0*/  IMAD.WIDE R30, R5, 0x4, R32 ;  /* 0x00000004051e7825 */ /* 0x000fc800078e0220 */
[----:B------:R-:W-:-:S04]  /*5bae0*/  IMAD.WIDE R28, R5, 0x4, R40 ;  /* 0x00000004051c7825 */ /* 0x000fc800078e0228 */
[----:B------:R-:W-:-:S04]  /*5baf0*/  IMAD.WIDE R26, R5, 0x4, R42 ;  /* 0x00000004051a7825 */ /* 0x000fc800078e022a */
[C---:B------:R-:W-:Y:S01]  /*5bb00*/  IMAD.WIDE R24, R5.reuse, 0x4, R44 ;  /* 0x0000000405187825 */ /* 0x040fe200078e022c */
[----:B------:R2:W-:Y:S04]  /*5bb10*/  STL.64 [R1+0xcb0], R30 ;  /* 0x000cb01e01007387 */ /* 0x0005e80000100a00 */
[----:B------:R4:W-:Y:S04]  /*5bb20*/  STL.64 [R1+0xca8], R28 ;  /* 0x000ca81c01007387 */ /* 0x0009e80000100a00 */
[----:B------:R2:W-:Y:S04]  /*5bb30*/  LDGSTS.E [R19+-0x33ff4], desc[UR60][R30.64], !P2 ;  /* 0xcc00c0001e137fae */ /* 0x0005e8000d12187c */
[----:B------:R1:W-:Y:S04]  /*5bb40*/  STL.64 [R1+0xca0], R26 ;  /* 0x000ca01a01007387 */ /* 0x0003e80000100a00 */
[----:B------:R-:W3:Y:S04]  /*5bb50*/  LDL.LU.64 R36, [R1+0x1a8] ;  /* 0x0001a80001247983 */ /* 0x000ee80000300a00 */
[----:B------:R1:W-:Y:S04]  /*5bb60*/  STL.64 [R1+0xc98], R24 ;  /* 0x000c981801007387 */ /* 0x0003e80000100a00 */
[----:B------:R-:W3:Y:S04]  /*5bb70*/  LDL.LU.64 R32, [R1+0x1a0] ;  /* 0x0001a00001207983 */ /* 0x000ee80000300a00 */
[----:B------:R-:W3:Y:S04]  /*5bb80*/  LDL.LU.64 R40, [R1+0x198] ;  /* 0x0001980001287983 */ /* 0x000ee80000300a00 */
[----:B------:R-:W3:Y:S04]  /*5bb90*/  LDL.LU.64 R42, [R1+0x190] ;  /* 0x00019000012a7983 */ /* 0x000ee80000300a00 */
[----:B------:R4:W-:Y:S04]  /*5bba0*/  LDGSTS.E [R18+-0x30000], desc[UR60][R28.64], !P1 ;  /* 0xd00000001c127fae */ /* 0x0009e8000c92187c */
[----:B------:R1:W-:Y:S04]  /*5bbb0*/  LDGSTS.E [R9+-0x2c000], desc[UR60][R26.64], !P1 ;  /* 0xd40000001a097fae */ /* 0x0003e8000c92187c */
[----:B------:R1:W-:Y:S01]  /*5bbc0*/  LDGSTS.E [R8+-0x28000], desc[UR60][R24.64], !P1 ;  /* 0xd800000018087fae */ /* 0x0003e2000c92187c */
[----:B--2---:R-:W-:-:S05]  /*5bbd0*/  IMAD.WIDE R30, R5, 0x4, R46 ;  /* 0x00000004051e7825 */ /* 0x004fca00078e022e */
[----:B------:R2:W-:Y:S04]  /*5bbe0*/  STL.64 [R1+0xc90], R30 ;  /* 0x000c901e01007387 */ /* 0x0005e80000100a00 */
[----:B------:R-:W2:Y:S01]  /*5bbf0*/  LDL.LU.64 R44, [R1+0x188] ;  /* 0x00018800012c7983 */ /* 0x000ea20000300a00 */
[----:B----4-:R-:W-:-:S04]  /*5bc00*/  IMAD.WIDE R28, R5, 0x4, R240 ;  /* 0x00000004051c7825 */ /* 0x010fc800078e02f0 */
[----:B-1----:R-:W-:-:S04]  /*5bc10*/  IMAD.WIDE R26, R5, 0x4, R242 ;  /* 0x00000004051a7825 */ /* 0x002fc800078e02f2 */
[----:B------:R-:W-:Y:S01]  /*5bc20*/  IMAD.WIDE R24, R5, 0x4, R238 ;  /* 0x0000000405187825 */ /* 0x000fe200078e02ee */
[----:B------:R1:W-:Y:S04]  /*5bc30*/  LDGSTS.E [R19+-0x24000], desc[UR60][R30.64], !P1 ;  /* 0xdc0000001e137fae */ /* 0x0003e8000c92187c */
[----:B------:R4:W-:Y:S04]  /*5bc40*/  STL.64 [R1+0xc88], R28 ;  /* 0x000c881c01007387 */ /* 0x0009e80000100a00 */
[----:B------:R-:W4:Y:S04]  /*5bc50*/  LDL.LU.64 R46, [R1+0x180] ;  /* 0x00018000012e7983 */ /* 0x000f280000300a00 */
[----:B------:R4:W-:Y:S04]  /*5bc60*/  STL.64 [R1+0xc80], R26 ;  /* 0x000c801a01007387 */ /* 0x0009e80000100a00 */
[----:B------:R-:W4:Y:S04]  /*5bc70*/  LDL.LU.64 R240, [R1+0x178] ;  /* 0x0001780001f07983 */ /* 0x000f280000300a00 */
[----:B------:R4:W-:Y:S04]  /*5bc80*/  STL.64 [R1+0xc78], R24 ;  /* 0x000c781801007387 */ /* 0x0009e80000100a00 */
[----:B------:R-:W4:Y:S04]  /*5bc90*/  LDL.LU.64 R242, [R1+0x170] ;  /* 0x0001700001f27983 */ /* 0x000f280000300a00 */
[----:B------:R-:W4:Y:S01]  /*5bca0*/  LDL.LU.64 R238, [R1+0x168] ;  /* 0x0001680001ee7983 */ /* 0x000f220000300a00 */
[----:B------:R-:W-:-:S02]  /*5bcb0*/  ISETP.GE.U32.AND P2, PT, R20, 0x7ffffddb, PT ;  /* 0x7ffffddb1400780c */ /* 0x000fc40003f46070 */
[----:B-1----:R-:W-:Y:S02]  /*5bcc0*/  IADD3 R19, R21, -0x1a7, RZ ;  /* 0xfffffe5915137810 */ /* 0x002fe40007ffe0ff */
[----:B------:R-:W1:Y:S02]  /*5bcd0*/  LDC R21, c[0x0][0x230] ;  /* 0x00008c00ff157b82 */ /* 0x000e640000000800 */
[----:B------:R-:W-:Y:S02]  /*5bce0*/  ISETP.GE.U32.AND P1, PT, R19, 0x7ffffdda, PT ;  /* 0x7ffffdda1300780c */ /* 0x000fe40003f26070 */
[----:B------:R-:W-:-:S05]  /*5bcf0*/  IADD3 R19, R2, 0x100000, RZ ;  /* 0x0010000002137810 */ /* 0x000fca0007ffe0ff */
[----:B------:R4:W-:Y:S04]  /*5bd00*/  LDGSTS.E [R18+-0x2fffc], desc[UR60][R28.64], !P2 ;  /* 0xd00040001c127fae */ /* 0x0009e8000d12187c */
[----:B------:R4:W-:Y:S04]  /*5bd10*/  LDGSTS.E [R9+-0x2bffc], desc[UR60][R26.64], !P2 ;  /* 0xd40040001a097fae */ /* 0x0009e8000d12187c */
[----:B------:R4:W-:Y:S01]  /*5bd20*/  LDGSTS.E [R8+-0x27ffc], desc[UR60][R24.64], !P2 ;  /* 0xd800400018087fae */ /* 0x0009e2000d12187c */
[----:B---3--:R-:W-:Y:S02]  /*5bd30*/  VIADD R20, R22, 0xfffffe58 ;  /* 0xfffffe5816147836 */ /* 0x008fe40000000000 */
[----:B------:R-:W3:Y:S01]  /*5bd40*/  LDC R22, c[0x0][0x230] ;  /* 0x00008c00ff167b82 */ /* 0x000ee20000000800 */
[----:B--2---:R-:W-:-:S04]  /*5bd50*/  IMAD.WIDE R30, R5, 0x4, R36 ;  /* 0x00000004051e7825 */ /* 0x004fc800078e0224 */
[----:B----4-:R-:W-:-:S04]  /*5bd60*/  IMAD.WIDE R28, R5, 0x4, R32 ;  /* 0x00000004051c7825 */ /* 0x010fc800078e0220 */
[----:B------:R-:W-:-:S04]  /*5bd70*/  IMAD.WIDE R26, R5, 0x4, R40 ;  /* 0x00000004051a7825 */ /* 0x000fc800078e0228 */
[C---:B------:R-:W-:Y:S01]  /*5bd80*/  IMAD.WIDE R24, R5.reuse, 0x4, R42 ;  /* 0x0000000405187825 */ /* 0x040fe200078e022a */
[----:B------:R2:W-:Y:S04]  /*5bd90*/  STL.64 [R1+0xc70], R30 ;  /* 0x000c701e01007387 */ /* 0x0005e80000100a00 */
[----:B------:R2:W-:Y:S04]  /*5bda0*/  LDGSTS.E [R19+-0x23ffc], desc[UR60][R30.64], !P2 ;  /* 0xdc0040001e137fae */ /* 0x0005e8000d12187c */
[----:B------:R-:W-:Y:S04]  /*5bdb0*/  LDGSTS.E [R18+-0x2fff8], desc[UR60][R28.64], !P1 ;  /* 0xd00080001c127fae */ /* 0x000fe8000c92187c */
[----:B------:R-:W-:Y:S04]  /*5bdc0*/  LDGSTS.E [R9+-0x2bff8], desc[UR60][R26.64], !P1 ;  /* 0xd40080001a097fae */ /* 0x000fe8000c92187c */
[----:B------:R-:W-:Y:S01]  /*5bdd0*/  LDGSTS.E [R8+-0x27ff8], desc[UR60][R24.64], !P1 ;  /* 0xd800800018087fae */ /* 0x000fe2000c92187c */
[----:B------:R-:W-:Y:S01]  /*5bde0*/  ISETP.GE.U32.AND P2, PT, R20, 0x7ffffdd9, PT ;  /* 0x7ffffdd91400780c */ /* 0x000fe20003f46070 */
[----:B--2---:R-:W-:-:S05]  /*5bdf0*/  IMAD.WIDE R30, R5, 0x4, R44 ;  /* 0x00000004051e7825 */ /* 0x004fca00078e022c */
[----:B------:R1:W-:Y:S04]  /*5be00*/  LDGSTS.E [R19+-0x23ff8], desc[UR60][R30.64], !P1 ;  /* 0xdc0080001e137fae */ /* 0x0003e8000c92187c */
[----:B------:R2:W-:Y:S04]  /*5be10*/  STL.64 [R1+0xc68], R28 ;  /* 0x000c681c01007387 */ /* 0x0005e80000100a00 */
[----:B------:R4:W-:Y:S01]  /*5be20*/  STL.64 [R1+0xc60], R26 ;  /* 0x000c601a01007387 */ /* 0x0009e20000100a00 */
[----:B-1----:R-:W-:Y:S02]  /*5be30*/  VIADD R19, R21, 0xfffffe3b ;  /* 0xfffffe3b15137836 */ /* 0x002fe40000000000 */
[----:B------:R-:W1:Y:S01]  /*5be40*/  LDC R21, c[0x0][0x230] ;  /* 0x00008c00ff157b82 */ /* 0x000e620000000800 */
[----:B--2---:R-:W-:-:S02]  /*5be50*/  IMAD.WIDE R28, R5, 0x4, R46 ;  /* 0x00000004051c7825 */ /* 0x004fc400078e022e */
[----:B------:R-:W-:Y:S01]  /*5be60*/  ISETP.GE.U32.AND P1, PT, R19, 0x7ffffdbc, PT ;  /* 0x7ffffdbc1300780c */ /* 0x000fe20003f26070 */
[----:B------:R2:W-:Y:S01]  /*5be70*/  STL.64 [R1+0xc58], R24 ;  /* 0x000c581801007387 */ /* 0x0005e20000100a00 */
[----:B----4-:R-:W-:-:S03]  /*5be80*/  IMAD.WIDE R26, R5, 0x4, R240 ;  /* 0x00000004051a7825 */ /* 0x010fc600078e02f0 */
[----:B------:R4:W-:Y:S01]  /*5be90*/  STL.64 [R1+0xc50], R30 ;  /* 0x000c501e01007387 */ /* 0x0009e20000100a00 */
[----:B------:R-:W-:-:S03]  /*5bea0*/  VIADD R19, R2, 0x100000 ;  /* 0x0010000002137836 */ /* 0x000fc60000000000 */
[----:B------:R3:W-:Y:S04]  /*5beb0*/  STL.64 [R1+0xc48], R28 ;  /* 0x000c481c01007387 */ /* 0x0007e80000100a00 */
[----:B------:R3:W-:Y:S04]  /*5bec0*/  LDGSTS.E [R18+-0x2fff4], desc[UR60][R28.64], !P2 ;  /* 0xd000c0001c127fae */ /* 0x0007e8000d12187c */
[----:B------:R3:W-:Y:S04]  /*5bed0*/  STL.64 [R1+0xc40], R26 ;  /* 0x000c401a01007387 */ /* 0x0007e80000100a00 */
[----:B------:R3:W-:Y:S01]  /*5bee0*/  LDGSTS.E [R9+-0x2bff4], desc[UR60][R26.64], !P2 ;  /* 0xd400c0001a097fae */ /* 0x0007e2000d12187c */
[----:B--2---:R-:W-:-:S04]  /*5bef0*/  IMAD.WIDE R24, R5, 0x4, R242 ;  /* 0x0000000405187825 */ /* 0x004fc800078e02f2 */
[----:B----4-:R-:W-:-:S04]  /*5bf00*/  IMAD.WIDE R30, R5, 0x4, R238 ;  /* 0x00000004051e7825 */ /* 0x010fc800078e02ee */
[C---:B---3--:R-:W-:Y:S01]  /*5bf10*/  IMAD.WIDE R28, R5.reuse, 0x4, R236 ;  /* 0x00000004051c7825 */ /* 0x048fe200078e02ec */
[----:B------:R2:W-:Y:S04]  /*5bf20*/  STL.64 [R1+0xc38], R24 ;  /* 0x000c381801007387 */ /* 0x0005e80000100a00 */
[----:B------:R2:W-:Y:S01]  /*5bf30*/  LDGSTS.E [R8+-0x27ff4], desc[UR60][R24.64], !P2 ;  /* 0xd800c00018087fae */ /* 0x0005e2000d12187c */
[----:B------:R-:W-:-:S03]  /*5bf40*/  IMAD.WIDE R26, R5, 0x4, R234 ;  /* 0x00000004051a7825 */ /* 0x000fc600078e02ea */
[----:B------:R3:W-:Y:S04]  /*5bf50*/  STL.64 [R1+0xc30], R30 ;  /* 0x000c301e01007387 */ /* 0x0007e80000100a00 */
[----:B------:R3:W-:Y:S04]  /*5bf60*/  LDGSTS.E [R19+-0x23ff4], desc[UR60][R30.64], !P2 ;  /* 0xdc00c0001e137fae */ /* 0x0007e8000d12187c */
[----:B------:R-:W-:Y:S04]  /*5bf70*/  LDGSTS.E [R18+-0x20000], desc[UR60][R28.64], !P1 ;  /* 0xe00000001c127fae */ /* 0x000fe8000c92187c */
[----:B------:R-:W-:Y:S01]  /*5bf80*/  LDGSTS.E [R9+-0x1c000], desc[UR60][R26.64], !P1 ;  /* 0xe40000001a097fae */ /* 0x000fe2000c92187c */
[----:B------:R-:W-:Y:S01]  /*5bf90*/  IADD3 R20, R23, -0x1c6, RZ ;  /* 0xfffffe3a17147810 */ /* 0x000fe20007ffe0ff */
[----:B--2---:R-:W-:-:S04]  /*5bfa0*/  IMAD.WIDE R24, R5, 0x4, R232 ;  /* 0x0000000405187825 */ /* 0x004fc800078e02e8 */
[----:B---3--:R-:W-:Y:S01]  /*5bfb0*/  IMAD.WIDE R30, R5, 0x4, R230 ;  /* 0x00000004051e7825 */ /* 0x008fe200078e02e6 */
[----:B------:R2:W-:Y:S04]  /*5bfc0*/  STL.64 [R1+0xc28], R28 ;  /* 0x000c281c01007387 */ /* 0x0005e80000100a00 */
[----:B------:R-:W-:Y:S04]  /*5bfd0*/  LDGSTS.E [R8+-0x18000], desc[UR60][R24.64], !P1 ;  /* 0xe800000018087fae */ /* 0x000fe8000c92187c */
[----:B------:R1:W-:Y:S01]  /*5bfe0*/  LDGSTS.E [R19+-0x14000], desc[UR60][R30.64], !P1 ;  /* 0xec0000001e137fae */ /* 0x0003e2000c92187c */
[----:B------:R-:W-:-:S03]  /*5bff0*/  ISETP.GE.U32.AND P2, PT, R20, 0x7ffffdbb, PT ;  /* 0x7ffffdbb1400780c */ /* 0x000fc60003f46070 */
[----:B------:R3:W-:Y:S01]  /*5c000*/  STL.64 [R1+0xc20], R26 ;  /* 0x000c201a01007387 */ /* 0x0007e20000100a00 */
[----:B------:R-:W4:Y:S01]  /*5c010*/  LDC R23, c[0x0][0x230] ;  /* 0x00008c00ff177b82 */ /* 0x000f220000000800 */
[----:B-1----:R-:W-:-:S07]  /*5c020*/  IADD3 R19, R21, -0x1c7, RZ ;  /* 0xfffffe3915137810 */ /* 0x002fce0007ffe0ff */
[----:B------:R-:W1:Y:S01]  /*5c030*/  LDC R21, c[0x0][0x230] ;  /* 0x00008c00ff157b82 */ /* 0x000e620000000800 */
[----:B------:R-:W-:Y:S01]  /*5c040*/  ISETP.GE.U32.AND P1, PT, R19, 0x7ffffdba, PT ;  /* 0x7ffffdba1300780c */ /* 0x000fe20003f26070 */
[C---:B--2---:R-:W-:Y:S01]  /*5c050*/  IMAD.WIDE R28, R5.reuse, 0x4, R228 ;  /* 0x00000004051c7825 */ /* 0x044fe200078e02e4 */
[----:B------:R2:W-:Y:S03]  /*5c060*/  STL.64 [R1+0xc18], R24 ;  /* 0x000c181801007387 */ /* 0x0005e60000100a00 */
[----:B---3--:R-:W-:Y:S01]  /*5c070*/  IMAD.WIDE R26, R5, 0x4, R226 ;  /* 0x00000004051a7825 */ /* 0x008fe200078e02e2 */
[----:B------:R3:W-:Y:S01]  /*5c080*/  STL.64 [R1+0xc10], R30 ;  /* 0x000c101e01007387 */ /* 0x0007e20000100a00 */
[----:B------:R-:W-:-:S03]  /*5c090*/  IADD3 R19, R2, 0x100000, RZ ;  /* 0x0010000002137810 */ /* 0x000fc60007ffe0ff */
[----:B------:R3:W-:Y:S04]  /*5c0a0*/  STL.64 [R1+0xc08], R28 ;  /* 0x000c081c01007387 */ /* 0x0007e80000100a00 */
[----:B------:R3:W-:Y:S04]  /*5c0b0*/  LDGSTS.E [R18+-0x1fffc], desc[UR60][R28.64], !P2 ;  /* 0xe00040001c127fae */ /* 0x0007e8000d12187c */
[----:B------:R4:W-:Y:S04]  /*5c0c0*/  STL.64 [R1+0xc00], R26 ;  /* 0x000c001a01007387 */ /* 0x0009e80000100a00 */
[----:B------:R4:W-:Y:S01]  /*5c0d0*/  LDGSTS.E [R9+-0x1bffc], desc[UR60][R26.64], !P2 ;  /* 0xe40040001a097fae */ /* 0x0009e2000d12187c */
[----:B--2---:R-:W-:-:S04]  /*5c0e0*/  IMAD.WIDE R24, R5, 0x4, R224 ;  /* 0x0000000405187825 */ /* 0x004fc800078e02e0 */
[----:B---3--:R-:W-:-:S04]  /*5c0f0*/  IMAD.WIDE R30, R5, 0x4, R222 ;  /* 0x00000004051e7825 */ /* 0x008fc800078e02de */
[C---:B------:R-:W-:Y:S01]  /*5c100*/  IMAD.WIDE R28, R5.reuse, 0x4, R220 ;  /* 0x00000004051c7825 */ /* 0x040fe200078e02dc */
[----:B------:R2:W-:Y:S04]  /*5c110*/  STL.64 [R1+0xbf8], R24 ;  /* 0x000bf81801007387 */ /* 0x0005e80000100a00 */
[----:B------:R2:W-:Y:S01]  /*5c120*/  LDGSTS.E [R8+-0x17ffc], desc[UR60][R24.64], !P2 ;  /* 0xe800400018087fae */ /* 0x0005e2000d12187c */
[----:B----4-:R-:W-:-:S03]  /*5c130*/  IMAD.WIDE R26, R5, 0x4, R48 ;  /* 0x00000004051a7825 */ /* 0x010fc600078e0230 */
[----:B------:R3:W-:Y:S04]  /*5c140*/  STL.64 [R1+0xbf0], R30 ;  /* 0x000bf01e01007387 */ /* 0x0007e80000100a00 */
[----:B------:R3:W-:Y:S04]  /*5c150*/  LDGSTS.E [R19+-0x13ffc], desc[UR60][R30.64], !P2 ;  /* 0xec0040001e137fae */ /* 0x0007e8000d12187c */
[----:B------:R-:W-:Y:S01]  /*5c160*/  LDGSTS.E [R18+-0x1fff8], desc[UR60][R28.64], !P1 ;  /* 0xe00080001c127fae */ /* 0x000fe2000c92187c */
[----:B------:R-:W-:-:S03]  /*5c170*/  VIADD R20, R22, 0xfffffe38 ;  /* 0xfffffe3816147836 */ /* 0x000fc60000000000 */
[----:B------:R-:W-:Y:S01]  /*5c180*/  LDGSTS.E [R9+-0x1bff8], desc[UR60][R26.64], !P1 ;  /* 0xe40080001a097fae */ /* 0x000fe2000c92187c */
[----:B--2---:R-:W-:-:S04]  /*5c190*/  IMAD.WIDE R24, R5, 0x4, R50 ;  /* 0x0000000405187825 */ /* 0x004fc800078e0232 */
[----:B---3--:R-:W-:Y:S01]  /*5c1a0*/  IMAD.WIDE R30, R5, 0x4, R52 ;  /* 0x00000004051e7825 */ /* 0x008fe200078e0234 */
[----:B------:R-:W-:Y:S01]  /*5c1b0*/  ISETP.GE.U32.AND P2, PT, R20, 0x7ffffdb9, PT ;  /* 0x7ffffdb91400780c */ /* 0x000fe20003f46070 */
[----:B------:R2:W-:Y:S04]  /*5c1c0*/  STL.64 [R1+0xbe8], R28 ;  /* 0x000be81c01007387 */ /* 0x0005e80000100a00 */
[----:B------:R-:W-:Y:S04]  /*5c1d0*/  LDGSTS.E [R8+-0x17ff8], desc[UR60][R24.64], !P1 ;  /* 0xe800800018087fae */ /* 0x000fe8000c92187c */
[----:B------:R1:W-:Y:S04]  /*5c1e0*/  LDGSTS.E [R19+-0x13ff8], desc[UR60][R30.64], !P1 ;  /* 0xec0080001e137fae */ /* 0x0003e8000c92187c */
[----:B------:R3:W-:Y:S01]  /*5c1f0*/  STL.64 [R1+0xbe0], R26 ;  /* 0x000be01a01007387 */ /* 0x0007e20000100a00 */
[----:B------:R-:W4:Y:S08]  /*5c200*/  LDC R22, c[0x0][0x230] ;  /* 0x00008c00ff167b82 */ /* 0x000f300000000800 */
[----:B------:R-:W4:Y:S01]  /*5c210*/  LDC R50, c[0x0][0x230] ;  /* 0x00008c00ff327b82 */ /* 0x000f220000000800 */
[----:B------:R-:W-:-:S07]  /*5c220*/  VIADD R51, R14, 0x100000 ;  /* 0x001000000e337836 */ /* 0x000fce0000000000 */
[----:B------:R-:W4:Y:S08]  /*5c230*/  LDC R52, c[0x0][0x230] ;  /* 0x00008c00ff347b82 */ /* 0x000f300000000800 */
[----:B------:R-:W4:Y:S01]  /*5c240*/  LDC R53, c[0x0][0x230] ;  /* 0x00008c00ff357b82 */ /* 0x000f220000000800 */
[----:B-1----:R-:W-:-:S07]  /*5c250*/  VIADD R19, R21, 0xfffffe1b ;  /* 0xfffffe1b15137836 */ /* 0x002fce0000000000 */
[----:B------:R-:W1:Y:S01]  /*5c260*/  LDC R21, c[0x0][0x230] ;  /* 0x00008c00ff157b82 */ /* 0x000e620000000800 */
[----:B--2---:R-:W-:Y:S01]  /*5c270*/  IMAD.WIDE R28, R5, 0x4, R54 ;  /* 0x00000004051c7825 */ /* 0x004fe200078e0236 */
[----:B------:R-:W-:Y:S01]  /*5c280*/  ISETP.GE.U32.AND P1, PT, R19, 0x7ffffd9c, PT ;  /* 0x7ffffd9c1300780c */ /* 0x000fe20003f26070 */
[----:B------:R2:W-:Y:S02]  /*5c290*/  STL.64 [R1+0xbd8], R24 ;  /* 0x000bd81801007387 */ /* 0x0005e40000100a00 */
[----:B---3--:R-:W-:Y:S02]  /*5c2a0*/  IMAD.WIDE R26, R5, 0x4, R56 ;  /* 0x00000004051a7825 */ /* 0x008fe400078e0238 */
[----:B------:R3:W-:Y:S02]  /*5c2b0*/  STL.64 [R1+0xbd0], R30 ;  /* 0x000bd01e01007387 */ /* 0x0007e40000100a00 */
[----:B------:R-:W-:Y:S02]  /*5c2c0*/  VIADD R19, R2, 0x100000 ;  /* 0x0010000002137836 */ /* 0x000fe40000000000 */
[----:B------:R3:W-:Y:S04]  /*5c2d0*/  STL.64 [R1+0xbc8], R28 ;  /* 0x000bc81c01007387 */ /* 0x0007e80000100a00 */
[----:B------:R3:W-:Y:S04]  /*5c2e0*/  LDGSTS.E [R18+-0x1fff4], desc[UR60][R28.64], !P2 ;  /* 0xe000c0001c127fae */ /* 0x0007e8000d12187c */
[----:B------:R4:W-:Y:S04]  /*5c2f0*/  STL.64 [R1+0xbc0], R26 ;  /* 0x000bc01a01007387 */ /* 0x0009e80000100a00 */
[----:B------:R4:W-:Y:S01]  /*5c300*/  LDGSTS.E [R9+-0x1bff4], desc[UR60][R26.64], !P2 ;  /* 0xe400c0001a097fae */ /* 0x0009e2000d12187c */
[----:B------:R-:W-:-:S02]  /*5c310*/  IADD3 R20, R23, -0x1e6, RZ ;  /* 0xfffffe1a17147810 */ /* 0x000fc40007ffe0ff */
[----:B------:R-:W1:Y:S01]  /*5c320*/  LDC R23, c[0x0][0x230] ;  /* 0x00008c00ff177b82 */ /* 0x000e620000000800 */
[----:B--2---:R-:W-:-:S04]  /*5c330*/  IMAD.WIDE R24, R5, 0x4, R58 ;  /* 0x0000000405187825 */ /* 0x004fc800078e023a */
[----:B---3--:R-:W-:-:S04]  /*5c340*/  IMAD.WIDE R30, R5, 0x4, R60 ;  /* 0x00000004051e7825 */ /* 0x008fc800078e023c */
[C---:B------:R-:W-:Y:S01]  /*5c350*/  IMAD.WIDE R28, R5.reuse, 0x4, R62 ;  /* 0x00000004051c7825 */ /* 0x040fe200078e023e */
[----:B------:R2:W-:Y:S04]  /*5c360*/  STL.64 [R1+0xbb8], R24 ;  /* 0x000bb81801007387 */ /* 0x0005e80000100a00 */
[----:B------:R2:W-:Y:S01]  /*5c370*/  LDGSTS.E [R8+-0x17ff4], desc[UR60][R24.64], !P2 ;  /* 0xe800c00018087fae */ /* 0x0005e2000d12187c */
[----:B----4-:R-:W-:-:S03]  /*5c380*/  IMAD.WIDE R26, R5, 0x4, R64 ;  /* 0x00000004051a7825 */ /* 0x010fc600078e0240 */
[----:B------:R3:W-:Y:S04]  /*5c390*/  STL.64 [R1+0xbb0], R30 ;  /* 0x000bb01e01007387 */ /* 0x0007e80000100a00 */
[----:B------:R3:W-:Y:S01]  /*5c3a0*/  LDGSTS.E [R19+-0x13ff4], desc[UR60][R30.64], !P2 ;  /* 0xec00c0001e137fae */ /* 0x0007e2000d12187c */
[----:B------:R-:W-:-:S03]  /*5c3b0*/  ISETP.GE.U32.AND P2, PT, R20, 0x7ffffd9b, PT ;  /* 0x7ffffd9b1400780c */ /* 0x000fc60003f46070 */
[----:B------:R-:W-:Y:S04]  /*5c3c0*/  LDGSTS.E [R18+-0x10000], desc[UR60][R28.64], !P1 ;  /* 0xf00000001c127fae */ /* 0x000fe8000c92187c */
[----:B------:R-:W-:Y:S01]  /*5c3d0*/  LDGSTS.E [R9+-0xc000], desc[UR60][R26.64], !P1 ;  /* 0xf40000001a097fae */ /* 0x000fe2000c92187c */
[----:B--2---:R-:W-:-:S04]  /*5c3e0*/  IMAD.WIDE R24, R5, 0x4, R66 ;  /* 0x0000000405187825 */ /* 0x004fc800078e0242 */
[----:B---3--:R-:W-:Y:S01]  /*5c3f0*/  IMAD.WIDE R30, R5, 0x4, R68 ;  /* 0x00000004051e7825 */ /* 0x008fe200078e0244 */
[----:B------:R-:W-:Y:S04]  /*5c400*/  LDGSTS.E [R8+-0x8000], desc[UR60][R24.64], !P1 ;  /* 0xf800000018087fae */ /* 0x000fe8000c92187c */
[----:B------:R1:W-:Y:S04]  /*5c410*/  LDGSTS.E [R19+-0x4000], desc[UR60][R30.64], !P1 ;  /* 0xfc0000001e137fae */ /* 0x0003e8000c92187c */
[----:B------:R2:W-:Y:S04]  /*5c420*/  STL.64 [R1+0xba8], R28 ;  /* 0x000ba81c01007387 */ /* 0x0005e80000100a00 */
[----:B------:R3:W-:Y:S04]  /*5c430*/  STL.64 [R1+0xba0], R26 ;  /* 0x000ba01a01007387 */ /* 0x0007e80000100a00 */
[----:B------:R4:W-:Y:S04]  /*5c440*/  STL.64 [R1+0xb98], R24 ;  /* 0x000b981801007387 */ /* 0x0009e80000100a00 */
[----:B------:R4:W-:Y:S01]  /*5c450*/  STL.64 [R1+0xb90], R30 ;  /* 0x000b901e01007387 */ /* 0x0009e20000100a00 */
[----:B-1----:R-:W-:Y:S01]  /*5c460*/  IADD3 R19, R21, -0x1e7, RZ ;  /* 0xfffffe1915137810 */ /* 0x002fe20007ffe0ff */
[----:B--2---:R-:W-:-:S04]  /*5c470*/  IMAD.WIDE R28, R5, 0x4, R70 ;  /* 0x00000004051c7825 */ /* 0x004fc800078e0246 */
[----:B---3--:R-:W-:-:S04]  /*5c480*/  IMAD.WIDE R26, R5, 0x4, R72 ;  /* 0x00000004051a7825 */ /* 0x008fc800078e0248 */
[----:B----4-:R-:W-:Y:S01]  /*5c490*/  IMAD.WIDE R24, R5, 0x4, R74 ;  /* 0x0000000405187825 */ /* 0x010fe200078e024a */
[----:B------:R-:W-:-:S03]  /*5c4a0*/  ISETP.GE.U32.AND P1, PT, R19, 0x7ffffd9a, PT ;  /* 0x7ffffd9a1300780c */ /* 0x000fc60003f26070 */
[----:B------:R-:W-:Y:S01]  /*5c4b0*/  IMAD.WIDE R30, R5, 0x4, R76 ;  /* 0x00000004051e7825 */ /* 0x000fe200078e024c */
[----:B------:R1:W-:Y:S04]  /*5c4c0*/  STL.64 [R1+0xb88], R28 ;  /* 0x000b881c01007387 */ /* 0x0003e80000100a00 */
[----:B------:R1:W-:Y:S04]  /*5c4d0*/  LDGSTS.E [R18+-0xfffc], desc[UR60][R28.64], !P2 ;  /* 0xf00040001c127fae */ /* 0x0003e8000d12187c */
[----:B------:R2:W-:Y:S04]  /*5c4e0*/  STL.64 [R1+0xb80], R26 ;  /* 0x000b801a01007387 */ /* 0x0005e80000100a00 */
[----:B------:R2:W-:Y:S04]  /*5c4f0*/  LDGSTS.E [R9+-0xbffc], desc[UR60][R26.64], !P2 ;  /* 0xf40040001a097fae */ /* 0x0005e8000d12187c */
[----:B------:R3:W-:Y:S04]  /*5c500*/  STL.64 [R1+0xb78], R24 ;  /* 0x000b781801007387 */ /* 0x0007e80000100a00 */
[----:B------:R3:W-:Y:S01]  /*5c510*/  LDGSTS.E [R8+-0x7ffc], desc[UR60][R24.64], !P2 ;  /* 0xf800400018087fae */ /* 0x0007e2000d12187c */
[----:B------:R-:W-:-:S03]  /*5c520*/  IADD3 R19, R2, 0x100000, RZ ;  /* 0x0010000002137810 */ /* 0x000fc60007ffe0ff */
[----:B------:R4:W-:Y:S01]  /*5c530*/  STL.64 [R1+0xb70], R30 ;  /* 0x000b701e01007387 */ /* 0x0009e20000100a00 */
[----:B------:R-:W4:Y:S03]  /*5c540*/  LDC R21, c[0x0][0x230] ;  /* 0x00008c00ff157b82 */ /* 0x000f260000000800 */
[----:B------:R4:W-:Y:S01]  /*5c550*/  LDGSTS.E [R19+-0x3ffc], desc[UR60][R30.64], !P2 ;  /* 0xfc0040001e137fae */ /* 0x0009e2000d12187c */
[----:B-1----:R-:W-:-:S04]  /*5c560*/  IMAD.WIDE R28, R5, 0x4, R78 ;  /* 0x00000004051c7825 */ /* 0x002fc800078e024e */
[----:B--2---:R-:W-:-:S04]  /*5c570*/  IMAD.WIDE R26, R5, 0x4, R80 ;  /* 0x00000004051a7825 */ /* 0x004fc800078e0250 */
[C---:B---3--:R-:W-:Y:S01]  /*5c580*/  IMAD.WIDE R24, R5.reuse, 0x4, R82 ;  /* 0x0000000405187825 */ /* 0x048fe200078e0252 */
[----:B------:R1:W-:Y:S04]  /*5c590*/  STL.64 [R1+0xb68], R28 ;  /* 0x000b681c01007387 */ /* 0x0003e80000100a00 */
[----:B------:R2:W-:Y:S04]  /*5c5a0*/  STL.64 [R1+0xb60], R26 ;  /* 0x000b601a01007387 */ /* 0x0005e80000100a00 */
[----:B------:R-:W3:Y:S04]  /*5c5b0*/  LDL.LU.64 R40, [R1+0x360] ;  /* 0x0003600001287983 */ /* 0x000ee80000300a00 */
[----:B------:R1:W-:Y:S04]  /*5c5c0*/  LDGSTS.E [R18+-0xfff8], desc[UR60][R28.64], !P1 ;  /* 0xf00080001c127fae */ /* 0x0003e8000c92187c */
[----:B------:R2:W-:Y:S01]  /*5c5d0*/  STL.64 [R1+0xb58], R24 ;  /* 0x000b581801007387 */ /* 0x0005e20000100a00 */
[----:B----4-:R-:W-:-:S03]  /*5c5e0*/  IMAD.WIDE R30, R5, 0x4, R84 ;  /* 0x00000004051e7825 */ /* 0x010fc600078e0254 */
[----:B------:R-:W4:Y:S04]  /*5c5f0*/  LDL.LU.64 R42, [R1+0x358] ;  /* 0x00035800012a7983 */ /* 0x000f280000300a00 */
[----:B------:R2:W-:Y:S04]  /*5c600*/  LDGSTS.E [R9+-0xbff8], desc[UR60][R26.64], !P1 ;  /* 0xf40080001a097fae */ /* 0x0005e8000c92187c */
[----:B------:R-:W4:Y:S04]  /*5c610*/  LDL.LU.64 R44, [R1+0x350] ;  /* 0x00035000012c7983 */ /* 0x000f280000300a00 */
[----:B------:R2:W-:Y:S04]  /*5c620*/  LDGSTS.E [R8+-0x7ff8], desc[UR60][R24.64], !P1 ;  /* 0xf800800018087fae */ /* 0x0005e8000c92187c */
[----:B------:R2:W-:Y:S01]  /*5c630*/  STL.64 [R1+0xb50], R30 ;  /* 0x000b501e01007387 */ /* 0x0005e20000100a00 */
[----:B------:R-:W-:-:S03]  /*5c640*/  VIADD R20, R22, 0xfffffe18 ;  /* 0xfffffe1816147836 */ /* 0x000fc60000000000 */
[----:B------:R2:W-:Y:S01]  /*5c650*/  LDGSTS.E [R19+-0x3ff8], desc[UR60][R30.64], !P1 ;  /* 0xfc0080001e137fae */ /* 0x0005e2000c92187c */
[----:B------:R-:W4:Y:S01]  /*5c660*/  LDC R22, c[0x0][0x230] ;  /* 0x00008c00ff167b82 */ /* 0x000f220000000800 */
[----:B-1----:R-:W-:-:S04]  /*5c670*/  IMAD.WIDE R28, R5, 0x4, R86 ;  /* 0x00000004051c7825 */ /* 0x002fc800078e0256 */
[----:B--2---:R-:W-:-:S04]  /*5c680*/  IMAD.WIDE R26, R5, 0x4, R88 ;  /* 0x00000004051a7825 */ /* 0x004fc800078e0258 */
[----:B------:R-:W-:Y:S01]  /*5c690*/  IMAD.WIDE R24, R5, 0x4, R90 ;  /* 0x0000000405187825 */ /* 0x000fe200078e025a */
        /* <DEDUP_REMOVED lines=8> */
[----:B------:R-:W-:-:S02]  /*5c720*/  VIADD R19, R21, 0xfffffe77 ;  /* 0xfffffe7715137836 */ /* 0x000fc40000000000 */
[----:B------:R-:W-:Y:S01]  /*5c730*/  IMAD.WIDE R30, R5, 0x4, R92 ;  /* 0x00000004051e7825 */ /* 0x000fe200078e025c */
[----:B------:R-:W2:Y:S02]  /*5c740*/  LDC R21, c[0x0][0x230] ;  /* 0x00008c00ff157b82 */ /* 0x000ea40000000800 */
[----:B------:R-:W-:Y:S01]  /*5c750*/  ISETP.GE.U32.AND P1, PT, R19, 0x7ffffdf8, PT ;  /* 0x7ffffdf81300780c */ /* 0x000fe20003f26070 */
[----:B------:R-:W-:Y:S01]  /*5c760*/  VIADD R19, R2, 0x100000 ;  /* 0x0010000002137836 */ /* 0x000fe20000000000 */
[----:B------:R2:W-:Y:S05]  /*5c770*/  STL.64 [R1+0xb30], R30 ;  /* 0x000b301e01007387 */ /* 0x0005ea0000100a00 */
[----:B------:R1:W-:Y:S04]  /*5c780*/  LDGSTS.E [R18+-0xfff4], desc[UR60][R28.64], !P2 ;  /* 0xf000c0001c127fae */ /* 0x0003e8000d12187c */
[----:B------:R1:W-:Y:S04]  /*5c790*/  LDGSTS.E [R9+-0xbff4], desc[UR60][R26.64], !P2 ;  /* 0xf400c0001a097fae */ /* 0x0003e8000d12187c */
[----:B------:R1:W-:Y:S04]  /*5c7a0*/  LDGSTS.E [R8+-0x7ff4], desc[UR60][R24.64], !P2 ;  /* 0xf800c00018087fae */ /* 0x0003e8000d12187c */
[----:B------:R2:W-:Y:S01]  /*5c7b0*/  LDGSTS.E [R19+-0x3ff4], desc[UR60][R30.64], !P2 ;  /* 0xfc00c0001e137fae */ /* 0x0005e2000d12187c */
[C---:B-1----:R-:W-:Y:S01]  /*5c7c0*/  IADD3 R18, R3.reuse, 0x100000, RZ ;  /* 0x0010000003127810 */ /* 0x042fe20007ffe0ff */
[C---:B------:R-:W-:Y:S01]  /*5c7d0*/  VIADD R9, R3.reuse, 0x100000 ;  /* 0x0010000003097836 */ /* 0x040fe20000000000 */
[----:B------:R-:W-:Y:S01]  /*5c7e0*/  IADD3 R8, R3, 0x100000, RZ ;  /* 0x0010000003087810 */ /* 0x000fe20007ffe0ff */
[----:B---3--:R-:W-:-:S04]  /*5c7f0*/  IMAD.WIDE R28, R5, 0x4, R40 ;  /* 0x00000004051c7825 */ /* 0x008fc800078e0228 */
[----:B----4-:R-:W-:-:S04]  /*5c800*/  IMAD.WIDE R26, R5, 0x4, R42 ;  /* 0x00000004051a7825 */ /* 0x010fc800078e022a */
[C---:B------:R-:W-:Y:S01]  /*5c810*/  IMAD.WIDE R24, R5.reuse, 0x4, R44 ;  /* 0x0000000405187825 */ /* 0x040fe200078e022c */
[----:B------:R1:W-:Y:S04]  /*5c820*/  STL.64 [R1+0xb28], R28 ;  /* 0x000b281c01007387 */ /* 0x0003e80000100a00 */
[----:B------:R3:W-:Y:S04]  /*5c830*/  STL.64 [R1+0xb20], R26 ;  /* 0x000b201a01007387 */ /* 0x0007e80000100a00 */
[----:B------:R-:W4:Y:S04]  /*5c840*/  LDL.LU.64 R32, [R1+0x328] ;  /* 0x0003280001207983 */ /* 0x000f280000300a00 */
[----:B------:R1:W-:Y:S04]  /*5c850*/  LDGSTS.E [R18+-0x40000], desc[UR60][R28.64], !P1 ;  /* 0xc00000001c127fae */ /* 0x0003e8000c92187c */
[----:B------:R3:W-:Y:S04]  /*5c860*/  STL.64 [R1+0xb18], R24 ;  /* 0x000b181801007387 */ /* 0x0007e80000100a00 */
[----:B------:R-:W4:Y:S04]  /*5c870*/  LDL.LU.64 R40, [R1+0x320] ;  /* 0x0003200001287983 */ /* 0x000f280000300a00 */
[----:B------:R-:W4:Y:S04]  /*5c880*/  LDL.LU.64 R42, [R1+0x318] ;  /* 0x00031800012a7983 */ /* 0x000f280000300a00 */
[----:B------:R3:W-:Y:S04]  /*5c890*/  LDGSTS.E [R9+-0x3c000], desc[UR60][R26.64], !P1 ;  /* 0xc40000001a097fae */ /* 0x0007e8000c92187c */
[----:B------:R-:W4:Y:S04]  /*5c8a0*/  LDL.LU.64 R44, [R1+0x310] ;  /* 0x00031000012c7983 */ /* 0x000f280000300a00 */
[----:B------:R3:W-:Y:S01]  /*5c8b0*/  LDGSTS.E [R8+-0x38000], desc[UR60][R24.64], !P1 ;  /* 0xc800000018087fae */ /* 0x0007e2000c92187c */
[----:B--2---:R-:W-:-:S04]  /*5c8c0*/  IMAD.WIDE R30, R5, 0x4, R46 ;  /* 0x00000004051e7825 */ /* 0x004fc800078e022e */
[----:B-1----:R-:W-:-:S04]  /*5c8d0*/  IMAD.WIDE R28, R5, 0x4, R240 ;  /* 0x00000004051c7825 */ /* 0x002fc800078e02f0 */
[----:B---3--:R-:W-:-:S04]  /*5c8e0*/  IMAD.WIDE R26, R5, 0x4, R242 ;  /* 0x00000004051a7825 */ /* 0x008fc800078e02f2 */
[----:B------:R-:W-:Y:S01]  /*5c8f0*/  IMAD.WIDE R24, R5, 0x4, R238 ;  /* 0x0000000405187825 */ /* 0x000fe200078e02ee */
[----:B------:R4:W-:Y:S04]  /*5c900*/  STL.64 [R1+0xb10], R30 ;  /* 0x000b101e01007387 */ /* 0x0009e80000100a00 */
[----:B------:R1:W-:Y:S04]  /*5c910*/  STL.64 [R1+0xb08], R28 ;  /* 0x000b081c01007387 */ /* 0x0003e80000100a00 */
[----:B------:R-:W2:Y:S04]  /*5c920*/  LDL.LU.64 R46, [R1+0x308] ;  /* 0x00030800012e7983 */ /* 0x000ea80000300a00 */
[----:B------:R3:W-:Y:S04]  /*5c930*/  STL.64 [R1+0xb00], R26 ;  /* 0x000b001a01007387 */ /* 0x0007e80000100a00 */
[----:B------:R3:W-:Y:S04]  /*5c940*/  STL.64 [R1+0xaf8], R24 ;  /* 0x000af81801007387 */ /* 0x0007e80000100a00 */
[----:B------:R-:W2:Y:S04]  /*5c950*/  LDL.LU.64 R240, [R1+0x300] ;  /* 0x0003000001f07983 */ /* 0x000ea80000300a00 */
[----:B------:R-:W2:Y:S04]  /*5c960*/  LDL.LU.64 R242, [R1+0x2f8] ;  /* 0x0002f80001f27983 */ /* 0x000ea80000300a00 */
[----:B------:R-:W2:Y:S01]  /*5c970*/  LDL.LU.64 R238, [R1+0x2f0] ;  /* 0x0002f00001ee7983 */ /* 0x000ea20000300a00 */
[----:B------:R-:W-:Y:S01]  /*5c980*/  IADD3 R20, R23, -0x18a, RZ ;  /* 0xfffffe7617147810 */ /* 0x000fe20007ffe0ff */
[----:B------:R-:W-:Y:S01]  /*5c990*/  VIADD R19, R3, 0x100000 ;  /* 0x0010000003137836 */ /* 0x000fe20000000000 */
[----:B------:R-:W2:Y:S02]  /*5c9a0*/  LDC R23, c[0x0][0x230] ;  /* 0x00008c00ff177b82 */ /* 0x000ea40000000800 */
[----:B------:R-:W-:-:S02]  /*5c9b0*/  ISETP.GE.U32.AND P2, PT, R20, 0x7ffffdf7, PT ;  /* 0x7ffffdf71400780c */ /* 0x000fc40003f46070 */
[----:B------:R1:W-:Y:S11]  /*5c9c0*/  LDGSTS.E [R19+-0x34000], desc[UR60][R30.64], !P1 ;  /* 0xcc0000001e137fae */ /* 0x0003f6000c92187c */
[----:B------:R3:W-:Y:S01]  /*5c9d0*/  LDGSTS.E [R18+-0x3fffc], desc[UR60][R28.64], !P2 ;  /* 0xc00040001c127fae */ /* 0x0007e2000d12187c */
[----:B-1----:R-:W-:-:S03]  /*5c9e0*/  IADD3 R19, R21, -0x18b, RZ ;  /* 0xfffffe7515137810 */ /* 0x002fc60007ffe0ff */
[----:B------:R1:W-:Y:S04]  /*5c9f0*/  LDGSTS.E [R9+-0x3bffc], desc[UR60][R26.64], !P2 ;  /* 0xc40040001a097fae */ /* 0x0003e8000d12187c */
[----:B------:R1:W-:Y:S01]  /*5ca00*/  LDGSTS.E [R8+-0x37ffc], desc[UR60][R24.64], !P2 ;  /* 0xc800400018087fae */ /* 0x0003e2000d12187c */
[----:B------:R-:W2:Y:S01]  /*5ca10*/  LDC R21, c[0x0][0x230] ;  /* 0x00008c00ff157b82 */ /* 0x000ea20000000800 */
[----:B------:R-:W-:Y:S02]  /*5ca20*/  ISETP.GE.U32.AND P1, PT, R19, 0x7ffffdf6, PT ;  /* 0x7ffffdf61300780c */ /* 0x000fe40003f26070 */
[----:B------:R-:W-:Y:S01]  /*5ca30*/  IADD3 R19, R3, 0x100000, RZ ;  /* 0x0010000003137810 */ /* 0x000fe20007ffe0ff */
[----:B----4-:R-:W-:-:S04]  /*5ca40*/  IMAD.WIDE R30, R5, 0x4, R32 ;  /* 0x00000004051e7825 */ /* 0x010fc800078e0220 */
[----:B---3--:R-:W-:-:S04]  /*5ca50*/  IMAD.WIDE R28, R5, 0x4, R40 ;  /* 0x00000004051c7825 */ /* 0x008fc800078e0228 */
[C---:B-1----:R-:W-:Y:S01]  /*5ca60*/  IMAD.WIDE R26, R5.reuse, 0x4, R42 ;  /* 0x00000004051a7825 */ /* 0x042fe200078e022a */
[----:B------:R2:W-:Y:S03]  /*5ca70*/  STL.64 [R1+0xaf0], R30 ;  /* 0x000af01e01007387 */ /* 0x0005e60000100a00 */
[C---:B------:R-:W-:Y:S01]  /*5ca80*/  IMAD.WIDE R24, R5.reuse, 0x4, R44 ;  /* 0x0000000405187825 */ /* 0x040fe200078e022c */
        /* <DEDUP_REMOVED lines=12> */
[C---:B-1----:R-:W-:Y:S01]  /*5cb50*/  IMAD.WIDE R28, R5.reuse, 0x4, R240 ;  /* 0x00000004051c7825 */ /* 0x042fe200078e02f0 */
[----:B------:R4:W-:Y:S04]  /*5cb60*/  STL.64 [R1+0xad0], R30 ;  /* 0x000ad01e01007387 */ /* 0x0009e80000100a00 */
[----:B------:R1:W-:Y:S04]  /*5cb70*/  STL.64 [R1+0xac8], R28 ;  /* 0x000ac81c01007387 */ /* 0x0003e80000100a00 */
[----:B------:R-:W2:Y:S01]  /*5cb80*/  LDL.LU.64 R46, [R1+0x148] ;  /* 0x00014800012e7983 */ /* 0x000ea20000300a00 */
[----:B---3--:R-:W-:-:S04]  /*5cb90*/  IMAD.WIDE R26, R5, 0x4, R242 ;  /* 0x00000004051a7825 */ /* 0x008fc800078e02f2 */
[----:B------:R-:W-:-:S04]  /*5cba0*/  IMAD.WIDE R24, R5, 0x4, R238 ;  /* 0x0000000405187825 */ /* 0x000fc800078e02ee */
[----:B------:R-:W-:Y:S01]  /*5cbb0*/  VIADD R20, R22, 0xfffffe74 ;  /* 0xfffffe7416147836 */ /* 0x000fe20000000000 */
[----:B------:R3:W-:Y:S04]  /*5cbc0*/  LDGSTS.E [R19+-0x33ff8], desc[UR60][R30.64], !P1 ;  /* 0xcc0080001e137fae */ /* 0x0007e8000c92187c */
[----:B------:R1:W-:Y:S04]  /*5cbd0*/  STL.64 [R1+0xac0], R26 ;  /* 0x000ac01a01007387 */ /* 0x0003e80000100a00 */
[----:B------:R1:W-:Y:S04]  /*5cbe0*/  STL.64 [R1+0xab8], R24 ;  /* 0x000ab81801007387 */ /* 0x0003e80000100a00 */
[----:B------:R-:W2:Y:S04]  /*5cbf0*/  LDL.LU.64 R240, [R1+0x140] ;  /* 0x0001400001f07983 */ /* 0x000ea80000300a00 */
[----:B------:R-:W2:Y:S04]  /*5cc00*/  LDL.LU.64 R242, [R1+0x138] ;  /* 0x0001380001f27983 */ /* 0x000ea80000300a00 */
[----:B------:R-:W2:Y:S01]  /*5cc10*/  LDL.LU.64 R238, [R1+0x130] ;  /* 0x0001300001ee7983 */ /* 0x000ea20000300a00 */
[----:B------:R-:W-:Y:S01]  /*5cc20*/  ISETP.GE.U32.AND P2, PT, R20, 0x7ffffdf5, PT ;  /* 0x7ffffdf51400780c */ /* 0x000fe20003f46070 */
[----:B------:R-:W2:Y:S01]  /*5cc30*/  LDC R22, c[0x0][0x230] ;  /* 0x00008c00ff167b82 */ /* 0x000ea20000000800 */
[----:B---3--:R-:W-:-:S07]  /*5cc40*/  VIADD R19, R21, 0xfffffe57 ;  /* 0xfffffe5715137836 */ /* 0x008fce0000000000 */
[----:B------:R-:W3:Y:S01]  /*5cc50*/  LDC R21, c[0x0][0x230] ;  /* 0x00008c00ff157b82 */ /* 0x000ee20000000800 */
[----:B------:R-:W-:-:S03]  /*5cc60*/  ISETP.GE.U32.AND P1, PT, R19, 0x7ffffdd8, PT ;  /* 0x7ffffdd81300780c */ /* 0x000fc60003f26070 */
[----:B------:R1:W-:Y:S04]  /*5cc70*/  LDGSTS.E [R18+-0x3fff4], desc[UR60][R28.64], !P2 ;  /* 0xc000c0001c127fae */ /* 0x0003e8000d12187c */
[----:B------:R1:W-:Y:S01]  /*5cc80*/  LDGSTS.E [R9+-0x3bff4], desc[UR60][R26.64], !P2 ;  /* 0xc400c0001a097fae */ /* 0x0003e2000d12187c */
[----:B------:R-:W-:-:S03]  /*5cc90*/  VIADD R19, R3, 0x100000 ;  /* 0x0010000003137836 */ /* 0x000fc60000000000 */
[----:B------:R1:W-:Y:S01]  /*5cca0*/  LDGSTS.E [R8+-0x37ff4], desc[UR60][R24.64], !P2 ;  /* 0xc800c00018087fae */ /* 0x0003e2000d12187c */
[----:B----4-:R-:W-:-:S04]  /*5ccb0*/  IMAD.WIDE R30, R5, 0x4, R32 ;  /* 0x00000004051e7825 */ /* 0x010fc800078e0220 */
[----:B-1----:R-:W-:-:S04]  /*5ccc0*/  IMAD.WIDE R28, R5, 0x4, R40 ;  /* 0x00000004051c7825 */ /* 0x002fc800078e0228 */
        /* <DEDUP_REMOVED lines=17> */
[----:B-1----:R-:W-:-:S04]  /*5cde0*/  IMAD.WIDE R28, R5, 0x4, R240 ;  /* 0x00000004051c7825 */ /* 0x002fc800078e02f0 */
[----:B----4-:R-:W-:-:S04]  /*5cdf0*/  IMAD.WIDE R26, R5, 0x4, R242 ;  /* 0x00000004051a7825 */ /* 0x010fc800078e02f2 */
[----:B------:R-:W-:Y:S01]  /*5ce00*/  IMAD.WIDE R24, R5, 0x4, R238 ;  /* 0x0000000405187825 */ /* 0x000fe200078e02ee */
[----:B------:R-:W-:Y:S01]  /*5ce10*/  IADD3 R20, R23, -0x1aa, RZ ;  /* 0xfffffe5617147810 */ /* 0x000fe20007ffe0ff */
        /* <DEDUP_REMOVED lines=8> */
[----:B------:R-:W-:Y:S01]  /*5cea0*/  ISETP.GE.U32.AND P2, PT, R20, 0x7ffffdd7, PT ;  /* 0x7ffffdd71400780c */ /* 0x000fe20003f46070 */
[----:B------:R-:W4:Y:S01]  /*5ceb0*/  LDC R23, c[0x0][0x230] ;  /* 0x00008c00ff177b82 */ /* 0x000f220000000800 */
[----:B---3--:R-:W-:-:S07]  /*5cec0*/  IADD3 R19, R21, -0x1ab, RZ ;  /* 0xfffffe5515137810 */ /* 0x008fce0007ffe0ff */
[----:B------:R-:W3:Y:S01]  /*5ced0*/  LDC R21, c[0x0][0x230] ;  /* 0x00008c00ff157b82 */ /* 0x000ee20000000800 */
[----:B------:R-:W-:Y:S02]  /*5cee0*/  ISETP.GE.U32.AND P1, PT, R19, 0x7ffffdd6, PT ;  /* 0x7ffffdd61300780c */ /* 0x000fe40003f26070 */
[----:B------:R-:W-:Y:S01]  /*5cef0*/  IADD3 R19, R3, 0x100000, RZ ;  /* 0x0010000003137810 */ /* 0x000fe20007ffe0ff */
[----:B------:R1:W-:Y:S04]  /*5cf00*/  LDGSTS.E [R18+-0x2fffc], desc[UR60][R28.64], !P2 ;  /* 0xd00040001c127fae */ /* 0x0003e8000d12187c */
[----:B------:R1:W-:Y:S04]  /*5cf10*/  LDGSTS.E [R9+-0x2bffc], desc[UR60][R26.64], !P2 ;  /* 0xd40040001a097fae */ /* 0x0003e8000d12187c */
[----:B------:R1:W-:Y:S01]  /*5cf20*/  LDGSTS.E [R8+-0x27ffc], desc[UR60][R24.64], !P2 ;  /* 0xd800400018087fae */ /* 0x0003e2000d12187c */
[----:B------:R-:W-:-:S02]  /*5cf30*/  VIADD R20, R22, 0xfffffe54 ;  /* 0xfffffe5416147836 */ /* 0x000fc40000000000 */
[----:B------:R-:W4:Y:S01]  /*5cf40*/  LDC R22, c[0x0][0x230] ;  /* 0x00008c00ff167b82 */ /* 0x000f220000000800 */
[----:B--2---:R-:W-:-:S04]  /*5cf50*/  IMAD.WIDE R30, R5, 0x4, R36 ;  /* 0x00000004051e7825 */ /* 0x004fc800078e0224 */
[----:B-1----:R-:W-:-:S04]  /*5cf60*/  IMAD.WIDE R28, R5, 0x4, R32 ;  /* 0x00000004051c7825 */ /* 0x002fc800078e0220 */
        /* <DEDUP_REMOVED lines=8> */
[----:B-1----:R-:W-:-:S05]  /*5cff0*/  IMAD.WIDE R30, R5, 0x4, R44 ;  /* 0x00000004051e7825 */ /* 0x002fca00078e022c */
[----:B------:R3:W-:Y:S04]  /*5d000*/  LDGSTS.E [R19+-0x23ff8], desc[UR60][R30.64], !P1 ;  /* 0xdc0080001e137fae */ /* 0x0007e8000c92187c */
[----:B------:R4:W-:Y:S04]  /*5d010*/  STL.64 [R1+0xa68], R28 ;  /* 0x000a681c01007387 */ /* 0x0009e80000100a00 */
[----:B------:R1:W-:Y:S01]  /*5d020*/  STL.64 [R1+0xa60], R26 ;  /* 0x000a601a01007387 */ /* 0x0003e20000100a00 */
[----:B---3--:R-:W-:Y:S02]  /*5d030*/  VIADD R19, R21, 0xfffffe37 ;  /* 0xfffffe3715137836 */ /* 0x008fe40000000000 */
[----:B------:R-:W2:Y:S01]  /*5d040*/  LDC R21, c[0x0][0x230] ;  /* 0x00008c00ff157b82 */ /* 0x000ea20000000800 */
[----:B----4-:R-:W-:-:S02]  /*5d050*/  IMAD.WIDE R28, R5, 0x4, R46 ;  /* 0x00000004051c7825 */ /* 0x010fc400078e022e */
[----:B------:R-:W-:Y:S01]  /*5d060*/  ISETP.GE.U32.AND P1, PT, R19, 0x7ffffdb8, PT ;  /* 0x7ffffdb81300780c */ /* 0x000fe20003f26070 */
[----:B------:R3:W-:Y:S01]  /*5d070*/  STL.64 [R1+0xa58], R24 ;  /* 0x000a581801007387 */ /* 0x0007e20000100a00 */
[----:B-1----:R-:W-:-:S03]  /*5d080*/  IMAD.WIDE R26, R5, 0x4, R240 ;  /* 0x00000004051a7825 */ /* 0x002fc600078e02f0 */
[----:B------:R1:W-:Y:S01]  /*5d090*/  STL.64 [R1+0xa50], R30 ;  /* 0x000a501e01007387 */ /* 0x0003e20000100a00 */
[----:B------:R-:W-:-:S03]  /*5d0a0*/  VIADD R19, R3, 0x100000 ;  /* 0x0010000003137836 */ /* 0x000fc60000000000 */
[----:B------:R4:W-:Y:S04]  /*5d0b0*/  STL.64 [R1+0xa48], R28 ;  /* 0x000a481c01007387 */ /* 0x0009e80000100a00 */
[----:B------:R4:W-:Y:S04]  /*5d0c0*/  LDGSTS.E [R18+-0x2fff4], desc[UR60][R28.64], !P2 ;  /* 0xd000c0001c127fae */ /* 0x0009e8000d12187c */
[----:B------:R4:W-:Y:S04]  /*5d0d0*/  STL.64 [R1+0xa40], R26 ;  /* 0x000a401a01007387 */ /* 0x0009e80000100a00 */
[----:B------:R4:W-:Y:S01]  /*5d0e0*/  LDGSTS.E [R9+-0x2bff4], desc[UR60][R26.64], !P2 ;  /* 0xd400c0001a097fae */ /* 0x0009e2000d12187c */
[----:B---3--:R-:W-:-:S04]  /*5d0f0*/  IMAD.WIDE R24, R5, 0x4, R242 ;  /* 0x0000000405187825 */ /* 0x008fc800078e02f2 */
[----:B-1----:R-:W-:-:S04]  /*5d100*/  IMAD.WIDE R30, R5, 0x4, R238 ;  /* 0x00000004051e7825 */ /* 0x002fc800078e02ee */
[C---:B----4-:R-:W-:Y:S01]  /*5d110*/  IMAD.WIDE R28, R5.reuse, 0x4, R94 ;  /* 0x00000004051c7825 */ /* 0x050fe200078e025e */
        /* <DEDUP_REMOVED lines=8> */
[----:B-1----:R-:W-:-:S04]  /*5d1a0*/  IMAD.WIDE R24, R5, 0x4, R98 ;  /* 0x0000000405187825 */ /* 0x002fc800078e0262 */
[----:B---3--:R-:W-:Y:S01]  /*5d1b0*/  IMAD.WIDE R30, R5, 0x4, R100 ;  /* 0x00000004051e7825 */ /* 0x008fe200078e0264 */
[----:B------:R1:W-:Y:S04]  /*5d1c0*/  STL.64 [R1+0xa28], R28 ;  /* 0x000a281c01007387 */ /* 0x0003e80000100a00 */
[----:B------:R-:W-:Y:S04]  /*5d1d0*/  LDGSTS.E [R8+-0x18000], desc[UR60][R24.64], !P1 ;  /* 0xe800000018087fae */ /* 0x000fe8000c92187c */
[----:B------:R2:W-:Y:S01]  /*5d1e0*/  LDGSTS.E [R19+-0x14000], desc[UR60][R30.64], !P1 ;  /* 0xec0000001e137fae */ /* 0x0005e2000c92187c */
[----:B------:R-:W-:-:S03]  /*5d1f0*/  ISETP.GE.U32.AND P2, PT, R20, 0x7ffffdb7, PT ;  /* 0x7ffffdb71400780c */ /* 0x000fc60003f46070 */
[----:B------:R3:W-:Y:S01]  /*5d200*/  STL.64 [R1+0xa20], R26 ;  /* 0x000a201a01007387 */ /* 0x0007e20000100a00 */
[----:B------:R-:W4:Y:S01]  /*5d210*/  LDC R23, c[0x0][0x230] ;  /* 0x00008c00ff177b82 */ /* 0x000f220000000800 */
[----:B--2---:R-:W-:-:S07]  /*5d220*/  IADD3 R19, R21, -0x1cb, RZ ;  /* 0xfffffe3515137810 */ /* 0x004fce0007ffe0ff */
[----:B------:R-:W2:Y:S01]  /*5d230*/  LDC R21, c[0x0][0x230] ;  /* 0x00008c00ff157b82 */ /* 0x000ea20000000800 */
[----:B------:R-:W-:Y:S01]  /*5d240*/  ISETP.GE.U32.AND P1, PT, R19, 0x7ffffdb6, PT ;  /* 0x7ffffdb61300780c */ /* 0x000fe20003f26070 */
[C---:B-1----:R-:W-:Y:S01]  /*5d250*/  IMAD.WIDE R28, R5.reuse, 0x4, R102 ;  /* 0x00000004051c7825 */ /* 0x042fe200078e0266 */
        /* <DEDUP_REMOVED lines=8> */
[----:B-1----:R-:W-:-:S04]  /*5d2e0*/  IMAD.WIDE R24, R5, 0x4, R106 ;  /* 0x0000000405187825 */ /* 0x002fc800078e026a */
        /* <DEDUP_REMOVED lines=18> */
[----:B--2---:R-:W-:-:S07]  /*5d410*/  VIADD R19, R21, 0xfffffe17 ;  /* 0xfffffe1715137836 */ /* 0x004fce0000000000 */
[----:B------:R-:W2:Y:S01]  /*5d420*/  LDC R21, c[0x0][0x230] ;  /* 0x00008c00ff157b82 */ /* 0x000ea20000000800 */
[----:B-1----:R-:W-:Y:S01]  /*5d430*/  IMAD.WIDE R28, R5, 0x4, R118 ;  /* 0x00000004051c7825 */ /* 0x002fe200078e0276 */
        /* <DEDUP_REMOVED lines=10> */
[----:B------:R-:W2:Y:S01]  /*5d4e0*/  LDC R23, c[0x0][0x230] ;  /* 0x00008c00ff177b82 */ /* 0x000ea20000000800 */
[----:B-1----:R-:W-:-:S04]  /*5d4f0*/  IMAD.WIDE R24, R5, 0x4, R122 ;  /* 0x0000000405187825 */ /* 0x002fc800078e027a */
        /* <DEDUP_REMOVED lines=10> */
[----:B-1----:R-:W-:-:S04]  /*5d5a0*/  IMAD.WIDE R24, R5, 0x4, R130 ;  /* 0x0000000405187825 */ /* 0x002fc800078e0282 */
[----:B---3--:R-:W-:Y:S01]  /*5d5b0*/  IMAD.WIDE R30, R5, 0x4, R132 ;  /* 0x00000004051e7825 */ /* 0x008fe200078e0284 */
[----:B------:R-:W-:Y:S04]  /*5d5c0*/  LDGSTS.E [R8+-0x8000], desc[UR60][R24.64], !P1 ;  /* 0xf800000018087fae */ /* 0x000fe8000c92187c */
[----:B------:R2:W-:Y:S04]  /*5d5d0*/  LDGSTS.E [R19+-0x4000], desc[UR60][R30.64], !P1 ;  /* 0xfc0000001e137fae */ /* 0x0005e8000c92187c */
[----:B------:R1:W-:Y:S04]  /*5d5e0*/  STL.64 [R1+0x9a8], R28 ;  /* 0x0009a81c01007387 */ /* 0x0003e80000100a00 */
[----:B------:R3:W-:Y:S04]  /*5d5f0*/  STL.64 [R1+0x9a0], R26 ;  /* 0x0009a01a01007387 */ /* 0x0007e80000100a00 */
[----:B------:R4:W-:Y:S04]  /*5d600*/  STL.64 [R1+0x998], R24 ;  /* 0x0009981801007387 */ /* 0x0009e80000100a00 */
[----:B------:R4:W-:Y:S01]  /*5d610*/  STL.64 [R1+0x990], R30 ;  /* 0x0009901e01007387 */ /* 0x0009e20000100a00 */
[----:B--2---:R-:W-:Y:S01]  /*5d620*/  IADD3 R19, R21, -0x1eb, RZ ;  /* 0xfffffe1515137810 */ /* 0x004fe20007ffe0ff */
[----:B-1----:R-:W-:-:S04]  /*5d630*/  IMAD.WIDE R28, R5, 0x4, R134 ;  /* 0x00000004051c7825 */ /* 0x002fc800078e0286 */
        /* <DEDUP_REMOVED lines=215> */
[----:B------:R-:W-:Y:S01]  /*5e3b0*/  ISETP.GE.U32.AND P2, PT, R20, 0x7ffffdb3, PT ;  /* 0x7ffffdb31400780c */ /* 0x000fe20003f46070 */
[----:B------:R-:W3:Y:S01]  /*5e3c0*/  LDC R23, c[0x0][0x230] ;  /* 0x00008c00ff177b82 */ /* 0x000ee20000000800 */
[----:B--2---:R-:W-:-:S07]  /*5e3d0*/  IADD3 R19, R21, -0x1cf, RZ ;  /* 0xfffffe3115137810 */ /* 0x004fce0007ffe0ff */
[----:B------:R-:W2:Y:S01]  /*5e3e0*/  LDC R21, c[0x0][0x230] ;  /* 0x00008c00ff157b82 */ /* 0x000ea20000000800 */
[----:B------:R-:W-:Y:S01]  /*5e3f0*/  ISETP.GE.U32.AND P1, PT, R19, 0x7ffffdb2, PT ;  /* 0x7ffffdb21300780c */ /* 0x000fe20003f26070 */
[----:B------:R4:W-:Y:S01]  /*5e400*/  STL.64 [R1+0x820], R26 ;  /* 0x0008201a01007387 */ /* 0x0009e20000100a00 */
[----:B-1----:R-:W-:-:S03]  /*5e410*/  IMAD.WIDE R28, R5, 0x4, R166 ;  /* 0x00000004051c7825 */ /* 0x002fc600078e02a6 */
[----:B------:R1:W-:Y:S04]  /*5e420*/  STL.64 [R1+0x818], R24 ;  /* 0x0008181801007387 */ /* 0x0003e80000100a00 */
[----:B------:R1:W-:Y:S01]  /*5e430*/  STL.64 [R1+0x810], R30 ;  /* 0x0008101e01007387 */ /* 0x0003e20000100a00 */
[----:B------:R-:W-:Y:S01]  /*5e440*/  IADD3 R19, R4, 0x100000, RZ ;  /* 0x0010000004137810 */ /* 0x000fe20007ffe0ff */
[----:B------:R-:W-:Y:S02]  /*5e450*/  VIADD R20, R22, 0xfffffe30 ;  /* 0xfffffe3016147836 */ /* 0x000fe40000000000 */
[----:B------:R3:W-:Y:S04]  /*5e460*/  STL.64 [R1+0x808], R28 ;  /* 0x0008081c01007387 */ /* 0x0007e80000100a00 */
[----:B------:R3:W-:Y:S01]  /*5e470*/  LDGSTS.E [R18+-0x1fffc], desc[UR60][R28.64], !P2 ;  /* 0xe00040001c127fae */ /* 0x0007e2000d12187c */
[----:B------:R-:W2:Y:S01]  /*5e480*/  LDC R22, c[0x0][0x230] ;  /* 0x00008c00ff167b82 */ /* 0x000ea20000000800 */
[----:B----4-:R-:W-:-:S04]  /*5e490*/  IMAD.WIDE R26, R5, 0x4, R168 ;  /* 0x00000004051a7825 */ /* 0x010fc800078e02a8 */
[----:B-1----:R-:W-:-:S04]  /*5e4a0*/  IMAD.WIDE R24, R5, 0x4, R170 ;  /* 0x0000000405187825 */ /* 0x002fc800078e02aa */
[C---:B------:R-:W-:Y:S01]  /*5e4b0*/  IMAD.WIDE R30, R5.reuse, 0x4, R172 ;  /* 0x00000004051e7825 */ /* 0x040fe200078e02ac */
[----:B------:R1:W-:Y:S04]  /*5e4c0*/  STL.64 [R1+0x800], R26 ;  /* 0x0008001a01007387 */ /* 0x0003e80000100a00 */
[----:B------:R1:W-:Y:S01]  /*5e4d0*/  LDGSTS.E [R9+-0x1bffc], desc[UR60][R26.64], !P2 ;  /* 0xe40040001a097fae */ /* 0x0003e2000d12187c */
[----:B---3--:R-:W-:-:S03]  /*5e4e0*/  IMAD.WIDE R28, R5, 0x4, R174 ;  /* 0x00000004051c7825 */ /* 0x008fc600078e02ae */
[----:B------:R3:W-:Y:S04]  /*5e4f0*/  STL.64 [R1+0x7f8], R24 ;  /* 0x0007f81801007387 */ /* 0x0007e80000100a00 */
[----:B------:R3:W-:Y:S04]  /*5e500*/  LDGSTS.E [R8+-0x17ffc], desc[UR60][R24.64], !P2 ;  /* 0xe800400018087fae */ /* 0x0007e8000d12187c */
[----:B------:R4:W-:Y:S04]  /*5e510*/  STL.64 [R1+0x7f0], R30 ;  /* 0x0007f01e01007387 */ /* 0x0009e80000100a00 */
[----:B------:R4:W-:Y:S01]  /*5e520*/  LDGSTS.E [R19+-0x13ffc], desc[UR60][R30.64], !P2 ;  /* 0xec0040001e137fae */ /* 0x0009e2000d12187c */
[----:B------:R-:W-:-:S03]  /*5e530*/  ISETP.GE.U32.AND P2, PT, R20, 0x7ffffdb1, PT ;  /* 0x7ffffdb11400780c */ /* 0x000fc60003f46070 */
[----:B------:R-:W-:Y:S01]  /*5e540*/  LDGSTS.E [R18+-0x1fff8], desc[UR60][R28.64], !P1 ;  /* 0xe00080001c127fae */ /* 0x000fe2000c92187c */
[----:B-1----:R-:W-:-:S04]  /*5e550*/  IMAD.WIDE R26, R5, 0x4, R176 ;  /* 0x00000004051a7825 */ /* 0x002fc800078e02b0 */
[----:B---3--:R-:W-:-:S04]  /*5e560*/  IMAD.WIDE R24, R5, 0x4, R178 ;  /* 0x0000000405187825 */ /* 0x008fc800078e02b2 */
[----:B----4-:R-:W-:Y:S01]  /*5e570*/  IMAD.WIDE R30, R5, 0x4, R180 ;  /* 0x00000004051e7825 */ /* 0x010fe200078e02b4 */
[----:B------:R-:W-:Y:S04]  /*5e580*/  LDGSTS.E [R9+-0x1bff8], desc[UR60][R26.64], !P1 ;  /* 0xe40080001a097fae */ /* 0x000fe8000c92187c */
[----:B------:R-:W-:Y:S04]  /*5e590*/  LDGSTS.E [R8+-0x17ff8], desc[UR60][R24.64], !P1 ;  /* 0xe800800018087fae */ /* 0x000fe8000c92187c */
[----:B------:R2:W-:Y:S04]  /*5e5a0*/  LDGSTS.E [R19+-0x13ff8], desc[UR60][R30.64], !P1 ;  /* 0xec0080001e137fae */ /* 0x0005e8000c92187c */
[----:B------:R1:W-:Y:S04]  /*5e5b0*/  STL.64 [R1+0x7e8], R28 ;  /* 0x0007e81c01007387 */ /* 0x0003e80000100a00 */
[----:B------:R3:W-:Y:S04]  /*5e5c0*/  STL.64 [R1+0x7e0], R26 ;  /* 0x0007e01a01007387 */ /* 0x0007e80000100a00 */
[----:B------:R4:W-:Y:S04]  /*5e5d0*/  STL.64 [R1+0x7d8], R24 ;  /* 0x0007d81801007387 */ /* 0x0009e80000100a00 */
[----:B------:R4:W-:Y:S01]  /*5e5e0*/  STL.64 [R1+0x7d0], R30 ;  /* 0x0007d01e01007387 */ /* 0x0009e20000100a00 */
[----:B--2---:R-:W-:-:S02]  /*5e5f0*/  VIADD R19, R21, 0xfffffe13 ;  /* 0xfffffe1315137836 */ /* 0x004fc40000000000 */
[----:B-1----:R-:W-:-:S04]  /*5e600*/  IMAD.WIDE R28, R5, 0x4, R182 ;  /* 0x00000004051c7825 */ /* 0x002fc800078e02b6 */
[----:B---3--:R-:W-:-:S04]  /*5e610*/  IMAD.WIDE R26, R5, 0x4, R184 ;  /* 0x00000004051a7825 */ /* 0x008fc800078e02b8 */
[----:B----4-:R-:W-:-:S04]  /*5e620*/  IMAD.WIDE R24, R5, 0x4, R186 ;  /* 0x0000000405187825 */ /* 0x010fc800078e02ba */
[----:B------:R-:W-:Y:S01]  /*5e630*/  IMAD.WIDE R30, R5, 0x4, R188 ;  /* 0x00000004051e7825 */ /* 0x000fe200078e02bc */
[----:B------:R-:W-:-:S03]  /*5e640*/  ISETP.GE.U32.AND P1, PT, R19, 0x7ffffd94, PT ;  /* 0x7ffffd941300780c */ /* 0x000fc60003f26070 */
[----:B------:R-:W-:Y:S01]  /*5e650*/  VIADD R19, R4, 0x100000 ;  /* 0x0010000004137836 */ /* 0x000fe20000000000 */
[----:B------:R1:W-:Y:S01]  /*5e660*/  LDGSTS.E [R18+-0x1fff4], desc[UR60][R28.64], !P2 ;  /* 0xe000c0001c127fae */ /* 0x0003e2000d12187c */
[----:B------:R-:W-:-:S03]  /*5e670*/  IADD3 R20, R23, -0x1ee, RZ ;  /* 0xfffffe1217147810 */ /* 0x000fc60007ffe0ff */
[----:B------:R2:W-:Y:S04]  /*5e680*/  LDGSTS.E [R9+-0x1bff4], desc[UR60][R26.64], !P2 ;  /* 0xe400c0001a097fae */ /* 0x0005e8000d12187c */
[----:B------:R3:W-:Y:S04]  /*5e690*/  LDGSTS.E [R8+-0x17ff4], desc[UR60][R24.64], !P2 ;  /* 0xe800c00018087fae */ /* 0x0007e8000d12187c */
[----:B------:R4:W-:Y:S01]  /*5e6a0*/  LDGSTS.E [R19+-0x13ff4], desc[UR60][R30.64], !P2 ;  /* 0xec00c0001e137fae */ /* 0x0009e2000d12187c */
[----:B------:R-:W-:-:S03]  /*5e6b0*/  ISETP.GE.U32.AND P2, PT, R20, 0x7ffffd93, PT ;  /* 0x7ffffd931400780c */ /* 0x000fc60003f46070 */
[----:B------:R1:W-:Y:S04]  /*5e6c0*/  STL.64 [R1+0x7c8], R28 ;  /* 0x0007c81c01007387 */ /* 0x0003e80000100a00 */
[----:B------:R2:W-:Y:S04]  /*5e6d0*/  STL.64 [R1+0x7b8], R26 ;  /* 0x0007b81a01007387 */ /* 0x0005e80000100a00 */
[----:B------:R3:W-:Y:S04]  /*5e6e0*/  STL.64 [R1+0x7a8], R24 ;  /* 0x0007a81801007387 */ /* 0x0007e80000100a00 */
[----:B------:R4:W-:Y:S01]  /*5e6f0*/  STL.64 [R1+0x798], R30 ;  /* 0x0007981e01007387 */ /* 0x0009e20000100a00 */
[----:B------:R-:W4:Y:S08]  /*5e700*/  LDC R21, c[0x0][0x230] ;  /* 0x00008c00ff157b82 */ /* 0x000f300000000800 */
[----:B------:R-:W4:Y:S01]  /*5e710*/  LDC R23, c[0x0][0x230] ;  /* 0x00008c00ff177b82 */ /* 0x000f220000000800 */
[----:B-1----:R-:W-:-:S04]  /*5e720*/  IMAD.WIDE R28, R5, 0x4, R190 ;  /* 0x00000004051c7825 */ /* 0x002fc800078e02be */
[----:B--2---:R-:W-:-:S04]  /*5e730*/  IMAD.WIDE R26, R5, 0x4, R192 ;  /* 0x00000004051a7825 */ /* 0x004fc800078e02c0 */
[----:B---3--:R-:W-:-:S04]  /*5e740*/  IMAD.WIDE R24, R5, 0x4, R194 ;  /* 0x0000000405187825 */ /* 0x008fc800078e02c2 */
[C---:B----4-:R-:W-:Y:S01]  /*5e750*/  IMAD.WIDE R30, R5.reuse, 0x4, R196 ;  /* 0x00000004051e7825 */ /* 0x050fe200078e02c4 */
[----:B------:R1:W-:Y:S04]  /*5e760*/  STL.64 [R1+0x788], R28 ;  /* 0x0007881c01007387 */ /* 0x0003e80000100a00 */
[----:B------:R1:W-:Y:S04]  /*5e770*/  LDGSTS.E [R18+-0x10000], desc[UR60][R28.64], !P1 ;  /* 0xf00000001c127fae */ /* 0x0003e8000c92187c */
[----:B------:R2:W-:Y:S04]  /*5e780*/  STL.64 [R1+0x778], R26 ;  /* 0x0007781a01007387 */ /* 0x0005e80000100a00 */
[----:B------:R2:W-:Y:S04]  /*5e790*/  LDGSTS.E [R9+-0xc000], desc[UR60][R26.64], !P1 ;  /* 0xf40000001a097fae */ /* 0x0005e8000c92187c */
[----:B------:R3:W-:Y:S04]  /*5e7a0*/  STL.64 [R1+0x768], R24 ;  /* 0x0007681801007387 */ /* 0x0007e80000100a00 */
[----:B------:R3:W-:Y:S04]  /*5e7b0*/  LDGSTS.E [R8+-0x8000], desc[UR60][R24.64], !P1 ;  /* 0xf800000018087fae */ /* 0x0007e8000c92187c */
[----:B------:R4:W-:Y:S04]  /*5e7c0*/  STL.64 [R1+0x758], R30 ;  /* 0x0007581e01007387 */ /* 0x0009e80000100a00 */
[----:B------:R4:W-:Y:S01]  /*5e7d0*/  LDGSTS.E [R19+-0x4000], desc[UR60][R30.64], !P1 ;  /* 0xfc0000001e137fae */ /* 0x0009e2000c92187c */
[----:B-1----:R-:W-:-:S04]  /*5e7e0*/  IMAD.WIDE R28, R5, 0x4, R198 ;  /* 0x00000004051c7825 */ /* 0x002fc800078e02c6 */
[----:B--2---:R-:W-:-:S04]  /*5e7f0*/  IMAD.WIDE R26, R5, 0x4, R200 ;  /* 0x00000004051a7825 */ /* 0x004fc800078e02c8 */
[C---:B---3--:R-:W-:Y:S01]  /*5e800*/  IMAD.WIDE R24, R5.reuse, 0x4, R202 ;  /* 0x0000000405187825 */ /* 0x048fe200078e02ca */
[----:B------:R1:W-:Y:S04]  /*5e810*/  STL.64 [R1+0x748], R28 ;  /* 0x0007481c01007387 */ /* 0x0003e80000100a00 */
[----:B------:R1:W-:Y:S01]  /*5e820*/  LDGSTS.E [R18+-0xfffc], desc[UR60][R28.64], !P2 ;  /* 0xf00040001c127fae */ /* 0x0003e2000d12187c */
[----:B----4-:R-:W-:-:S03]  /*5e830*/  IMAD.WIDE R30, R5, 0x4, R204 ;  /* 0x00000004051e7825 */ /* 0x010fc600078e02cc */
[----:B------:R2:W-:Y:S04]  /*5e840*/  STL.64 [R1+0x738], R26 ;  /* 0x0007381a01007387 */ /* 0x0005e80000100a00 */
[----:B------:R2:W-:Y:S04]  /*5e850*/  LDGSTS.E [R9+-0xbffc], desc[UR60][R26.64], !P2 ;  /* 0xf40040001a097fae */ /* 0x0005e8000d12187c */
[----:B------:R3:W-:Y:S04]  /*5e860*/  STL.64 [R1+0x728], R24 ;  /* 0x0007281801007387 */ /* 0x0007e80000100a00 */
[----:B------:R3:W-:Y:S04]  /*5e870*/  LDGSTS.E [R8+-0x7ffc], desc[UR60][R24.64], !P2 ;  /* 0xf800400018087fae */ /* 0x0007e8000d12187c */
[----:B------:R4:W-:Y:S01]  /*5e880*/  STL.64 [R1+0x718], R30 ;  /* 0x0007181e01007387 */ /* 0x0009e20000100a00 */
[----:B-1----:R-:W-:-:S04]  /*5e890*/  IMAD.WIDE R28, R5, 0x4, R206 ;  /* 0x00000004051c7825 */ /* 0x002fc800078e02ce */
[----:B--2---:R-:W-:-:S04]  /*5e8a0*/  IMAD.WIDE R26, R5, 0x4, R208 ;  /* 0x00000004051a7825 */ /* 0x004fc800078e02d0 */
[----:B---3--:R-:W-:Y:S01]  /*5e8b0*/  IMAD.WIDE R24, R5, 0x4, R210 ;  /* 0x0000000405187825 */ /* 0x008fe200078e02d2 */
[----:B------:R1:W-:Y:S04]  /*5e8c0*/  STL.64 [R1+0x708], R28 ;  /* 0x0007081c01007387 */ /* 0x0003e80000100a00 */
[----:B------:R2:W-:Y:S04]  /*5e8d0*/  STL.64 [R1+0x6f8], R26 ;  /* 0x0006f81a01007387 */ /* 0x0005e80000100a00 */
[----:B------:R-:W3:Y:S04]  /*5e8e0*/  LDL.LU.64 R32, [R1+0x6b0] ;  /* 0x0006b00001207983 */ /* 0x000ee80000300a00 */
[----:B------:R2:W-:Y:S04]  /*5e8f0*/  STL.64 [R1+0x6e8], R24 ;  /* 0x0006e81801007387 */ /* 0x0005e80000100a00 */
[----:B------:R-:W3:Y:S04]  /*5e900*/  LDL.LU.64 R40, [R1+0x6c0] ;  /* 0x0006c00001287983 */ /* 0x000ee80000300a00 */
[----:B------:R-:W3:Y:S04]  /*5e910*/  LDL.LU.64 R42, [R1+0x6d0] ;  /* 0x0006d000012a7983 */ /* 0x000ee80000300a00 */
[----:B------:R-:W3:Y:S01]  /*5e920*/  LDL.LU.64 R238, [R1+0x6e0] ;  /* 0x0006e00001ee7983 */ /* 0x000ee20000300a00 */
[----:B------:R-:W-:Y:S01]  /*5e930*/  IADD3 R19, R21, -0x1ef, RZ ;  /* 0xfffffe1115137810 */ /* 0x000fe20007ffe0ff */
[----:B------:R-:W-:Y:S01]  /*5e940*/  VIADD R20, R22, 0xfffffe10 ;  /* 0xfffffe1016147836 */ /* 0x000fe20000000000 */
[----:B------:R-:W2:Y:S08]  /*5e950*/  LDC R21, c[0x0][0x230] ;  /* 0x00008c00ff157b82 */ /* 0x000eb00000000800 */
[----:B------:R-:W3:Y:S01]  /*5e960*/  LDC R22, c[0x0][0x230] ;  /* 0x00008c00ff167b82 */ /* 0x000ee20000000800 */
[----:B------:R-:W-:-:S02]  /*5e970*/  ISETP.GE.U32.AND P1, PT, R19, 0x7ffffd92, PT ;  /* 0x7ffffd921300780c */ /* 0x000fc40003f26070 */
[----:B------:R-:W-:-:S05]  /*5e980*/  IADD3 R19, R4, 0x100000, RZ ;  /* 0x0010000004137810 */ /* 0x000fca0007ffe0ff */
[----:B------:R4:W-:Y:S06]  /*5e990*/  LDGSTS.E [R19+-0x3ffc], desc[UR60][R30.64], !P2 ;  /* 0xfc0040001e137fae */ /* 0x0009ec000d12187c */
[----:B------:R1:W-:Y:S04]  /*5e9a0*/  LDGSTS.E [R18+-0xfff8], desc[UR60][R28.64], !P1 ;  /* 0xf00080001c127fae */ /* 0x0003e8000c92187c */
[----:B------:R2:W-:Y:S04]  /*5e9b0*/  LDGSTS.E [R9+-0xbff8], desc[UR60][R26.64], !P1 ;  /* 0xf40080001a097fae */ /* 0x0005e8000c92187c */
[----:B------:R2:W-:Y:S01]  /*5e9c0*/  LDGSTS.E [R8+-0x7ff8], desc[UR60][R24.64], !P1 ;  /* 0xf800800018087fae */ /* 0x0005e2000c92187c */
[----:B----4-:R-:W-:-:S05]  /*5e9d0*/  IMAD.WIDE R30, R5, 0x4, R212 ;  /* 0x00000004051e7825 */ /* 0x010fca00078e02d4 */
[----:B------:R3:W-:Y:S01]  /*5e9e0*/  STL.64 [R1+0x6d8], R30 ;  /* 0x0006d81e01007387 */ /* 0x0007e20000100a00 */
[----:B------:R-:W-:-:S03]  /*5e9f0*/  ISETP.GE.U32.AND P2, PT, R20, 0x7ffffd91, PT ;  /* 0x7ffffd911400780c */ /* 0x000fc60003f46070 */
[----:B------:R4:W-:Y:S01]  /*5ea00*/  LDGSTS.E [R19+-0x3ff8], desc[UR60][R30.64], !P1 ;  /* 0xfc0080001e137fae */ /* 0x0009e2000c92187c */
        /* <DEDUP_REMOVED lines=9> */
[----:B------:R-:W2:Y:S04]  /*5eaa0*/  LDL.LU.64 R242, [R1+0x720] ;  /* 0x0007200001f27983 */ /* 0x000ea80000300a00 */
[----:B------:R1:W-:Y:S04]  /*5eab0*/  LDGSTS.E [R18+-0xfff4], desc[UR60][R28.64], !P2 ;  /* 0xf000c0001c127fae */ /* 0x0003e8000d12187c */
[----:B------:R1:W-:Y:S04]  /*5eac0*/  LDGSTS.E [R9+-0xbff4], desc[UR60][R26.64], !P2 ;  /* 0xf400c0001a097fae */ /* 0x0003e8000d12187c */
[----:B------:R1:W-:Y:S01]  /*5ead0*/  LDGSTS.E [R8+-0x7ff4], desc[UR60][R24.64], !P2 ;  /* 0xf800c00018087fae */ /* 0x0003e2000d12187c */
[----:B----4-:R-:W-:Y:S01]  /*5eae0*/  VIADD R19, R21, 0xfffffe6f ;  /* 0xfffffe6f15137836 */ /* 0x010fe20000000000 */
[----:B------:R-:W-:Y:S01]  /*5eaf0*/  IADD3 R20, R23, -0x192, RZ ;  /* 0xfffffe6e17147810 */ /* 0x000fe20007ffe0ff */
[----:B------:R-:W4:Y:S08]  /*5eb00*/  LDC R21, c[0x0][0x230] ;  /* 0x00008c00ff157b82 */ /* 0x000f300000000800 */
[----:B------:R-:W4:Y:S01]  /*5eb10*/  LDC R23, c[0x0][0x230] ;  /* 0x00008c00ff177b82 */ /* 0x000f220000000800 */
[----:B---3--:R-:W-:-:S04]  /*5eb20*/  IMAD.WIDE R30, R5, 0x4, R32 ;  /* 0x00000004051e7825 */ /* 0x008fc800078e0220 */
[----:B-1----:R-:W-:-:S04]  /*5eb30*/  IMAD.WIDE R28, R5, 0x4, R40 ;  /* 0x00000004051c7825 */ /* 0x002fc800078e0228 */
[----:B------:R-:W-:-:S04]  /*5eb40*/  IMAD.WIDE R26, R5, 0x4, R42 ;  /* 0x00000004051a7825 */ /* 0x000fc800078e022a */
[----:B------:R-:W-:Y:S01]  /*5eb50*/  IMAD.WIDE R24, R5, 0x4, R238 ;  /* 0x0000000405187825 */ /* 0x000fe200078e02ee */
[----:B------:R2:W-:Y:S04]  /*5eb60*/  STL.64 [R1+0xa8], R30 ;  /* 0x0000a81e01007387 */ /* 0x0005e80000100a00 */
[----:B------:R1:W-:Y:S04]  /*5eb70*/  STL.64 [R1+0x6b0], R28 ;  /* 0x0006b01c01007387 */ /* 0x0003e80000100a00 */
[----:B------:R3:W-:Y:S04]  /*5eb80*/  STL.64 [R1+0x6a8], R26 ;  /* 0x0006a81a01007387 */ /* 0x0007e80000100a00 */
[----:B------:R-:W4:Y:S04]  /*5eb90*/  LDL.LU.64 R32, [R1+0x730] ;  /* 0x0007300001207983 */ /* 0x000f280000300a00 */
[----:B------:R3:W-:Y:S04]  /*5eba0*/  STL.64 [R1+0x6a0], R24 ;  /* 0x0006a01801007387 */ /* 0x0007e80000100a00 */
[----:B------:R-:W4:Y:S04]  /*5ebb0*/  LDL.LU.64 R40, [R1+0x740] ;  /* 0x0007400001287983 */ /* 0x000f280000300a00 */
[----:B------:R-:W4:Y:S04]  /*5ebc0*/  LDL.LU.64 R42, [R1+0x750] ;  /* 0x00075000012a7983 */ /* 0x000f280000300a00 */
[----:B------:R-:W4:Y:S01]  /*5ebd0*/  LDL.LU.64 R238, [R1+0x760] ;  /* 0x0007600001ee7983 */ /* 0x000f220000300a00 */
[----:B------:R-:W-:Y:S01]  /*5ebe0*/  ISETP.GE.U32.AND P1, PT, R19, 0x7ffffdf0, PT ;  /* 0x7ffffdf01300780c */ /* 0x000fe20003f26070 */
[----:B------:R-:W-:Y:S01]  /*5ebf0*/  VIADD R19, R4, 0x100000 ;  /* 0x0010000004137836 */ /* 0x000fe20000000000 */
[C---:B------:R-:W-:Y:S01]  /*5ec00*/  IADD3 R18, R7.reuse, 0x100000, RZ ;  /* 0x0010000007127810 */ /* 0x040fe20007ffe0ff */
[C---:B------:R-:W-:Y:S01]  /*5ec10*/  VIADD R9, R7.reuse, 0x100000 ;  /* 0x0010000007097836 */ /* 0x040fe20000000000 */
[----:B------:R-:W-:-:S02]  /*5ec20*/  IADD3 R8, R7, 0x100000, RZ ;  /* 0x0010000007087810 */ /* 0x000fc40007ffe0ff */
[----:B------:R2:W-:Y:S07]  /*5ec30*/  LDGSTS.E [R19+-0x3ff4], desc[UR60][R30.64], !P2 ;  /* 0xfc00c0001e137fae */ /* 0x0005ee000d12187c */
[----:B------:R1:W-:Y:S04]  /*5ec40*/  LDGSTS.E [R18+-0x40000], desc[UR60][R28.64], !P1 ;  /* 0xc00000001c127fae */ /* 0x0003e8000c92187c */
[----:B------:R3:W-:Y:S04]  /*5ec50*/  LDGSTS.E [R9+-0x3c000], desc[UR60][R26.64], !P1 ;  /* 0xc40000001a097fae */ /* 0x0007e8000c92187c */
        /* <DEDUP_REMOVED lines=14> */
[----:B------:R-:W-:-:S05]  /*5ed40*/  VIADD R19, R7, 0x100000 ;  /* 0x0010000007137836 */ /* 0x000fca0000000000 */
[----:B------:R4:W-:Y:S07]  /*5ed50*/  LDGSTS.E [R19+-0x34000], desc[UR60][R30.64], !P1 ;  /* 0xcc0000001e137fae */ /* 0x0009ee000c92187c */
[----:B------:R1:W-:Y:S04]  /*5ed60*/  LDGSTS.E [R18+-0x3fffc], desc[UR60][R28.64], !P2 ;  /* 0xc00040001c127fae */ /* 0x0003e8000d12187c */
[----:B------:R3:W-:Y:S04]  /*5ed70*/  LDGSTS.E [R9+-0x3bffc], desc[UR60][R26.64], !P2 ;  /* 0xc40040001a097fae */ /* 0x0007e8000d12187c */
[----:B------:R3:W-:Y:S01]  /*5ed80*/  LDGSTS.E [R8+-0x37ffc], desc[UR60][R24.64], !P2 ;  /* 0xc800400018087fae */ /* 0x0007e2000d12187c */
[----:B----4-:R-:W-:-:S04]  /*5ed90*/  IMAD.WIDE R30, R5, 0x4, R32 ;  /* 0x00000004051e7825 */ /* 0x010fc800078e0220 */
[----:B-1----:R-:W-:-:S04]  /*5eda0*/  IMAD.WIDE R28, R5, 0x4, R40 ;  /* 0x00000004051c7825 */ /* 0x002fc800078e0228 */
[----:B---3--:R-:W-:-:S04]  /*5edb0*/  IMAD.WIDE R26, R5, 0x4, R42 ;  /* 0x00000004051a7825 */ /* 0x008fc800078e022a */
        /* <DEDUP_REMOVED lines=9> */
[----:B------:R-:W-:Y:S01]  /*5ee50*/  IADD3 R19, R21, -0x193, RZ ;  /* 0xfffffe6d15137810 */ /* 0x000fe20007ffe0ff */
[----:B------:R-:W-:Y:S01]  /*5ee60*/  VIADD R20, R22, 0xfffffe6c ;  /* 0xfffffe6c16147836 */ /* 0x000fe20000000000 */
[----:B------:R-:W4:Y:S08]  /*5ee70*/  LDC R21, c[0x0][0x230] ;  /* 0x00008c00ff157b82 */ /* 0x000f300000000800 */
[----:B------:R-:W4:Y:S01]  /*5ee80*/  LDC R22, c[0x0][0x230] ;  /* 0x00008c00ff167b82 */ /* 0x000f220000000800 */
[----:B------:R-:W-:-:S02]  /*5ee90*/  ISETP.GE.U32.AND P1, PT, R19, 0x7ffffdee, PT ;  /* 0x7ffffdee1300780c */ /* 0x000fc40003f26070 */
[----:B------:R-:W-:-:S05]  /*5eea0*/  IADD3 R19, R7, 0x100000, RZ ;  /* 0x0010000007137810 */ /* 0x000fca0007ffe0ff */
[----:B------:R2:W-:Y:S06]  /*5eeb0*/  LDGSTS.E [R19+-0x33ffc], desc[UR60][R30.64], !P2 ;  /* 0xcc0040001e137fae */ /* 0x0005ec000d12187c */
        /* <DEDUP_REMOVED lines=15> */
[----:B------:R-:W-:-:S03]  /*5efb0*/  ISETP.GE.U32.AND P2, PT, R20, 0x7ffffded, PT ;  /* 0x7ffffded1400780c */ /* 0x000fc60003f46070 */
[----:B------:R4:W-:Y:S10]  /*5efc0*/  LDGSTS.E [R19+-0x33ff8], desc[UR60][R30.64], !P1 ;  /* 0xcc0080001e137fae */ /* 0x0009f4000c92187c */
        /* <DEDUP_REMOVED lines=15> */
[----:B------:R-:W-:Y:S01]  /*5f0c0*/  VIADD R19, R21, 0xfffffe4f ;  /* 0xfffffe4f15137836 */ /* 0x000fe20000000000 */
[----:B------:R-:W-:Y:S01]  /*5f0d0*/  IADD3 R20, R23, -0x1b2, RZ ;  /* 0xfffffe4e17147810 */ /* 0x000fe20007ffe0ff */
[----:B------:R-:W4:Y:S08]  /*5f0e0*/  LDC R21, c[0x0][0x230] ;  /* 0x00008c00ff157b82 */ /* 0x000f300000000800 */
[----:B------:R-:W4:Y:S01]  /*5f0f0*/  LDC R23, c[0x0][0x230] ;  /* 0x00008c00ff177b82 */ /* 0x000f220000000800 */
[----:B------:R-:W-:Y:S01]  /*5f100*/  ISETP.GE.U32.AND P1, PT, R19, 0x7ffffdd0, PT ;  /* 0x7ffffdd01300780c */ /* 0x000fe20003f26070 */
[----:B------:R-:W-:-:S05]  /*5f110*/  VIADD R19, R7, 0x100000 ;  /* 0x0010000007137836 */ /* 0x000fca0000000000 */
        /* <DEDUP_REMOVED lines=84> */
[C---:B---3--:R-:W-:Y:S01]  /*5f660*/  IMAD.WIDE R26, R5.reuse, 0x4, R240 ;  /* 0x00000004051a7825 */ /* 0x048fe200078e02f0 */
[----:B------:R4:W-:Y:S03]  /*5f670*/  STL.64 [R1+0x298], R30 ;  /* 0x0002981e01007387 */ /* 0x0009e60000100a00 */
[----:B------:R-:W-:Y:S01]  /*5f680*/  IMAD.WIDE R24, R5, 0x4, R242 ;  /* 0x0000000405187825 */ /* 0x000fe200078e02f2 */
[----:B------:R1:W-:Y:S04]  /*5f690*/  STL.64 [R1+0x290], R28 ;  /* 0x0002901c01007387 */ /* 0x0003e80000100a00 */
[----:B------:R-:W2:Y:S04]  /*5f6a0*/  LDL.LU.64 R44, [R1+0x1fc8] ;  /* 0x001fc800012c7983 */ /* 0x000ea80000300a00 */
[----:B------:R-:W-:Y:S04]  /*5f6b0*/  STL.64 [R1+0x288], R26 ;  /* 0x0002881a01007387 */ /* 0x000fe80000100a00 */
[----:B------:R-:W3:Y:S04]  /*5f6c0*/  LDL.LU.64 R46, [R1+0x1fd0] ;  /* 0x001fd000012e7983 */ /* 0x000ee80000300a00 */
[----:B------:R1:W-:Y:S04]  /*5f6d0*/  STL.64 [R1+0x280], R24 ;  /* 0x0002801801007387 */ /* 0x0003e80000100a00 */
[----:B------:R-:W3:Y:S04]  /*5f6e0*/  LDL.LU.64 R240, [R1+0x1fd8] ;  /* 0x001fd80001f07983 */ /* 0x000ee80000300a00 */
[----:B------:R-:W3:Y:S01]  /*5f6f0*/  LDL.LU.64 R242, [R1+0x1fe0] ;  /* 0x001fe00001f27983 */ /* 0x000ee20000300a00 */
[----:B------:R-:W-:-:S03]  /*5f700*/  ISETP.GE.U32.AND P2, PT, R20, 0x7ffffdaf, PT ;  /* 0x7ffffdaf1400780c */ /* 0x000fc60003f46070 */
[----:B------:R4:W-:Y:S10]  /*5f710*/  LDGSTS.E [R19+-0x14000], desc[UR60][R30.64], !P1 ;  /* 0xec0000001e137fae */ /* 0x0009f4000c92187c */
[----:B------:R1:W-:Y:S04]  /*5f720*/  LDGSTS.E [R18+-0x1fffc], desc[UR60][R28.64], !P2 ;  /* 0xe00040001c127fae */ /* 0x0003e8000d12187c */
[----:B------:R-:W-:Y:S04]  /*5f730*/  LDGSTS.E [R9+-0x1bffc], desc[UR60][R26.64], !P2 ;  /* 0xe40040001a097fae */ /* 0x000fe8000d12187c */
[----:B------:R1:W-:Y:S01]  /*5f740*/  LDGSTS.E [R8+-0x17ffc], desc[UR60][R24.64], !P2 ;  /* 0xe800400018087fae */ /* 0x0003e2000d12187c */
[----:B----4-:R-:W-:-:S04]  /*5f750*/  IMAD.WIDE R30, R5, 0x4, R32 ;  /* 0x00000004051e7825 */ /* 0x010fc800078e0220 */
[----:B-1----:R-:W-:-:S04]  /*5f760*/  IMAD.WIDE R28, R5, 0x4, R40 ;  /* 0x00000004051c7825 */ /* 0x002fc800078e0228 */
[----:B------:R-:W-:Y:S01]  /*5f770*/  IMAD.WIDE R24, R5, 0x4, R238 ;  /* 0x0000000405187825 */ /* 0x000fe200078e02ee */
[----:B------:R2:W-:Y:S04]  /*5f780*/  STL.64 [R1+0x278], R30 ;  /* 0x0002781e01007387 */ /* 0x0005e80000100a00 */
[----:B------:R3:W-:Y:S04]  /*5f790*/  STL.64 [R1+0x270], R28 ;  /* 0x0002701c01007387 */ /* 0x0007e80000100a00 */
[----:B------:R-:W4:Y:S01]  /*5f7a0*/  LDL.LU.64 R238, [R1+0x1fe8] ;  /* 0x001fe80001ee7983 */ /* 0x000f220000300a00 */
[----:B------:R-:W-:Y:S01]  /*5f7b0*/  IADD3 R19, R21, -0x1d3, RZ ;  /* 0xfffffe2d15137810 */ /* 0x000fe20007ffe0ff */
[----:B------:R-:W-:Y:S01]  /*5f7c0*/  IMAD.WIDE R26, R5, 0x4, R42 ;  /* 0x00000004051a7825 */ /* 0x000fe200078e022a */
[----:B------:R-:W1:Y:S02]  /*5f7d0*/  LDC R21, c[0x0][0x230] ;  /* 0x00008c00ff157b82 */ /* 0x000e640000000800 */
[----:B------:R-:W-:-:S02]  /*5f7e0*/  ISETP.GE.U32.AND P1, PT, R19, 0x7ffffdae, PT ;  /* 0x7ffffdae1300780c */ /* 0x000fc40003f26070 */
[----:B------:R-:W-:Y:S01]  /*5f7f0*/  IADD3 R19, R7, 0x100000, RZ ;  /* 0x0010000007137810 */ /* 0x000fe20007ffe0ff */
[----:B------:R3:W-:Y:S04]  /*5f800*/  STL.64 [R1+0x268], R26 ;  /* 0x0002681a01007387 */ /* 0x0007e80000100a00 */
[----:B------:R3:W-:Y:S04]  /*5f810*/  STL.64 [R1+0x260], R24 ;  /* 0x0002601801007387 */ /* 0x0007e80000100a00 */
[----:B------:R-:W4:Y:S04]  /*5f820*/  LDL.LU.64 R32, [R1+0x1fa0] ;  /* 0x001fa00001207983 */ /* 0x000f280000300a00 */
[----:B------:R-:W4:Y:S04]  /*5f830*/  LDL.LU.64 R40, [R1+0x1f98] ;  /* 0x001f980001287983 */ /* 0x000f280000300a00 */
[----:B------:R2:W-:Y:S04]  /*5f840*/  LDGSTS.E [R19+-0x13ffc], desc[UR60][R30.64], !P2 ;  /* 0xec0040001e137fae */ /* 0x0005e8000d12187c */
[----:B------:R-:W4:Y:S04]  /*5f850*/  LDL.LU.64 R42, [R1+0x1f90] ;  /* 0x001f9000012a7983 */ /* 0x000f280000300a00 */
[----:B------:R3:W-:Y:S04]  /*5f860*/  LDGSTS.E [R18+-0x1fff8], desc[UR60][R28.64], !P1 ;  /* 0xe00080001c127fae */ /* 0x0007e8000c92187c */
[----:B------:R1:W-:Y:S04]  /*5f870*/  LDGSTS.E [R9+-0x1bff8], desc[UR60][R26.64], !P1 ;  /* 0xe40080001a097fae */ /* 0x0003e8000c92187c */
[----:B------:R1:W-:Y:S01]  /*5f880*/  LDGSTS.E [R8+-0x17ff8], desc[UR60][R24.64], !P1 ;  /* 0xe800800018087fae */ /* 0x0003e2000c92187c */
[----:B--2---:R-:W-:-:S04]  /*5f890*/  IMAD.WIDE R30, R5, 0x4, R44 ;  /* 0x00000004051e7825 */ /* 0x004fc800078e022c */
[----:B---3--:R-:W-:-:S04]  /*5f8a0*/  IMAD.WIDE R28, R5, 0x4, R46 ;  /* 0x00000004051c7825 */ /* 0x008fc800078e022e */
[----:B-1----:R-:W-:-:S04]  /*5f8b0*/  IMAD.WIDE R26, R5, 0x4, R240 ;  /* 0x00000004051a7825 */ /* 0x002fc800078e02f0 */
[----:B------:R-:W-:Y:S01]  /*5f8c0*/  IMAD.WIDE R24, R5, 0x4, R242 ;  /* 0x0000000405187825 */ /* 0x000fe200078e02f2 */
[----:B------:R4:W-:Y:S04]  /*5f8d0*/  STL.64 [R1+0x258], R30 ;  /* 0x0002581e01007387 */ /* 0x0009e80000100a00 */
[----:B------:R-:W2:Y:S04]  /*5f8e0*/  LDL.LU.64 R44, [R1+0x1f88] ;  /* 0x001f8800012c7983 */ /* 0x000ea80000300a00 */
[----:B------:R1:W-:Y:S04]  /*5f8f0*/  STL.64 [R1+0x250], R28 ;  /* 0x0002501c01007387 */ /* 0x0003e80000100a00 */
[----:B------:R-:W3:Y:S04]  /*5f900*/  LDL.LU.64 R46, [R1+0x1f80] ;  /* 0x001f8000012e7983 */ /* 0x000ee80000300a00 */
[----:B------:R1:W-:Y:S04]  /*5f910*/  STL.64 [R1+0x248], R26 ;  /* 0x0002481a01007387 */ /* 0x0003e80000100a00 */
[----:B------:R1:W-:Y:S04]  /*5f920*/  STL.64 [R1+0x240], R24 ;  /* 0x0002401801007387 */ /* 0x0003e80000100a00 */
[----:B------:R-:W3:Y:S04]  /*5f930*/  LDL.LU.64 R240, [R1+0x1f78] ;  /* 0x001f780001f07983 */ /* 0x000ee80000300a00 */
[----:B------:R4:W-:Y:S04]  /*5f940*/  LDGSTS.E [R19+-0x13ff8], desc[UR60][R30.64], !P1 ;  /* 0xec0080001e137fae */ /* 0x0009e8000c92187c */
[----:B------:R-:W3:Y:S01]  /*5f950*/  LDL.LU.64 R242, [R1+0x1f70] ;  /* 0x001f700001f27983 */ /* 0x000ee20000300a00 */
[----:B------:R-:W-:-:S02]  /*5f960*/  VIADD R20, R22, 0xfffffe2c ;  /* 0xfffffe2c16147836 */ /* 0x000fc40000000000 */
[----:B------:R-:W3:Y:S03]  /*5f970*/  LDC R22, c[0x0][0x230] ;  /* 0x00008c00ff167b82 */ /* 0x000ee60000000800 */
[----:B------:R-:W-:-:S13]  /*5f980*/  ISETP.GE.U32.AND P3, PT, R20, 0x7ffffdad, PT ;  /* 0x7ffffdad1400780c */ /* 0x000fda0003f66070 */
[----:B------:R1:W-:Y:S04]  /*5f990*/  LDGSTS.E [R18+-0x1fff4], desc[UR60][R28.64], !P3 ;  /* 0xe000c0001c127fae */ /* 0x0003e8000d92187c */
[----:B------:R1:W-:Y:S04]  /*5f9a0*/  LDGSTS.E [R9+-0x1bff4], desc[UR60][R26.64], !P3 ;  /* 0xe400c0001a097fae */ /* 0x0003e8000d92187c */
[----:B------:R1:W-:Y:S01]  /*5f9b0*/  LDGSTS.E [R8+-0x17ff4], desc[UR60][R24.64], !P3 ;  /* 0xe800c00018087fae */ /* 0x0003e2000d92187c */
[----:B----4-:R-:W-:-:S03]  /*5f9c0*/  IMAD.WIDE R30, R5, 0x4, R238 ;  /* 0x00000004051e7825 */ /* 0x010fc600078e02ee */
[----:B------:R-:W4:Y:S01]  /*5f9d0*/  LDL.LU.64 R238, [R1+0x1f68] ;  /* 0x001f680001ee7983 */ /* 0x000f220000300a00 */
[----:B-1----:R-:W-:-:S03]  /*5f9e0*/  VIADD R18, R21, 0xfffffe0f ;  /* 0xfffffe0f15127836 */ /* 0x002fc60000000000 */
[----:B------:R-:W-:Y:S04]  /*5f9f0*/  STL.64 [R1+0x238], R30 ;  /* 0x0002381e01007387 */ /* 0x000fe80000100a00 */
[----:B------:R-:W-:Y:S01]  /*5fa00*/  LDGSTS.E [R19+-0x13ff4], desc[UR60][R30.64], !P3 ;  /* 0xec00c0001e137fae */ /* 0x000fe2000d92187c */
[----:B------:R-:W1:Y:S01]  /*5fa10*/  LDC R21, c[0x0][0x230] ;  /* 0x00008c00ff157b82 */ /* 0x000e620000000800 */
[----:B------:R-:W-:Y:S01]  /*5fa20*/  ISETP.GE.U32.AND P2, PT, R18, 0x7ffffd90, PT ;  /* 0x7ffffd901200780c */ /* 0x000fe20003f46070 */
[----:B------:R-:W-:-:S04]  /*5fa30*/  IMAD.WIDE R28, R5, 0x4, R32 ;  /* 0x00000004051c7825 */ /* 0x000fc800078e0220 */
[----:B------:R-:W-:Y:S02]  /*5fa40*/  VIADD R18, R7, 0x100000 ;  /* 0x0010000007127836 */ /* 0x000fe40000000000 */
[----:B------:R-:W-:-:S04]  /*5fa50*/  IMAD.WIDE R26, R5, 0x4, R40 ;  /* 0x00000004051a7825 */ /* 0x000fc800078e0228 */
[C---:B------:R-:W-:Y:S01]  /*5fa60*/  IMAD.WIDE R24, R5.reuse, 0x4, R42 ;  /* 0x0000000405187825 */ /* 0x040fe200078e022a */
[----:B------:R2:W-:Y:S04]  /*5fa70*/  STL.64 [R1+0xa0], R28 ;  /* 0x0000a01c01007387 */ /* 0x0005e80000100a00 */
[----:B------:R3:W-:Y:S04]  /*5fa80*/  STL.64 [R1+0x98], R26 ;  /* 0x0000981a01007387 */ /* 0x0007e80000100a00 */
[----:B------:R1:W-:Y:S04]  /*5fa90*/  STL.64 [R1+0x90], R24 ;  /* 0x0000901801007387 */ /* 0x0003e80000100a00 */
[----:B------:R-:W4:Y:S04]  /*5faa0*/  LDL.LU.64 R36, [R1+0x1f60] ;  /* 0x001f600001247983 */ /* 0x000f280000300a00 */
[----:B------:R-:W4:Y:S04]  /*5fab0*/  LDL.LU.64 R40, [R1+0x1f58] ;  /* 0x001f580001287983 */ /* 0x000f280000300a00 */
[----:B------:R2:W-:Y:S04]  /*5fac0*/  LDGSTS.E [R18+-0x10000], desc[UR60][R28.64], !P2 ;  /* 0xf00000001c127fae */ /* 0x0005e8000d12187c */
[----:B------:R3:W-:Y:S04]  /*5fad0*/  LDGSTS.E [R9+-0xc000], desc[UR60][R26.64], !P2 ;  /* 0xf40000001a097fae */ /* 0x0007e8000d12187c */
[----:B------:R1:W-:Y:S01]  /*5fae0*/  LDGSTS.E [R8+-0x8000], desc[UR60][R24.64], !P2 ;  /* 0xf800000018087fae */ /* 0x0003e2000d12187c */
[----:B--2---:R-:W-:-:S04]  /*5faf0*/  IMAD.WIDE R28, R5, 0x4, R44 ;  /* 0x00000004051c7825 */ /* 0x004fc800078e022c */
[----:B---3--:R-:W-:-:S04]  /*5fb00*/  IMAD.WIDE R26, R5, 0x4, R46 ;  /* 0x00000004051a7825 */ /* 0x008fc800078e022e */
[C---:B-1----:R-:W-:Y:S01]  /*5fb10*/  IMAD.WIDE R24, R5.reuse, 0x4, R240 ;  /* 0x0000000405187825 */ /* 0x042fe200078e02f0 */
[----:B------:R4:W-:Y:S04]  /*5fb20*/  STL.64 [R1+0x88], R28 ;  /* 0x0000881c01007387 */ /* 0x0009e80000100a00 */
[----:B------:R-:W2:Y:S04]  /*5fb30*/  LDL.LU.64 R42, [R1+0x1f50] ;  /* 0x001f5000012a7983 */ /* 0x000ea80000300a00 */
[----:B------:R1:W-:Y:S04]  /*5fb40*/  STL.64 [R1+0x78], R26 ;  /* 0x0000781a01007387 */ /* 0x0003e80000100a00 */
[----:B------:R-:W3:Y:S04]  /*5fb50*/  LDL.LU.64 R32, [R1+0x1f48] ;  /* 0x001f480001207983 */ /* 0x000ee80000300a00 */
[----:B------:R1:W-:Y:S04]  /*5fb60*/  STL.64 [R1+0x70], R24 ;  /* 0x0000701801007387 */ /* 0x0003e80000100a00 */
[----:B------:R-:W3:Y:S01]  /*5fb70*/  LDL.LU.64 R46, [R1+0x1f40] ;  /* 0x001f4000012e7983 */ /* 0x000ee20000300a00 */
[----:B------:R-:W-:-:S03]  /*5fb80*/  IMAD.WIDE R30, R5, 0x4, R242 ;  /* 0x00000004051e7825 */ /* 0x000fc600078e02f2 */
[----:B------:R4:W-:Y:S04]  /*5fb90*/  LDGSTS.E [R18+-0x4000], desc[UR60][R28.64], !P2 ;  /* 0xfc0000001c127fae */ /* 0x0009e8000d12187c */
[----:B------:R-:W3:Y:S04]  /*5fba0*/  LDL.LU.64 R44, [R1+0x1f38] ;  /* 0x001f3800012c7983 */ /* 0x000ee80000300a00 */
[----:B------:R-:W3:Y:S04]  /*5fbb0*/  LDL.LU.64 R240, [R1+0x1f30] ;  /* 0x001f300001f07983 */ /* 0x000ee80000300a00 */
[----:B------:R-:W-:Y:S04]  /*5fbc0*/  STL.64 [R1+0x68], R30 ;  /* 0x0000681e01007387 */ /* 0x000fe80000100a00 */
[----:B------:R-:W3:Y:S01]  /*5fbd0*/  LDL.LU.64 R242, [R1+0x1f28] ;  /* 0x001f280001f27983 */ /* 0x000ee20000300a00 */
[----:B------:R-:W-:-:S02]  /*5fbe0*/  IADD3 R20, R23, -0x1f2, RZ ;  /* 0xfffffe0e17147810 */ /* 0x000fc40007ffe0ff */
[----:B------:R-:W3:Y:S01]  /*5fbf0*/  LDC R23, c[0x0][0x230] ;  /* 0x00008c00ff177b82 */ /* 0x000ee20000000800 */
[----:B----4-:R-:W-:-:S05]  /*5fc00*/  IMAD.WIDE R28, R5, 0x4, R238 ;  /* 0x00000004051c7825 */ /* 0x010fca00078e02ee */
[----:B------:R2:W-:Y:S04]  /*5fc10*/  STL.64 [R1+0x60], R28 ;  /* 0x0000601c01007387 */ /* 0x0005e80000100a00 */
[----:B------:R-:W4:Y:S01]  /*5fc20*/  LDL.LU.64 R238, [R1+0x1ff0] ;  /* 0x001ff00001ee7983 */ /* 0x000f220000300a00 */
[----:B------:R-:W-:Y:S02]  /*5fc30*/  ISETP.GE.U32.AND P1, PT, R20, 0x7ffffd8f, PT ;  /* 0x7ffffd8f1400780c */ /* 0x000fe40003f26070 */
[----:B------:R-:W-:Y:S01]  /*5fc40*/  IADD3 R18, R21, -0x1f3, RZ ;  /* 0xfffffe0d15127810 */ /* 0x000fe20007ffe0ff */
[----:B------:R-:W-:Y:S01]  /*5fc50*/  VIADD R20, R22, 0xfffffe0c ;  /* 0xfffffe0c16147836 */ /* 0x000fe20000000000 */
[----:B------:R-:W4:Y:S02]  /*5fc60*/  LDC R21, c[0x0][0x230] ;  /* 0x00008c00ff157b82 */ /* 0x000f240000000800 */
[----:B------:R-:W-:-:S02]  /*5fc70*/  ISETP.GE.U32.AND P2, PT, R18, 0x7ffffd8e, PT ;  /* 0x7ffffd8e1200780c */ /* 0x000fc40003f46070 */
[----:B------:R-:W-:-:S05]  /*5fc80*/  IADD3 R18, R7, 0x100000, RZ ;  /* 0x0010000007127810 */ /* 0x000fca0007ffe0ff */
[----:B------:R1:W-:Y:S04]  /*5fc90*/  LDGSTS.E [R9+-0xfffc], desc[UR60][R26.64], !P1 ;  /* 0xf00040001a097fae */ /* 0x0003e8000c92187c */
[----:B------:R1:W-:Y:S04]  /*5fca0*/  LDGSTS.E [R8+-0xbffc], desc[UR60][R24.64], !P1 ;  /* 0xf400400018087fae */ /* 0x0003e8000c92187c */
[----:B------:R-:W-:Y:S04]  /*5fcb0*/  LDGSTS.E [R19+-0x7ffc], desc[UR60][R30.64], !P1 ;  /* 0xf80040001e137fae */ /* 0x000fe8000c92187c */
[----:B------:R2:W-:Y:S01]  /*5fcc0*/  LDGSTS.E [R18+-0x3ffc], desc[UR60][R28.64], !P1 ;  /* 0xfc0040001c127fae */ /* 0x0005e2000c92187c */
[----:B-1----:R-:W-:-:S04]  /*5fcd0*/  IMAD.WIDE R26, R5, 0x4, R36 ;  /* 0x00000004051a7825 */ /* 0x002fc800078e0224 */
[C---:B------:R-:W-:Y:S01]  /*5fce0*/  IMAD.WIDE R24, R5.reuse, 0x4, R40 ;  /* 0x0000000405187825 */ /* 0x040fe200078e0228 */
[----:B------:R3:W-:Y:S04]  /*5fcf0*/  STL.64 [R1+0x58], R26 ;  /* 0x0000581a01007387 */ /* 0x0007e80000100a00 */
[----:B------:R1:W-:Y:S04]  /*5fd00*/  STL.64 [R1+0x50], R24 ;  /* 0x0000501801007387 */ /* 0x0003e80000100a00 */
[----:B------:R3:W-:Y:S04]  /*5fd10*/  LDGSTS.E [R9+-0xfff8], desc[UR60][R26.64], !P2 ;  /* 0xf00080001a097fae */ /* 0x0007e8000d12187c */
[----:B------:R-:W4:Y:S04]  /*5fd20*/  LDL.LU.64 R40, [R1+0x1ff8] ;  /* 0x001ff80001287983 */ /* 0x000f280000300a00 */
[----:B------:R1:W-:Y:S01]  /*5fd30*/  LDGSTS.E [R8+-0xbff8], desc[UR60][R24.64], !P2 ;  /* 0xf400800018087fae */ /* 0x0003e2000d12187c */
[----:B--2---:R-:W-:-:S03]  /*5fd40*/  IMAD.WIDE R28, R5, 0x4, R42 ;  /* 0x00000004051c7825 */ /* 0x004fc600078e022a */
[----:B------:R-:W2:Y:S04]  /*5fd50*/  LDL.LU.64 R42, [R1+0x2000] ;  /* 0x00200000012a7983 */ /* 0x000ea80000300a00 */
[----:B------:R1:W-:Y:S01]  /*5fd60*/  STL.64 [R1+0x48], R28 ;  /* 0x0000481c01007387 */ /* 0x0003e20000100a00 */
[----:B------:R-:W-:-:S03]  /*5fd70*/  ISETP.GE.U32.AND P1, PT, R20, 0x7ffffd8d, PT ;  /* 0x7ffffd8d1400780c */ /* 0x000fc60003f26070 */
[----:B------:R1:W-:Y:S01]  /*5fd80*/  LDGSTS.E [R18+-0x7ff8], desc[UR60][R28.64], !P2 ;  /* 0xf80080001c127fae */ /* 0x0003e2000d12187c */
[----:B---3--:R-:W-:-:S04]  /*5fd90*/  IMAD.WIDE R26, R5, 0x4, R32 ;  /* 0x00000004051a7825 */ /* 0x008fc800078e0220 */
[C---:B-1----:R-:W-:Y:S01]  /*5fda0*/  IMAD.WIDE R24, R5.reuse, 0x4, R46 ;  /* 0x0000000405187825 */ /* 0x042fe200078e022e */
[----:B------:R1:W-:Y:S04]  /*5fdb0*/  STL.64 [R1+0x40], R26 ;  /* 0x0000401a01007387 */ /* 0x0003e80000100a00 */
[----:B------:R4:W-:Y:S04]  /*5fdc0*/  STL.64 [R1+0x38], R24 ;  /* 0x0000381801007387 */ /* 0x0009e80000100a00 */
[----:B------:R-:W3:Y:S01]  /*5fdd0*/  LDL.LU.64 R46, [R1+0x2008] ;  /* 0x00200800012e7983 */ /* 0x000ee20000300a00 */
[----:B------:R-:W-:-:S04]  /*5fde0*/  IMAD.WIDE R30, R5, 0x4, R44 ;  /* 0x00000004051e7825 */ /* 0x000fc800078e022c */
[C---:B------:R-:W-:Y:S01]  /*5fdf0*/  IMAD.WIDE R28, R5.reuse, 0x4, R240 ;  /* 0x00000004051c7825 */ /* 0x040fe200078e02f0 */
[----:B------:R1:W-:Y:S04]  /*5fe00*/  LDGSTS.E [R9+-0x3ff8], desc[UR60][R26.64], !P2 ;  /* 0xfc0080001a097fae */ /* 0x0003e8000d12187c */
[----:B------:R4:W-:Y:S04]  /*5fe10*/  LDGSTS.E [R8+-0xfff4], desc[UR60][R24.64], !P1 ;  /* 0xf000c00018087fae */ /* 0x0009e8000c92187c */
[----:B------:R-:W-:Y:S04]  /*5fe20*/  STL.64 [R1+0x30], R30 ;  /* 0x0000301e01007387 */ /* 0x000fe80000100a00 */
[----:B------:R-:W2:Y:S04]  /*5fe30*/  LDL.LU.64 R44, [R1+0x2010] ;  /* 0x00201000012c7983 */ /* 0x000ea80000300a00 */
[----:B------:R-:W-:Y:S04]  /*5fe40*/  STL.64 [R1+0x28], R28 ;  /* 0x0000281c01007387 */ /* 0x000fe80000100a00 */
[----:B------:R-:W2:Y:S01]  /*5fe50*/  LDL.LU.64 R240, [R1+0x2018] ;  /* 0x0020180001f07983 */ /* 0x000ea20000300a00 */
[----:B-1----:R-:W-:-:S05]  /*5fe60*/  IMAD.WIDE R26, R5, 0x4, R242 ;  /* 0x00000004051a7825 */ /* 0x002fca00078e02f2 */
[----:B------:R1:W-:Y:S04]  /*5fe70*/  STL.64 [R1+0x20], R26 ;  /* 0x0000201a01007387 */ /* 0x0003e80000100a00 */
[----:B------:R-:W2:Y:S01]  /*5fe80*/  LDL.LU.64 R242, [R1+0x2020] ;  /* 0x0020200001f27983 */ /* 0x000ea20000300a00 */
[----:B----4-:R-:W-:-:S05]  /*5fe90*/  IMAD.WIDE R24, R5, 0x4, R238 ;  /* 0x0000000405187825 */ /* 0x010fca00078e02ee */
[----:B------:R4:W-:Y:S04]  /*5fea0*/  STL.64 [R1+0x630], R24 ;  /* 0x0006301801007387 */ /* 0x0009e80000100a00 */
[----:B------:R-:W4:Y:S01]  /*5feb0*/  LDL.LU.64 R238, [R1+0x23e8] ;  /* 0x0023e80001ee7983 */ /* 0x000f220000300a00 */
[----:B------:R-:W-:Y:S01]  /*5fec0*/  VIADD R19, R23, 0xfffffe6b ;  /* 0xfffffe6b17137836 */ /* 0x000fe20000000000 */
[----:B------:R-:W-:-:S04]  /*5fed0*/  IADD3 R20, R7, 0x100000, RZ ;  /* 0x0010000007147810 */ /* 0x000fc80007ffe0ff */
[----:B------:R-:W-:Y:S01]  /*5fee0*/  ISETP.GE.U32.AND P2, PT, R19, 0x7ffffdec, PT ;  /* 0x7ffffdec1300780c */ /* 0x000fe20003f46070 */
[----:B------:R-:W-:Y:S01]  /*5fef0*/  VIADD R19, R7, 0x100000 ;  /* 0x0010000007137836 */ /* 0x000fe20000000000 */
[----:B------:R-:W-:Y:S04]  /*5ff00*/  LDGSTS.E [R20+-0xbff4], desc[UR60][R30.64], !P1 ;  /* 0xf400c0001e147fae */ /* 0x000fe8000c92187c */
[----:B------:R-:W-:Y:S04]  /*5ff10*/  LDGSTS.E [R19+-0x7ff4], desc[UR60][R28.64], !P1 ;  /* 0xf800c0001c137fae */ /* 0x000fe8000c92187c */
[----:B------:R2:W-:Y:S01]  /*5ff20*/  LDGSTS.E [R18+-0x3ff4], desc[UR60][R26.64], !P1 ;  /* 0xfc00c0001a127fae */ /* 0x0005e2000c92187c */
[----:B---3--:R-:W-:-:S04]  /*5ff30*/  IMAD.WIDE R36, R5, 0x4, R46 ;  /* 0x0000000405247825 */ /* 0x008fc800078e022e */
[----:B------:R-:W-:-:S04]  /*5ff40*/  IMAD.WIDE R22, R5, 0x4, R40 ;  /* 0x0000000405167825 */ /* 0x000fc800078e0228 */
[C---:B--2---:R-:W-:Y:S01]  /*5ff50*/  IMAD.WIDE R18, R5.reuse, 0x4, R42 ;  /* 0x0000000405127825 */ /* 0x044fe200078e022a */
[----:B------:R-:W-:Y:S01]  /*5ff60*/  IADD3 R9, R12, 0x100000, RZ ;  /* 0x001000000c097810 */ /* 0x000fe20007ffe0ff */
[----:B-1----:R-:W1:Y:S08]  /*5ff70*/  LDC R27, c[0x0][0x230] ;  /* 0x00008c00ff1b7b82 */ /* 0x002e700000000800 */
[----:B------:R-:W2:Y:S01]  /*5ff80*/  LDC R26, c[0x0][0x230] ;  /* 0x00008c00ff1a7b82 */ /* 0x000ea20000000800 */
[----:B------:R3:W-:Y:S04]  /*5ff90*/  STL.64 [R1+0x628], R22 ;  /* 0x0006281601007387 */ /* 0x0007e80000100a00 */
[----:B------:R3:W-:Y:S04]  /*5ffa0*/  STL.64 [R1+0x620], R18 ;  /* 0x0006201201007387 */ /* 0x0007e80000100a00 */
[----:B------:R-:W2:Y:S04]  /*5ffb0*/  LDL.LU.64 R40, [R1+0x23e0] ;  /* 0x0023e00001287983 */ /* 0x000ea80000300a00 */
[----:B------:R-:W2:Y:S04]  /*5ffc0*/  LDL.LU.64 R42, [R1+0x23d8] ;  /* 0x0023d800012a7983 */ /* 0x000ea80000300a00 */
[----:B------:R-:W2:Y:S01]  /*5ffd0*/  LDL.LU.64 R46, [R1+0x23d0] ;  /* 0x0023d000012e7983 */ /* 0x000ea20000300a00 */
[----:B------:R-:W-:-:S04]  /*5ffe0*/  IMAD.WIDE R34, R5, 0x4, R44 ;  /* 0x0000000405227825 */ /* 0x000fc800078e022c */
[C---:B------:R-:W-:Y:S01]  /*5fff0*/  IMAD.WIDE R32, R5.reuse, 0x4, R240 ;  /* 0x0000000405207825 */ /* 0x040fe200078e02f0 */
[----:B------:R-:W-:Y:S04]  /*60000*/  STL.64 [R1+0x618], R36 ;  /* 0x0006182401007387 */ /* 0x000fe80000100a00 */
[----:B------:R3:W-:Y:S04]  /*60010*/  LDGSTS.E [R9+-0x40000], desc[UR60][R24.64], !P2 ;  /* 0xc000000018097fae */ /* 0x0007e8000d12187c */
[----:B------:R-:W-:Y:S04]  /*60020*/  STL.64 [R1+0x610], R34 ;  /* 0x0006102201007387 */ /* 0x000fe80000100a00 */
[----:B------:R1:W-:Y:S01]  /*60030*/  STL.64 [R1+0x608], R32 ;  /* 0x0006082001007387 */ /* 0x0003e20000100a00 */
[----:B------:R-:W-:-:S05]  /*60040*/  IMAD.WIDE R30, R5, 0x4, R242 ;  /* 0x00000004051e7825 */ /* 0x000fca00078e02f2 */
[----:B------:R-:W-:Y:S01]  /*60050*/  STL.64 [R1+0x600], R30 ;  /* 0x0006001e01007387 */ /* 0x000fe20000100a00 */
[----:B----4-:R-:W-:Y:S01]  /*60060*/  IMAD.WIDE R28, R5, 0x4, R238 ;  /* 0x00000004051c7825 */ /* 0x010fe200078e02ee */
[----:B---3--:R-:W-:Y:S01]  /*60070*/  IADD3 R9, R21, -0x196, RZ ;  /* 0xfffffe6a15097810 */ /* 0x008fe20007ffe0ff */
[----:B------:R-:W3:Y:S08]  /*60080*/  LDC R24, c[0x0][0x230] ;  /* 0x00008c00ff187b82 */ /* 0x000ef00000000800 */
[----:B------:R-:W4:Y:S01]  /*60090*/  LDC R25, c[0x0][0x230] ;  /* 0x00008c00ff197b82 */ /* 0x000f220000000800 */
[----:B------:R-:W-:Y:S01]  /*600a0*/  VIADD R8, R12, 0x100000 ;  /* 0x001000000c087836 */ /* 0x000fe20000000000 */
[----:B------:R4:W-:Y:S04]  /*600b0*/  STL.64 [R1+0x5f8], R28 ;  /* 0x0005f81c01007387 */ /* 0x0009e80000100a00 */
[----:B------:R-:W4:Y:S04]  /*600c0*/  LDL.LU.64 R44, [R1+0x23c8] ;  /* 0x0023c800012c7983 */ /* 0x000f280000300a00 */
[----:B------:R-:W4:Y:S04]  /*600d0*/  LDL.LU.64 R240, [R1+0x23c0] ;  /* 0x0023c00001f07983 */ /* 0x000f280000300a00 */
[----:B------:R-:W4:Y:S04]  /*600e0*/  LDL.LU.64 R242, [R1+0x23b8] ;  /* 0x0023b80001f27983 */ /* 0x000f280000300a00 */
[----:B------:R-:W4:Y:S01]  /*600f0*/  LDL.LU.64 R238, [R1+0x23b0] ;  /* 0x0023b00001ee7983 */ /* 0x000f220000300a00 */
[----:B------:R-:W-:-:S03]  /*60100*/  ISETP.GE.U32.AND P1, PT, R9, 0x7ffffdeb, PT ;  /* 0x7ffffdeb0900780c */ /* 0x000fc60003f26070 */
[----:B------:R1:W-:Y:S04]  /*60110*/  LDGSTS.E [R8+-0x3c000], desc[UR60][R22.64], !P2 ;  /* 0xc400000016087fae */ /* 0x0003e8000d12187c */
[----:B------:R1:W-:Y:S01]  /*60120*/  LDGSTS.E [R8+-0x38000], desc[UR60][R18.64], !P2 ;  /* 0xc800000012087fae */ /* 0x0003e2000d12187c */
[C---:B------:R-:W-:Y:S01]  /*60130*/  VIADD R20, R12.reuse, 0x100000 ;  /* 0x001000000c147836 */ /* 0x040fe20000000000 */
[C---:B------:R-:W-:Y:S01]  /*60140*/  IADD3 R9, R12.reuse, 0x100000, RZ ;  /* 0x001000000c097810 */ /* 0x040fe20007ffe0ff */
[----:B------:R-:W4:Y:S03]  /*60150*/  LDC R21, c[0x0][0x230] ;  /* 0x00008c00ff157b82 */ /* 0x000f260000000800 */
[----:B------:R3:W-:Y:S05]  /*60160*/  LDGSTS.E [R20+-0x34000], desc[UR60][R36.64], !P2 ;  /* 0xcc00000024147fae */ /* 0x0007ea000d12187c */
[----:B-1----:R-:W1:Y:S01]  /*60170*/  LDC R23, c[0x0][0x230] ;  /* 0x00008c00ff177b82 */ /* 0x002e620000000800 */
[C---:B------:R-:W-:Y:S01]  /*60180*/  IADD3 R19, R12.reuse, 0x100000, RZ ;  /* 0x001000000c137810 */ /* 0x040fe20007ffe0ff */
[----:B------:R-:W-:-:S06]  /*60190*/  VIADD R18, R12, 0x100000 ;  /* 0x001000000c127836 */ /* 0x000fcc0000000000 */
[----:B------:R-:W1:Y:S01]  /*601a0*/  LDC R22, c[0x0][0x230] ;  /* 0x00008c00ff167b82 */ /* 0x000e620000000800 */
[----:B------:R3:W-:Y:S04]  /*601b0*/  LDGSTS.E [R19+-0x3fffc], desc[UR60][R34.64], !P1 ;  /* 0xc000400022137fae */ /* 0x0007e8000c92187c */
[----:B------:R-:W-:Y:S04]  /*601c0*/  LDGSTS.E [R18+-0x3bffc], desc[UR60][R32.64], !P1 ;  /* 0xc400400020127fae */ /* 0x000fe8000c92187c */
[----:B------:R2:W-:Y:S04]  /*601d0*/  LDGSTS.E [R9+-0x37ffc], desc[UR60][R30.64], !P1 ;  /* 0xc80040001e097fae */ /* 0x0005e8000c92187c */
[----:B------:R1:W-:Y:S01]  /*601e0*/  LDGSTS.E [R8+-0x33ffc], desc[UR60][R28.64], !P1 ;  /* 0xcc0040001c087fae */ /* 0x0003e2000c92187c */
[----:B---3--:R-:W-:-:S02]  /*601f0*/  VIADD R20, R24, 0xfffffe20 ;  /* 0xfffffe2018147836 */ /* 0x008fc40000000000 */
[----:B------:R-:W-:Y:S01]  /*60200*/  VIADD R19, R27, 0xfffffe01 ;  /* 0xfffffe011b137836 */ /* 0x000fe20000000000 */
[----:B------:R-:W3:Y:S01]  /*60210*/  LDL.LU.64 R32, [R1+0x23a8] ;  /* 0x0023a80001207983 */ /* 0x000ee20000300a00 */
[----:B--2---:R-:W-:-:S03]  /*60220*/  IADD3 R9, R26, -0x1fd, RZ ;  /* 0xfffffe031a097810 */ /* 0x004fc60007ffe0ff */
[----:B------:R-:W-:Y:S02]  /*60230*/  ISETP.GE.U32.AND P1, PT, R19, 0x7ffffd82, PT ;  /* 0x7ffffd821300780c */ /* 0x000fe40003f26070 */
[----:B----4-:R-:W-:Y:S01]  /*60240*/  IADD3 R19, R25, -0x198, RZ ;  /* 0xfffffe6819137810 */ /* 0x010fe20007ffe0ff */
[----:B-1----:R-:W-:-:S04]  /*60250*/  IMAD.WIDE R28, R5, 0x4, R40 ;  /* 0x00000004051c7825 */ /* 0x002fc800078e0228 */
[----:B------:R-:W-:-:S04]  /*60260*/  IMAD.WIDE R26, R5, 0x4, R42 ;  /* 0x00000004051a7825 */ /* 0x000fc800078e022a */
[----:B------:R-:W-:Y:S01]  /*60270*/  IMAD.WIDE R24, R5, 0x4, R46 ;  /* 0x0000000405187825 */ /* 0x000fe200078e022e */
[----:B------:R1:W-:Y:S04]  /*60280*/  STL.64 [R1+0x5f0], R28 ;  /* 0x0005f01c01007387 */ /* 0x0003e80000100a00 */
[----:B------:R2:W-:Y:S04]  /*60290*/  STL.64 [R1+0x5e8], R26 ;  /* 0x0005e81a01007387 */ /* 0x0005e80000100a00 */
[----:B------:R4:W-:Y:S04]  /*602a0*/  STL.64 [R1+0x5e0], R24 ;  /* 0x0005e01801007387 */ /* 0x0009e80000100a00 */
[----:B------:R-:W3:Y:S04]  /*602b0*/  LDL.LU.64 R40, [R1+0x22a0] ;  /* 0x0022a00001287983 */ /* 0x000ee80000300a00 */
[----:B------:R-:W3:Y:S04]  /*602c0*/  LDL.LU.64 R42, [R1+0x2298] ;  /* 0x00229800012a7983 */ /* 0x000ee80000300a00 */
[----:B------:R-:W3:Y:S01]  /*602d0*/  LDL.LU.64 R46, [R1+0x2290] ;  /* 0x00229000012e7983 */ /* 0x000ee20000300a00 */
[----:B------:R-:W-:Y:S01]  /*602e0*/  VIADD R8, R23, 0xfffffe69 ;  /* 0xfffffe6917087836 */ /* 0x000fe20000000000 */
[----:B------:R-:W-:-:S02]  /*602f0*/  IADD3 R18, R22, -0x1fe, RZ ;  /* 0xfffffe0216127810 */ /* 0x000fc40007ffe0ff */
[----:B------:R-:W-:Y:S01]  /*60300*/  ISETP.GE.U32.AND P3, PT, R9, 0x7ffffd84, PT ;  /* 0x7ffffd840900780c */ /* 0x000fe20003f66070 */
[----:B------:R-:W-:Y:S01]  /*60310*/  IMAD.WIDE R30, R5, 0x4, R44 ;  /* 0x00000004051e7825 */ /* 0x000fe200078e022c */
[----:B------:R-:W-:Y:S02]  /*60320*/  ISETP.GE.U32.AND P5, PT, R8, 0x7ffffdea, PT ;  /* 0x7ffffdea0800780c */ /* 0x000fe40003fa6070 */
[----:B------:R-:W-:Y:S01]  /*60330*/  ISETP.GE.U32.AND P2, PT, R18, 0x7ffffd83, PT ;  /* 0x7ffffd831200780c */ /* 0x000fe20003f46070 */
[C---:B------:R-:W-:Y:S01]  /*60340*/  VIADD R18, R12.reuse, 0x100000 ;  /* 0x001000000c127836 */ /* 0x040fe20000000000 */
[C---:B------:R-:W-:Y:S01]  /*60350*/  IADD3 R9, R12.reuse, 0x100000, RZ ;  /* 0x001000000c097810 */ /* 0x040fe20007ffe0ff */
[----:B------:R-:W-:Y:S01]  /*60360*/  VIADD R8, R12, 0x100000 ;  /* 0x001000000c087836 */ /* 0x000fe20000000000 */
[----:B------:R3:W-:Y:S01]  /*60370*/  STL.64 [R1+0x5d8], R30 ;  /* 0x0005d81e01007387 */ /* 0x0007e20000100a00 */
[----:B------:R-:W-:Y:S01]  /*60380*/  ISETP.GE.U32.AND P6, PT, R19, 0x7ffffde9, PT ;  /* 0x7ffffde91300780c */ /* 0x000fe20003fc6070 */
[----:B------:R-:W3:Y:S08]  /*60390*/  LDC R22, c[0x0][0x230] ;  /* 0x00008c00ff167b82 */ /* 0x000ef00000000800 */
[----:B------:R-:W3:Y:S01]  /*603a0*/  LDC R23, c[0x0][0x230] ;  /* 0x00008c00ff177b82 */ /* 0x000ee20000000800 */
[----:B------:R1:W-:Y:S04]  /*603b0*/  LDGSTS.E [R18+-0x3fff8], desc[UR60][R28.64], !P5 ;  /* 0xc00080001c127fae */ /* 0x0003e8000e92187c */
[----:B------:R2:W-:Y:S04]  /*603c0*/  LDGSTS.E [R9+-0x3bff8], desc[UR60][R26.64], !P5 ;  /* 0xc40080001a097fae */ /* 0x0005e8000e92187c */
[----:B------:R4:W-:Y:S01]  /*603d0*/  LDGSTS.E [R8+-0x37ff8], desc[UR60][R24.64], !P5 ;  /* 0xc800800018087fae */ /* 0x0009e2000e92187c */
[----:B-1----:R-:W-:-:S04]  /*603e0*/  IMAD.WIDE R28, R5, 0x4, R240 ;  /* 0x00000004051c7825 */ /* 0x002fc800078e02f0 */
[----:B--2---:R-:W-:-:S04]  /*603f0*/  IMAD.WIDE R26, R5, 0x4, R242 ;  /* 0x00000004051a7825 */ /* 0x004fc800078e02f2 */
[----:B----4-:R-:W-:Y:S01]  /*60400*/  IMAD.WIDE R24, R5, 0x4, R238 ;  /* 0x0000000405187825 */ /* 0x010fe200078e02ee */
[----:B------:R1:W-:Y:S04]  /*60410*/  STL.64 [R1+0x5d0], R28 ;  /* 0x0005d01c01007387 */ /* 0x0003e80000100a00 */
[----:B------:R-:W2:Y:S04]  /*60420*/  LDL.LU.64 R44, [R1+0x2288] ;  /* 0x00228800012c7983 */ /* 0x000ea80000300a00 */
[----:B------:R4:W-:Y:S04]  /*60430*/  STL.64 [R1+0x5c8], R26 ;  /* 0x0005c81a01007387 */ /* 0x0009e80000100a00 */
[----:B------:R4:W-:Y:S04]  /*60440*/  STL.64 [R1+0x5c0], R24 ;  /* 0x0005c01801007387 */ /* 0x0009e80000100a00 */
[----:B------:R-:W2:Y:S04]  /*60450*/  LDL.LU.64 R240, [R1+0x2280] ;  /* 0x0022800001f07983 */ /* 0x000ea80000300a00 */
[----:B------:R-:W2:Y:S04]  /*60460*/  LDL.LU.64 R242, [R1+0x2278] ;  /* 0x0022780001f27983 */ /* 0x000ea80000300a00 */
[----:B------:R-:W2:Y:S01]  /*60470*/  LDL.LU.64 R238, [R1+0x2270] ;  /* 0x0022700001ee7983 */ /* 0x000ea20000300a00 */
[----:B------:R-:W-:-:S02]  /*60480*/  VIADD R19, R12, 0x100000 ;  /* 0x001000000c137836 */ /* 0x000fc40000000000 */
[----:B---3--:R-:W-:-:S03]  /*60490*/  IMAD.WIDE R32, R5, 0x4, R32 ;  /* 0x0000000405207825 */ /* 0x008fc600078e0220 */
[----:B------:R3:W-:Y:S04]  /*604a0*/  LDGSTS.E [R19+-0x33ff8], desc[UR60][R30.64], !P5 ;  /* 0xcc0080001e137fae */ /* 0x0007e8000e92187c */
[----:B------:R1:W-:Y:S04]  /*604b0*/  LDGSTS.E [R18+-0x3fff4], desc[UR60][R28.64], !P6 ;  /* 0xc000c0001c127fae */ /* 0x0003e8000f12187c */
[----:B------:R4:W-:Y:S04]  /*604c0*/  LDGSTS.E [R9+-0x3bff4], desc[UR60][R26.64], !P6 ;  /* 0xc400c0001a097fae */ /* 0x0009e8000f12187c */
[----:B------:R4:W-:Y:S04]  /*604d0*/  LDGSTS.E [R8+-0x37ff4], desc[UR60][R24.64], !P6 ;  /* 0xc800c00018087fae */ /* 0x0009e8000f12187c */
[----:B------:R4:W-:Y:S04]  /*604e0*/  STL.64 [R1+0x5b8], R32 ;  /* 0x0005b82001007387 */ /* 0x0009e80000100a00 */
[----:B------:R-:W-:Y:S01]  /*604f0*/  LDGSTS.E [R19+-0x33ff4], desc[UR60][R32.64], !P6 ;  /* 0xcc00c00020137fae */ /* 0x000fe2000f12187c */
[----:B---3--:R-:W-:-:S04]  /*60500*/  IMAD.WIDE R30, R5, 0x4, R40 ;  /* 0x00000004051e7825 */ /* 0x008fc800078e0228 */
[----:B-1----:R-:W-:-:S04]  /*60510*/  IMAD.WIDE R28, R5, 0x4, R42 ;  /* 0x00000004051c7825 */ /* 0x002fc800078e022a */
[----:B----4-:R-:W-:Y:S01]  /*60520*/  IMAD.WIDE R26, R5, 0x4, R46 ;  /* 0x00000004051a7825 */ /* 0x010fe200078e022e */
[----:B------:R-:W-:Y:S01]  /*60530*/  ISETP.GE.U32.AND P4, PT, R20, 0x7ffffda1, PT ;  /* 0x7ffffda11400780c */ /* 0x000fe20003f86070 */
[----:B------:R-:W1:Y:S01]  /*60540*/  LDC R24, c[0x0][0x230] ;  /* 0x00008c00ff187b82 */ /* 0x000e620000000800 */
[----:B------:R2:W-:Y:S04]  /*60550*/  STL.64 [R1+0x430], R30 ;  /* 0x0004301e01007387 */ /* 0x0005e80000100a00 */
[----:B------:R-:W3:Y:S04]  /*60560*/  LDL.LU.64 R32, [R1+0x2268] ;  /* 0x0022680001207983 */ /* 0x000ee80000300a00 */
[----:B------:R4:W-:Y:S04]  /*60570*/  STL.64 [R1+0x428], R28 ;  /* 0x0004281c01007387 */ /* 0x0009e80000100a00 */
[----:B------:R4:W-:Y:S04]  /*60580*/  STL.64 [R1+0x420], R26 ;  /* 0x0004201a01007387 */ /* 0x0009e80000100a00 */
[----:B------:R-:W3:Y:S04]  /*60590*/  LDL.LU.64 R40, [R1+0x2260] ;  /* 0x0022600001287983 */ /* 0x000ee80000300a00 */
[----:B------:R-:W3:Y:S04]  /*605a0*/  LDL.LU.64 R42, [R1+0x2258] ;  /* 0x00225800012a7983 */ /* 0x000ee80000300a00 */
[----:B------:R-:W3:Y:S01]  /*605b0*/  LDL.LU.64 R46, [R1+0x2250] ;  /* 0x00225000012e7983 */ /* 0x000ee20000300a00 */
[----:B------:R-:W-:-:S02]  /*605c0*/  IADD3 R20, R21, -0x1b5, RZ ;  /* 0xfffffe4b15147810 */ /* 0x000fc40007ffe0ff */
[----:B------:R-:W3:Y:S02]  /*605d0*/  LDC R21, c[0x0][0x230] ;  /* 0x00008c00ff157b82 */ /* 0x000ee40000000800 */
[----:B------:R-:W-:Y:S02]  /*605e0*/  ISETP.GE.U32.AND P5, PT, R20, 0x7ffffdcc, PT ;  /* 0x7ffffdcc1400780c */ /* 0x000fe40003fa6070 */
[----:B------:R-:W-:-:S04]  /*605f0*/  IADD3 R20, R22, -0x1b6, RZ ;  /* 0xfffffe4a16147810 */ /* 0x000fc80007ffe0ff */
[----:B------:R-:W-:Y:S01]  /*60600*/  ISETP.GE.U32.AND P6, PT, R20, 0x7ffffdcb, PT ;  /* 0x7ffffdcb1400780c */ /* 0x000fe20003fc6070 */
[----:B------:R-:W-:-:S06]  /*60610*/  VIADD R20, R23, 0xfffffe49 ;  /* 0xfffffe4917147836 */ /* 0x000fcc0000000000 */
[----:B------:R2:W-:Y:S04]  /*60620*/  LDGSTS.E [R18+-0x30000], desc[UR60][R30.64], !P5 ;  /* 0xd00000001e127fae */ /* 0x0005e8000e92187c */
[----:B------:R4:W-:Y:S04]  /*60630*/  LDGSTS.E [R9+-0x2c000], desc[UR60][R28.64], !P5 ;  /* 0xd40000001c097fae */ /* 0x0009e8000e92187c */
[----:B------:R1:W-:Y:S01]  /*60640*/  LDGSTS.E [R8+-0x28000], desc[UR60][R26.64], !P5 ;  /* 0xd80000001a087fae */ /* 0x0003e2000e92187c */
[----:B--2---:R-:W-:-:S04]  /*60650*/  IMAD.WIDE R30, R5, 0x4, R44 ;  /* 0x00000004051e7825 */ /* 0x004fc800078e022c */
[----:B----4-:R-:W-:-:S04]  /*60660*/  IMAD.WIDE R28, R5, 0x4, R240 ;  /* 0x00000004051c7825 */ /* 0x010fc800078e02f0 */
[----:B-1----:R-:W-:-:S04]  /*60670*/  IMAD.WIDE R26, R5, 0x4, R242 ;  /* 0x00000004051a7825 */ /* 0x002fc800078e02f2 */
        /* <DEDUP_REMOVED lines=10> */
[----:B------:R1:W-:Y:S01]  /*60720*/  LDGSTS.E [R18+-0x2fffc], desc[UR60][R28.64], !P6 ;  /* 0xd00040001c127fae */ /* 0x0003e2000f12187c */
[----:B------:R-:W-:-:S03]  /*60730*/  ISETP.GE.U32.AND P5, PT, R20, 0x7ffffdca, PT ;  /* 0x7ffffdca1400780c */ /* 0x000fc60003fa6070 */
[----:B------:R4:W-:Y:S01]  /*60740*/  LDGSTS.E [R9+-0x2bffc], desc[UR60][R26.64], !P6 ;  /* 0xd40040001a097fae */ /* 0x0009e2000f12187c */
[----:B------:R-:W-:-:S03]  /*60750*/  IADD3 R20, R24, -0x1b8, RZ ;  /* 0xfffffe4818147810 */ /* 0x000fc60007ffe0ff */
[----:B------:R4:W-:Y:S01]  /*60760*/  LDGSTS.E [R8+-0x27ffc], desc[UR60][R22.64], !P6 ;  /* 0xd800400016087fae */ /* 0x0009e2000f12187c */
[----:B---3--:R-:W-:-:S04]  /*60770*/  IMAD.WIDE R30, R5, 0x4, R32 ;  /* 0x00000004051e7825 */ /* 0x008fc800078e0220 */
[----:B-1----:R-:W-:-:S04]  /*60780*/  IMAD.WIDE R28, R5, 0x4, R40 ;  /* 0x00000004051c7825 */ /* 0x002fc800078e0228 */
[----:B----4-:R-:W-:-:S04]  /*60790*/  IMAD.WIDE R26, R5, 0x4, R42 ;  /* 0x00000004051a7825 */ /* 0x010fc800078e022a */
[----:B------:R-:W-:Y:S01]  /*607a0*/  IMAD.WIDE R24, R5, 0x4, R46 ;  /* 0x0000000405187825 */ /* 0x000fe200078e022e */
[----:B------:R-:W1:Y:S01]  /*607b0*/  LDC R22, c[0x0][0x230] ;  /* 0x00008c00ff167b82 */ /* 0x000e620000000800 */
[----:B------:R3:W-:Y:S04]  /*607c0*/  STL.64 [R1+0x3f8], R30 ;  /* 0x0003f81e01007387 */ /* 0x0007e80000100a00 */
[----:B------:R4:W-:Y:S04]  /*607d0*/  STL.64 [R1+0x3f0], R28 ;  /* 0x0003f01c01007387 */ /* 0x0009e80000100a00 */
[----:B------:R-:W4:Y:S04]  /*607e0*/  LDL.LU.64 R32, [R1+0x2228] ;  /* 0x0022280001207983 */ /* 0x000f280000300a00 */
[----:B------:R4:W-:Y:S04]  /*607f0*/  STL.64 [R1+0x3e8], R26 ;  /* 0x0003e81a01007387 */ /* 0x0009e80000100a00 */
[----:B------:R4:W-:Y:S04]  /*60800*/  STL.64 [R1+0x3e0], R24 ;  /* 0x0003e01801007387 */ /* 0x0009e80000100a00 */
[----:B------:R-:W4:Y:S04]  /*60810*/  LDL.LU.64 R40, [R1+0x2120] ;  /* 0x0021200001287983 */ /* 0x000f280000300a00 */
[----:B------:R-:W4:Y:S04]  /*60820*/  LDL.LU.64 R42, [R1+0x2118] ;  /* 0x00211800012a7983 */ /* 0x000f280000300a00 */
[----:B------:R-:W4:Y:S04]  /*60830*/  LDL.LU.64 R46, [R1+0x2110] ;  /* 0x00211000012e7983 */ /* 0x000f280000300a00 */
[----:B------:R3:W-:Y:S04]  /*60840*/  LDGSTS.E [R19+-0x23ffc], desc[UR60][R30.64], !P6 ;  /* 0xdc0040001e137fae */ /* 0x0007e8000f12187c */
[----:B------:R4:W-:Y:S04]  /*60850*/  LDGSTS.E [R18+-0x2fff8], desc[UR60][R28.64], !P5 ;  /* 0xd00080001c127fae */ /* 0x0009e8000e92187c */
[----:B------:R1:W-:Y:S01]  /*60860*/  LDGSTS.E [R9+-0x2bff8], desc[UR60][R26.64], !P5 ;  /* 0xd40080001a097fae */ /* 0x0003e2000e92187c */
[----:B------:R-:W-:-:S03]  /*60870*/  ISETP.GE.U32.AND P6, PT, R20, 0x7ffffdc9, PT ;  /* 0x7ffffdc91400780c */ /* 0x000fc60003fc6070 */
[----:B------:R1:W-:Y:S01]  /*60880*/  LDGSTS.E [R8+-0x27ff8], desc[UR60][R24.64], !P5 ;  /* 0xd800800018087fae */ /* 0x0003e2000e92187c */
[----:B------:R-:W1:Y:S01]  /*60890*/  LDC R23, c[0x0][0x230] ;  /* 0x00008c00ff177b82 */ /* 0x000e620000000800 */
[----:B--2---:R-:W-:-:S04]  /*608a0*/  IMAD.WIDE R34, R5, 0x4, R44 ;  /* 0x0000000405227825 */ /* 0x004fc800078e022c */
[----:B---3--:R-:W-:-:S04]  /*608b0*/  IMAD.WIDE R30, R5, 0x4, R240 ;  /* 0x00000004051e7825 */ /* 0x008fc800078e02f0 */
[----:B----4-:R-:W-:-:S04]  /*608c0*/  IMAD.WIDE R28, R5, 0x4, R242 ;  /* 0x00000004051c7825 */ /* 0x010fc800078e02f2 */
[C---:B-1----:R-:W-:Y:S01]  /*608d0*/  IMAD.WIDE R26, R5.reuse, 0x4, R238 ;  /* 0x00000004051a7825 */ /* 0x042fe200078e02ee */
[----:B------:R-:W1:Y:S01]  /*608e0*/  LDC R24, c[0x0][0x230] ;  /* 0x00008c00ff187b82 */ /* 0x000e620000000800 */
[----:B------:R-:W-:Y:S04]  /*608f0*/  STL.64 [R1+0x3d8], R34 ;  /* 0x0003d82201007387 */ /* 0x000fe80000100a00 */
[----:B------:R2:W-:Y:S04]  /*60900*/  STL.64 [R1+0x3d0], R30 ;  /* 0x0003d01e01007387 */ /* 0x0005e80000100a00 */
[----:B------:R-:W3:Y:S04]  /*60910*/  LDL.LU.64 R44, [R1+0x2108] ;  /* 0x00210800012c7983 */ /* 0x000ee80000300a00 */
[----:B------:R4:W-:Y:S04]  /*60920*/  STL.64 [R1+0x3c8], R28 ;  /* 0x0003c81c01007387 */ /* 0x0009e80000100a00 */
        /* <DEDUP_REMOVED lines=8> */
[----:B------:R-:W-:-:S04]  /*609b0*/  IMAD.WIDE R32, R5, 0x4, R32 ;  /* 0x0000000405207825 */ /* 0x000fc800078e0220 */
[----:B--2---:R-:W-:-:S04]  /*609c0*/  IMAD.WIDE R30, R5, 0x4, R40 ;  /* 0x00000004051e7825 */ /* 0x004fc800078e0228 */
[----:B----4-:R-:W-:-:S04]  /*609d0*/  IMAD.WIDE R28, R5, 0x4, R42 ;  /* 0x00000004051c7825 */ /* 0x010fc800078e022a */
[----:B-1----:R-:W-:Y:S01]  /*609e0*/  IMAD.WIDE R26, R5, 0x4, R46 ;  /* 0x00000004051a7825 */ /* 0x002fe200078e022e */
[----:B------:R1:W-:Y:S04]  /*609f0*/  STL.64 [R1+0x3b8], R32 ;  /* 0x0003b82001007387 */ /* 0x0003e80000100a00 */
[----:B------:R-:W-:Y:S04]  /*60a00*/  LDGSTS.E [R19+-0x23ff4], desc[UR60][R32.64], !P6 ;  /* 0xdc00c00020137fae */ /* 0x000fe8000f12187c */
[----:B------:R3:W-:Y:S04]  /*60a10*/  STL.64 [R1+0x230], R30 ;  /* 0x0002301e01007387 */ /* 0x0007e80000100a00 */
[----:B-1----:R-:W2:Y:S04]  /*60a20*/  LDL.LU.64 R32, [R1+0x20e8] ;  /* 0x0020e80001207983 */ /* 0x002ea80000300a00 */
        /* <DEDUP_REMOVED lines=8> */
[----:B------:R-:W-:-:S04]  /*60ab0*/  IADD3 R20, R22, -0x1d6, RZ ;  /* 0xfffffe2a16147810 */ /* 0x000fc80007ffe0ff */
[----:B------:R-:W-:Y:S01]  /*60ac0*/  ISETP.GE.U32.AND P6, PT, R20, 0x7ffffdab, PT ;  /* 0x7ffffdab1400780c */ /* 0x000fe20003fc6070 */
[----:B------:R-:W-:-:S06]  /*60ad0*/  VIADD R20, R24, 0xfffffe29 ;  /* 0xfffffe2918147836 */ /* 0x000fcc0000000000 */
[----:B------:R3:W-:Y:S04]  /*60ae0*/  LDGSTS.E [R18+-0x20000], desc[UR60][R30.64], !P5 ;  /* 0xe00000001e127fae */ /* 0x0007e8000e92187c */
[----:B------:R1:W-:Y:S04]  /*60af0*/  LDGSTS.E [R9+-0x1c000], desc[UR60][R28.64], !P5 ;  /* 0xe40000001c097fae */ /* 0x0003e8000e92187c */
[----:B------:R4:W-:Y:S01]  /*60b00*/  LDGSTS.E [R8+-0x18000], desc[UR60][R26.64], !P5 ;  /* 0xe80000001a087fae */ /* 0x0009e2000e92187c */
[----:B---3--:R-:W-:-:S04]  /*60b10*/  IMAD.WIDE R30, R5, 0x4, R44 ;  /* 0x00000004051e7825 */ /* 0x008fc800078e022c */
[----:B-1----:R-:W-:-:S04]  /*60b20*/  IMAD.WIDE R28, R5, 0x4, R240 ;  /* 0x00000004051c7825 */ /* 0x002fc800078e02f0 */
[----:B----4-:R-:W-:-:S04]  /*60b30*/  IMAD.WIDE R26, R5, 0x4, R242 ;  /* 0x00000004051a7825 */ /* 0x010fc800078e02f2 */
[----:B------:R-:W-:Y:S01]  /*60b40*/  IMAD.WIDE R24, R5, 0x4, R238 ;  /* 0x0000000405187825 */ /* 0x000fe200078e02ee */
[----:B------:R-:W-:Y:S04]  /*60b50*/  STL.64 [R1+0x218], R30 ;  /* 0x0002181e01007387 */ /* 0x000fe80000100a00 */
[----:B------:R-:W-:Y:S04]  /*60b60*/  STL.64 [R1+0x210], R28 ;  /* 0x0002101c01007387 */ /* 0x000fe80000100a00 */
[----:B------:R-:W3:Y:S04]  /*60b70*/  LDL.LU.64 R44, [R1+0x20c8] ;  /* 0x0020c800012c7983 */ /* 0x000ee80000300a00 */
[----:B------:R-:W-:Y:S04]  /*60b80*/  STL.64 [R1+0x208], R26 ;  /* 0x0002081a01007387 */ /* 0x000fe80000100a00 */
[----:B------:R1:W-:Y:S04]  /*60b90*/  STL.64 [R1+0x200], R24 ;  /* 0x0002001801007387 */ /* 0x0003e80000100a00 */
[----:B------:R-:W4:Y:S04]  /*60ba0*/  LDL.LU.64 R240, [R1+0x20c0] ;  /* 0x0020c00001f07983 */ /* 0x000f280000300a00 */
[----:B------:R-:W-:Y:S04]  /*60bb0*/  LDGSTS.E [R19+-0x14000], desc[UR60][R30.64], !P5 ;  /* 0xec0000001e137fae */ /* 0x000fe8000e92187c */
[----:B------:R-:W-:Y:S01]  /*60bc0*/  LDGSTS.E [R18+-0x1fffc], desc[UR60][R28.64], !P6 ;  /* 0xe00040001c127fae */ /* 0x000fe2000f12187c */
[----:B------:R-:W-:-:S03]  /*60bd0*/  ISETP.GE.U32.AND P5, PT, R20, 0x7ffffdaa, PT ;  /* 0x7ffffdaa1400780c */ /* 0x000fc60003fa6070 */
[----:B------:R-:W-:Y:S04]  /*60be0*/  LDGSTS.E [R9+-0x1bffc], desc[UR60][R26.64], !P6 ;  /* 0xe40040001a097fae */ /* 0x000fe8000f12187c */
[----:B------:R-:W4:Y:S01]  /*60bf0*/  LDL.LU.64 R242, [R1+0x20b8] ;  /* 0x0020b80001f27983 */ /* 0x000f220000300a00 */
[----:B------:R-:W-:-:S03]  /*60c00*/  IADD3 R20, R23, -0x1d8, RZ ;  /* 0xfffffe2817147810 */ /* 0x000fc60007ffe0ff */
[----:B------:R-:W4:Y:S04]  /*60c10*/  LDL.LU.64 R238, [R1+0x20b0] ;  /* 0x0020b00001ee7983 */ /* 0x000f280000300a00 */
[----:B------:R1:W-:Y:S02]  /*60c20*/  LDGSTS.E [R8+-0x17ffc], desc[UR60][R24.64], !P6 ;  /* 0xe800400018087fae */ /* 0x0003e4000f12187c */
[----:B-1----:R-:W1:Y:S01]  /*60c30*/  LDC R24, c[0x0][0x230] ;  /* 0x00008c00ff187b82 */ /* 0x002e620000000800 */
[----:B--2---:R-:W-:-:S04]  /*60c40*/  IMAD.WIDE R30, R5, 0x4, R32 ;  /* 0x00000004051e7825 */ /* 0x004fc800078e0220 */
[----:B------:R-:W-:-:S04]  /*60c50*/  IMAD.WIDE R28, R5, 0x4, R40 ;  /* 0x00000004051c7825 */ /* 0x000fc800078e0228 */
[----:B------:R-:W-:-:S04]  /*60c60*/  IMAD.WIDE R26, R5, 0x4, R42 ;  /* 0x00000004051a7825 */ /* 0x000fc800078e022a */
[----:B------:R-:W-:Y:S01]  /*60c70*/  IMAD.WIDE R22, R5, 0x4, R46 ;  /* 0x0000000405167825 */ /* 0x000fe200078e022e */
[----:B------:R4:W-:Y:S04]  /*60c80*/  STL.64 [R1+0x1f8], R30 ;  /* 0x0001f81e01007387 */ /* 0x0009e80000100a00 */
[----:B------:R-:W-:Y:S04]  /*60c90*/  STL.64 [R1+0x1f0], R28 ;  /* 0x0001f01c01007387 */ /* 0x000fe80000100a00 */
[----:B------:R-:W2:Y:S04]  /*60ca0*/  LDL.LU.64 R32, [R1+0x20a8] ;  /* 0x0020a80001207983 */ /* 0x000ea80000300a00 */
[----:B------:R-:W-:Y:S04]  /*60cb0*/  STL.64 [R1+0x1e8], R26 ;  /* 0x0001e81a01007387 */ /* 0x000fe80000100a00 */
[----:B------:R1:W-:Y:S04]  /*60cc0*/  STL.64 [R1+0x1e0], R22 ;  /* 0x0001e01601007387 */ /* 0x0003e80000100a00 */
[----:B------:R-:W2:Y:S04]  /*60cd0*/  LDL.LU.64 R40, [R1+0x1e88] ;  /* 0x001e880001287983 */ /* 0x000ea80000300a00 */
[----:B------:R-:W2:Y:S04]  /*60ce0*/  LDL.LU.64 R42, [R1+0x1e80] ;  /* 0x001e8000012a7983 */ /* 0x000ea80000300a00 */
[----:B------:R-:W2:Y:S04]  /*60cf0*/  LDL.LU.64 R46, [R1+0x1e78] ;  /* 0x001e7800012e7983 */ /* 0x000ea80000300a00 */
[----:B------:R4:W-:Y:S01]  /*60d00*/  LDGSTS.E [R19+-0x13ffc], desc[UR60][R30.64], !P6 ;  /* 0xec0040001e137fae */ /* 0x0009e2000f12187c */
[----:B------:R-:W-:-:S03]  /*60d10*/  ISETP.GE.U32.AND P6, PT, R20, 0x7ffffda9, PT ;  /* 0x7ffffda91400780c */ /* 0x000fc60003fc6070 */
[----:B------:R-:W-:Y:S04]  /*60d20*/  LDGSTS.E [R18+-0x1fff8], desc[UR60][R28.64], !P5 ;  /* 0xe00080001c127fae */ /* 0x000fe8000e92187c */
[----:B------:R-:W-:Y:S04]  /*60d30*/  LDGSTS.E [R9+-0x1bff8], desc[UR60][R26.64], !P5 ;  /* 0xe40080001a097fae */ /* 0x000fe8000e92187c */
[----:B------:R1:W-:Y:S01]  /*60d40*/  LDGSTS.E [R8+-0x17ff8], desc[UR60][R22.64], !P5 ;  /* 0xe800800016087fae */ /* 0x0003e2000e92187c */
[----:B---3--:R-:W-:-:S04]  /*60d50*/  IMAD.WIDE R34, R5, 0x4, R44 ;  /* 0x0000000405227825 */ /* 0x008fc800078e022c */
[----:B----4-:R-:W-:-:S04]  /*60d60*/  IMAD.WIDE R30, R5, 0x4, R240 ;  /* 0x00000004051e7825 */ /* 0x010fc800078e02f0 */
[----:B------:R-:W-:Y:S01]  /*60d70*/  VIADD R20, R21, 0xfffffe0b ;  /* 0xfffffe0b15147836 */ /* 0x000fe20000000000 */
[----:B-1----:R-:W1:Y:S08]  /*60d80*/  LDC R22, c[0x0][0x230] ;  /* 0x00008c00ff167b82 */ /* 0x002e700000000800 */
[----:B------:R-:W3:Y:S01]  /*60d90*/  LDC R21, c[0x0][0x230] ;  /* 0x00008c00ff157b82 */ /* 0x000ee20000000800 */
[----:B------:R-:W-:Y:S04]  /*60da0*/  STL.64 [R1+0x1d8], R34 ;  /* 0x0001d82201007387 */ /* 0x000fe80000100a00 */
[----:B------:R2:W-:Y:S04]  /*60db0*/  STL.64 [R1+0x1d0], R30 ;  /* 0x0001d01e01007387 */ /* 0x0005e80000100a00 */
[----:B------:R-:W4:Y:S01]  /*60dc0*/  LDL.LU.64 R44, [R1+0x1e70] ;  /* 0x001e7000012c7983 */ /* 0x000f220000300a00 */
[----:B------:R-:W-:-:S04]  /*60dd0*/  IMAD.WIDE R28, R5, 0x4, R242 ;  /* 0x00000004051c7825 */ /* 0x000fc800078e02f2 */
[----:B------:R-:W-:Y:S01]  /*60de0*/  IMAD.WIDE R26, R5, 0x4, R238 ;  /* 0x00000004051a7825 */ /* 0x000fe200078e02ee */
[----:B------:R-:W-:Y:S04]  /*60df0*/  LDGSTS.E [R19+-0x13ff8], desc[UR60][R34.64], !P5 ;  /* 0xec00800022137fae */ /* 0x000fe8000e92187c */
[----:B------:R2:W-:Y:S04]  /*60e00*/  LDGSTS.E [R18+-0x1fff4], desc[UR60][R30.64], !P6 ;  /* 0xe000c0001e127fae */ /* 0x0005e8000f12187c */
[----:B------:R1:W-:Y:S04]  /*60e10*/  STL.64 [R1+0x1c8], R28 ;  /* 0x0001c81c01007387 */ /* 0x0003e80000100a00 */
[----:B------:R1:W-:Y:S04]  /*60e20*/  LDGSTS.E [R9+-0x1bff4], desc[UR60][R28.64], !P6 ;  /* 0xe400c0001c097fae */ /* 0x0003e8000f12187c */
[----:B------:R1:W-:Y:S01]  /*60e30*/  STL.64 [R1+0x1c0], R26 ;  /* 0x0001c01a01007387 */ /* 0x0003e20000100a00 */
[----:B------:R-:W-:-:S03]  /*60e40*/  ISETP.GE.U32.AND P5, PT, R20, 0x7ffffd8c, PT ;  /* 0x7ffffd8c1400780c */ /* 0x000fc60003fa6070 */
[----:B------:R-:W3:Y:S04]  /*60e50*/  LDL.LU.64 R242, [R1+0x1e68] ;  /* 0x001e680001f27983 */ /* 0x000ee80000300a00 */
[----:B------:R1:W-:Y:S04]  /*60e60*/  LDGSTS.E [R8+-0x17ff4], desc[UR60][R26.64], !P6 ;  /* 0xe800c0001a087fae */ /* 0x0003e8000f12187c */
[----:B------:R-:W3:Y:S01]  /*60e70*/  LDL.LU.64 R240, [R1+0x1e60] ;  /* 0x001e600001f07983 */ /* 0x000ee20000300a00 */
[----:B------:R-:W-:-:S03]  /*60e80*/  IADD3 R20, R24, -0x1f6, RZ ;  /* 0xfffffe0a18147810 */ /* 0x000fc60007ffe0ff */
[----:B------:R-:W3:Y:S01]  /*60e90*/  LDL.LU.64 R238, [R1+0x1e58] ;  /* 0x001e580001ee7983 */ /* 0x000ee20000300a00 */
[----:B------:R-:W3:Y:S01]  /*60ea0*/  LDC R23, c[0x0][0x230] ;  /* 0x00008c00ff177b82 */ /* 0x000ee20000000800 */
[----:B--2---:R-:W-:-:S04]  /*60eb0*/  IMAD.WIDE R30, R5, 0x4, R32 ;  /* 0x00000004051e7825 */ /* 0x004fc800078e0220 */
[----:B-1----:R-:W-:-:S04]  /*60ec0*/  IMAD.WIDE R28, R5, 0x4, R40 ;  /* 0x00000004051c7825 */ /* 0x002fc800078e0228 */
[----:B------:R-:W-:-:S04]  /*60ed0*/  IMAD.WIDE R26, R5, 0x4, R42 ;  /* 0x00000004051a7825 */ /* 0x000fc800078e022a */
[C---:B------:R-:W-:Y:S01]  /*60ee0*/  IMAD.WIDE R24, R5.reuse, 0x4, R46 ;  /* 0x0000000405187825 */ /* 0x040fe200078e022e */
[----:B------:R-:W-:Y:S04]  /*60ef0*/  STL.64 [R1+0x1b8], R30 ;  /* 0x0001b81e01007387 */ /* 0x000fe80000100a00 */
[----:B------:R-:W-:Y:S04]  /*60f00*/  STL.64 [R1+0x18], R28 ;  /* 0x0000181c01007387 */ /* 0x000fe80000100a00 */
[----:B------:R-:W2:Y:S04]  /*60f10*/  LDL.LU.64 R34, [R1+0x1e50] ;  /* 0x001e500001227983 */ /* 0x000ea80000300a00 */
[----:B------:R-:W-:Y:S04]  /*60f20*/  STL.64 [R1+0x10], R26 ;  /* 0x0000101a01007387 */ /* 0x000fe80000100a00 */
[----:B------:R4:W-:Y:S04]  /*60f30*/  STL.64 [R1+0x8], R24 ;  /* 0x0000081801007387 */ /* 0x0009e80000100a00 */
[----:B------:R-:W3:Y:S04]  /*60f40*/  LDL.LU.64 R36, [R1+0x1e48] ;  /* 0x001e480001247983 */ /* 0x000ee80000300a00 */
[----:B------:R-:W3:Y:S04]  /*60f50*/  LDL.LU.64 R32, [R1+0x1e40] ;  /* 0x001e400001207983 */ /* 0x000ee80000300a00 */
[----:B------:R-:W3:Y:S04]  /*60f60*/  LDL.LU.64 R46, [R1+0x1e38] ;  /* 0x001e3800012e7983 */ /* 0x000ee80000300a00 */
[----:B------:R-:W-:Y:S04]  /*60f70*/  LDGSTS.E [R19+-0x13ff4], desc[UR60][R30.64], !P6 ;  /* 0xec00c0001e137fae */ /* 0x000fe8000f12187c */
[----:B------:R-:W-:Y:S04]  /*60f80*/  LDGSTS.E [R18+-0x10000], desc[UR60][R28.64], !P5 ;  /* 0xf00000001c127fae */ /* 0x000fe8000e92187c */
[----:B------:R-:W-:Y:S04]  /*60f90*/  LDGSTS.E [R9+-0xc000], desc[UR60][R26.64], !P5 ;  /* 0xf40000001a097fae */ /* 0x000fe8000e92187c */
[----:B------:R4:W-:Y:S02]  /*60fa0*/  LDGSTS.E [R8+-0x8000], desc[UR60][R24.64], !P5 ;  /* 0xf800000018087fae */ /* 0x0009e4000e92187c */
[----:B----4-:R-:W-:-:S05]  /*60fb0*/  IMAD.WIDE R24, R5, 0x4, R44 ;  /* 0x0000000405187825 */ /* 0x010fca00078e022c */
[----:B------:R1:W-:Y:S04]  /*60fc0*/  STL.64 [R1], R24 ;  /* 0x0000001801007387 */ /* 0x0003e80000100a00 */
[----:B------:R-:W4:Y:S04]  /*60fd0*/  LDL.LU.64 R30, [R1+0x1e30] ;  /* 0x001e3000011e7983 */ /* 0x000f280000300a00 */
[----:B------:R-:W4:Y:S04]  /*60fe0*/  LDL.LU.64 R40, [R1+0x1e28] ;  /* 0x001e280001287983 */ /* 0x000f280000300a00 */
[----:B------:R-:W4:Y:S04]  /*60ff0*/  LDL.LU.64 R42, [R1+0x1e20] ;  /* 0x001e2000012a7983 */ /* 0x000f280000300a00 */
[----:B------:R-:W4:Y:S04]  /*61000*/  LDL.LU.64 R44, [R1+0x1e18] ;  /* 0x001e1800012c7983 */ /* 0x000f280000300a00 */
[----:B------:R1:W-:Y:S01]  /*61010*/  LDGSTS.E [R19+-0x4000], desc[UR60][R24.64], !P5 ;  /* 0xfc00000018137fae */ /* 0x0003e2000e92187c */
[----:B--2---:R-:W-:-:S04]  /*61020*/  IMAD.WIDE R236, R5, 0x4, R34 ;  /* 0x0000000405ec7825 */ /* 0x004fc800078e0222 */
[C---:B---3--:R-:W-:Y:S01]  /*61030*/  IMAD.WIDE R234, R5.reuse, 0x4, R36 ;  /* 0x0000000405ea7825 */ /* 0x048fe200078e0224 */
[----:B------:R-:W2:Y:S03]  /*61040*/  LDL.LU.64 R34, [R1+0x1e10] ;  /* 0x001e100001227983 */ /* 0x000ea60000300a00 */
[C---:B------:R-:W-:Y:S01]  /*61050*/  IMAD.WIDE R232, R5.reuse, 0x4, R32 ;  /* 0x0000000405e87825 */ /* 0x040fe200078e0220 */
[----:B------:R-:W3:Y:S03]  /*61060*/  LDL.LU.64 R36, [R1+0x23a0] ;  /* 0x0023a00001247983 */ /* 0x000ee60000300a00 */
[C---:B------:R-:W-:Y:S01]  /*61070*/  IMAD.WIDE R230, R5.reuse, 0x4, R46 ;  /* 0x0000000405e67825 */ /* 0x040fe200078e022e */
[----:B------:R-:W2:Y:S04]  /*61080*/  LDL.LU.64 R32, [R1+0x2398] ;  /* 0x0023980001207983 */ /* 0x000ea80000300a00 */
[----:B------:R-:W1:Y:S01]  /*61090*/  LDL.LU.64 R46, [R1+0x2390] ;  /* 0x00239000012e7983 */ /* 0x000e620000300a00 */
[----:B----4-:R-:W-:-:S04]  /*610a0*/  IMAD.WIDE R228, R5, 0x4, R30 ;  /* 0x0000000405e47825 */ /* 0x010fc800078e021e */
[C---:B------:R-:W-:Y:S01]  /*610b0*/  IMAD.WIDE R226, R5.reuse, 0x4, R40 ;  /* 0x0000000405e27825 */ /* 0x040fe200078e0228 */
[----:B------:R-:W4:Y:S04]  /*610c0*/  LDL.LU.64 R30, [R1+0x2388] ;  /* 0x00238800011e7983 */ /* 0x000f280000300a00 */
[----:B------:R-:W4:Y:S01]  /*610d0*/  LDL.LU.64 R40, [R1+0x2380] ;  /* 0x0023800001287983 */ /* 0x000f220000300a00 */
[----:B------:R-:W-:-:S04]  /*610e0*/  IMAD.WIDE R224, R5, 0x4, R42 ;  /* 0x0000000405e07825 */ /* 0x000fc800078e022a */
[C---:B------:R-:W-:Y:S01]  /*610f0*/  IMAD.WIDE R222, R5.reuse, 0x4, R44 ;  /* 0x0000000405de7825 */ /* 0x040fe200078e022c */
[----:B------:R-:W4:Y:S04]  /*61100*/  LDL.LU.64 R42, [R1+0x2378] ;  /* 0x00237800012a7983 */ /* 0x000f280000300a00 */
[----:B------:R-:W4:Y:S01]  /*61110*/  LDL.LU.64 R44, [R1+0x2370] ;  /* 0x00237000012c7983 */ /* 0x000f220000300a00 */
[----:B------:R-:W-:Y:S01]  /*61120*/  ISETP.GE.U32.AND P6, PT, R20, 0x7ffffd8b, PT ;  /* 0x7ffffd8b1400780c */ /* 0x000fe20003fc6070 */
[----:B------:R-:W-:Y:S02]  /*61130*/  VIADD R20, R22, 0xfffffe09 ;  /* 0xfffffe0916147836 */ /* 0x000fe40000000000 */
[----:B------:R-:W-:-:S04]  /*61140*/  IMAD.WIDE R242, R5, 0x4, R242 ;  /* 0x0000000405f27825 */ /* 0x000fc800078e02f2 */
[----:B------:R-:W-:-:S04]  /*61150*/  IMAD.WIDE R240, R5, 0x4, R240 ;  /* 0x0000000405f07825 */ /* 0x000fc800078e02f0 */
[----:B------:R-:W-:Y:S01]  /*61160*/  IMAD.WIDE R238, R5, 0x4, R238 ;  /* 0x0000000405ee7825 */ /* 0x000fe200078e02ee */
[----:B------:R-:W4:Y:S01]  /*61170*/  LDC R22, c[0x0][0x230] ;  /* 0x00008c00ff167b82 */ /* 0x000f220000000800 */
[----:B------:R-:W-:Y:S02]  /*61180*/  ISETP.GE.U32.AND P5, PT, R20, 0x7ffffd8a, PT ;  /* 0x7ffffd8a1400780c */ /* 0x000fe40003fa6070 */
[----:B------:R-:W-:-:S05]  /*61190*/  IADD3 R20, R21, -0x1f8, RZ ;  /* 0xfffffe0815147810 */ /* 0x000fca0007ffe0ff */
[----:B------:R-:W4:Y:S01]  /*611a0*/  LDC R21, c[0x0][0x230] ;  /* 0x00008c00ff157b82 */ /* 0x000f220000000800 */
[----:B------:R-:W-:Y:S04]  /*611b0*/  LDGSTS.E [R18+-0xfffc], desc[UR60][R242.64], !P6 ;  /* 0xf0004000f2127fae */ /* 0x000fe8000f12187c */
[----:B------:R-:W-:Y:S04]  /*611c0*/  LDGSTS.E [R9+-0xbffc], desc[UR60][R240.64], !P6 ;  /* 0xf4004000f0097fae */ /* 0x000fe8000f12187c */
[----:B------:R-:W-:Y:S04]  /*611d0*/  LDGSTS.E [R8+-0x7ffc], desc[UR60][R238.64], !P6 ;  /* 0xf8004000ee087fae */ /* 0x000fe8000f12187c */
[----:B------:R-:W-:Y:S01]  /*611e0*/  LDGSTS.E [R19+-0x3ffc], desc[UR60][R236.64], !P6 ;  /* 0xfc004000ec137fae */ /* 0x000fe2000f12187c */
[----:B---3--:R-:W-:-:S04]  /*611f0*/  IMAD.WIDE R28, R5, 0x4, R36 ;  /* 0x00000004051c7825 */ /* 0x008fc800078e0224 */
[----:B--2---:R-:W-:-:S04]  /*61200*/  IMAD.WIDE R26, R5, 0x4, R32 ;  /* 0x00000004051a7825 */ /* 0x004fc800078e0220 */
[C---:B-1----:R-:W-:Y:S01]  /*61210*/  IMAD.WIDE R24, R5.reuse, 0x4, R46 ;  /* 0x0000000405187825 */ /* 0x042fe200078e022e */
[----:B------:R-:W2:Y:S04]  /*61220*/  LDL.LU.64 R32, [R1+0x2368] ;  /* 0x0023680001207983 */ /* 0x000ea80000300a00 */
[----:B------:R1:W-:Y:S04]  /*61230*/  STL.64 [R1+0x5b0], R28 ;  /* 0x0005b01c01007387 */ /* 0x0003e80000100a00 */
[----:B------:R3:W-:Y:S01]  /*61240*/  STL.64 [R1+0x5a8], R26 ;  /* 0x0005a81a01007387 */ /* 0x0007e20000100a00 */
[----:B------:R-:W-:-:S03]  /*61250*/  IMAD.WIDE R220, R5, 0x4, R34 ;  /* 0x0000000405dc7825 */ /* 0x000fc600078e0222 */
[----:B------:R3:W-:Y:S04]  /*61260*/  STL.64 [R1+0x5a0], R24 ;  /* 0x0005a01801007387 */ /* 0x0007e80000100a00 */
[----:B------:R-:W2:Y:S04]  /*61270*/  LDL.LU.64 R34, [R1+0x2360] ;  /* 0x0023600001227983 */ /* 0x000ea80000300a00 */
[----:B------:R-:W2:Y:S04]  /*61280*/  LDL.LU.64 R36, [R1+0x2358] ;  /* 0x0023580001247983 */ /* 0x000ea80000300a00 */
[----:B------:R-:W2:Y:S01]  /*61290*/  LDL.LU.64 R46, [R1+0x2350] ;  /* 0x00235000012e7983 */ /* 0x000ea20000300a00 */
[----:B------:R-:W-:Y:S01]  /*612a0*/  ISETP.GE.U32.AND P6, PT, R20, 0x7ffffd89, PT ;  /* 0x7ffffd891400780c */ /* 0x000fe20003fc6070 */
[----:B------:R-:W-:-:S02]  /*612b0*/  VIADD R20, R23, 0xfffffe67 ;  /* 0xfffffe6717147836 */ /* 0x000fc40000000000 */
[----:B------:R-:W-:Y:S04]  /*612c0*/  LDGSTS.E [R18+-0xfff8], desc[UR60][R234.64], !P5 ;  /* 0xf0008000ea127fae */ /* 0x000fe8000e92187c */
[----:B------:R-:W-:Y:S04]  /*612d0*/  LDGSTS.E [R9+-0xbff8], desc[UR60][R232.64], !P5 ;  /* 0xf4008000e8097fae */ /* 0x000fe8000e92187c */
[----:B------:R-:W-:Y:S04]  /*612e0*/  LDGSTS.E [R8+-0x7ff8], desc[UR60][R230.64], !P5 ;  /* 0xf8008000e6087fae */ /* 0x000fe8000e92187c */
[----:B------:R-:W-:Y:S01]  /*612f0*/  LDGSTS.E [R19+-0x3ff8], desc[UR60][R228.64], !P5 ;  /* 0xfc008000e4137fae */ /* 0x000fe2000e92187c */
[----:B------:R-:W-:Y:S01]  /*61300*/  ISETP.GE.U32.AND P5, PT, R20, 0x7ffffde8, PT ;  /* 0x7ffffde81400780c */ /* 0x000fe20003fa6070 */
[----:B------:R-:W2:Y:S02]  /*61310*/  LDC R23, c[0x0][0x230] ;  /* 0x00008c00ff177b82 */ /* 0x000ea40000000800 */
[----:B------:R1:W-:Y:S04]  /*61320*/  LDGSTS.E [R18+-0xfff4], desc[UR60][R226.64], !P6 ;  /* 0xf000c000e2127fae */ /* 0x0003e8000f12187c */
[----:B------:R3:W-:Y:S04]  /*61330*/  LDGSTS.E [R9+-0xbff4], desc[UR60][R224.64], !P6 ;  /* 0xf400c000e0097fae */ /* 0x0007e8000f12187c */
[----:B------:R3:W-:Y:S04]  /*61340*/  LDGSTS.E [R8+-0x7ff4], desc[UR60][R222.64], !P6 ;  /* 0xf800c000de087fae */ /* 0x0007e8000f12187c */
[----:B------:R3:W-:Y:S01]  /*61350*/  LDGSTS.E [R19+-0x3ff4], desc[UR60][R220.64], !P6 ;  /* 0xfc00c000dc137fae */ /* 0x0007e2000f12187c */
[C---:B-1----:R-:W-:Y:S01]  /*61360*/  VIADD R18, R14.reuse, 0x100000 ;  /* 0x001000000e127836 */ /* 0x042fe20000000000 */
[C---:B---3--:R-:W-:Y:S01]  /*61370*/  IADD3 R9, R14.reuse, 0x100000, RZ ;  /* 0x001000000e097810 */ /* 0x048fe20007ffe0ff */
[----:B------:R-:W-:-:S02]  /*61380*/  VIADD R8, R14, 0x100000 ;  /* 0x001000000e087836 */ /* 0x000fc40000000000 */
[----:B------:R-:W-:Y:S01]  /*61390*/  VIADD R19, R14, 0x100000 ;  /* 0x001000000e137836 */ /* 0x000fe20000000000 */
        /* <DEDUP_REMOVED lines=8> */
[----:B------:R-:W-:Y:S04]  /*61420*/  LDGSTS.E [R19+-0x34000], desc[UR60][R30.64], !P5 ;  /* 0xcc0000001e137fae */ /* 0x000fe8000e92187c */
[----:B------:R3:W-:Y:S04]  /*61430*/  STL.64 [R1+0x590], R28 ;  /* 0x0005901c01007387 */ /* 0x0007e80000100a00 */
[----:B-1----:R-:W4:Y:S04]  /*61440*/  LDL.LU.64 R30, [R1+0x2348] ;  /* 0x00234800011e7983 */ /* 0x002f280000300a00 */
[----:B------:R1:W-:Y:S04]  /*61450*/  STL.64 [R1+0x588], R26 ;  /* 0x0005881a01007387 */ /* 0x0003e80000100a00 */
[----:B------:R1:W-:Y:S04]  /*61460*/  STL.64 [R1+0x580], R24 ;  /* 0x0005801801007387 */ /* 0x0003e80000100a00 */
[----:B------:R-:W4:Y:S04]  /*61470*/  LDL.LU.64 R40, [R1+0x2340] ;  /* 0x0023400001287983 */ /* 0x000f280000300a00 */
[----:B------:R-:W4:Y:S04]  /*61480*/  LDL.LU.64 R42, [R1+0x2338] ;  /* 0x00233800012a7983 */ /* 0x000f280000300a00 */
[----:B------:R-:W4:Y:S01]  /*61490*/  LDL.LU.64 R44, [R1+0x2330] ;  /* 0x00233000012c7983 */ /* 0x000f220000300a00 */
[----:B------:R-:W-:-:S02]  /*614a0*/  IADD3 R20, R22, -0x19a, RZ ;  /* 0xfffffe6616147810 */ /* 0x000fc40007ffe0ff */
[----:B------:R-:W4:Y:S02]  /*614b0*/  LDC R22, c[0x0][0x230] ;  /* 0x00008c00ff167b82 */ /* 0x000f240000000800 */
[----:B------:R-:W-:Y:S01]  /*614c0*/  ISETP.GE.U32.AND P6, PT, R20, 0x7ffffde7, PT ;  /* 0x7ffffde71400780c */ /* 0x000fe20003fc6070 */
[----:B--2---:R-:W-:-:S12]  /*614d0*/  IMAD.WIDE R32, R5, 0x4, R32 ;  /* 0x0000000405207825 */ /* 0x004fd800078e0220 */
[----:B------:R3:W-:Y:S04]  /*614e0*/  LDGSTS.E [R18+-0x3fffc], desc[UR60][R28.64], !P6 ;  /* 0xc00040001c127fae */ /* 0x0007e8000f12187c */
[----:B------:R1:W-:Y:S04]  /*614f0*/  LDGSTS.E [R9+-0x3bffc], desc[UR60][R26.64], !P6 ;  /* 0xc40040001a097fae */ /* 0x0003e8000f12187c */
[----:B------:R2:W-:Y:S04]  /*61500*/  LDGSTS.E [R8+-0x37ffc], desc[UR60][R24.64], !P6 ;  /* 0xc800400018087fae */ /* 0x0005e8000f12187c */
[----:B------:R2:W-:Y:S04]  /*61510*/  STL.64 [R1+0x578], R32 ;  /* 0x0005782001007387 */ /* 0x0005e80000100a00 */
[----:B------:R-:W-:Y:S01]  /*61520*/  LDGSTS.E [R19+-0x33ffc], desc[UR60][R32.64], !P6 ;  /* 0xcc00400020137fae */ /* 0x000fe2000f12187c */
[----:B---3--:R-:W-:-:S04]  /*61530*/  IMAD.WIDE R28, R5, 0x4, R34 ;  /* 0x00000004051c7825 */ /* 0x008fc800078e0222 */
[----:B-1----:R-:W-:-:S04]  /*61540*/  IMAD.WIDE R26, R5, 0x4, R36 ;  /* 0x00000004051a7825 */ /* 0x002fc800078e0224 */
[----:B--2---:R-:W-:Y:S01]  /*61550*/  IMAD.WIDE R24, R5, 0x4, R46 ;  /* 0x0000000405187825 */ /* 0x004fe200078e022e */
[----:B------:R1:W-:Y:S04]  /*61560*/  STL.64 [R1+0x570], R28 ;  /* 0x0005701c01007387 */ /* 0x0003e80000100a00 */
[----:B------:R-:W2:Y:S04]  /*61570*/  LDL.LU.64 R32, [R1+0x2328] ;  /* 0x0023280001207983 */ /* 0x000ea80000300a00 */
[----:B------:R3:W-:Y:S04]  /*61580*/  STL.64 [R1+0x568], R26 ;  /* 0x0005681a01007387 */ /* 0x0007e80000100a00 */
[----:B------:R3:W-:Y:S04]  /*61590*/  STL.64 [R1+0x560], R24 ;  /* 0x0005601801007387 */ /* 0x0007e80000100a00 */
[----:B------:R-:W2:Y:S04]  /*615a0*/  LDL.LU.64 R34, [R1+0x2220] ;  /* 0x0022200001227983 */ /* 0x000ea80000300a00 */
[----:B------:R-:W2:Y:S04]  /*615b0*/  LDL.LU.64 R36, [R1+0x2218] ;  /* 0x0022180001247983 */ /* 0x000ea80000300a00 */
[----:B------:R-:W2:Y:S01]  /*615c0*/  LDL.LU.64 R46, [R1+0x2210] ;  /* 0x00221000012e7983 */ /* 0x000ea20000300a00 */
[----:B------:R-:W-:-:S02]  /*615d0*/  IADD3 R20, R21, -0x19b, RZ ;  /* 0xfffffe6515147810 */ /* 0x000fc40007ffe0ff */
[----:B------:R-:W2:Y:S02]  /*615e0*/  LDC R21, c[0x0][0x230] ;  /* 0x00008c00ff157b82 */ /* 0x000ea40000000800 */
[----:B------:R-:W-:-:S13]  /*615f0*/  ISETP.GE.U32.AND P5, PT, R20, 0x7ffffde6, PT ;  /* 0x7ffffde61400780c */ /* 0x000fda0003fa6070 */
        /* <DEDUP_REMOVED lines=18> */
[----:B------:R-:W-:-:S13]  /*61720*/  ISETP.GE.U32.AND P6, PT, R20, 0x7ffffde5, PT ;  /* 0x7ffffde51400780c */ /* 0x000fda0003fc6070 */
[----:B------:R3:W-:Y:S01]  /*61730*/  LDGSTS.E [R18+-0x3fff4], desc[UR60][R28.64], !P6 ;  /* 0xc000c0001c127fae */ /* 0x0007e2000f12187c */
[----:B--2---:R-:W-:-:S03]  /*61740*/  IMAD.WIDE R32, R5, 0x4, R32 ;  /* 0x0000000405207825 */ /* 0x004fc600078e0220 */
        /* <DEDUP_REMOVED lines=15> */
[----:B------:R-:W2:Y:S03]  /*61840*/  LDC R22, c[0x0][0x230] ;  /* 0x00008c00ff167b82 */ /* 0x000ea60000000800 */
        /* <DEDUP_REMOVED lines=81> */
[----:B------:R-:W-:-:S04]  /*61d60*/  IMAD.WIDE R30, R5, 0x4, R40 ;  /* 0x00000004051e7825 */ /* 0x000fc800078e0228 */
[----:B-1----:R-:W-:-:S04]  /*61d70*/  IMAD.WIDE R26, R5, 0x4, R42 ;  /* 0x00000004051a7825 */ /* 0x002fc800078e022a */
[----:B---3--:R-:W-:Y:S01]  /*61d80*/  IMAD.WIDE R24, R5, 0x4, R44 ;  /* 0x0000000405187825 */ /* 0x008fe200078e022c */
[----:B------:R1:W-:Y:S04]  /*61d90*/  STL.64 [R1+0x198], R28 ;  /* 0x0001981c01007387 */ /* 0x0003e80000100a00 */
[----:B------:R-:W-:Y:S04]  /*61da0*/  LDGSTS.E [R19+-0x14000], desc[UR60][R28.64], !P5 ;  /* 0xec0000001c137fae */ /* 0x000fe8000e92187c */
[----:B------:R3:W-:Y:S04]  /*61db0*/  STL.64 [R1+0x190], R30 ;  /* 0x0001901e01007387 */ /* 0x0007e80000100a00 */
[----:B-1----:R-:W4:Y:S04]  /*61dc0*/  LDL.LU.64 R28, [R1+0x2048] ;  /* 0x00204800011c7983 */ /* 0x002f280000300a00 */
[----:B------:R-:W-:Y:S04]  /*61dd0*/  STL.64 [R1+0x188], R26 ;  /* 0x0001881a01007387 */ /* 0x000fe80000100a00 */
[----:B------:R1:W-:Y:S04]  /*61de0*/  STL.64 [R1+0x180], R24 ;  /* 0x0001801801007387 */ /* 0x0003e80000100a00 */
[----:B------:R-:W4:Y:S04]  /*61df0*/  LDL.LU.64 R40, [R1+0x2040] ;  /* 0x0020400001287983 */ /* 0x000f280000300a00 */
[----:B------:R-:W4:Y:S04]  /*61e00*/  LDL.LU.64 R42, [R1+0x2038] ;  /* 0x00203800012a7983 */ /* 0x000f280000300a00 */
[----:B------:R-:W4:Y:S01]  /*61e10*/  LDL.LU.64 R44, [R1+0x2030] ;  /* 0x00203000012c7983 */ /* 0x000f220000300a00 */
[----:B------:R-:W-:-:S02]  /*61e20*/  IADD3 R20, R23, -0x1da, RZ ;  /* 0xfffffe2617147810 */ /* 0x000fc40007ffe0ff */
[----:B------:R-:W1:Y:S02]  /*61e30*/  LDC R23, c[0x0][0x230] ;  /* 0x00008c00ff177b82 */ /* 0x000e640000000800 */
[----:B------:R-:W-:Y:S01]  /*61e40*/  ISETP.GE.U32.AND P6, PT, R20, 0x7ffffda7, PT ;  /* 0x7ffffda71400780c */ /* 0x000fe20003fc6070 */
[----:B------:R-:W-:-:S05]  /*61e50*/  VIADD R20, R22, 0xfffffe25 ;  /* 0xfffffe2516147836 */ /* 0x000fca0000000000 */
[----:B------:R-:W-:-:S07]  /*61e60*/  ISETP.GE.U32.AND P5, PT, R20, 0x7ffffda6, PT ;  /* 0x7ffffda61400780c */ /* 0x000fce0003fa6070 */
[----:B------:R3:W-:Y:S04]  /*61e70*/  LDGSTS.E [R18+-0x1fffc], desc[UR60][R30.64], !P6 ;  /* 0xe00040001e127fae */ /* 0x0007e8000f12187c */
[----:B------:R-:W-:Y:S01]  /*61e80*/  LDGSTS.E [R9+-0x1bffc], desc[UR60][R26.64], !P6 ;  /* 0xe40040001a097fae */ /* 0x000fe2000f12187c */
[----:B--2---:R-:W-:-:S03]  /*61e90*/  IMAD.WIDE R32, R5, 0x4, R32 ;  /* 0x0000000405207825 */ /* 0x004fc600078e0220 */
[----:B------:R1:W-:Y:S01]  /*61ea0*/  LDGSTS.E [R8+-0x17ffc], desc[UR60][R24.64], !P6 ;  /* 0xe800400018087fae */ /* 0x0003e2000f12187c */
[----:B---3--:R-:W-:-:S04]  /*61eb0*/  IMAD.WIDE R30, R5, 0x4, R34 ;  /* 0x00000004051e7825 */ /* 0x008fc800078e0222 */
[----:B------:R-:W-:-:S04]  /*61ec0*/  IMAD.WIDE R34, R5, 0x4, R36 ;  /* 0x0000000405227825 */ /* 0x000fc800078e0224 */
[----:B-1----:R-:W-:Y:S01]  /*61ed0*/  IMAD.WIDE R24, R5, 0x4, R46 ;  /* 0x0000000405187825 */ /* 0x002fe200078e022e */
[----:B------:R-:W-:Y:S01]  /*61ee0*/  IADD3 R20, R21, -0x1dc, RZ ;  /* 0xfffffe2415147810 */ /* 0x000fe20007ffe0ff */
[----:B------:R-:W1:Y:S01]  /*61ef0*/  LDC R26, c[0x0][0x230] ;  /* 0x00008c00ff1a7b82 */ /* 0x000e620000000800 */
[----:B------:R2:W-:Y:S04]  /*61f00*/  STL.64 [R1+0x178], R30 ;  /* 0x0001781e01007387 */ /* 0x0005e80000100a00 */
[----:B------:R-:W-:Y:S04]  /*61f10*/  LDGSTS.E [R19+-0x13ffc], desc[UR60][R30.64], !P6 ;  /* 0xec0040001e137fae */ /* 0x000fe8000f12187c */
[----:B------:R3:W-:Y:S04]  /*61f20*/  STL.64 [R1+0x170], R32 ;  /* 0x0001702001007387 */ /* 0x0007e80000100a00 */
[----:B------:R-:W-:Y:S01]  /*61f30*/  LDGSTS.E [R18+-0x1fff8], desc[UR60][R32.64], !P5 ;  /* 0xe000800020127fae */ /* 0x000fe2000e92187c */
[----:B------:R-:W-:-:S03]  /*61f40*/  ISETP.GE.U32.AND P6, PT, R20, 0x7ffffda5, PT ;  /* 0x7ffffda51400780c */ /* 0x000fc60003fc6070 */
[----:B------:R3:W-:Y:S04]  /*61f50*/  LDGSTS.E [R9+-0x1bff8], desc[UR60][R34.64], !P5 ;  /* 0xe400800022097fae */ /* 0x0007e8000e92187c */
[----:B------:R1:W-:Y:S04]  /*61f60*/  LDGSTS.E [R8+-0x17ff8], desc[UR60][R24.64], !P5 ;  /* 0xe800800018087fae */ /* 0x0003e8000e92187c */
[----:B--2---:R-:W2:Y:S04]  /*61f70*/  LDL.LU.64 R30, [R1+0x2028] ;  /* 0x00202800011e7983 */ /* 0x004ea80000300a00 */
[----:B------:R3:W-:Y:S04]  /*61f80*/  STL.64 [R1+0x168], R34 ;  /* 0x0001682201007387 */ /* 0x0007e80000100a00 */
[----:B------:R1:W-:Y:S04]  /*61f90*/  STL.64 [R1+0x160], R24 ;  /* 0x0001601801007387 */ /* 0x0003e80000100a00 */
[----:B------:R-:W2:Y:S04]  /*61fa0*/  LDL.LU.64 R36, [R1+0x1e08] ;  /* 0x001e080001247983 */ /* 0x000ea80000300a00 */
[----:B---3--:R-:W3:Y:S04]  /*61fb0*/  LDL.LU.64 R32, [R1+0x1e00] ;  /* 0x001e000001207983 */ /* 0x008ee80000300a00 */
[----:B------:R-:W3:Y:S01]  /*61fc0*/  LDL.LU.64 R46, [R1+0x1df8] ;  /* 0x001df800012e7983 */ /* 0x000ee20000300a00 */
[----:B------:R-:W-:Y:S01]  /*61fd0*/  VIADD R20, R23, 0xfffffe07 ;  /* 0xfffffe0717147836 */ /* 0x000fe20000000000 */
[----:B------:R-:W3:Y:S01]  /*61fe0*/  LDC R34, c[0x0][0x230] ;  /* 0x00008c00ff227b82 */ /* 0x000ee20000000800 */
[----:B----4-:R-:W-:-:S04]  /*61ff0*/  IMAD.WIDE R38, R5, 0x4, R28 ;  /* 0x0000000405267825 */ /* 0x010fc800078e021c */
[----:B------:R-:W-:-:S04]  /*62000*/  IMAD.WIDE R28, R5, 0x4, R40 ;  /* 0x00000004051c7825 */ /* 0x000fc800078e0228 */
[----:B-1----:R-:W-:-:S04]  /*62010*/  IMAD.WIDE R24, R5, 0x4, R42 ;  /* 0x0000000405187825 */ /* 0x002fc800078e022a */
[C---:B------:R-:W-:Y:S01]  /*62020*/  IMAD.WIDE R22, R5.reuse, 0x4, R44 ;  /* 0x0000000405167825 */ /* 0x040fe200078e022c */
[----:B------:R-:W1:Y:S01]  /*62030*/  LDC R42, c[0x0][0x230] ;  /* 0x00008c00ff2a7b82 */ /* 0x000e620000000800 */
[----:B------:R4:W-:Y:S04]  /*62040*/  STL.64 [R1+0x158], R38 ;  /* 0x0001582601007387 */ /* 0x0009e80000100a00 */
[----:B------:R-:W-:Y:S04]  /*62050*/  LDGSTS.E [R19+-0x13ff8], desc[UR60][R38.64], !P5 ;  /* 0xec00800026137fae */ /* 0x000fe8000e92187c */
[----:B------:R4:W-:Y:S04]  /*62060*/  STL.64 [R1+0x150], R28 ;  /* 0x0001501c01007387 */ /* 0x0009e80000100a00 */
[----:B------:R-:W-:Y:S04]  /*62070*/  LDGSTS.E [R18+-0x1fff4], desc[UR60][R28.64], !P6 ;  /* 0xe000c0001c127fae */ /* 0x000fe8000f12187c */
[----:B------:R-:W-:Y:S04]  /*62080*/  LDGSTS.E [R9+-0x1bff4], desc[UR60][R24.64], !P6 ;  /* 0xe400c00018097fae */ /* 0x000fe8000f12187c */
[----:B------:R2:W-:Y:S04]  /*62090*/  LDGSTS.E [R8+-0x17ff4], desc[UR60][R22.64], !P6 ;  /* 0xe800c00016087fae */ /* 0x0005e8000f12187c */
[----:B----4-:R-:W4:Y:S04]  /*620a0*/  LDL.LU.64 R38, [R1+0x1df0] ;  /* 0x001df00001267983 */ /* 0x010f280000300a00 */
[----:B------:R1:W-:Y:S04]  /*620b0*/  STL.64 [R1+0x148], R24 ;  /* 0x0001481801007387 */ /* 0x0003e80000100a00 */
[----:B------:R1:W-:Y:S04]  /*620c0*/  STL.64 [R1+0x140], R22 ;  /* 0x0001401601007387 */ /* 0x0003e80000100a00 */
[----:B------:R-:W4:Y:S04]  /*620d0*/  LDL.LU.64 R28, [R1+0x1de8] ;  /* 0x001de800011c7983 */ /* 0x000f280000300a00 */
[----:B------:R-:W4:Y:S04]  /*620e0*/  LDL.LU.64 R40, [R1+0x1de0] ;  /* 0x001de00001287983 */ /* 0x000f280000300a00 */
[----:B------:R-:W4:Y:S01]  /*620f0*/  LDL.LU.64 R44, [R1+0x1dd8] ;  /* 0x001dd800012c7983 */ /* 0x000f220000300a00 */
[----:B------:R-:W-:Y:S01]  /*62100*/  ISETP.GE.U32.AND P5, PT, R20, 0x7ffffd88, PT ;  /* 0x7ffffd881400780c */ /* 0x000fe20003fa6070 */
[----:B--2---:R-:W-:-:S04]  /*62110*/  IMAD.WIDE R30, R5, 0x4, R30 ;  /* 0x00000004051e7825 */ /* 0x004fc800078e021e */
[C---:B------:R-:W-:Y:S01]  /*62120*/  IMAD.WIDE R8, R5.reuse, 0x4, R36 ;  /* 0x0000000405087825 */ /* 0x040fe200078e0224 */
[----:B------:R2:W-:Y:S04]  /*62130*/  STL.64 [R1+0x138], R30 ;  /* 0x0001381e01007387 */ /* 0x0005e80000100a00 */
[----:B------:R-:W2:Y:S04]  /*62140*/  LDL.LU.64 R54, [R1+0x1dd0] ;  /* 0x001dd00001367983 */ /* 0x000ea80000300a00 */
[----:B------:R-:W2:Y:S01]  /*62150*/  LDL.LU.64 R48, [R1+0x1dc8] ;  /* 0x001dc80001307983 */ /* 0x000ea20000300a00 */
[----:B---3--:R-:W-:-:S03]  /*62160*/  IMAD.WIDE R20, R5, 0x4, R46 ;  /* 0x0000000405147825 */ /* 0x008fc600078e022e */
[----:B------:R-:W3:Y:S04]  /*62170*/  LDL.LU.64 R36, [R1+0x1dc0] ;  /* 0x001dc00001247983 */ /* 0x000ee80000300a00 */
[----:B------:R-:W3:Y:S04]  /*62180*/  LDL.LU.64 R46, [R1+0x1db8] ;  /* 0x001db800012e7983 */ /* 0x000ee80000300a00 */
[----:B------:R-:W3:Y:S04]  /*62190*/  LDL.LU.64 R64, [R1+0x1db0] ;  /* 0x001db00001407983 */ /* 0x000ee80000300a00 */
[----:B------:R-:W3:Y:S04]  /*621a0*/  LDL.LU.64 R62, [R1+0x1da8] ;  /* 0x001da800013e7983 */ /* 0x000ee80000300a00 */
[----:B------:R-:W3:Y:S01]  /*621b0*/  LDL.LU.64 R60, [R1+0x1da0] ;  /* 0x001da000013c7983 */ /* 0x000ee20000300a00 */
[C---:B-1----:R-:W-:Y:S01]  /*621c0*/  VIADD R25, R14.reuse, 0x100000 ;  /* 0x001000000e197836 */ /* 0x042fe20000000000 */
[----:B------:R-:W-:-:S04]  /*621d0*/  IADD3 R24, R14, 0x100000, RZ ;  /* 0x001000000e187810 */ /* 0x000fc80007ffe0ff */
[----:B------:R-:W-:Y:S04]  /*621e0*/  LDGSTS.E [R25+-0x13ff4], desc[UR60][R30.64], !P6 ;  /* 0xec00c0001e197fae */ /* 0x000fe8000f12187c */
[----:B------:R4:W-:Y:S01]  /*621f0*/  LDGSTS.E [R24+-0x10000], desc[UR60][R8.64], !P5 ;  /* 0xf000000008187fae */ /* 0x0009e2000e92187c */
[----:B------:R-:W-:Y:S01]  /*62200*/  IADD3 R26, R26, -0x1fa, RZ ;  /* 0xfffffe061a1a7810 */ /* 0x000fe20007ffe0ff */
[C---:B------:R-:W-:Y:S02]  /*62210*/  VIADD R23, R14.reuse, 0x100000 ;  /* 0x001000000e177836 */ /* 0x040fe40000000000 */
[----:B------:R-:W-:Y:S01]  /*62220*/  IMAD.WIDE R18, R5, 0x4, R32 ;  /* 0x0000000405127825 */ /* 0x000fe200078e0220 */
[----:B------:R-:W-:-:S03]  /*62230*/  IADD3 R22, R14, 0x100000, RZ ;  /* 0x001000000e167810 */ /* 0x000fc60007ffe0ff */
[----:B----4-:R-:W-:-:S04]  /*62240*/  IMAD.WIDE R24, R5, 0x4, R28 ;  /* 0x0000000405187825 */ /* 0x010fc800078e021c */
[----:B------:R-:W-:Y:S01]  /*62250*/  IMAD.WIDE R28, R5, 0x4, R44 ;  /* 0x00000004051c7825 */ /* 0x000fe200078e022c */
[----:B------:R-:W-:Y:S01]  /*62260*/  ISETP.GE.U32.AND P6, PT, R26, 0x7ffffd87, PT ;  /* 0x7ffffd871a00780c */ /* 0x000fe20003fc6070 */
[----:B------:R-:W4:Y:S04]  /*62270*/  LDL.LU.64 R44, [R1+0x1d98] ;  /* 0x001d9800012c7983 */ /* 0x000f280000300a00 */
[----:B------:R-:W4:Y:S04]  /*62280*/  LDL.LU.64 R70, [R1+0x1d90] ;  /* 0x001d900001467983 */ /* 0x000f280000300a00 */
[----:B------:R-:W4:Y:S04]  /*62290*/  LDL.LU.64 R58, [R1+0x2320] ;  /* 0x00232000013a7983 */ /* 0x000f280000300a00 */
[----:B------:R-:W4:Y:S04]  /*622a0*/  LDL.LU.64 R68, [R1+0x2318] ;  /* 0x0023180001447983 */ /* 0x000f280000300a00 */
[----:B------:R-:W4:Y:S04]  /*622b0*/  LDL.LU.64 R56, [R1+0x2310] ;  /* 0x0023100001387983 */ /* 0x000f280000300a00 */
[----:B------:R-:W-:Y:S04]  /*622c0*/  LDGSTS.E [R23+-0xc000], desc[UR60][R18.64], !P5 ;  /* 0xf400000012177fae */ /* 0x000fe8000e92187c */
[----:B------:R1:W-:Y:S01]  /*622d0*/  LDGSTS.E [R22+-0x8000], desc[UR60][R20.64], !P5 ;  /* 0xf800000014167fae */ /* 0x0003e2000e92187c */
[----:B------:R-:W-:Y:S01]  /*622e0*/  IADD3 R33, R14, 0x100000, RZ ;  /* 0x001000000e217810 */ /* 0x000fe20007ffe0ff */
[----:B------:R-:W-:-:S02]  /*622f0*/  VIADD R34, R34, 0xfffffe05 ;  /* 0xfffffe0522227836 */ /* 0x000fc40000000000 */
[C---:B------:R-:W-:Y:S01]  /*62300*/  VIADD R32, R14.reuse, 0x100000 ;  /* 0x001000000e207836 */ /* 0x040fe20000000000 */
[----:B--2---:R-:W-:Y:S01]  /*62310*/  IADD3 R31, R14, 0x100000, RZ ;  /* 0x001000000e1f7810 */ /* 0x004fe20007ffe0ff */
[----:B------:R-:W-:-:S04]  /*62320*/  IMAD.WIDE R26, R5, 0x4, R40 ;  /* 0x00000004051a7825 */ /* 0x000fc800078e0228 */
[----:B------:R-:W-:Y:S02]  /*62330*/  VIADD R30, R14, 0x100000 ;  /* 0x001000000e1e7836 */ /* 0x000fe40000000000 */
[----:B-1----:R-:W-:-:S05]  /*62340*/  IMAD.WIDE R22, R5, 0x4, R38 ;  /* 0x0000000405167825 */ /* 0x002fca00078e0226 */
[----:B------:R-:W-:Y:S01]  /*62350*/  LDGSTS.E [R33+-0x4000], desc[UR60][R22.64], !P5 ;  /* 0xfc00000016217fae */ /* 0x000fe2000e92187c */
[----:B------:R-:W-:-:S03]  /*62360*/  ISETP.GE.U32.AND P5, PT, R34, 0x7ffffd86, PT ;  /* 0x7ffffd862200780c */ /* 0x000fc60003fa6070 */
[----:B------:R1:W-:Y:S04]  /*62370*/  LDGSTS.E [R32+-0xfffc], desc[UR60][R24.64], !P6 ;  /* 0xf000400018207fae */ /* 0x0003e8000f12187c */
[----:B------:R-:W-:Y:S04]  /*62380*/  LDGSTS.E [R31+-0xbffc], desc[UR60][R26.64], !P6 ;  /* 0xf40040001a1f7fae */ /* 0x000fe8000f12187c */
[----:B------:R2:W-:Y:S01]  /*62390*/  LDGSTS.E [R30+-0x7ffc], desc[UR60][R28.64], !P6 ;  /* 0xf80040001c1e7fae */ /* 0x0005e2000f12187c */
[----:B------:R-:W-:Y:S01]  /*623a0*/  VIADD R41, R14, 0x100000 ;  /* 0x001000000e297836 */ /* 0x000fe20000000000 */
[----:B------:R-:W-:-:S02]  /*623b0*/  IADD3 R42, R42, -0x1fc, RZ ;  /* 0xfffffe042a2a7810 */ /* 0x000fc40007ffe0ff */
[C---:B------:R-:W-:Y:S01]  /*623c0*/  IADD3 R40, R14.reuse, 0x100000, RZ ;  /* 0x001000000e287810 */ /* 0x040fe20007ffe0ff */
[C---:B------:R-:W-:Y:S01]  /*623d0*/  VIADD R39, R14.reuse, 0x100000 ;  /* 0x001000000e277836 */ /* 0x040fe20000000000 */
[----:B------:R-:W-:Y:S01]  /*623e0*/  IADD3 R38, R14, 0x100000, RZ ;  /* 0x001000000e267810 */ /* 0x000fe20007ffe0ff */
[----:B-1----:R-:W-:-:S04]  /*623f0*/  IMAD.WIDE R32, R5, 0x4, R48 ;  /* 0x0000000405207825 */ /* 0x002fc800078e0230 */
[----:B--2---:R-:W-:-:S04]  /*62400*/  IMAD.WIDE R30, R5, 0x4, R54 ;  /* 0x00000004051e7825 */ /* 0x004fc800078e0236 */
[----:B---3--:R-:W-:-:S04]  /*62410*/  IMAD.WIDE R34, R5, 0x4, R36 ;  /* 0x0000000405227825 */ /* 0x008fc800078e0224 */
[----:B------:R-:W-:Y:S01]  /*62420*/  IMAD.WIDE R36, R5, 0x4, R46 ;  /* 0x0000000405247825 */ /* 0x000fe200078e022e */
[----:B------:R-:W-:-:S03]  /*62430*/  IADD3 R49, R14, 0x100000, RZ ;  /* 0x001000000e317810 */ /* 0x000fc60007ffe0ff */
[----:B------:R-:W-:Y:S01]  /*62440*/  VIADD R50, R50, 0xfffffe63 ;  /* 0xfffffe6332327836 */ /* 0x000fe20000000000 */
[----:B------:R-:W-:Y:S01]  /*62450*/  LDGSTS.E [R41+-0x3ffc], desc[UR60][R30.64], !P6 ;  /* 0xfc0040001e297fae */ /* 0x000fe2000f12187c */
[----:B------:R-:W-:-:S03]  /*62460*/  ISETP.GE.U32.AND P6, PT, R42, 0x7ffffd85, PT ;  /* 0x7ffffd852a00780c */ /* 0x000fc60003fc6070 */
[----:B------:R1:W-:Y:S01]  /*62470*/  LDGSTS.E [R40+-0xfff8], desc[UR60][R32.64], !P5 ;  /* 0xf000800020287fae */ /* 0x0003e2000e92187c */
[----:B------:R-:W-:-:S03]  /*62480*/  IMAD.WIDE R42, R5, 0x4, R60 ;  /* 0x00000004052a7825 */ /* 0x000fc600078e023c */
[----:B------:R-:W-:Y:S04]  /*62490*/  LDGSTS.E [R39+-0xbff8], desc[UR60][R34.64], !P5 ;  /* 0xf400800022277fae */ /* 0x000fe8000e92187c */
[----:B------:R-:W2:Y:S04]  /*624a0*/  LDL.LU.64 R60, [R1+0x2308] ;  /* 0x00230800013c7983 */ /* 0x000ea80000300a00 */
[----:B------:R3:W-:Y:S01]  /*624b0*/  LDGSTS.E [R38+-0x7ff8], desc[UR60][R36.64], !P5 ;  /* 0xf800800024267fae */ /* 0x0007e2000e92187c */
[----:B------:R-:W-:Y:S01]  /*624c0*/  VIADD R48, R14, 0x100000 ;  /* 0x001000000e307836 */ /* 0x000fe20000000000 */
[----:B------:R-:W-:Y:S01]  /*624d0*/  IADD3 R52, R52, -0x19e, RZ ;  /* 0xfffffe6234347810 */ /* 0x000fe20007ffe0ff */
[----:B------:R-:W2:Y:S08]  /*624e0*/  LDC R55, c[0x0][0x230] ;  /* 0x00008c00ff377b82 */ /* 0x000eb00000000800 */
[----:B------:R-:W2:Y:S01]  /*624f0*/  LDC R54, c[0x0][0x230] ;  /* 0x00008c00ff367b82 */ /* 0x000ea20000000800 */
[----:B-1----:R-:W-:-:S02]  /*62500*/  IMAD.WIDE R40, R5, 0x4, R62 ;  /* 0x0000000405287825 */ /* 0x002fc400078e023e */
[----:B------:R-:W2:Y:S02]  /*62510*/  LDL.LU.64 R62, [R1+0x2300] ;  /* 0x00230000013e7983 */ /* 0x000ea40000300a00 */
[----:B---3--:R-:W-:Y:S02]  /*62520*/  IMAD.WIDE R38, R5, 0x4, R64 ;  /* 0x0000000405267825 */ /* 0x008fe400078e0240 */
[----:B------:R-:W3:Y:S04]  /*62530*/  LDL.LU.64 R64, [R1+0x22f8] ;  /* 0x0022f80001407983 */ /* 0x000ee80000300a00 */
[----:B------:R-:W3:Y:S04]  /*62540*/  LDL.LU.64 R66, [R1+0x22f0] ;  /* 0x0022f00001427983 */ /* 0x000ee80000300a00 */
[----:B------:R1:W-:Y:S01]  /*62550*/  LDGSTS.E [R49+-0x3ff8], desc[UR60][R38.64], !P5 ;  /* 0xfc00800026317fae */ /* 0x0003e2000e92187c */
[----:B------:R-:W-:-:S02]  /*62560*/  IADD3 R47, R14, 0x100000, RZ ;  /* 0x001000000e2f7810 */ /* 0x000fc40007ffe0ff */
[----:B------:R-:W-:Y:S01]  /*62570*/  ISETP.GE.U32.AND P5, PT, R50, 0x7ffffde4, PT ;  /* 0x7ffffde43200780c */ /* 0x000fe20003fa6070 */
[----:B------:R-:W-:Y:S01]  /*62580*/  VIADD R46, R14, 0x100000 ;  /* 0x001000000e2e7836 */ /* 0x000fe20000000000 */
[----:B------:R-:W-:Y:S04]  /*62590*/  LDGSTS.E [R48+-0xfff4], desc[UR60][R40.64], !P6 ;  /* 0xf000c00028307fae */ /* 0x000fe8000f12187c */
[----:B------:R-:W-:Y:S01]  /*625a0*/  LDGSTS.E [R47+-0xbff4], desc[UR60][R42.64], !P6 ;  /* 0xf400c0002a2f7fae */ /* 0x000fe2000f12187c */
[C---:B------:R-:W-:Y:S01]  /*625b0*/  IADD3 R50, R16.reuse, 0x100000, RZ ;  /* 0x0010000010327810 */ /* 0x040fe20007ffe0ff */
[----:B-1----:R-:W-:Y:S02]  /*625c0*/  VIADD R49, R16, 0x100000 ;  /* 0x0010000010317836 */ /* 0x002fe40000000000 */
[----:B----4-:R-:W-:-:S04]  /*625d0*/  IMAD.WIDE R44, R5, 0x4, R44 ;  /* 0x00000004052c7825 */ /* 0x010fc800078e022c */
[----:B------:R-:W-:-:S04]  /*625e0*/  IMAD.WIDE R58, R5, 0x4, R58 ;  /* 0x00000004053a7825 */ /* 0x000fc800078e023a */
[----:B------:R-:W-:-:S04]  /*625f0*/  IMAD.WIDE R68, R5, 0x4, R68 ;  /* 0x0000000405447825 */ /* 0x000fc800078e0244 */
[C---:B------:R-:W-:Y:S01]  /*62600*/  IMAD.WIDE R72, R5.reuse, 0x4, R56 ;  /* 0x0000000405487825 */ /* 0x040fe200078e0238 */
[----:B------:R1:W-:Y:S04]  /*62610*/  LDGSTS.E [R46+-0x7ff4], desc[UR60][R44.64], !P6 ;  /* 0xf800c0002c2e7fae */ /* 0x0003e8000f12187c */
[----:B------:R-:W4:Y:S04]  /*62620*/  LDL.LU.64 R56, [R1+0x22e8] ;  /* 0x0022e80001387983 */ /* 0x000f280000300a00 */
[----:B------:R1:W-:Y:S04]  /*62630*/  STL.64 [R1+0x530], R58 ;  /* 0x0005303a01007387 */ /* 0x0003e80000100a00 */
[----:B------:R1:W-:Y:S04]  /*62640*/  STL.64 [R1+0x528], R68 ;  /* 0x0005284401007387 */ /* 0x0003e80000100a00 */
[----:B------:R3:W-:Y:S01]  /*62650*/  STL.64 [R1+0x520], R72 ;  /* 0x0005204801007387 */ /* 0x0007e20000100a00 */
[----:B-1----:R-:W-:-:S05]  /*62660*/  IMAD.WIDE R46, R5, 0x4, R70 ;  /* 0x00000004052e7825 */ /* 0x002fca00078e0246 */
[----:B------:R1:W-:Y:S04]  /*62670*/  LDGSTS.E [R51+-0x3ff4], desc[UR60][R46.64], !P6 ;  /* 0xfc00c0002e337fae */ /* 0x0003e8000f12187c */
[----:B------:R-:W-:Y:S04]  /*62680*/  LDGSTS.E [R50+-0x40000], desc[UR60][R58.64], !P5 ;  /* 0xc00000003a327fae */ /* 0x000fe8000e92187c */
[----:B------:R-:W-:Y:S04]  /*62690*/  LDGSTS.E [R49+-0x3c000], desc[UR60][R68.64], !P5 ;  /* 0xc400000044317fae */ /* 0x000fe8000e92187c */
[----:B------:R-:W4:Y:S04]  /*626a0*/  LDL.LU.64 R58, [R1+0x22e0] ;  /* 0x0022e000013a7983 */ /* 0x000f280000300a00 */
[----:B------:R-:W4:Y:S04]  /*626b0*/  LDL.LU.64 R70, [R1+0x22d8] ;  /* 0x0022d80001467983 */ /* 0x000f280000300a00 */
[----:B------:R-:W4:Y:S01]  /*626c0*/  LDL.LU.64 R68, [R1+0x22d0] ;  /* 0x0022d00001447983 */ /* 0x000f220000300a00 */
[----:B------:R-:W-:-:S02]  /*626d0*/  ISETP.GE.U32.AND P6, PT, R52, 0x7ffffde3, PT ;  /* 0x7ffffde33400780c */ /* 0x000fc40003fc6070 */
[C---:B------:R-:W-:Y:S02]  /*626e0*/  IADD3 R48, R16.reuse, 0x100000, RZ ;  /* 0x0010000010307810 */ /* 0x040fe40007ffe0ff */
[----:B-1----:R-:W-:-:S03]  /*626f0*/  IADD3 R51, R16, 0x100000, RZ ;  /* 0x0010000010337810 */ /* 0x002fc60007ffe0ff */
[----:B------:R1:W-:Y:S01]  /*62700*/  LDGSTS.E [R48+-0x38000], desc[UR60][R72.64], !P5 ;  /* 0xc800000048307fae */ /* 0x0003e2000e92187c */
[----:B--2---:R-:W-:-:S05]  /*62710*/  IMAD.WIDE R60, R5, 0x4, R60 ;  /* 0x00000004053c7825 */ /* 0x004fca00078e023c */
[----:B------:R2:W-:Y:S04]  /*62720*/  STL.64 [R1+0x518], R60 ;  /* 0x0005183c01007387 */ /* 0x0005e80000100a00 */
[----:B------:R-:W-:Y:S01]  /*62730*/  LDGSTS.E [R51+-0x34000], desc[UR60][R60.64], !P5 ;  /* 0xcc0000003c337fae */ /* 0x000fe2000e92187c */
[----:B------:R-:W-:-:S04]  /*62740*/  IMAD.WIDE R62, R5, 0x4, R62 ;  /* 0x00000004053e7825 */ /* 0x000fc800078e023e */
[----:B---3--:R-:W-:-:S04]  /*62750*/  IMAD.WIDE R64, R5, 0x4, R64 ;  /* 0x0000000405407825 */ /* 0x008fc800078e0240 */
[----:B-1----:R-:W-:Y:S01]  /*62760*/  IMAD.WIDE R72, R5, 0x4, R66 ;  /* 0x0000000405487825 */ /* 0x002fe200078e0242 */
[----:B------:R1:W-:Y:S04]  /*62770*/  STL.64 [R1+0x510], R62 ;  /* 0x0005103e01007387 */ /* 0x0003e80000100a00 */
[----:B--2---:R-:W2:Y:S04]  /*62780*/  LDL.LU.64 R60, [R1+0x22c8] ;  /* 0x0022c800013c7983 */ /* 0x004ea80000300a00 */
[----:B------:R3:W-:Y:S04]  /*62790*/  STL.64 [R1+0x508], R64 ;  /* 0x0005084001007387 */ /* 0x0007e80000100a00 */
[----:B------:R-:W-:Y:S04]  /*627a0*/  LDGSTS.E [R50+-0x3fffc], desc[UR60][R62.64], !P6 ;  /* 0xc00040003e327fae */ /* 0x000fe8000f12187c */
[----:B------:R4:W-:Y:S04]  /*627b0*/  STL.64 [R1+0x500], R72 ;  /* 0x0005004801007387 */ /* 0x0009e80000100a00 */
[----:B------:R-:W-:Y:S01]  /*627c0*/  LDGSTS.E [R49+-0x3bffc], desc[UR60][R64.64], !P6 ;  /* 0xc400400040317fae */ /* 0x000fe2000f12187c */
[----:B------:R-:W-:-:S03]  /*627d0*/  VIADD R52, R55, 0xfffffe61 ;  /* 0xfffffe6137347836 */ /* 0x000fc60000000000 */
[----:B------:R4:W-:Y:S01]  /*627e0*/  LDGSTS.E [R48+-0x37ffc], desc[UR60][R72.64], !P6 ;  /* 0xc800400048307fae */ /* 0x0009e2000f12187c */
[----:B------:R-:W2:Y:S03]  /*627f0*/  LDC R55, c[0x0][0x230] ;  /* 0x00008c00ff377b82 */ /* 0x000ea60000000800 */
[----:B-1----:R-:W2:Y:S04]  /*62800*/  LDL.LU.64 R62, [R1+0x22c0] ;  /* 0x0022c000013e7983 */ /* 0x002ea80000300a00 */
[----:B------:R-:W2:Y:S04]  /*62810*/  LDL.LU.64 R66, [R1+0x22b8] ;  /* 0x0022b80001427983 */ /* 0x000ea80000300a00 */
[----:B---3--:R-:W3:Y:S01]  /*62820*/  LDL.LU.64 R64, [R1+0x22b0] ;  /* 0x0022b00001407983 */ /* 0x008ee20000300a00 */
[----:B------:R-:W-:Y:S01]  /*62830*/  ISETP.GE.U32.AND P5, PT, R52, 0x7ffffde2, PT ;  /* 0x7ffffde23400780c */ /* 0x000fe20003fa6070 */
[----:B----4-:R-:W-:-:S05]  /*62840*/  IMAD.WIDE R56, R5, 0x4, R56 ;  /* 0x0000000405387825 */ /* 0x010fca00078e0238 */
[----:B------:R1:W-:Y:S04]  /*62850*/  STL.64 [R1+0x4f8], R56 ;  /* 0x0004f83801007387 */ /* 0x0003e80000100a00 */
[----:B------:R-:W-:Y:S01]  /*62860*/  LDGSTS.E [R51+-0x33ffc], desc[UR60][R56.64], !P6 ;  /* 0xcc00400038337fae */ /* 0x000fe2000f12187c */
[----:B------:R-:W-:-:S04]  /*62870*/  IMAD.WIDE R58, R5, 0x4, R58 ;  /* 0x00000004053a7825 */ /* 0x000fc800078e023a */
[----:B------:R-:W-:-:S04]  /*62880*/  IMAD.WIDE R70, R5, 0x4, R70 ;  /* 0x0000000405467825 */ /* 0x000fc800078e0246 */
[----:B------:R-:W-:Y:S01]  /*62890*/  IMAD.WIDE R72, R5, 0x4, R68 ;  /* 0x0000000405487825 */ /* 0x000fe200078e0244 */
[----:B------:R4:W-:Y:S04]  /*628a0*/  STL.64 [R1+0x4f0], R58 ;  /* 0x0004f03a01007387 */ /* 0x0009e80000100a00 */
[----:B-1----:R-:W3:Y:S04]  /*628b0*/  LDL.LU.64 R56, [R1+0x22a8] ;  /* 0x0022a80001387983 */ /* 0x002ee80000300a00 */
[----:B------:R1:W-:Y:S04]  /*628c0*/  STL.64 [R1+0x4e8], R70 ;  /* 0x0004e84601007387 */ /* 0x0003e80000100a00 */
[----:B------:R3:W-:Y:S04]  /*628d0*/  STL.64 [R1+0x4e0], R72 ;  /* 0x0004e04801007387 */ /* 0x0007e80000100a00 */
[----:B------:R-:W3:Y:S04]  /*628e0*/  LDL.LU.64 R68, [R1+0x21a0] ;  /* 0x0021a00001447983 */ /* 0x000ee80000300a00 */
[----:B------:R-:W-:Y:S04]  /*628f0*/  LDGSTS.E [R50+-0x3fff8], desc[UR60][R58.64], !P5 ;  /* 0xc00080003a327fae */ /* 0x000fe8000e92187c */
[----:B------:R-:W-:Y:S01]  /*62900*/  LDGSTS.E [R49+-0x3bff8], desc[UR60][R70.64], !P5 ;  /* 0xc400800046317fae */ /* 0x000fe2000e92187c */
[----:B------:R-:W-:-:S03]  /*62910*/  VIADD R52, R54, 0xfffffe60 ;  /* 0xfffffe6036347836 */ /* 0x000fc60000000000 */
[----:B------:R3:W-:Y:S01]  /*62920*/  LDGSTS.E [R48+-0x37ff8], desc[UR60][R72.64], !P5 ;  /* 0xc800800048307fae */ /* 0x0007e2000e92187c */
[----:B------:R-:W3:Y:S03]  /*62930*/  LDC R54, c[0x0][0x230] ;  /* 0x00008c00ff367b82 */ /* 0x000ee60000000800 */
[----:B----4-:R-:W4:Y:S04]  /*62940*/  LDL.LU.64 R58, [R1+0x2198] ;  /* 0x00219800013a7983 */ /* 0x010f280000300a00 */
[----:B-1----:R-:W4:Y:S01]  /*62950*/  LDL.LU.64 R70, [R1+0x2190] ;  /* 0x0021900001467983 */ /* 0x002f220000300a00 */
[----:B------:R-:W-:Y:S01]  /*62960*/  ISETP.GE.U32.AND P6, PT, R52, 0x7ffffde1, PT ;  /* 0x7ffffde13400780c */ /* 0x000fe20003fc6070 */
[----:B--2---:R-:W-:-:S05]  /*62970*/  IMAD.WIDE R60, R5, 0x4, R60 ;  /* 0x00000004053c7825 */ /* 0x004fca00078e023c */
[----:B------:R1:W-:Y:S04]  /*62980*/  STL.64 [R1+0x4d8], R60 ;  /* 0x0004d83c01007387 */ /* 0x0003e80000100a00 */
[----:B------:R-:W-:Y:S01]  /*62990*/  LDGSTS.E [R51+-0x33ff8], desc[UR60][R60.64], !P5 ;  /* 0xcc0080003c337fae */ /* 0x000fe2000e92187c */
[----:B------:R-:W-:-:S04]  /*629a0*/  IMAD.WIDE R62, R5, 0x4, R62 ;  /* 0x00000004053e7825 */ /* 0x000fc800078e023e */
[----:B------:R-:W-:-:S04]  /*629b0*/  IMAD.WIDE R66, R5, 0x4, R66 ;  /* 0x0000000405427825 */ /* 0x000fc800078e0242 */
[----:B---3--:R-:W-:Y:S01]  /*629c0*/  IMAD.WIDE R72, R5, 0x4, R64 ;  /* 0x0000000405487825 */ /* 0x008fe200078e0240 */
[----:B------:R2:W-:Y:S04]  /*629d0*/  STL.64 [R1+0x4d0], R62 ;  /* 0x0004d03e01007387 */ /* 0x0005e80000100a00 */
[----:B-1----:R-:W3:Y:S04]  /*629e0*/  LDL.LU.64 R60, [R1+0x2188] ;  /* 0x00218800013c7983 */ /* 0x002ee80000300a00 */
[----:B------:R1:W-:Y:S04]  /*629f0*/  STL.64 [R1+0x4c8], R66 ;  /* 0x0004c84201007387 */ /* 0x0003e80000100a00 */
[----:B------:R4:W-:Y:S04]  /*62a00*/  STL.64 [R1+0x4c0], R72 ;  /* 0x0004c04801007387 */ /* 0x0009e80000100a00 */
[----:B------:R-:W3:Y:S04]  /*62a10*/  LDL.LU.64 R64, [R1+0x2180] ;  /* 0x0021800001407983 */ /* 0x000ee80000300a00 */
[----:B------:R-:W-:Y:S04]  /*62a20*/  LDGSTS.E [R50+-0x3fff4], desc[UR60][R62.64], !P6 ;  /* 0xc000c0003e327fae */ /* 0x000fe8000f12187c */
[----:B------:R-:W-:Y:S01]  /*62a30*/  LDGSTS.E [R49+-0x3bff4], desc[UR60][R66.64], !P6 ;  /* 0xc400c00042317fae */ /* 0x000fe2000f12187c */
[----:B------:R-:W-:-:S03]  /*62a40*/  IADD3 R52, R53, -0x1bd, RZ ;  /* 0xfffffe4335347810 */ /* 0x000fc60007ffe0ff */
[----:B------:R4:W-:Y:S01]  /*62a50*/  LDGSTS.E [R48+-0x37ff4], desc[UR60][R72.64], !P6 ;  /* 0xc800c00048307fae */ /* 0x0009e2000f12187c */
[----:B------:R-:W3:Y:S03]  /*62a60*/  LDC R53, c[0x0][0x230] ;  /* 0x00008c00ff357b82 */ /* 0x000ee60000000800 */
[----:B--2---:R-:W2:Y:S04]  /*62a70*/  LDL.LU.64 R62, [R1+0x2178] ;  /* 0x00217800013e7983 */ /* 0x004ea80000300a00 */
[----:B-1----:R-:W2:Y:S01]  /*62a80*/  LDL.LU.64 R66, [R1+0x2170] ;  /* 0x0021700001427983 */ /* 0x002ea20000300a00 */
[----:B------:R-:W-:Y:S01]  /*62a90*/  ISETP.GE.U32.AND P5, PT, R52, 0x7ffffdc4, PT ;  /* 0x7ffffdc43400780c */ /* 0x000fe20003fa6070 */
[----:B------:R-:W-:-:S04]  /*62aa0*/  IMAD.WIDE R56, R5, 0x4, R56 ;  /* 0x0000000405387825 */ /* 0x000fc800078e0238 */
[C---:B------:R-:W-:Y:S01]  /*62ab0*/  IMAD.WIDE R68, R5.reuse, 0x4, R68 ;  /* 0x0000000405447825 */ /* 0x040fe200078e0244 */
[----:B------:R1:W-:Y:S04]  /*62ac0*/  STL.64 [R1+0x4b8], R56 ;  /* 0x0004b83801007387 */ /* 0x0003e80000100a00 */
[----:B------:R-:W-:Y:S04]  /*62ad0*/  LDGSTS.E [R51+-0x33ff4], desc[UR60][R56.64], !P6 ;  /* 0xcc00c00038337fae */ /* 0x000fe8000f12187c */
[----:B------:R1:W-:Y:S04]  /*62ae0*/  STL.64 [R1+0x330], R68 ;  /* 0x0003304401007387 */ /* 0x0003e80000100a00 */
[----:B------:R-:W-:Y:S01]  /*62af0*/  LDGSTS.E [R50+-0x30000], desc[UR60][R68.64], !P5 ;  /* 0xd000000044327fae */ /* 0x000fe2000e92187c */
[----:B----4-:R-:W-:-:S04]  /*62b00*/  IMAD.WIDE R58, R5, 0x4, R58 ;  /* 0x00000004053a7825 */ /* 0x010fc800078e023a */
[----:B------:R-:W-:Y:S01]  /*62b10*/  IMAD.WIDE R72, R5, 0x4, R70 ;  /* 0x0000000405487825 */ /* 0x000fe200078e0246 */
[----:B-1----:R-:W4:Y:S04]  /*62b20*/  LDL.LU.64 R56, [R1+0x2168] ;  /* 0x0021680001387983 */ /* 0x002f280000300a00 */
[----:B------:R1:W-:Y:S04]  /*62b30*/  STL.64 [R1+0x328], R58 ;  /* 0x0003283a01007387 */ /* 0x0003e80000100a00 */
[----:B------:R-:W-:Y:S04]  /*62b40*/  LDGSTS.E [R49+-0x2c000], desc[UR60][R58.64], !P5 ;  /* 0xd40000003a317fae */ /* 0x000fe8000e92187c */
[----:B------:R2:W-:Y:S04]  /*62b50*/  STL.64 [R1+0x320], R72 ;  /* 0x0003204801007387 */ /* 0x0005e80000100a00 */
[----:B------:R-:W4:Y:S04]  /*62b60*/  LDL.LU.64 R68, [R1+0x2160] ;  /* 0x0021600001447983 */ /* 0x000f280000300a00 */
[----:B------:R-:W4:Y:S01]  /*62b70*/  LDL.LU.64 R70, [R1+0x2158] ;  /* 0x0021580001467983 */ /* 0x000f220000300a00 */
[----:B------:R-:W-:-:S03]  /*62b80*/  VIADD R52, R55, 0xfffffe42 ;  /* 0xfffffe4237347836 */ /* 0x000fc60000000000 */
[----:B------:R2:W-:Y:S01]  /*62b90*/  LDGSTS.E [R48+-0x28000], desc[UR60][R72.64], !P5 ;  /* 0xd800000048307fae */ /* 0x0005e2000e92187c */
[----:B------:R-:W4:Y:S03]  /*62ba0*/  LDC R55, c[0x0][0x230] ;  /* 0x00008c00ff377b82 */ /* 0x000f260000000800 */
[----:B-1----:R-:W4:Y:S01]  /*62bb0*/  LDL.LU.64 R58, [R1+0x2150] ;  /* 0x00215000013a7983 */ /* 0x002f220000300a00 */
[----:B------:R-:W-:Y:S01]  /*62bc0*/  ISETP.GE.U32.AND P6, PT, R52, 0x7ffffdc3, PT ;  /* 0x7ffffdc33400780c */ /* 0x000fe20003fc6070 */
[----:B---3--:R-:W-:-:S04]  /*62bd0*/  IMAD.WIDE R60, R5, 0x4, R60 ;  /* 0x00000004053c7825 */ /* 0x008fc800078e023c */
[C---:B------:R-:W-:Y:S01]  /*62be0*/  IMAD.WIDE R64, R5.reuse, 0x4, R64 ;  /* 0x0000000405407825 */ /* 0x040fe200078e0240 */
[----:B------:R1:W-:Y:S04]  /*62bf0*/  STL.64 [R1+0x318], R60 ;  /* 0x0003183c01007387 */ /* 0x0003e80000100a00 */
[----:B------:R-:W-:Y:S04]  /*62c00*/  LDGSTS.E [R51+-0x24000], desc[UR60][R60.64], !P5 ;  /* 0xdc0000003c337fae */ /* 0x000fe8000e92187c */
[----:B------:R3:W-:Y:S04]  /*62c10*/  STL.64 [R1+0x310], R64 ;  /* 0x0003104001007387 */ /* 0x0007e80000100a00 */
[----:B------:R-:W-:Y:S01]  /*62c20*/  LDGSTS.E [R50+-0x2fffc], desc[UR60][R64.64], !P6 ;  /* 0xd000400040327fae */ /* 0x000fe2000f12187c */
[----:B--2---:R-:W-:-:S04]  /*62c30*/  IMAD.WIDE R62, R5, 0x4, R62 ;  /* 0x00000004053e7825 */ /* 0x004fc800078e023e */
[----:B------:R-:W-:Y:S01]  /*62c40*/  IMAD.WIDE R72, R5, 0x4, R66 ;  /* 0x0000000405487825 */ /* 0x000fe200078e0242 */
[----:B-1----:R-:W2:Y:S04]  /*62c50*/  LDL.LU.64 R60, [R1+0x2148] ;  /* 0x00214800013c7983 */ /* 0x002ea80000300a00 */
[----:B------:R1:W-:Y:S04]  /*62c60*/  STL.64 [R1+0x308], R62 ;  /* 0x0003083e01007387 */ /* 0x0003e80000100a00 */
[----:B------:R-:W-:Y:S04]  /*62c70*/  LDGSTS.E [R49+-0x2bffc], desc[UR60][R62.64], !P6 ;  /* 0xd40040003e317fae */ /* 0x000fe8000f12187c */
[----:B------:R4:W-:Y:S04]  /*62c80*/  STL.64 [R1+0x300], R72 ;  /* 0x0003004801007387 */ /* 0x0009e80000100a00 */
[----:B------:R-:W2:Y:S04]  /*62c90*/  LDL.LU.64 R66, [R1+0x2140] ;  /* 0x0021400001427983 */ /* 0x000ea80000300a00 */
[----:B---3--:R-:W3:Y:S01]  /*62ca0*/  LDL.LU.64 R64, [R1+0x2138] ;  /* 0x0021380001407983 */ /* 0x008ee20000300a00 */
[----:B------:R-:W-:-:S03]  /*62cb0*/  IADD3 R52, R54, -0x1bf, RZ ;  /* 0xfffffe4136347810 */ /* 0x000fc60007ffe0ff */
[----:B------:R4:W-:Y:S01]  /*62cc0*/  LDGSTS.E [R48+-0x27ffc], desc[UR60][R72.64], !P6 ;  /* 0xd800400048307fae */ /* 0x0009e2000f12187c */
[----:B------:R-:W3:Y:S03]  /*62cd0*/  LDC R54, c[0x0][0x230] ;  /* 0x00008c00ff367b82 */ /* 0x000ee60000000800 */
[----:B-1----:R-:W3:Y:S01]  /*62ce0*/  LDL.LU.64 R62, [R1+0x2130] ;  /* 0x00213000013e7983 */ /* 0x002ee20000300a00 */
[----:B------:R-:W-:Y:S01]  /*62cf0*/  ISETP.GE.U32.AND P5, PT, R52, 0x7ffffdc2, PT ;  /* 0x7ffffdc23400780c */ /* 0x000fe20003fa6070 */
[----:B----4-:R-:W-:-:S04]  /*62d00*/  IMAD.WIDE R56, R5, 0x4, R56 ;  /* 0x0000000405387825 */ /* 0x010fc800078e0238 */
[----:B------:R-:W-:-:S04]  /*62d10*/  IMAD.WIDE R68, R5, 0x4, R68 ;  /* 0x0000000405447825 */ /* 0x000fc800078e0244 */
[C---:B------:R-:W-:Y:S01]  /*62d20*/  IMAD.WIDE R74, R5.reuse, 0x4, R70 ;  /* 0x00000004054a7825 */ /* 0x040fe200078e0246 */
[----:B------:R1:W-:Y:S04]  /*62d30*/  STL.64 [R1+0x2f8], R56 ;  /* 0x0002f83801007387 */ /* 0x0003e80000100a00 */
[----:B------:R4:W-:Y:S04]  /*62d40*/  STL.64 [R1+0x2f0], R68 ;  /* 0x0002f04401007387 */ /* 0x0009e80000100a00 */
[----:B------:R-:W-:Y:S04]  /*62d50*/  LDGSTS.E [R51+-0x23ffc], desc[UR60][R56.64], !P6 ;  /* 0xdc00400038337fae */ /* 0x000fe8000f12187c */
[----:B------:R-:W-:Y:S01]  /*62d60*/  LDGSTS.E [R50+-0x2fff8], desc[UR60][R68.64], !P5 ;  /* 0xd000800044327fae */ /* 0x000fe2000e92187c */
[----:B------:R-:W-:-:S04]  /*62d70*/  IMAD.WIDE R72, R5, 0x4, R58 ;  /* 0x0000000405487825 */ /* 0x000fc800078e023a */
[----:B------:R-:W-:Y:S01]  /*62d80*/  VIADD R52, R53, 0xfffffe40 ;  /* 0xfffffe4035347836 */ /* 0x000fe20000000000 */
[----:B------:R-:W3:Y:S04]  /*62d90*/  LDL.LU.64 R58, [R1+0x2128] ;  /* 0x00212800013a7983 */ /* 0x000ee80000300a00 */
[----:B------:R3:W-:Y:S04]  /*62da0*/  STL.64 [R1+0x2e8], R74 ;  /* 0x0002e84a01007387 */ /* 0x0007e80000100a00 */
[----:B------:R3:W-:Y:S04]  /*62db0*/  LDGSTS.E [R49+-0x2bff8], desc[UR60][R74.64], !P5 ;  /* 0xd40080004a317fae */ /* 0x0007e8000e92187c */
[----:B-1----:R-:W3:Y:S04]  /*62dc0*/  LDL.LU.64 R56, [R1+0x1f08] ;  /* 0x001f080001387983 */ /* 0x002ee80000300a00 */
[----:B------:R1:W-:Y:S04]  /*62dd0*/  STL.64 [R1+0x2e0], R72 ;  /* 0x0002e04801007387 */ /* 0x0003e80000100a00 */
[----:B------:R-:W3:Y:S04]  /*62de0*/  LDL.LU.64 R70, [R1+0x1f00] ;  /* 0x001f000001467983 */ /* 0x000ee80000300a00 */
[----:B----4-:R-:W4:Y:S01]  /*62df0*/  LDL.LU.64 R68, [R1+0x1ef8] ;  /* 0x001ef80001447983 */ /* 0x010f220000300a00 */
[----:B------:R-:W-:-:S03]  /*62e00*/  ISETP.GE.U32.AND P6, PT, R52, 0x7ffffdc1, PT ;  /* 0x7ffffdc13400780c */ /* 0x000fc60003fc6070 */
[----:B------:R1:W-:Y:S01]  /*62e10*/  LDGSTS.E [R48+-0x27ff8], desc[UR60][R72.64], !P5 ;  /* 0xd800800048307fae */ /* 0x0003e2000e92187c */
[----:B------:R-:W4:Y:S01]  /*62e20*/  LDC R53, c[0x0][0x230] ;  /* 0x00008c00ff357b82 */ /* 0x000f220000000800 */
[----:B--2---:R-:W-:-:S04]  /*62e30*/  IMAD.WIDE R60, R5, 0x4, R60 ;  /* 0x00000004053c7825 */ /* 0x004fc800078e023c */
[----:B------:R-:W-:-:S04]  /*62e40*/  IMAD.WIDE R66, R5, 0x4, R66 ;  /* 0x0000000405427825 */ /* 0x000fc800078e0242 */
[C---:B---3--:R-:W-:Y:S01]  /*62e50*/  IMAD.WIDE R74, R5.reuse, 0x4, R64 ;  /* 0x00000004054a7825 */ /* 0x048fe200078e0240 */
[----:B------:R2:W-:Y:S04]  /*62e60*/  STL.64 [R1+0x2d8], R60 ;  /* 0x0002d83c01007387 */ /* 0x0005e80000100a00 */
[----:B------:R3:W-:Y:S04]  /*62e70*/  STL.64 [R1+0x2d0], R66 ;  /* 0x0002d04201007387 */ /* 0x0007e80000100a00 */
[----:B------:R-:W4:Y:S04]  /*62e80*/  LDL.LU.64 R64, [R1+0x1ef0] ;  /* 0x001ef00001407983 */ /* 0x000f280000300a00 */
[----:B------:R-:W-:Y:S04]  /*62e90*/  LDGSTS.E [R51+-0x23ff8], desc[UR60][R60.64], !P5 ;  /* 0xdc0080003c337fae */ /* 0x000fe8000e92187c */
[----:B------:R-:W-:Y:S04]  /*62ea0*/  STL.64 [R1+0x2c8], R74 ;  /* 0x0002c84a01007387 */ /* 0x000fe80000100a00 */
[----:B------:R-:W-:Y:S01]  /*62eb0*/  LDGSTS.E [R50+-0x2fff4], desc[UR60][R66.64], !P6 ;  /* 0xd000c00042327fae */ /* 0x000fe2000f12187c */
[----:B-1----:R-:W-:Y:S01]  /*62ec0*/  IMAD.WIDE R72, R5, 0x4, R62 ;  /* 0x0000000405487825 */ /* 0x002fe200078e023e */
[----:B------:R-:W-:-:S02]  /*62ed0*/  IADD3 R52, R55, -0x1dd, RZ ;  /* 0xfffffe2337347810 */ /* 0x000fc40007ffe0ff */
[----:B------:R-:W4:Y:S04]  /*62ee0*/  LDL.LU.64 R62, [R1+0x1ee8] ;  /* 0x001ee800013e7983 */ /* 0x000f280000300a00 */
[----:B------:R1:W-:Y:S04]  /*62ef0*/  STL.64 [R1+0x2c0], R72 ;  /* 0x0002c04801007387 */ /* 0x0003e80000100a00 */
[----:B------:R-:W-:Y:S01]  /*62f00*/  LDGSTS.E [R49+-0x2bff4], desc[UR60][R74.64], !P6 ;  /* 0xd400c0004a317fae */ /* 0x000fe2000f12187c */
[----:B------:R-:W-:-:S03]  /*62f10*/  ISETP.GE.U32.AND P5, PT, R52, 0x7ffffda4, PT ;  /* 0x7ffffda43400780c */ /* 0x000fc60003fa6070 */
[----:B------:R1:W-:Y:S04]  /*62f20*/  LDGSTS.E [R48+-0x27ff4], desc[UR60][R72.64], !P6 ;  /* 0xd800c00048307fae */ /* 0x0003e8000f12187c */
[----:B--2---:R-:W2:Y:S04]  /*62f30*/  LDL.LU.64 R60, [R1+0x1ee0] ;  /* 0x001ee000013c7983 */ /* 0x004ea80000300a00 */
[----:B---3--:R-:W3:Y:S01]  /*62f40*/  LDL.LU.64 R66, [R1+0x1ed8] ;  /* 0x001ed80001427983 */ /* 0x008ee20000300a00 */
[----:B------:R-:W-:Y:S02]  /*62f50*/  VIADD R52, R54, 0xfffffe22 ;  /* 0xfffffe2236347836 */ /* 0x000fe40000000000 */
[----:B------:R-:W-:-:S04]  /*62f60*/  IMAD.WIDE R58, R5, 0x4, R58 ;  /* 0x00000004053a7825 */ /* 0x000fc800078e023a */
[----:B------:R-:W-:-:S04]  /*62f70*/  IMAD.WIDE R56, R5, 0x4, R56 ;  /* 0x0000000405387825 */ /* 0x000fc800078e0238 */
[----:B-1----:R-:W-:-:S04]  /*62f80*/  IMAD.WIDE R72, R5, 0x4, R70 ;  /* 0x0000000405487825 */ /* 0x002fc800078e0246 */
[----:B----4-:R-:W-:Y:S01]  /*62f90*/  IMAD.WIDE R54, R5, 0x4, R68 ;  /* 0x0000000405367825 */ /* 0x010fe200078e0244 */
[----:B------:R1:W-:Y:S04]  /*62fa0*/  STL.64 [R1+0x2b8], R58 ;  /* 0x0002b83a01007387 */ /* 0x0003e80000100a00 */
[----:B------:R4:W-:Y:S04]  /*62fb0*/  STL.64 [R1+0x130], R56 ;  /* 0x0001303801007387 */ /* 0x0009e80000100a00 */
[----:B------:R-:W-:Y:S04]  /*62fc0*/  STL.64 [R1+0x128], R72 ;  /* 0x0001284801007387 */ /* 0x000fe80000100a00 */
[----:B------:R-:W-:Y:S04]  /*62fd0*/  LDGSTS.E [R51+-0x23ff4], desc[UR60][R58.64], !P6 ;  /* 0xdc00c0003a337fae */ /* 0x000fe8000f12187c */
[----:B------:R3:W-:Y:S04]  /*62fe0*/  STL.64 [R1+0x120], R54 ;  /* 0x0001203601007387 */ /* 0x0007e80000100a00 */
[----:B------:R-:W3:Y:S04]  /*62ff0*/  LDL.LU.64 R70, [R1+0x1ed0] ;  /* 0x001ed00001467983 */ /* 0x000ee80000300a00 */
[----:B------:R-:W3:Y:S04]  /*63000*/  LDL.LU.64 R68, [R1+0x1ec8] ;  /* 0x001ec80001447983 */ /* 0x000ee80000300a00 */
[----:B------:R-:W-:Y:S01]  /*63010*/  LDGSTS.E [R50+-0x20000], desc[UR60][R56.64], !P5 ;  /* 0xe000000038327fae */ /* 0x000fe2000e92187c */
[----:B------:R-:W-:-:S03]  /*63020*/  ISETP.GE.U32.AND P6, PT, R52, 0x7ffffda3, PT ;  /* 0x7ffffda33400780c */ /* 0x000fc60003fc6070 */
[----:B------:R-:W-:Y:S04]  /*63030*/  LDGSTS.E [R49+-0x1c000], desc[UR60][R72.64], !P5 ;  /* 0xe400000048317fae */ /* 0x000fe8000e92187c */
[----:B------:R3:W-:Y:S04]  /*63040*/  LDGSTS.E [R48+-0x18000], desc[UR60][R54.64], !P5 ;  /* 0xe800000036307fae */ /* 0x0007e8000e92187c */
[----:B-1----:R-:W3:Y:S04]  /*63050*/  LDL.LU.64 R58, [R1+0x1ec0] ;  /* 0x001ec000013a7983 */ /* 0x002ee80000300a00 */
[----:B----4-:R-:W4:Y:S04]  /*63060*/  LDL.LU.64 R56, [R1+0x1eb8] ;  /* 0x001eb80001387983 */ /* 0x010f280000300a00 */
[----:B------:R-:W4:Y:S01]  /*63070*/  LDL.LU.64 R74, [R1+0x1eb0] ;  /* 0x001eb000014a7983 */ /* 0x000f220000300a00 */
[----:B------:R-:W-:-:S04]  /*63080*/  IMAD.WIDE R64, R5, 0x4, R64 ;  /* 0x0000000405407825 */ /* 0x000fc800078e0240 */
[C---:B------:R-:W-:Y:S01]  /*63090*/  IMAD.WIDE R62, R5.reuse, 0x4, R62 ;  /* 0x00000004053e7825 */ /* 0x040fe200078e023e */
[----:B------:R1:W-:Y:S04]  /*630a0*/  STL.64 [R1+0x118], R64 ;  /* 0x0001184001007387 */ /* 0x0003e80000100a00 */
[----:B------:R-:W-:Y:S04]  /*630b0*/  LDGSTS.E [R51+-0x14000], desc[UR60][R64.64], !P5 ;  /* 0xec00000040337fae */ /* 0x000fe8000e92187c */
[----:B------:R1:W-:Y:S04]  /*630c0*/  STL.64 [R1+0x110], R62 ;  /* 0x0001103e01007387 */ /* 0x0003e80000100a00 */
[----:B------:R-:W-:Y:S01]  /*630d0*/  LDGSTS.E [R50+-0x1fffc], desc[UR60][R62.64], !P6 ;  /* 0xe00040003e327fae */ /* 0x000fe2000f12187c */
[----:B--2---:R-:W-:-:S04]  /*630e0*/  IMAD.WIDE R60, R5, 0x4, R60 ;  /* 0x00000004053c7825 */ /* 0x004fc800078e023c */
[C---:B---3--:R-:W-:Y:S01]  /*630f0*/  IMAD.WIDE R54, R5.reuse, 0x4, R66 ;  /* 0x0000000405367825 */ /* 0x048fe200078e0242 */
[----:B------:R2:W-:Y:S04]  /*63100*/  STL.64 [R1+0x108], R60 ;  /* 0x0001083c01007387 */ /* 0x0005e80000100a00 */
[----:B------:R3:W-:Y:S04]  /*63110*/  STL.64 [R1+0x100], R54 ;  /* 0x0001003601007387 */ /* 0x0007e80000100a00 */
[----:B------:R-:W3:Y:S04]  /*63120*/  LDL.LU.64 R66, [R1+0x1ea8] ;  /* 0x001ea80001427983 */ /* 0x000ee80000300a00 */
[----:B------:R-:W-:Y:S04]  /*63130*/  LDGSTS.E [R49+-0x1bffc], desc[UR60][R60.64], !P6 ;  /* 0xe40040003c317fae */ /* 0x000fe8000f12187c */
[----:B-1----:R-:W3:Y:S04]  /*63140*/  LDL.LU.64 R64, [R1+0x1ea0] ;  /* 0x001ea00001407983 */ /* 0x002ee80000300a00 */
[----:B------:R-:W3:Y:S04]  /*63150*/  LDL.LU.64 R62, [R1+0x1e98] ;  /* 0x001e9800013e7983 */ /* 0x000ee80000300a00 */
[----:B------:R3:W-:Y:S04]  /*63160*/  LDGSTS.E [R48+-0x17ffc], desc[UR60][R54.64], !P6 ;  /* 0xe800400036307fae */ /* 0x0007e8000f12187c */
[----:B--2---:R-:W2:Y:S04]  /*63170*/  LDL.LU.64 R60, [R1+0x1e90] ;  /* 0x001e9000013c7983 */ /* 0x004ea80000300a00 */
[----:B------:R-:W2:Y:S01]  /*63180*/  LDL.LU.64 R72, [R1+0x2410] ;  /* 0x0024100001487983 */ /* 0x000ea20000300a00 */
[----:B------:R-:W-:-:S04]  /*63190*/  IMAD.WIDE R70, R5, 0x4, R70 ;  /* 0x0000000405467825 */ /* 0x000fc800078e0246 */
[C---:B------:R-:W-:Y:S01]  /*631a0*/  IMAD.WIDE R68, R5.reuse, 0x4, R68 ;  /* 0x0000000405447825 */ /* 0x040fe200078e0244 */
[----:B------:R1:W-:Y:S04]  /*631b0*/  STL.64 [R1+0xf8], R70 ;  /* 0x0000f84601007387 */ /* 0x0003e80000100a00 */
[----:B------:R1:W-:Y:S01]  /*631c0*/  STL.64 [R1+0xf0], R68 ;  /* 0x0000f04401007387 */ /* 0x0003e20000100a00 */
[----:B------:R-:W-:-:S04]  /*631d0*/  IMAD.WIDE R58, R5, 0x4, R58 ;  /* 0x00000004053a7825 */ /* 0x000fc800078e023a */
[----:B----4-:R-:W-:-:S04]  /*631e0*/  IMAD.WIDE R56, R5, 0x4, R56 ;  /* 0x0000000405387825 */ /* 0x010fc800078e0238 */
[----:B---3--:R-:W-:Y:S01]  /*631f0*/  IMAD.WIDE R54, R5, 0x4, R74 ;  /* 0x0000000405367825 */ /* 0x008fe200078e024a */
[----:B------:R-:W-:Y:S04]  /*63200*/  STL.64 [R1+0xe8], R58 ;  /* 0x0000e83a01007387 */ /* 0x000fe80000100a00 */
[----:B------:R3:W-:Y:S01]  /*63210*/  STL.64 [R1+0xe0], R56 ;  /* 0x0000e03801007387 */ /* 0x0007e20000100a00 */
[----:B------:R-:W-:Y:S01]  /*63220*/  IADD3 R52, R53, -0x1df, RZ ;  /* 0xfffffe2135347810 */ /* 0x000fe20007ffe0ff */
[----:B------:R-:W4:Y:S02]  /*63230*/  S2R R252, SR_TID.X ;  /* 0x0000000000fc7919 */ /* 0x000f240000002100 */
[----:B------:R2:W-:Y:S04]  /*63240*/  STL.64 [R1+0xd8], R54 ;  /* 0x0000d83601007387 */ /* 0x0005e80000100a00 */
[----:B------:R-:W4:Y:S01]  /*63250*/  LDL.LU.64 R76, [R1+0x2408] ;  /* 0x00240800014c7983 */ /* 0x000f220000300a00 */
[----:B------:R-:W-:Y:S01]  /*63260*/  ISETP.GE.U32.AND P5, PT, R52, 0x7ffffda2, PT ;  /* 0x7ffffda23400780c */ /* 0x000fe20003fa6070 */
[----:B------:R-:W-:Y:S01]  /*63270*/  VIADD R52, R16, 0x100000 ;  /* 0x0010000010347836 */ /* 0x000fe20000000000 */
[----:B------:R-:W4:Y:S04]  /*63280*/  LDC R75, c[0x0][0x230] ;  /* 0x00008c00ff4b7b82 */ /* 0x000f280000000800 */
[----:B------:R-:W-:Y:S07]  /*63290*/  LDGSTS.E [R52+-0x13ffc], desc[UR60][R70.64], !P6 ;  /* 0xec00400046347fae */ /* 0x000fee000f12187c */
[----:B------:R-:W-:Y:S04]  /*632a0*/  LDGSTS.E [R51+-0x1fff8], desc[UR60][R68.64], !P5 ;  /* 0xe000800044337fae */ /* 0x000fe8000e92187c */
[----:B------:R-:W-:Y:S04]  /*632b0*/  LDGSTS.E [R50+-0x1bff8], desc[UR60][R58.64], !P5 ;  /* 0xe40080003a327fae */ /* 0x000fe8000e92187c */
[----:B------:R-:W-:Y:S04]  /*632c0*/  LDGSTS.E [R49+-0x17ff8], desc[UR60][R56.64], !P5 ;  /* 0xe800800038317fae */ /* 0x000fe8000e92187c */
[----:B------:R2:W-:Y:S04]  /*632d0*/  LDGSTS.E [R48+-0x13ff8], desc[UR60][R54.64], !P5 ;  /* 0xec00800036307fae */ /* 0x0005e8000e92187c */
[----:B-1----:R-:W4:Y:S01]  /*632e0*/  LDL.LU.64 R70, [R1+0x2400] ;  /* 0x0024000001467983 */ /* 0x002f220000300a00 */
[----:B------:R-:W-:-:S04]  /*632f0*/  IMAD.WIDE R66, R5, 0x4, R66 ;  /* 0x0000000405427825 */ /* 0x000fc800078e0242 */
[----:B------:R-:W-:-:S04]  /*63300*/  IMAD.WIDE R64, R5, 0x4, R64 ;  /* 0x0000000405407825 */ /* 0x000fc800078e0240 */
[C---:B------:R-:W-:Y:S01]  /*63310*/  IMAD.WIDE R62, R5.reuse, 0x4, R62 ;  /* 0x00000004053e7825 */ /* 0x040fe200078e023e */
[----:B------:R-:W4:Y:S04]  /*63320*/  LDL.LU.64 R68, [R1+0x23f8] ;  /* 0x0023f80001447983 */ /* 0x000f280000300a00 */
[----:B---3--:R-:W3:Y:S04]  /*63330*/  LDL.LU.64 R56, [R1+0x2438] ;  /* 0x0024380001387983 */ /* 0x008ee80000300a00 */
[----:B------:R-:W3:Y:S04]  /*63340*/  LDL.LU.64 R58, [R1+0x2430] ;  /* 0x00243000013a7983 */ /* 0x000ee80000300a00 */
[----:B------:R1:W-:Y:S04]  /*63350*/  STL.64 [R1+0xd0], R66 ;  /* 0x0000d04201007387 */ /* 0x0003e80000100a00 */
[----:B------:R4:W-:Y:S04]  /*63360*/  STL.64 [R1+0xc8], R64 ;  /* 0x0000c84001007387 */ /* 0x0009e80000100a00 */
[----:B------:R4:W-:Y:S01]  /*63370*/  STL.64 [R1+0xc0], R62 ;  /* 0x0000c03e01007387 */ /* 0x0009e20000100a00 */
[----:B--2---:R-:W-:-:S04]  /*63380*/  IMAD.WIDE R60, R5, 0x4, R60 ;  /* 0x00000004053c7825 */ /* 0x004fc800078e023c */
[----:B------:R-:W-:Y:S01]  /*63390*/  IMAD.WIDE R48, R5, 0x4, R72 ;  /* 0x0000000405307825 */ /* 0x000fe200078e0248 */
[----:B------:R2:W-:Y:S04]  /*633a0*/  STL.64 [R1+0xb8], R60 ;  /* 0x0000b83c01007387 */ /* 0x0005e80000100a00 */
[----:B------:R-:W3:Y:S04]  /*633b0*/  LDL.LU.64 R88, [R1+0x2428] ;  /* 0x0024280001587983 */ /* 0x000ee80000300a00 */
[----:B------:R-:W3:Y:S04]  /*633c0*/  LDL.LU.64 R82, [R1+0x2420] ;  /* 0x0024200001527983 */ /* 0x000ee80000300a00 */
[----:B------:R-:W3:Y:S01]  /*633d0*/  LDL.LU.64 R72, [R1+0x2460] ;  /* 0x0024600001487983 */ /* 0x000ee20000300a00 */
[C---:B------:R-:W-:Y:S01]  /*633e0*/  IADD3 R54, R16.reuse, 0x100000, RZ ;  /* 0x0010000010367810 */ /* 0x040fe20007ffe0ff */
[----:B------:R-:W-:-:S04]  /*633f0*/  VIADD R53, R16, 0x100000 ;  /* 0x0010000010357836 */ /* 0x000fc80000000000 */
[----:B------:R-:W-:Y:S04]  /*63400*/  LDGSTS.E [R54+-0x1fff4], desc[UR60][R66.64], !P4 ;  /* 0xe000c00042367fae */ /* 0x000fe8000e12187c */
[----:B------:R-:W-:Y:S04]  /*63410*/  LDGSTS.E [R53+-0x1bff4], desc[UR60][R64.64], !P4 ;  /* 0xe400c00040357fae */ /* 0x000fe8000e12187c */
[----:B------:R-:W-:Y:S04]  /*63420*/  LDGSTS.E [R52+-0x17ff4], desc[UR60][R62.64], !P4 ;  /* 0xe800c0003e347fae */ /* 0x000fe8000e12187c */
[----:B------:R-:W-:Y:S04]  /*63430*/  LDGSTS.E [R51+-0x13ff4], desc[UR60][R60.64], !P4 ;  /* 0xec00c0003c337fae */ /* 0x000fe8000e12187c */
[----:B------:R4:W-:Y:S04]  /*63440*/  LDGSTS.E [R50+-0x10000], desc[UR60][R48.64], !P3 ;  /* 0xf000000030327fae */ /* 0x0009e8000d92187c */
[----:B-1----:R-:W3:Y:S04]  /*63450*/  LDL.LU.64 R66, [R1+0x2458] ;  /* 0x0024580001427983 */ /* 0x002ee80000300a00 */
[----:B------:R-:W3:Y:S04]  /*63460*/  LDL.LU.64 R80, [R1+0x2450] ;  /* 0x0024500001507983 */ /* 0x000ee80000300a00 */
[----:B------:R-:W3:Y:S04]  /*63470*/  LDL.LU.64 R78, [R1+0x2448] ;  /* 0x00244800014e7983 */ /* 0x000ee80000300a00 */
[----:B------:R-:W3:Y:S04]  /*63480*/  LDL.LU.64 R92, [R1+0x2480] ;  /* 0x00248000015c7983 */ /* 0x000ee80000300a00 */
[----:B------:R-:W3:Y:S01]  /*63490*/  LDL.LU.64 R86, [R1+0x2478] ;  /* 0x0024780001567983 */ /* 0x000ee20000300a00 */
[----:B----4-:R-:W-:-:S03]  /*634a0*/  IMAD.WIDE R50, R5, 0x4, R76 ;  /* 0x0000000405327825 */ /* 0x010fc600078e024c */
[----:B------:R-:W4:Y:S04]  /*634b0*/  LDL.LU.64 R76, [R1+0x2470] ;  /* 0x00247000014c7983 */ /* 0x000f280000300a00 */
[----:B------:R-:W4:Y:S01]  /*634c0*/  LDL.LU.64 R84, [R1+0x2490] ;  /* 0x0024900001547983 */ /* 0x000f220000300a00 */
[C---:B------:R-:W-:Y:S01]  /*634d0*/  IADD3 R64, R16.reuse, 0x100000, RZ ;  /* 0x0010000010407810 */ /* 0x040fe20007ffe0ff */
[C---:B------:R-:W-:Y:S01]  /*634e0*/  VIADD R63, R16.reuse, 0x100000 ;  /* 0x00100000103f7836 */ /* 0x040fe20000000000 */
[C---:B------:R-:W-:Y:S01]  /*634f0*/  IADD3 R62, R16.reuse, 0x100000, RZ ;  /* 0x00100000103e7810 */ /* 0x040fe20007ffe0ff */
[C---:B--2---:R-:W-:Y:S01]  /*63500*/  VIADD R61, R16.reuse, 0x100000 ;  /* 0x00100000103d7836 */ /* 0x044fe20000000000 */
[----:B------:R-:W-:Y:S01]  /*63510*/  IADD3 R60, R16, 0x100000, RZ ;  /* 0x00100000103c7810 */ /* 0x000fe20007ffe0ff */
[----:B------:R1:W-:Y:S01]  /*63520*/  LDGSTS.E [R64+-0xc000], desc[UR60][R50.64], !P3 ;  /* 0xf400000032407fae */ /* 0x0003e2000d92187c */
[----:B------:R-:W-:-:S03]  /*63530*/  VIADD R75, R75, 0xfffffe00 ;  /* 0xfffffe004b4b7836 */ /* 0x000fc60000000000 */
[----:B------:R-:W2:Y:S01]  /*63540*/  LDL.LU.64 R90, [R1+0x24a0] ;  /* 0x0024a000015a7983 */ /* 0x000ea20000300a00 */
[----:B------:R-:W-:-:S04]  /*63550*/  IMAD.WIDE R52, R5, 0x4, R70 ;  /* 0x0000000405347825 */ /* 0x000fc800078e0246 */
[----:B------:R-:W-:-:S04]  /*63560*/  IMAD.WIDE R54, R5, 0x4, R68 ;  /* 0x0000000405367825 */ /* 0x000fc800078e0244 */
[----:B---3--:R-:W-:-:S04]  /*63570*/  IMAD.WIDE R56, R5, 0x4, R56 ;  /* 0x0000000405387825 */ /* 0x008fc800078e0238 */
[C---:B------:R-:W-:Y:S01]  /*63580*/  IMAD.WIDE R58, R5.reuse, 0x4, R58 ;  /* 0x00000004053a7825 */ /* 0x040fe200078e023a */
[----:B------:R-:W-:Y:S04]  /*63590*/  LDGSTS.E [R63+-0x8000], desc[UR60][R52.64], !P3 ;  /* 0xf8000000343f7fae */ /* 0x000fe8000d92187c */
[----:B------:R3:W-:Y:S04]  /*635a0*/  LDGSTS.E [R62+-0x4000], desc[UR60][R54.64], !P3 ;  /* 0xfc000000363e7fae */ /* 0x0007e8000d92187c */
[----:B------:R-:W-:Y:S01]  /*635b0*/  LDGSTS.E [R61+-0xfffc], desc[UR60][R56.64], !P2 ;  /* 0xf0004000383d7fae */ /* 0x000fe2000d12187c */
[----:B-1----:R-:W-:Y:S01]  /*635c0*/  IMAD.WIDE R64, R5, 0x4, R72 ;  /* 0x0000000405407825 */ /* 0x002fe200078e0248 */
[----:B------:R-:W-:-:S02]  /*635d0*/  LOP3.LUT R73, R252, 0x7f, RZ, 0xc0, !PT ;  /* 0x0000007ffc497812 */ /* 0x000fc400078ec0ff */
[----:B------:R1:W-:Y:S01]  /*635e0*/  LDGSTS.E [R60+-0xbffc], desc[UR60][R58.64], !P2 ;  /* 0xf40040003a3c7fae */ /* 0x0003e2000d12187c */
[----:B------:R-:W1:Y:S01]  /*635f0*/  LDC R252, c[0x0][0x230] ;  /* 0x00008c00fffc7b82 */ /* 0x000e620000000800 */
[C---:B------:R-:W-:Y:S01]  /*63600*/  IADD3 R71, R16.reuse, 0x100000, RZ ;  /* 0x0010000010477810 */ /* 0x040fe20007ffe0ff */
[C---:B------:R-:W-:Y:S02]  /*63610*/  VIADD R70, R16.reuse, 0x100000 ;  /* 0x0010000010467836 */ /* 0x040fe40000000000 */
[----:B---3--:R-:W-:Y:S01]  /*63620*/  IMAD.WIDE R62, R5, 0x4, R82 ;  /* 0x00000004053e7825 */ /* 0x008fe200078e0252 */
[----:B------:R-:W-:-:S03]  /*63630*/  IADD3 R69, R16, 0x100000, RZ ;  /* 0x0010000010457810 */ /* 0x000fc60007ffe0ff */
[----:B------:R-:W-:Y:S01]  /*63640*/  VIADD R68, R16, 0x100000 ;  /* 0x0010000010447836 */ /* 0x000fe20000000000 */
[----:B------:R-:W-:Y:S01]  /*63650*/  ISETP.GE.AND P3, PT, R73, R75, PT ;  /* 0x0000004b4900720c */ /* 0x000fe20003f66270 */
[C---:B-1----:R-:W-:Y:S02]  /*63660*/  IMAD.WIDE R60, R5.reuse, 0x4, R88 ;  /* 0x00000004053c7825 */ /* 0x042fe400078e0258 */
[----:B------:R-:W3:Y:S04]  /*63670*/  LDL.LU.64 R88, [R1+0x2698] ;  /* 0x0026980001587983 */ /* 0x000ee80000300a00 */
[----:B------:R-:W-:Y:S01]  /*63680*/  LDGSTS.E [R71+-0x7ffc], desc[UR60][R60.64], !P2 ;  /* 0xf80040003c477fae */ /* 0x000fe2000d12187c */
[----:B------:R-:W-:-:S03]  /*63690*/  IMAD.WIDE R66, R5, 0x4, R66 ;  /* 0x0000000405427825 */ /* 0x000fc600078e0242 */
[----:B------:R1:W-:Y:S04]  /*636a0*/  LDGSTS.E [R70+-0x3ffc], desc[UR60][R62.64], !P2 ;  /* 0xfc0040003e467fae */ /* 0x0003e8000d12187c */
[----:B------:R-:W-:Y:S01]  /*636b0*/  LDGSTS.E [R69+-0xfff8], desc[UR60][R64.64], !P1 ;  /* 0xf000800040457fae */ /* 0x000fe2000c92187c */
[----:B------:R-:W-:Y:S02]  /*636c0*/  SEL R72, RZ, 0x4, P3 ;  /* 0x00000004ff487807 */ /* 0x000fe40001800000 */
[----:B------:R-:W-:Y:S01]  /*636d0*/  ISETP.GE.U32.AND P3, PT, R75, 0x7ffffd81, PT ;  /* 0x7ffffd814b00780c */ /* 0x000fe20003f66070 */
[----:B------:R1:W-:Y:S01]  /*636e0*/  LDGSTS.E [R68+-0xbff8], desc[UR60][R66.64], !P1 ;  /* 0xf400800042447fae */ /* 0x0003e2000c92187c */
[----:B------:R-:W-:Y:S01]  /*636f0*/  IADD3 R74, R16, 0x100000, RZ ;  /* 0x00100000104a7810 */ /* 0x000fe20007ffe0ff */
[----:B------:R-:W-:Y:S01]  /*63700*/  VIADD R252, R252, 0x7f ;  /* 0x0000007ffcfc7836 */ /* 0x000fe20000000000 */
[----:B------:R-:W-:Y:S01]  /*63710*/  IADD3 R73, R16, 0x100000, RZ ;  /* 0x0010000010497810 */ /* 0x000fe20007ffe0ff */
[----:B-1----:R-:W-:-:S03]  /*63720*/  IMAD.WIDE R70, R5, 0x4, R78 ;  /* 0x0000000405467825 */ /* 0x002fc600078e024e */
[----:B------:R-:W-:Y:S01]  /*63730*/  ISETP.GT.AND P2, PT, R252, 0x27f, PT ;  /* 0x0000027ffc00780c */ /* 0x000fe20003f44270 */
[----:B------:R-:W-:-:S03]  /*63740*/  IMAD.WIDE R68, R5, 0x4, R80 ;  /* 0x0000000405447825 */ /* 0x000fc600078e0250 */
[----:B------:R-:W-:Y:S01]  /*63750*/  SEL R78, R72, RZ, P2 ;  /* 0x000000ff484e7207 */ /* 0x000fe20001000000 */
[----:B------:R-:W-:Y:S01]  /*63760*/  VIADD R82, R16, 0x100000 ;  /* 0x0010000010527836 */ /* 0x000fe20000000000 */
[----:B------:R-:W-:Y:S04]  /*63770*/  LDGSTS.E [R74+-0x7ff8], desc[UR60][R68.64], !P1 ;  /* 0xf8008000444a7fae */ /* 0x000fe8000c92187c */
[----:B------:R1:W-:Y:S01]  /*63780*/  LDGSTS.E [R73+-0x3ff8], desc[UR60][R70.64], !P1 ;  /* 0xfc00800046497fae */ /* 0x0003e2000c92187c */
[----:B------:R-:W-:Y:S02]  /*63790*/  IMAD.SHL.U32 R6, R6, 0x80, RZ ;  /* 0x0000008006067824 */ /* 0x000fe400078e00ff */
[----:B-1----:R-:W-:-:S05]  /*637a0*/  IMAD.WIDE R72, R5, 0x4, R92 ;  /* 0x0000000405487825 */ /* 0x002fca00078e025c */
[----:B------:R1:W-:Y:S02]  /*637b0*/  LDGSTS.E [R82+-0xfff4], desc[UR60][R72.64], !P3 ;  /* 0xf000c00048527fae */ /* 0x0003e4000d92187c */
[----:B-1----:R-:W-:-:S04]  /*637c0*/  IMAD.WIDE R82, R6, 0x4, R10 ;  /* 0x0000000406527825 */ /* 0x002fc800078e020a */
[----:B----4-:R-:W-:-:S05]  /*637d0*/  IMAD.WIDE R84, R5, 0x4, R84 ;  /* 0x0000000405547825 */ /* 0x010fca00078e0254 */
[----:B------:R1:W-:Y:S04]  /*637e0*/  STL.64 [R1+0x80], R84 ;  /* 0x0000805401007387 */ /* 0x0003e80000100a00 */
[----:B------:R-:W4:Y:S01]  /*637f0*/  LDL.LU.64 R10, [R1+0x4ad0] ;  /* 0x004ad000010a7983 */ /* 0x000f220000300a00 */
[----:B------:R-:W-:Y:S01]  /*63800*/  IADD3 R81, R16, 0x100000, RZ ;  /* 0x0010000010517810 */ /* 0x000fe20007ffe0ff */
[----:B------:R-:W-:-:S04]  /*63810*/  IMAD.WIDE R74, R5, 0x4, R86 ;  /* 0x00000004054a7825 */ /* 0x000fc800078e0256 */
[C---:B------:R-:W-:Y:S02]  /*63820*/  VIADD R80, R16.reuse, 0x100000 ;  /* 0x0010000010507836 */ /* 0x040fe40000000000 */
[----:B------:R-:W-:Y:S01]  /*63830*/  IMAD.WIDE R76, R5, 0x4, R76 ;  /* 0x00000004054c7825 */ /* 0x000fe200078e024c */
[----:B------:R-:W-:Y:S01]  /*63840*/  IADD3 R79, R16, 0x100000, RZ ;  /* 0x00100000104f7810 */ /* 0x000fe20007ffe0ff */
[----:B------:R-:W4:Y:S04]  /*63850*/  LDL.LU.64 R102, [R1+0x2688] ;  /* 0x0026880001667983 */ /* 0x000f280000300a00 */
[----:B------:R-:W-:Y:S04]  /*63860*/  LDGSTS.E [R81+-0xbff4], desc[UR60][R74.64], !P3 ;  /* 0xf400c0004a517fae */ /* 0x000fe8000d92187c */
[----:B------:R-:W-:Y:S01]  /*63870*/  LDGSTS.E [R80+-0x7ff4], desc[UR60][R76.64], !P3 ;  /* 0xf800c0004c507fae */ /* 0x000fe2000d92187c */
[----:B------:R-:W-:-:S03]  /*63880*/  ISETP.NE.U32.AND P1, PT, R78, RZ, PT ;  /* 0x000000ff4e00720c */ /* 0x000fc60003f25070 */
[----:B------:R2:W-:Y:S04]  /*63890*/  LDGSTS.E [R79+-0x3ff4], desc[UR60][R84.64], !P3 ;  /* 0xfc00c000544f7fae */ /* 0x0005e8000d92187c */
[----:B------:R-:W4:Y:S01]  /*638a0*/  LDL.LU.64 R100, [R1+0x2680] ;  /* 0x0026800001647983 */ /* 0x000f220000300a00 */
[----:B------:R-:W-:-:S03]  /*638b0*/  VIADD R86, R244, 0x300000 ;  /* 0x00300000f4567836 */ /* 0x000fc60000000000 */
[----:B------:R-:W0:Y:S01]  /*638c0*/  LDGDEPBAR ;  /* 0x00000000000079af */ /* 0x000e220000000000 */
[----:B--2---:R-:W-:-:S04]  /*638d0*/  IMAD.WIDE R78, R6, 0x4, R90 ;  /* 0x00000004064e7825 */ /* 0x004fc800078e025a */
[----:B---3--:R-:W-:Y:S01]  /*638e0*/  IMAD.WIDE R80, R6, 0x4, R88 ;  /* 0x0000000406507825 */ /* 0x008fe200078e0258 */
[C---:B-1----:R-:W-:Y:S01]  /*638f0*/  IADD3 R85, R244.reuse, 0x300000, RZ ;  /* 0x00300000f4557810 */ /* 0x042fe20007ffe0ff */
[----:B------:R-:W2:Y:S04]  /*63900*/  LDL.LU.64 R88, [R1+0x2678] ;  /* 0x0026780001587983 */ /* 0x000ea80000300a00 */
[----:B------:R-:W3:Y:S04]  /*63910*/  LDL.LU.64 R90, [R1+0x2670] ;  /* 0x00267000015a7983 */ /* 0x000ee80000300a00 */
[----:B------:R-:W3:Y:S04]  /*63920*/  LDL.LU.64 R110, [R1+0x2668] ;  /* 0x00266800016e7983 */ /* 0x000ee80000300a00 */
[----:B------:R-:W3:Y:S04]  /*63930*/  LDL.LU.64 R108, [R1+0x2660] ;  /* 0x00266000016c7983 */ /* 0x000ee80000300a00 */
[----:B------:R-:W3:Y:S04]  /*63940*/  LDL.LU.64 R96, [R1+0x2658] ;  /* 0x0026580001607983 */ /* 0x000ee80000300a00 */
[----:B------:R-:W3:Y:S04]  /*63950*/  LDL.LU.64 R98, [R1+0x2650] ;  /* 0x0026500001627983 */ /* 0x000ee80000300a00 */
[----:B------:R1:W-:Y:S04]  /*63960*/  STL.64 [R1+0x4b50], R54 ;  /* 0x004b503601007387 */ /* 0x0003e80000100a00 */
[----:B------:R-:W-:Y:S04]  /*63970*/  STL.64 [R1+0x4b48], R56 ;  /* 0x004b483801007387 */ /* 0x000fe80000100a00 */
[----:B------:R3:W-:Y:S04]  /*63980*/  STL.64 [R1+0x4b40], R58 ;  /* 0x004b403a01007387 */ /* 0x0007e80000100a00 */
[----:B------:R-:W-:Y:S04]  /*63990*/  STL.64 [R1+0x4b38], R60 ;  /* 0x004b383c01007387 */ /* 0x000fe80000100a00 */
[----:B------:R-:W-:Y:S04]  /*639a0*/  STL [R1+0x4b30], R15 ;  /* 0x004b300f01007387 */ /* 0x000fe80000100800 */
[----:B------:R3:W-:Y:S04]  /*639b0*/  STL.64 [R1+0x4b28], R62 ;  /* 0x004b283e01007387 */ /* 0x0007e80000100a00 */
[----:B------:R-:W-:Y:S04]  /*639c0*/  STL.64 [R1+0x4b20], R64 ;  /* 0x004b204001007387 */ /* 0x000fe80000100a00 */
[----:B------:R-:W-:Y:S04]  /*639d0*/  STL.64 [R1+0x4b18], R66 ;  /* 0x004b184201007387 */ /* 0x000fe80000100a00 */
[----:B------:R-:W-:Y:S04]  /*639e0*/  STL.64 [R1+0x4b10], R68 ;  /* 0x004b104401007387 */ /* 0x000fe80000100a00 */
[----:B------:R-:W-:Y:S04]  /*639f0*/  STL.64 [R1+0x4b08], R70 ;  /* 0x004b084601007387 */ /* 0x000fe80000100a00 */
[----:B------:R-:W-:Y:S04]  /*63a00*/  STL.64 [R1+0x4b00], R72 ;  /* 0x004b004801007387 */ /* 0x000fe80000100a00 */
[----:B------:R-:W-:Y:S04]  /*63a10*/  STL.64 [R1+0x4af8], R74 ;  /* 0x004af84a01007387 */ /* 0x000fe80000100a00 */
[----:B------:R-:W-:Y:S01]  /*63a20*/  STL.64 [R1+0x4af0], R76 ;  /* 0x004af04c01007387 */ /* 0x000fe20000100a00 */
[----:B------:R-:W-:-:S03]  /*63a30*/  VIADD R84, R244, 0x300000 ;  /* 0x00300000f4547836 */ /* 0x000fc60000000000 */
[----:B------:R-:W-:Y:S04]  /*63a40*/  LDGSTS.E [R86+-0x80000], desc[UR60][R78.64], P0 ;  /* 0x800000004e567fae */ /* 0x000fe8000812187c */
[----:B------:R-:W-:Y:S01]  /*63a50*/  LDGSTS.E [R85+-0x7fc00], desc[UR60][R80.64], P0 ;  /* 0x8040000050557fae */ /* 0x000fe2000812187c */
[----:B------:R-:W-:-:S03]  /*63a60*/  IADD3 R95, R244, 0x300000, RZ ;  /* 0x00300000f45f7810 */ /* 0x000fc60007ffe0ff */
[----:B------:R1:W-:Y:S04]  /*63a70*/  LDGSTS.E [R84+-0x7f800], desc[UR60][R82.64], P0 ;  /* 0x8080000052547fae */ /* 0x0003e8000812187c */
[----:B----4-:R4:W-:Y:S04]  /*63a80*/  STL.64 [R1+0x4ad0], R10 ;  /* 0x004ad00a01007387 */ /* 0x0109e80000100a00 */
[----:B------:R-:W4:Y:S04]  /*63a90*/  LDL.LU.64 R118, [R1+0x2648] ;  /* 0x0026480001767983 */ /* 0x000f280000300a00 */
        /* <DEDUP_REMOVED lines=51> */
[----:B-1----:R-:W4:Y:S01]  /*63dd0*/  LDL.LU.64 R54, [R1+0x24a8] ;  /* 0x0024a80001367983 */ /* 0x002f220000300a00 */
[----:B------:R-:W-:-:S04]  /*63de0*/  IMAD.WIDE R84, R6, 0x4, R102 ;  /* 0x0000000406547825 */ /* 0x000fc800078e0266 */
[----:B------:R-:W-:Y:S02]  /*63df0*/  VIADD R94, R244, 0x300000 ;  /* 0x00300000f45e7836 */ /* 0x000fe40000000000 */
[----:B------:R-:W-:Y:S01]  /*63e00*/  IMAD.WIDE R86, R6, 0x4, R100 ;  /* 0x0000000406567825 */ /* 0x000fe200078e0264 */
[----:B------:R-:W-:-:S03]  /*63e10*/  IADD3 R93, R244, 0x300000, RZ ;  /* 0x00300000f45d7810 */ /* 0x000fc60007ffe0ff */
[----:B--2---:R-:W-:-:S04]  /*63e20*/  IMAD.WIDE R88, R6, 0x4, R88 ;  /* 0x0000000406587825 */ /* 0x004fc800078e0258 */
[----:B------:R-:W-:Y:S02]  /*63e30*/  VIADD R92, R244, 0x300000 ;  /* 0x00300000f45c7836 */ /* 0x000fe40000000000 */
[----:B---3--:R-:W-:Y:S01]  /*63e40*/  IMAD.WIDE R90, R6, 0x4, R90 ;  /* 0x00000004065a7825 */ /* 0x008fe200078e025a */
[----:B------:R-:W-:Y:S04]  /*63e50*/  LDGSTS.E [R95+-0x7f400], desc[UR60][R84.64], P0 ;  /* 0x80c00000545f7fae */ /* 0x000fe8000812187c */
[----:B------:R1:W-:Y:S04]  /*63e60*/  LDGSTS.E [R94+-0x7f000], desc[UR60][R86.64], P0 ;  /* 0x81000000565e7fae */ /* 0x0003e8000812187c */
[----:B------:R-:W-:Y:S01]  /*63e70*/  LDGSTS.E [R93+-0x7ec00], desc[UR60][R88.64], P0 ;  /* 0x81400000585d7fae */ /* 0x000fe2000812187c */
[----:B------:R-:W-:-:S03]  /*63e80*/  IADD3 R103, R244, 0x300000, RZ ;  /* 0x00300000f4677810 */ /* 0x000fc60007ffe0ff */
[----:B------:R2:W-:Y:S01]  /*63e90*/  LDGSTS.E [R92+-0x7e800], desc[UR60][R90.64], P0 ;  /* 0x818000005a5c7fae */ /* 0x0005e2000812187c */
[C---:B------:R-:W-:Y:S01]  /*63ea0*/  VIADD R102, R244.reuse, 0x300000 ;  /* 0x00300000f4667836 */ /* 0x040fe20000000000 */
[----:B------:R-:W-:Y:S01]  /*63eb0*/  IADD3 R101, R244, 0x300000, RZ ;  /* 0x00300000f4657810 */ /* 0x000fe20007ffe0ff */
[----:B------:R-:W-:-:S04]  /*63ec0*/  IMAD.WIDE R96, R6, 0x4, R96 ;  /* 0x0000000406607825 */ /* 0x000fc800078e0260 */
[----:B------:R-:W-:Y:S02]  /*63ed0*/  VIADD R100, R244, 0x300000 ;  /* 0x00300000f4647836 */ /* 0x000fe40000000000 */
[C---:B------:R-:W-:Y:S01]  /*63ee0*/  IMAD.WIDE R98, R6.reuse, 0x4, R98 ;  /* 0x0000000406627825 */ /* 0x040fe200078e0262 */
[----:B------:R-:W3:Y:S04]  /*63ef0*/  LDL.LU.64 R58, [R1+0x26a0] ;  /* 0x0026a000013a7983 */ /* 0x000ee80000300a00 */
[----:B------:R-:W3:Y:S01]  /*63f00*/  LDL.LU.64 R56, [R1+0x2498] ;  /* 0x0024980001387983 */ /* 0x000ee20000300a00 */
[----:B-1----:R-:W-:-:S04]  /*63f10*/  IMAD.WIDE R94, R6, 0x4, R108 ;  /* 0x00000004065e7825 */ /* 0x002fc800078e026c */
[----:B--2---:R-:W-:Y:S01]  /*63f20*/  IMAD.WIDE R92, R6, 0x4, R110 ;  /* 0x00000004065c7825 */ /* 0x004fe200078e026e */
[C---:B------:R-:W-:Y:S01]  /*63f30*/  IADD3 R111, R244.reuse, 0x300000, RZ ;  /* 0x00300000f46f7810 */ /* 0x040fe20007ffe0ff */
[----:B------:R-:W2:Y:S04]  /*63f40*/  LDL.LU.64 R218, [R1+0x2488] ;  /* 0x0024880001da7983 */ /* 0x000ea80000300a00 */
[----:B------:R-:W-:Y:S04]  /*63f50*/  LDGSTS.E [R103+-0x7e400], desc[UR60][R92.64], P0 ;  /* 0x81c000005c677fae */ /* 0x000fe8000812187c */
[----:B------:R-:W-:Y:S04]  /*63f60*/  LDGSTS.E [R102+-0x7e000], desc[UR60][R94.64], P0 ;  /* 0x820000005e667fae */ /* 0x000fe8000812187c */
[----:B------:R-:W-:Y:S04]  /*63f70*/  LDGSTS.E [R101+-0x7dc00], desc[UR60][R96.64], P0 ;  /* 0x8240000060657fae */ /* 0x000fe8000812187c */
[----:B------:R4:W-:Y:S01]  /*63f80*/  LDGSTS.E [R100+-0x7d800], desc[UR60][R98.64], P0 ;  /* 0x8280000062647fae */ /* 0x0009e2000812187c */
[C---:B------:R-:W-:Y:S01]  /*63f90*/  VIADD R110, R244.reuse, 0x300000 ;  /* 0x00300000f46e7836 */ /* 0x040fe20000000000 */
[C---:B------:R-:W-:Y:S01]  /*63fa0*/  IADD3 R109, R244.reuse, 0x300000, RZ ;  /* 0x00300000f46d7810 */ /* 0x040fe20007ffe0ff */
[----:B------:R-:W-:Y:S01]  /*63fb0*/  VIADD R108, R244, 0x300000 ;  /* 0x00300000f46c7836 */ /* 0x000fe20000000000 */
[----:B------:R-:W2:Y:S04]  /*63fc0*/  LDL.LU.64 R216, [R1+0x2468] ;  /* 0x0024680001d87983 */ /* 0x000ea80000300a00 */
[----:B------:R-:W2:Y:S04]  /*63fd0*/  LDL.LU.64 R214, [R1+0x2440] ;  /* 0x0024400001d67983 */ /* 0x000ea80000300a00 */
[----:B------:R-:W2:Y:S01]  /*63fe0*/  LDL.LU.64 R212, [R1+0x2418] ;  /* 0x0024180001d47983 */ /* 0x000ea20000300a00 */
[----:B----4-:R-:W-:-:S04]  /*63ff0*/  IMAD.WIDE R100, R6, 0x4, R118 ;  /* 0x0000000406647825 */ /* 0x010fc800078e0276 */
[----:B------:R-:W-:-:S04]  /*64000*/  IMAD.WIDE R102, R6, 0x4, R116 ;  /* 0x0000000406667825 */ /* 0x000fc800078e0274 */
[----:B------:R-:W-:-:S04]  /*64010*/  IMAD.WIDE R104, R6, 0x4, R104 ;  /* 0x0000000406687825 */ /* 0x000fc800078e0268 */
[----:B------:R-:W-:Y:S01]  /*64020*/  IMAD.WIDE R106, R6, 0x4, R106 ;  /* 0x00000004066a7825 */ /* 0x000fe200078e026a */
[----:B------:R-:W-:Y:S04]  /*64030*/  LDGSTS.E [R111+-0x7d400], desc[UR60][R100.64], P0 ;  /* 0x82c00000646f7fae */ /* 0x000fe8000812187c */
[----:B------:R1:W-:Y:S04]  /*64040*/  LDGSTS.E [R110+-0x7d000], desc[UR60][R102.64], P0 ;  /* 0x83000000666e7fae */ /* 0x0003e8000812187c */
[----:B------:R-:W-:Y:S04]  /*64050*/  LDGSTS.E [R109+-0x7cc00], desc[UR60][R104.64], P0 ;  /* 0x83400000686d7fae */ /* 0x000fe8000812187c */
[----:B------:R4:W-:Y:S01]  /*64060*/  LDGSTS.E [R108+-0x7c800], desc[UR60][R106.64], P0 ;  /* 0x838000006a6c7fae */ /* 0x0009e2000812187c */
[C---:B------:R-:W-:Y:S01]  /*64070*/  IADD3 R119, R244.reuse, 0x300000, RZ ;  /* 0x00300000f4777810 */ /* 0x040fe20007ffe0ff */
[C---:B------:R-:W-:Y:S01]  /*64080*/  VIADD R118, R244.reuse, 0x300000 ;  /* 0x00300000f4767836 */ /* 0x040fe20000000000 */
[----:B------:R-:W-:Y:S01]  /*64090*/  IADD3 R117, R244, 0x300000, RZ ;  /* 0x00300000f4757810 */ /* 0x000fe20007ffe0ff */
[----:B------:R-:W-:-:S04]  /*640a0*/  IMAD.WIDE R112, R6, 0x4, R112 ;  /* 0x0000000406707825 */ /* 0x000fc800078e0270 */
[----:B------:R-:W-:Y:S02]  /*640b0*/  VIADD R116, R244, 0x300000 ;  /* 0x00300000f4747836 */ /* 0x000fe40000000000 */
[----:B------:R-:W-:-:S04]  /*640c0*/  IMAD.WIDE R114, R6, 0x4, R114 ;  /* 0x0000000406727825 */ /* 0x000fc800078e0272 */
[----:B-1----:R-:W-:-:S04]  /*640d0*/  IMAD.WIDE R110, R6, 0x4, R124 ;  /* 0x00000004066e7825 */ /* 0x002fc800078e027c */
[----:B----4-:R-:W-:Y:S01]  /*640e0*/  IMAD.WIDE R108, R6, 0x4, R126 ;  /* 0x00000004066c7825 */ /* 0x010fe200078e027e */
[----:B------:R-:W-:-:S04]  /*640f0*/  IADD3 R127, R244, 0x300000, RZ ;  /* 0x00300000f47f7810 */ /* 0x000fc80007ffe0ff */
[----:B------:R-:W-:Y:S04]  /*64100*/  LDGSTS.E [R119+-0x7c400], desc[UR60][R108.64], P0 ;  /* 0x83c000006c777fae */ /* 0x000fe8000812187c */
[----:B------:R1:W-:Y:S04]  /*64110*/  LDGSTS.E [R118+-0x7c000], desc[UR60][R110.64], P0 ;  /* 0x840000006e767fae */ /* 0x0003e8000812187c */
[----:B------:R-:W-:Y:S04]  /*64120*/  LDGSTS.E [R117+-0x7bc00], desc[UR60][R112.64], P0 ;  /* 0x8440000070757fae */ /* 0x000fe8000812187c */
[----:B------:R4:W-:Y:S01]  /*64130*/  LDGSTS.E [R116+-0x7b800], desc[UR60][R114.64], P0 ;  /* 0x8480000072747fae */ /* 0x0009e2000812187c */
        /* <DEDUP_REMOVED lines=126> */
[C---:B----4-:R-:W-:Y:S02]  /*64920*/  IMAD.WIDE R196, R6.reuse, 0x4, R210 ;  /* 0x0000000406c47825 */ /* 0x050fe400078e02d2 */
[----:B------:R-:W4:Y:S04]  /*64930*/  LDL.LU.64 R210, [R1+0x23f0] ;  /* 0x0023f00001d27983 */ /* 0x000f280000300a00 */
[----:B------:R-:W-:Y:S04]  /*64940*/  LDGSTS.E [R207+-0x59400], desc[UR60][R196.64], P0 ;  /* 0xa6c00000c4cf7fae */ /* 0x000fe8000812187c */
[----:B------:R-:W-:Y:S04]  /*64950*/  LDGSTS.E [R206+-0x59000], desc[UR60][R198.64], P0 ;  /* 0xa7000000c6ce7fae */ /* 0x000fe8000812187c */
[----:B------:R-:W-:Y:S04]  /*64960*/  LDGSTS.E [R205+-0x58c00], desc[UR60][R200.64], P0 ;  /* 0xa7400000c8cd7fae */ /* 0x000fe8000812187c */
[----:B------:R1:W-:Y:S02]  /*64970*/  LDGSTS.E [R204+-0x58800], desc[UR60][R202.64], P0 ;  /* 0xa7800000cacc7fae */ /* 0x0003e4000812187c */
[----:B-1----:R-:W-:-:S02]  /*64980*/  IMAD.WIDE R204, R6, 0x4, R54 ;  /* 0x0000000406cc7825 */ /* 0x002fc400078e0236 */
[----:B------:R-:W4:Y:S02]  /*64990*/  LDL.LU.64 R54, [R1+0x1d88] ;  /* 0x001d880001367983 */ /* 0x000f240000300a00 */
[C---:B---3--:R-:W-:Y:S02]  /*649a0*/  IMAD.WIDE R62, R6.reuse, 0x4, R58 ;  /* 0x00000004063e7825 */ /* 0x048fe400078e023a */
[----:B------:R-:W3:Y:S02]  /*649b0*/  LDL.LU.64 R58, [R1+0x1d80] ;  /* 0x001d8000013a7983 */ /* 0x000ee40000300a00 */
[C---:B------:R-:W-:Y:S02]  /*649c0*/  IMAD.WIDE R60, R6.reuse, 0x4, R56 ;  /* 0x00000004063c7825 */ /* 0x040fe400078e0238 */
[----:B------:R-:W3:Y:S04]  /*649d0*/  LDL.LU.64 R56, [R1+0x1d78] ;  /* 0x001d780001387983 */ /* 0x000ee80000300a00 */
[----:B------:R1:W-:Y:S01]  /*649e0*/  STL.64 [R1+0x29a8], R62 ;  /* 0x0029a83e01007387 */ /* 0x0003e20000100a00 */
[----:B--2---:R-:W-:-:S03]  /*649f0*/  IMAD.WIDE R10, R6, 0x4, R218 ;  /* 0x00000004060a7825 */ /* 0x004fc600078e02da */
[----:B------:R2:W-:Y:S04]  /*64a00*/  STL.64 [R1+0x2970], R60 ;  /* 0x0029703c01007387 */ /* 0x0005e80000100a00 */
[----:B------:R-:W3:Y:S01]  /*64a10*/  LDL.LU.64 R218, [R1+0x1d70] ;  /* 0x001d700001da7983 */ /* 0x000ee20000300a00 */
[----:B------:R-:W-:Y:S01]  /*64a20*/  IADD3 R209, R244, 0x300000, RZ ;  /* 0x00300000f4d17810 */ /* 0x000fe20007ffe0ff */
[C---:B------:R-:W-:Y:S01]  /*64a30*/  VIADD R208, R245.reuse, 0x300000 ;  /* 0x00300000f5d07836 */ /* 0x040fe20000000000 */
[----:B------:R-:W-:Y:S01]  /*64a40*/  IADD3 R207, R245, 0x300000, RZ ;  /* 0x00300000f5cf7810 */ /* 0x000fe20007ffe0ff */
[----:B------:R4:W-:Y:S01]  /*64a50*/  STL.64 [R1+0x2938], R10 ;  /* 0x0029380a01007387 */ /* 0x0009e20000100a00 */
[----:B------:R-:W-:-:S03]  /*64a60*/  IMAD.WIDE R64, R6, 0x4, R216 ;  /* 0x0000000406407825 */ /* 0x000fc600078e02d8 */
[----:B------:R-:W-:Y:S04]  /*64a70*/  LDGSTS.E [R209+-0x58400], desc[UR60][R204.64], P0 ;  /* 0xa7c00000ccd17fae */ /* 0x000fe8000812187c */
[----:B------:R-:W3:Y:S04]  /*64a80*/  LDL.LU.64 R216, [R1+0x1d68] ;  /* 0x001d680001d87983 */ /* 0x000ee80000300a00 */
[----:B------:R1:W-:Y:S04]  /*64a90*/  LDGSTS.E [R208+-0x7ff80], desc[UR60][R62.64], P0 ;  /* 0x800800003ed07fae */ /* 0x0003e8000812187c */
[----:B------:R2:W-:Y:S01]  /*64aa0*/  LDGSTS.E [R207+-0x7fb80], desc[UR60][R60.64], P0 ;  /* 0x804800003ccf7fae */ /* 0x0005e2000812187c */
[----:B------:R-:W-:-:S05]  /*64ab0*/  VIADD R206, R245, 0x300000 ;  /* 0x00300000f5ce7836 */ /* 0x000fca0000000000 */
[----:B------:R4:W-:Y:S01]  /*64ac0*/  LDGSTS.E [R206+-0x7f780], desc[UR60][R10.64], P0 ;  /* 0x808800000ace7fae */ /* 0x0009e2000812187c */
[----:B-1----:R-:W-:-:S04]  /*64ad0*/  IMAD.WIDE R62, R6, 0x4, R214 ;  /* 0x00000004063e7825 */ /* 0x002fc800078e02d6 */
[----:B--2---:R-:W-:Y:S01]  /*64ae0*/  IMAD.WIDE R60, R6, 0x4, R212 ;  /* 0x00000004063c7825 */ /* 0x004fe200078e02d4 */
[----:B------:R-:W2:Y:S04]  /*64af0*/  LDL.LU.64 R214, [R1+0x1d60] ;  /* 0x001d600001d67983 */ /* 0x000ea80000300a00 */
[----:B------:R1:W-:Y:S04]  /*64b00*/  STL.64 [R1+0x2900], R64 ;  /* 0x0029004001007387 */ /* 0x0003e80000100a00 */
[----:B------:R-:W2:Y:S01]  /*64b10*/  LDL.LU.64 R212, [R1+0x1d58] ;  /* 0x001d580001d47983 */ /* 0x000ea20000300a00 */
[----:B------:R-:W-:-:S03]  /*64b20*/  IADD3 R209, R245, 0x300000, RZ ;  /* 0x00300000f5d17810 */ /* 0x000fc60007ffe0ff */
[----:B------:R3:W-:Y:S04]  /*64b30*/  STL.64 [R1+0x28c8], R62 ;  /* 0x0028c83e01007387 */ /* 0x0007e80000100a00 */
[----:B------:R3:W-:Y:S04]  /*64b40*/  STL.64 [R1+0x2890], R60 ;  /* 0x0028903c01007387 */ /* 0x0007e80000100a00 */
[----:B------:R1:W-:Y:S04]  /*64b50*/  LDGSTS.E [R209+-0x7f380], desc[UR60][R64.64], P0 ;  /* 0x80c8000040d17fae */ /* 0x0003e8000812187c */
[----:B------:R3:W-:Y:S04]  /*64b60*/  LDGSTS.E [R208+-0x7ef80], desc[UR60][R62.64], P0 ;  /* 0x810800003ed07fae */ /* 0x0007e8000812187c */
[----:B------:R3:W-:Y:S01]  /*64b70*/  LDGSTS.E [R207+-0x7eb80], desc[UR60][R60.64], P0 ;  /* 0x814800003ccf7fae */ /* 0x0007e2000812187c */
[----:B----4-:R-:W-:-:S03]  /*64b80*/  IMAD.WIDE R10, R6, 0x4, R210 ;  /* 0x00000004060a7825 */ /* 0x010fc600078e02d2 */
[----:B------:R-:W4:Y:S04]  /*64b90*/  LDL.LU.64 R210, [R1+0x1d50] ;  /* 0x001d500001d27983 */ /* 0x000f280000300a00 */
[----:B------:R3:W-:Y:S04]  /*64ba0*/  STL.64 [R1+0x2858], R10 ;  /* 0x0028580a01007387 */ /* 0x0007e80000100a00 */
[----:B------:R3:W-:Y:S01]  /*64bb0*/  LDGSTS.E [R206+-0x7e780], desc[UR60][R10.64], P0 ;  /* 0x818800000ace7fae */ /* 0x0007e2000812187c */
[----:B-1----:R-:W-:-:S03]  /*64bc0*/  IMAD.WIDE R64, R6, 0x4, R54 ;  /* 0x0000000406407825 */ /* 0x002fc600078e0236 */
[----:B------:R-:W4:Y:S01]  /*64bd0*/  LDL.LU.64 R54, [R1+0x1d48] ;  /* 0x001d480001367983 */ /* 0x000f220000300a00 */
[----:B---3--:R-:W-:-:S03]  /*64be0*/  IMAD.WIDE R62, R6, 0x4, R58 ;  /* 0x00000004063e7825 */ /* 0x008fc600078e023a */
[----:B------:R-:W3:Y:S04]  /*64bf0*/  LDL.LU.64 R58, [R1+0x1d40] ;  /* 0x001d4000013a7983 */ /* 0x000ee80000300a00 */
[----:B------:R1:W-:Y:S01]  /*64c00*/  STL.64 [R1+0x2820], R64 ;  /* 0x0028204001007387 */ /* 0x0003e20000100a00 */
[----:B------:R-:W-:-:S04]  /*64c10*/  IMAD.WIDE R60, R6, 0x4, R56 ;  /* 0x00000004063c7825 */ /* 0x000fc800078e0238 */
[C---:B------:R-:W-:Y:S01]  /*64c20*/  IMAD.WIDE R10, R6.reuse, 0x4, R218 ;  /* 0x00000004060a7825 */ /* 0x040fe200078e02da */
[----:B------:R-:W3:Y:S04]  /*64c30*/  LDL.LU.64 R56, [R1+0x1d38] ;  /* 0x001d380001387983 */ /* 0x000ee80000300a00 */
[----:B------:R2:W-:Y:S04]  /*64c40*/  STL.64 [R1+0x27e8], R62 ;  /* 0x0027e83e01007387 */ /* 0x0005e80000100a00 */
[----:B------:R2:W-:Y:S04]  /*64c50*/  STL.64 [R1+0x27b0], R60 ;  /* 0x0027b03c01007387 */ /* 0x0005e80000100a00 */
[----:B------:R-:W3:Y:S04]  /*64c60*/  LDL.LU.64 R218, [R1+0x1d30] ;  /* 0x001d300001da7983 */ /* 0x000ee80000300a00 */
[----:B------:R1:W-:Y:S04]  /*64c70*/  LDGSTS.E [R209+-0x7e380], desc[UR60][R64.64], P0 ;  /* 0x81c8000040d17fae */ /* 0x0003e8000812187c */
[----:B------:R4:W-:Y:S04]  /*64c80*/  STL.64 [R1+0x2778], R10 ;  /* 0x0027780a01007387 */ /* 0x0009e80000100a00 */
[----:B------:R2:W-:Y:S04]  /*64c90*/  LDGSTS.E [R208+-0x7df80], desc[UR60][R62.64], P0 ;  /* 0x820800003ed07fae */ /* 0x0005e8000812187c */
[----:B------:R2:W-:Y:S04]  /*64ca0*/  LDGSTS.E [R207+-0x7db80], desc[UR60][R60.64], P0 ;  /* 0x824800003ccf7fae */ /* 0x0005e8000812187c */
[----:B------:R4:W-:Y:S01]  /*64cb0*/  LDGSTS.E [R206+-0x7d780], desc[UR60][R10.64], P0 ;  /* 0x828800000ace7fae */ /* 0x0009e2000812187c */
[----:B-1----:R-:W-:-:S03]  /*64cc0*/  IMAD.WIDE R64, R6, 0x4, R216 ;  /* 0x0000000406407825 */ /* 0x002fc600078e02d8 */
[----:B------:R-:W3:Y:S04]  /*64cd0*/  LDL.LU.64 R216, [R1+0x1d28] ;  /* 0x001d280001d87983 */ /* 0x000ee80000300a00 */
[----:B------:R1:W-:Y:S01]  /*64ce0*/  LDGSTS.E [R209+-0x7d380], desc[UR60][R64.64], P0 ;  /* 0x82c8000040d17fae */ /* 0x0003e2000812187c */
[----:B--2---:R-:W-:-:S04]  /*64cf0*/  IMAD.WIDE R62, R6, 0x4, R214 ;  /* 0x00000004063e7825 */ /* 0x004fc800078e02d6 */
[C---:B------:R-:W-:Y:S01]  /*64d00*/  IMAD.WIDE R60, R6.reuse, 0x4, R212 ;  /* 0x00000004063c7825 */ /* 0x040fe200078e02d4 */
[----:B------:R-:W2:Y:S04]  /*64d10*/  LDL.LU.64 R214, [R1+0x1d20] ;  /* 0x001d200001d67983 */ /* 0x000ea80000300a00 */
[----:B------:R1:W-:Y:S04]  /*64d20*/  STL.64 [R1+0x2740], R64 ;  /* 0x0027404001007387 */ /* 0x0003e80000100a00 */
[----:B------:R-:W2:Y:S04]  /*64d30*/  LDL.LU.64 R212, [R1+0x1d18] ;  /* 0x001d180001d47983 */ /* 0x000ea80000300a00 */
[----:B------:R3:W-:Y:S04]  /*64d40*/  STL.64 [R1+0x2708], R62 ;  /* 0x0027083e01007387 */ /* 0x0007e80000100a00 */
[----:B------:R3:W-:Y:S04]  /*64d50*/  STL.64 [R1+0x26d0], R60 ;  /* 0x0026d03c01007387 */ /* 0x0007e80000100a00 */
        /* <DEDUP_REMOVED lines=114> */
[----:B------:R2:W-:Y:S04]  /*65480*/  LDGSTS.E [R208+-0x5df80], desc[UR60][R62.64], P0 ;  /* 0xa20800003ed07fae */ /* 0x0005e8000812187c */
[----:B------:R4:W-:Y:S04]  /*65490*/  STL.64 [R1+0x2078], R10 ;  /* 0x0020780a01007387 */ /* 0x0009e80000100a00 */
        /* <DEDUP_REMOVED lines=10> */
[----:B------:R-:W-:Y:S04]  /*65540*/  STL.64 [R1+0x2008], R62 ;  /* 0x0020083e01007387 */ /* 0x000fe80000100a00 */
[----:B------:R3:W-:Y:S04]  /*65550*/  STL.64 [R1+0x1fd0], R60 ;  /* 0x001fd03c01007387 */ /* 0x0007e80000100a00 */
[----:B------:R-:W-:Y:S04]  /*65560*/  LDGSTS.E [R208+-0x5cf80], desc[UR60][R62.64], P0 ;  /* 0xa30800003ed07fae */ /* 0x000fe8000812187c */
        /* <DEDUP_REMOVED lines=9> */
[----:B------:R-:W-:Y:S01]  /*65600*/  STL.64 [R1+0x1f60], R64 ;  /* 0x001f604001007387 */ /* 0x000fe20000100a00 */
[----:B------:R-:W-:-:S04]  /*65610*/  IMAD.WIDE R58, R6, 0x4, R56 ;  /* 0x00000004063a7825 */ /* 0x000fc800078e0238 */
[C---:B------:R-:W-:Y:S01]  /*65620*/  IMAD.WIDE R10, R6.reuse, 0x4, R218 ;  /* 0x00000004060a7825 */ /* 0x040fe200078e02da */
[----:B------:R-:W3:Y:S04]  /*65630*/  LDL.LU.64 R56, [R1+0x1be8] ;  /* 0x001be80001387983 */ /* 0x000ee80000300a00 */
[----:B------:R1:W-:Y:S04]  /*65640*/  STL.64 [R1+0x1f28], R60 ;  /* 0x001f283c01007387 */ /* 0x0003e80000100a00 */
[----:B------:R1:W-:Y:S04]  /*65650*/  STL.64 [R1+0x1ef0], R58 ;  /* 0x001ef03a01007387 */ /* 0x0003e80000100a00 */
[----:B------:R-:W3:Y:S04]  /*65660*/  LDL.LU.64 R218, [R1+0x1be0] ;  /* 0x001be00001da7983 */ /* 0x000ee80000300a00 */
[----:B------:R2:W-:Y:S04]  /*65670*/  LDGSTS.E [R209+-0x5c380], desc[UR60][R64.64], P0 ;  /* 0xa3c8000040d17fae */ /* 0x0005e8000812187c */
[----:B------:R-:W-:Y:S04]  /*65680*/  LDGSTS.E [R208+-0x5bf80], desc[UR60][R60.64], P0 ;  /* 0xa40800003cd07fae */ /* 0x000fe8000812187c */
[----:B------:R4:W-:Y:S04]  /*65690*/  STL.64 [R1+0x1eb8], R10 ;  /* 0x001eb80a01007387 */ /* 0x0009e80000100a00 */
[----:B------:R-:W-:Y:S04]  /*656a0*/  LDGSTS.E [R207+-0x5bb80], desc[UR60][R58.64], P0 ;  /* 0xa44800003acf7fae */ /* 0x000fe8000812187c */
[----:B------:R4:W-:Y:S04]  /*656b0*/  LDGSTS.E [R206+-0x5b780], desc[UR60][R10.64], P0 ;  /* 0xa48800000ace7fae */ /* 0x0009e8000812187c */
[----:B-1----:R-:W3:Y:S04]  /*656c0*/  LDL.LU.64 R60, [R1+0x1bd8] ;  /* 0x001bd800013c7983 */ /* 0x002ee80000300a00 */
[----:B------:R-:W3:Y:S01]  /*656d0*/  LDL.LU.64 R58, [R1+0x1bd0] ;  /* 0x001bd000013a7983 */ /* 0x000ee20000300a00 */
[----:B------:R-:W-:-:S04]  /*656e0*/  IMAD.WIDE R68, R6, 0x4, R216 ;  /* 0x0000000406447825 */ /* 0x000fc800078e02d8 */
[----:B--2---:R-:W-:-:S04]  /*656f0*/  IMAD.WIDE R66, R6, 0x4, R214 ;  /* 0x0000000406427825 */ /* 0x004fc800078e02d6 */
[C---:B------:R-:W-:Y:S01]  /*65700*/  IMAD.WIDE R64, R6.reuse, 0x4, R212 ;  /* 0x0000000406407825 */ /* 0x040fe200078e02d4 */
[----:B------:R-:W-:Y:S04]  /*65710*/  STL.64 [R1+0x7b0], R68 ;  /* 0x0007b04401007387 */ /* 0x000fe80000100a00 */
[----:B------:R-:W2:Y:S04]  /*65720*/  LDL.LU.64 R214, [R1+0x1bc8] ;  /* 0x001bc80001d67983 */ /* 0x000ea80000300a00 */
[----:B------:R-:W-:Y:S04]  /*65730*/  STL.64 [R1+0x780], R66 ;  /* 0x0007804201007387 */ /* 0x000fe80000100a00 */
[----:B------:R-:W-:Y:S04]  /*65740*/  LDGSTS.E [R209+-0x5b380], desc[UR60][R68.64], P0 ;  /* 0xa4c8000044d17fae */ /* 0x000fe8000812187c */
[----:B------:R1:W-:Y:S04]  /*65750*/  STL.64 [R1+0x750], R64 ;  /* 0x0007504001007387 */ /* 0x0003e80000100a00 */
[----:B------:R-:W2:Y:S04]  /*65760*/  LDL.LU.64 R216, [R1+0x1bc0] ;  /* 0x001bc00001d87983 */ /* 0x000ea80000300a00 */
[----:B------:R-:W-:Y:S04]  /*65770*/  LDGSTS.E [R208+-0x5af80], desc[UR60][R66.64], P0 ;  /* 0xa508000042d07fae */ /* 0x000fe8000812187c */
[----:B------:R1:W-:Y:S01]  /*65780*/  LDGSTS.E [R207+-0x5ab80], desc[UR60][R64.64], P0 ;  /* 0xa548000040cf7fae */ /* 0x0003e2000812187c */
[----:B----4-:R-:W-:-:S05]  /*65790*/  IMAD.WIDE R10, R6, 0x4, R210 ;  /* 0x00000004060a7825 */ /* 0x010fca00078e02d2 */
[----:B------:R3:W-:Y:S04]  /*657a0*/  STL.64 [R1+0x720], R10 ;  /* 0x0007200a01007387 */ /* 0x0007e80000100a00 */
[----:B------:R3:W-:Y:S01]  /*657b0*/  LDGSTS.E [R206+-0x5a780], desc[UR60][R10.64], P0 ;  /* 0xa58800000ace7fae */ /* 0x0007e2000812187c */
[----:B-1----:R-:W-:-:S03]  /*657c0*/  IMAD.WIDE R64, R6, 0x4, R54 ;  /* 0x0000000406407825 */ /* 0x002fc600078e0236 */
[----:B------:R-:W4:Y:S01]  /*657d0*/  LDL.LU.64 R54, [R1+0x1bb8] ;  /* 0x001bb80001367983 */ /* 0x000f220000300a00 */
[----:B---3--:R-:W-:-:S03]  /*657e0*/  IMAD.WIDE R10, R6, 0x4, R62 ;  /* 0x00000004060a7825 */ /* 0x008fc600078e023e */
[----:B------:R-:W3:Y:S04]  /*657f0*/  LDL.LU.64 R62, [R1+0x1bf0] ;  /* 0x001bf000013e7983 */ /* 0x000ee80000300a00 */
[----:B------:R1:W-:Y:S01]  /*65800*/  STL.64 [R1+0x6f0], R64 ;  /* 0x0006f04001007387 */ /* 0x0003e20000100a00 */
[----:B------:R-:W-:-:S03]  /*65810*/  IMAD.WIDE R206, R6, 0x4, R56 ;  /* 0x0000000406ce7825 */ /* 0x000fc600078e0238 */
[----:B------:R-:W3:Y:S01]  /*65820*/  LDL.LU.64 R56, [R1+0x1bb0] ;  /* 0x001bb00001387983 */ /* 0x000ee20000300a00 */
[C---:B------:R-:W-:Y:S01]  /*65830*/  VIADD R213, R245.reuse, 0x300000 ;  /* 0x00300000f5d57836 */ /* 0x040fe20000000000 */
[C---:B------:R-:W-:Y:S01]  /*65840*/  IADD3 R212, R245.reuse, 0x300000, RZ ;  /* 0x00300000f5d47810 */ /* 0x040fe20007ffe0ff */
[C---:B------:R-:W-:Y:S01]  /*65850*/  VIADD R211, R245.reuse, 0x300000 ;  /* 0x00300000f5d37836 */ /* 0x040fe20000000000 */
[----:B------:R-:W-:Y:S01]  /*65860*/  IADD3 R210, R245, 0x300000, RZ ;  /* 0x00300000f5d27810 */ /* 0x000fe20007ffe0ff */
[C---:B------:R-:W-:Y:S01]  /*65870*/  IMAD.WIDE R208, R6.reuse, 0x4, R218 ;  /* 0x0000000406d07825 */ /* 0x040fe200078e02da */
[----:B------:R1:W-:Y:S04]  /*65880*/  STL.64 [R1+0x6c0], R10 ;  /* 0x0006c00a01007387 */ /* 0x0003e80000100a00 */
[----:B------:R-:W-:Y:S04]  /*65890*/  LDGSTS.E [R213+-0x5a380], desc[UR60][R64.64], P0 ;  /* 0xa5c8000040d57fae */ /* 0x000fe8000812187c */
[----:B------:R-:W3:Y:S04]  /*658a0*/  LDL.LU.64 R72, [R1+0x1ba8] ;  /* 0x001ba80001487983 */ /* 0x000ee80000300a00 */
[----:B------:R-:W-:Y:S04]  /*658b0*/  LDGSTS.E [R212+-0x59f80], desc[UR60][R10.64], P0 ;  /* 0xa60800000ad47fae */ /* 0x000fe8000812187c */
[----:B------:R-:W-:Y:S04]  /*658c0*/  LDGSTS.E [R211+-0x59b80], desc[UR60][R206.64], P0 ;  /* 0xa6480000ced37fae */ /* 0x000fe8000812187c */
[----:B------:R1:W-:Y:S02]  /*658d0*/  LDGSTS.E [R210+-0x59780], desc[UR60][R208.64], P0 ;  /* 0xa6880000d0d27fae */ /* 0x0003e4000812187c */
[----:B-1----:R-:W-:-:S02]  /*658e0*/  IMAD.WIDE R210, R6, 0x4, R60 ;  /* 0x0000000406d27825 */ /* 0x002fc400078e023c */
[----:B------:R-:W3:Y:S02]  /*658f0*/  LDL.LU.64 R60, [R1+0x1ba0] ;  /* 0x001ba000013c7983 */ /* 0x000ee40000300a00 */
[----:B------:R-:W-:Y:S02]  /*65900*/  IMAD.WIDE R212, R6, 0x4, R58 ;  /* 0x0000000406d47825 */ /* 0x000fe400078e023a */
[----:B------:R-:W3:Y:S04]  /*65910*/  LDL.LU.64 R58, [R1+0x1b98] ;  /* 0x001b9800013a7983 */ /* 0x000ee80000300a00 */
[----:B------:R-:W3:Y:S01]  /*65920*/  LDL.LU.64 R64, [R1+0x1b90] ;  /* 0x001b900001407983 */ /* 0x000ee20000300a00 */
[C---:B------:R-:W-:Y:S01]  /*65930*/  VIADD R10, R245.reuse, 0x300000 ;  /* 0x00300000f50a7836 */ /* 0x040fe20000000000 */
[C---:B------:R-:W-:Y:S01]  /*65940*/  IADD3 R252, R245.reuse, 0x300000, RZ ;  /* 0x00300000f5fc7810 */ /* 0x040fe20007ffe0ff */
[----:B------:R-:W-:-:S02]  /*65950*/  VIADD R219, R245, 0x300000 ;  /* 0x00300000f5db7836 */ /* 0x000fc40000000000 */
[----:B--2---:R-:W-:Y:S01]  /*65960*/  IMAD.WIDE R214, R6, 0x4, R214 ;  /* 0x0000000406d67825 */ /* 0x004fe200078e02d6 */
[----:B------:R-:W-:-:S03]  /*65970*/  IADD3 R218, R245, 0x300000, RZ ;  /* 0x00300000f5da7810 */ /* 0x000fc60007ffe0ff */
[C---:B------:R-:W-:Y:S01]  /*65980*/  IMAD.WIDE R216, R6.reuse, 0x4, R216 ;  /* 0x0000000406d87825 */ /* 0x040fe200078e02d8 */
[----:B------:R-:W-:Y:S04]  /*65990*/  LDGSTS.E [R10+-0x59380], desc[UR60][R210.64], P0 ;  /* 0xa6c80000d20a7fae */ /* 0x000fe8000812187c */
[----:B------:R-:W2:Y:S04]  /*659a0*/  LDL.LU.64 R76, [R1+0x1b88] ;  /* 0x001b8800014c7983 */ /* 0x000ea80000300a00 */
[----:B------:R-:W-:Y:S04]  /*659b0*/  LDGSTS.E [R252+-0x58f80], desc[UR60][R212.64], P0 ;  /* 0xa7080000d4fc7fae */ /* 0x000fe8000812187c */
[----:B------:R-:W-:Y:S04]  /*659c0*/  LDGSTS.E [R219+-0x58b80], desc[UR60][R214.64], P0 ;  /* 0xa7480000d6db7fae */ /* 0x000fe8000812187c */
[----:B------:R4:W-:Y:S02]  /*659d0*/  LDGSTS.E [R218+-0x58780], desc[UR60][R216.64], P0 ;  /* 0xa7880000d8da7fae */ /* 0x0009e4000812187c */
[----:B----4-:R-:W-:-:S02]  /*659e0*/  IMAD.WIDE R218, R6, 0x4, R54 ;  /* 0x0000000406da7825 */ /* 0x010fc400078e0236 */
[----:B------:R-:W4:Y:S02]  /*659f0*/  LDL.LU.64 R54, [R1+0x1b80] ;  /* 0x001b800001367983 */ /* 0x000f240000300a00 */
[C---:B---3--:R-:W-:Y:S02]  /*65a00*/  IMAD.WIDE R70, R6.reuse, 0x4, R62 ;  /* 0x0000000406467825 */ /* 0x048fe400078e023e */
[----:B------:R-:W3:Y:S02]  /*65a10*/  LDL.LU.64 R62, [R1+0x1b78] ;  /* 0x001b7800013e7983 */ /* 0x000ee40000300a00 */
[----:B------:R-:W-:Y:S02]  /*65a20*/  IMAD.WIDE R66, R6, 0x4, R56 ;  /* 0x0000000406427825 */ /* 0x000fe400078e0238 */
[----:B------:R-:W3:Y:S04]  /*65a30*/  LDL.LU.64 R56, [R1+0x1b70] ;  /* 0x001b700001387983 */ /* 0x000ee80000300a00 */
[----:B------:R1:W-:Y:S04]  /*65a40*/  STL.64 [R1+0x29a0], R70 ;  /* 0x0029a04601007387 */ /* 0x0003e80000100a00 */
[----:B------:R1:W-:Y:S01]  /*65a50*/  STL.64 [R1+0x2968], R66 ;  /* 0x0029684201007387 */ /* 0x0003e20000100a00 */
[----:B------:R-:W-:-:S03]  /*65a60*/  VIADD R69, R245, 0x300000 ;  /* 0x00300000f5457836 */ /* 0x000fc60000000000 */
[----:B------:R-:W3:Y:S01]  /*65a70*/  LDL.LU.64 R74, [R1+0x1b68] ;  /* 0x001b6800014a7983 */ /* 0x000ee20000300a00 */
[----:B------:R-:W-:Y:S01]  /*65a80*/  IADD3 R68, R246, 0x300000, RZ ;  /* 0x00300000f6447810 */ /* 0x000fe20007ffe0ff */
[----:B------:R-:W-:-:S04]  /*65a90*/  IMAD.WIDE R10, R6, 0x4, R72 ;  /* 0x00000004060a7825 */ /* 0x000fc800078e0248 */
[----:B------:R-:W-:Y:S01]  /*65aa0*/  VIADD R15, R246, 0x300000 ;  /* 0x00300000f60f7836 */ /* 0x000fe20000000000 */
[----:B------:R-:W-:Y:S04]  /*65ab0*/  LDGSTS.E [R69+-0x58380], desc[UR60][R218.64], P0 ;  /* 0xa7c80000da457fae */ /* 0x000fe8000812187c */
[----:B------:R2:W-:Y:S04]  /*65ac0*/  STL.64 [R1+0x2930], R10 ;  /* 0x0029300a01007387 */ /* 0x0005e80000100a00 */
[----:B------:R1:W-:Y:S04]  /*65ad0*/  LDGSTS.E [R68+-0x7ff00], desc[UR60][R70.64], P0 ;  /* 0x8010000046447fae */ /* 0x0003e8000812187c */
[----:B------:R1:W-:Y:S01]  /*65ae0*/  LDGSTS.E [R15+-0x7fb00], desc[UR60][R66.64], P0 ;  /* 0x80500000420f7fae */ /* 0x0003e2000812187c */
[----:B------:R-:W-:-:S03]  /*65af0*/  IMAD.WIDE R72, R6, 0x4, R60 ;  /* 0x0000000406487825 */ /* 0x000fc600078e023c */
[----:B------:R-:W3:Y:S01]  /*65b00*/  LDL.LU.64 R60, [R1+0x1b60] ;  /* 0x001b6000013c7983 */ /* 0x000ee20000300a00 */
[----:B-1----:R-:W-:-:S03]  /*65b10*/  IMAD.WIDE R70, R6, 0x4, R58 ;  /* 0x0000000406467825 */ /* 0x002fc600078e023a */
[----:B------:R-:W3:Y:S04]  /*65b20*/  LDL.LU.64 R58, [R1+0x1b58] ;  /* 0x001b5800013a7983 */ /* 0x000ee80000300a00 */
[----:B------:R4:W-:Y:S01]  /*65b30*/  STL.64 [R1+0x28f8], R72 ;  /* 0x0028f84801007387 */ /* 0x0009e20000100a00 */
[----:B------:R-:W-:-:S03]  /*65b40*/  IMAD.WIDE R66, R6, 0x4, R64 ;  /* 0x0000000406427825 */ /* 0x000fc600078e0240 */
[----:B------:R-:W3:Y:S01]  /*65b50*/  LDL.LU.64 R64, [R1+0x1b50] ;  /* 0x001b500001407983 */ /* 0x000ee20000300a00 */
[C---:B------:R-:W-:Y:S01]  /*65b60*/  IADD3 R252, R246.reuse, 0x300000, RZ ;  /* 0x00300000f6fc7810 */ /* 0x040fe20007ffe0ff */
[----:B------:R-:W-:Y:S02]  /*65b70*/  VIADD R69, R246, 0x300000 ;  /* 0x00300000f6457836 */ /* 0x000fe40000000000 */
[----:B------:R3:W-:Y:S04]  /*65b80*/  STL.64 [R1+0x28c0], R70 ;  /* 0x0028c04601007387 */ /* 0x0007e80000100a00 */
[----:B------:R1:W-:Y:S04]  /*65b90*/  STL.64 [R1+0x2888], R66 ;  /* 0x0028884201007387 */ /* 0x0003e80000100a00 */
[----:B------:R2:W-:Y:S04]  /*65ba0*/  LDGSTS.E [R252+-0x7f700], desc[UR60][R10.64], P0 ;  /* 0x809000000afc7fae */ /* 0x0005e8000812187c */
[----:B------:R4:W-:Y:S04]  /*65bb0*/  LDGSTS.E [R69+-0x7f300], desc[UR60][R72.64], P0 ;  /* 0x80d0000048457fae */ /* 0x0009e8000812187c */
[----:B------:R3:W-:Y:S04]  /*65bc0*/  LDGSTS.E [R68+-0x7ef00], desc[UR60][R70.64], P0 ;  /* 0x8110000046447fae */ /* 0x0007e8000812187c */
[----:B------:R1:W-:Y:S01]  /*65bd0*/  LDGSTS.E [R15+-0x7eb00], desc[UR60][R66.64], P0 ;  /* 0x81500000420f7fae */ /* 0x0003e2000812187c */
[----:B--2---:R-:W-:-:S03]  /*65be0*/  IMAD.WIDE R10, R6, 0x4, R76 ;  /* 0x00000004060a7825 */ /* 0x004fc600078e024c */
[----:B------:R-:W2:Y:S04]  /*65bf0*/  LDL.LU.64 R76, [R1+0x1b48] ;  /* 0x001b4800014c7983 */ /* 0x000ea80000300a00 */
[----:B------:R1:W-:Y:S04]  /*65c00*/  STL.64 [R1+0x2850], R10 ;  /* 0x0028500a01007387 */ /* 0x0003e80000100a00 */
[----:B------:R1:W-:Y:S01]  /*65c10*/  LDGSTS.E [R252+-0x7e700], desc[UR60][R10.64], P0 ;  /* 0x819000000afc7fae */ /* 0x0003e2000812187c */
[----:B----4-:R-:W-:-:S03]  /*65c20*/  IMAD.WIDE R72, R6, 0x4, R54 ;  /* 0x0000000406487825 */ /* 0x010fc600078e0236 */
[----:B------:R-:W4:Y:S01]  /*65c30*/  LDL.LU.64 R54, [R1+0x1b40] ;  /* 0x001b400001367983 */ /* 0x000f220000300a00 */
[----:B---3--:R-:W-:-:S03]  /*65c40*/  IMAD.WIDE R70, R6, 0x4, R62 ;  /* 0x0000000406467825 */ /* 0x008fc600078e023e */
[----:B------:R-:W3:Y:S04]  /*65c50*/  LDL.LU.64 R62, [R1+0x1b38] ;  /* 0x001b3800013e7983 */ /* 0x000ee80000300a00 */
[----:B------:R1:W-:Y:S02]  /*65c60*/  STL.64 [R1+0x2818], R72 ;  /* 0x0028184801007387 */ /* 0x0003e40000100a00 */
[----:B-1----:R-:W-:-:S04]  /*65c70*/  IMAD.WIDE R66, R6, 0x4, R56 ;  /* 0x0000000406427825 */ /* 0x002fc800078e0238 */
        /* <DEDUP_REMOVED lines=11> */
[----:B------:R-:W3:Y:S01]  /*65d30*/  LDL.LU.64 R60, [R1+0x1b20] ;  /* 0x001b2000013c7983 */ /* 0x000ee20000300a00 */
[----:B------:R-:W-:-:S03]  /*65d40*/  IMAD.WIDE R70, R6, 0x4, R58 ;  /* 0x0000000406467825 */ /* 0x000fc600078e023a */
[----:B------:R-:W3:Y:S04]  /*65d50*/  LDL.LU.64 R58, [R1+0x1b18] ;  /* 0x001b1800013a7983 */ /* 0x000ee80000300a00 */
[----:B------:R4:W-:Y:S01]  /*65d60*/  STL.64 [R1+0x2738], R72 ;  /* 0x0027384801007387 */ /* 0x0009e20000100a00 */
[----:B------:R-:W-:-:S03]  /*65d70*/  IMAD.WIDE R66, R6, 0x4, R64 ;  /* 0x0000000406427825 */ /* 0x000fc600078e0240 */
[----:B------:R4:W-:Y:S04]  /*65d80*/  LDGSTS.E [R69+-0x7d300], desc[UR60][R72.64], P0 ;  /* 0x82d0000048457fae */ /* 0x0009e8000812187c */
[----:B------:R-:W3:Y:S04]  /*65d90*/  LDL.LU.64 R64, [R1+0x1b10] ;  /* 0x001b100001407983 */ /* 0x000ee80000300a00 */
[----:B------:R3:W-:Y:S04]  /*65da0*/  STL.64 [R1+0x2700], R70 ;  /* 0x0027004601007387 */ /* 0x0007e80000100a00 */
[----:B------:R1:W-:Y:S04]  /*65db0*/  STL.64 [R1+0x26c8], R66 ;  /* 0x0026c84201007387 */ /* 0x0003e80000100a00 */
        /* <DEDUP_REMOVED lines=204> */
[----:B------:R-:W-:Y:S01]  /*66a80*/  IMAD.WIDE R10, R6, 0x4, R74 ;  /* 0x00000004060a7825 */ /* 0x000fe200078e024a */
[----:B------:R-:W3:Y:S04]  /*66a90*/  LDL.LU.64 R56, [R1+0x1970] ;  /* 0x0019700001387983 */ /* 0x000ee80000300a00 */
[----:B------:R1:W-:Y:S04]  /*66aa0*/  STL.64 [R1+0x2998], R70 ;  /* 0x0029984601007387 */ /* 0x0003e80000100a00 */
[----:B------:R1:W-:Y:S04]  /*66ab0*/  STL.64 [R1+0x2960], R66 ;  /* 0x0029604201007387 */ /* 0x0003e80000100a00 */
[----:B------:R-:W3:Y:S01]  /*66ac0*/  LDL.LU.64 R74, [R1+0x1968] ;  /* 0x00196800014a7983 */ /* 0x000ee20000300a00 */
[C---:B------:R-:W-:Y:S01]  /*66ad0*/  IADD3 R68, R247.reuse, 0x300000, RZ ;  /* 0x00300000f7447810 */ /* 0x040fe20007ffe0ff */
[----:B------:R-:W-:-:S02]  /*66ae0*/  VIADD R15, R247, 0x300000 ;  /* 0x00300000f70f7836 */ /* 0x000fc40000000000 */
[----:B------:R1:W-:Y:S04]  /*66af0*/  LDGSTS.E [R69+-0x58300], desc[UR60][R72.64], P0 ;  /* 0xa7d0000048457fae */ /* 0x0003e8000812187c */
[----:B------:R2:W-:Y:S04]  /*66b00*/  STL.64 [R1+0x2928], R10 ;  /* 0x0029280a01007387 */ /* 0x0005e80000100a00 */
[----:B------:R1:W-:Y:S04]  /*66b10*/  LDGSTS.E [R68+-0x7fe80], desc[UR60][R70.64], P0 ;  /* 0x8018000046447fae */ /* 0x0003e8000812187c */
[----:B------:R1:W-:Y:S02]  /*66b20*/  LDGSTS.E [R15+-0x7fa80], desc[UR60][R66.64], P0 ;  /* 0x80580000420f7fae */ /* 0x0003e4000812187c */
[----:B-1----:R-:W-:-:S02]  /*66b30*/  IMAD.WIDE R72, R6, 0x4, R60 ;  /* 0x0000000406487825 */ /* 0x002fc400078e023c */
[----:B------:R-:W3:Y:S02]  /*66b40*/  LDL.LU.64 R60, [R1+0x1960] ;  /* 0x00196000013c7983 */ /* 0x000ee40000300a00 */
[C---:B------:R-:W-:Y:S02]  /*66b50*/  IMAD.WIDE R70, R6.reuse, 0x4, R58 ;  /* 0x0000000406467825 */ /* 0x040fe400078e023a */
        /* <DEDUP_REMOVED lines=954> */
[----:B------:R1:W-:Y:S01]  /*6a700*/  STL.64 [R1+0x1f70], R10 ;  /* 0x001f700a01007387 */ /* 0x0003e20000100a00 */
[----:B----4-:R-:W-:-:S04]  /*6a710*/  IMAD.WIDE R72, R6, 0x4, R54 ;  /* 0x0000000406487825 */ /* 0x010fc800078e0236 */
[C---:B---3--:R-:W-:Y:S01]  /*6a720*/  IMAD.WIDE R70, R6.reuse, 0x4, R62 ;  /* 0x0000000406467825 */ /* 0x048fe200078e023e */
[----:B------:R-:W3:Y:S04]  /*6a730*/  LDL.LU.64 R54, [R1+0x1170] ;  /* 0x0011700001367983 */ /* 0x000ee80000300a00 */
[----:B------:R-:W4:Y:S04]  /*6a740*/  LDL.LU.64 R62, [R1+0x1168] ;  /* 0x00116800013e7983 */ /* 0x000f280000300a00 */
[----:B------:R1:W-:Y:S01]  /*6a750*/  STL.64 [R1+0x1f38], R72 ;  /* 0x001f384801007387 */ /* 0x0003e20000100a00 */
[----:B------:R-:W-:Y:S01]  /*6a760*/  IMAD.WIDE R68, R6, 0x4, R56 ;  /* 0x0000000406447825 */ /* 0x000fe200078e0238 */
[----:B-1----:R-:W-:-:S02]  /*6a770*/  IADD3 R67, R250, 0x300000, RZ ;  /* 0x00300000fa437810 */ /* 0x002fc40007ffe0ff */
[----:B------:R-:W4:Y:S01]  /*6a780*/  LDL.LU.64 R56, [R1+0x1160] ;  /* 0x0011600001387983 */ /* 0x000f220000300a00 */
[----:B------:R-:W-:-:S03]  /*6a790*/  VIADD R66, R250, 0x300000 ;  /* 0x00300000fa427836 */ /* 0x000fc60000000000 */
[----:B------:R1:W-:Y:S04]  /*6a7a0*/  LDGSTS.E [R252+-0x5c500], desc[UR60][R10.64], P0 ;  /* 0xa3b000000afc7fae */ /* 0x0003e8000812187c */
[----:B------:R-:W-:Y:S04]  /*6a7b0*/  STL.64 [R1+0x1f00], R70 ;  /* 0x001f004601007387 */ /* 0x000fe80000100a00 */
[----:B------:R1:W-:Y:S04]  /*6a7c0*/  LDGSTS.E [R67+-0x5c100], desc[UR60][R72.64], P0 ;  /* 0xa3f0000048437fae */ /* 0x0003e8000812187c */
[----:B------:R1:W-:Y:S04]  /*6a7d0*/  STL.64 [R1+0x1ec8], R68 ;  /* 0x001ec84401007387 */ /* 0x0003e80000100a00 */
[----:B------:R-:W-:Y:S04]  /*6a7e0*/  LDGSTS.E [R66+-0x5bd00], desc[UR60][R70.64], P0 ;  /* 0xa430000046427fae */ /* 0x000fe8000812187c */
[----:B------:R1:W-:Y:S02]  /*6a7f0*/  LDGSTS.E [R15+-0x5b900], desc[UR60][R68.64], P0 ;  /* 0xa4700000440f7fae */ /* 0x0003e4000812187c */
[----:B-1----:R-:W-:-:S02]  /*6a800*/  IMAD.WIDE R10, R6, 0x4, R74 ;  /* 0x00000004060a7825 */ /* 0x002fc400078e024a */
[----:B------:R-:W4:Y:S04]  /*6a810*/  LDL.LU.64 R66, [R1+0x1158] ;  /* 0x0011580001427983 */ /* 0x000f280000300a00 */
[----:B------:R2:W-:Y:S01]  /*6a820*/  STL.64 [R1+0x1e90], R10 ;  /* 0x001e900a01007387 */ /* 0x0005e20000100a00 */
[----:B------:R-:W-:-:S04]  /*6a830*/  IMAD.WIDE R72, R6, 0x4, R58 ;  /* 0x0000000406487825 */ /* 0x000fc800078e023a */
[----:B------:R-:W-:-:S04]  /*6a840*/  IMAD.WIDE R74, R6, 0x4, R60 ;  /* 0x00000004064a7825 */ /* 0x000fc800078e023c */
[----:B------:R-:W-:Y:S01]  /*6a850*/  IMAD.WIDE R68, R6, 0x4, R64 ;  /* 0x0000000406447825 */ /* 0x000fe200078e0240 */
[----:B------:R-:W4:Y:S04]  /*6a860*/  LDL.LU.64 R60, [R1+0x1150] ;  /* 0x00115000013c7983 */ /* 0x000f280000300a00 */
[----:B------:R-:W4:Y:S04]  /*6a870*/  LDL.LU.64 R58, [R1+0x1148] ;  /* 0x00114800013a7983 */ /* 0x000f280000300a00 */
[----:B------:R3:W-:Y:S04]  /*6a880*/  STL.64 [R1+0x1e60], R74 ;  /* 0x001e604a01007387 */ /* 0x0007e80000100a00 */
[----:B------:R-:W4:Y:S01]  /*6a890*/  LDL.LU.64 R64, [R1+0x1140] ;  /* 0x0011400001407983 */ /* 0x000f220000300a00 */
[C---:B------:R-:W-:Y:S01]  /*6a8a0*/  IADD3 R71, R250.reuse, 0x300000, RZ ;  /* 0x00300000fa477810 */ /* 0x040fe20007ffe0ff */
[----:B------:R-:W-:-:S02]  /*6a8b0*/  VIADD R70, R250, 0x300000 ;  /* 0x00300000fa467836 */ /* 0x000fc40000000000 */
[----:B------:R2:W-:Y:S04]  /*6a8c0*/  LDGSTS.E [R252+-0x5b500], desc[UR60][R10.64], P0 ;  /* 0xa4b000000afc7fae */ /* 0x0005e8000812187c */
[----:B------:R-:W-:Y:S04]  /*6a8d0*/  STL.64 [R1+0x1e30], R72 ;  /* 0x001e304801007387 */ /* 0x000fe80000100a00 */
[----:B------:R3:W-:Y:S04]  /*6a8e0*/  LDGSTS.E [R71+-0x5b100], desc[UR60][R74.64], P0 ;  /* 0xa4f000004a477fae */ /* 0x0007e8000812187c */
[----:B------:R4:W-:Y:S04]  /*6a8f0*/  STL.64 [R1+0x1e00], R68 ;  /* 0x001e004401007387 */ /* 0x0009e80000100a00 */
[----:B------:R-:W-:Y:S04]  /*6a900*/  LDGSTS.E [R70+-0x5ad00], desc[UR60][R72.64], P0 ;  /* 0xa530000048467fae */ /* 0x000fe8000812187c */
[----:B------:R4:W-:Y:S01]  /*6a910*/  LDGSTS.E [R15+-0x5a900], desc[UR60][R68.64], P0 ;  /* 0xa5700000440f7fae */ /* 0x0009e2000812187c */
[----:B--2---:R-:W-:-:S03]  /*6a920*/  IMAD.WIDE R10, R6, 0x4, R76 ;  /* 0x00000004060a7825 */ /* 0x004fc600078e024c */
[----:B------:R-:W2:Y:S04]  /*6a930*/  LDL.LU.64 R70, [R1+0x1138] ;  /* 0x0011380001467983 */ /* 0x000ea80000300a00 */
[----:B------:R1:W-:Y:S04]  /*6a940*/  STL.64 [R1+0x1dd0], R10 ;  /* 0x001dd00a01007387 */ /* 0x0003e80000100a00 */
[----:B------:R1:W-:Y:S01]  /*6a950*/  LDGSTS.E [R252+-0x5a500], desc[UR60][R10.64], P0 ;  /* 0xa5b000000afc7fae */ /* 0x0003e2000812187c */
[----:B---3--:R-:W-:-:S03]  /*6a960*/  IMAD.WIDE R74, R6, 0x4, R54 ;  /* 0x00000004064a7825 */ /* 0x008fc600078e0236 */
[----:B------:R-:W3:Y:S01]  /*6a970*/  LDL.LU.64 R54, [R1+0x1130] ;  /* 0x0011300001367983 */ /* 0x000ee20000300a00 */
[----:B----4-:R-:W-:-:S03]  /*6a980*/  IMAD.WIDE R68, R6, 0x4, R62 ;  /* 0x0000000406447825 */ /* 0x010fc600078e023e */
[----:B------:R-:W4:Y:S04]  /*6a990*/  LDL.LU.64 R62, [R1+0x1128] ;  /* 0x00112800013e7983 */ /* 0x000f280000300a00 */
[----:B------:R-:W-:Y:S01]  /*6a9a0*/  STL.64 [R1+0x1da0], R74 ;  /* 0x001da04a01007387 */ /* 0x000fe20000100a00 */
[----:B------:R-:W-:Y:S01]  /*6a9b0*/  IMAD.WIDE R72, R6, 0x4, R56 ;  /* 0x0000000406487825 */ /* 0x000fe200078e0238 */
[C---:B-1----:R-:W-:Y:S02]  /*6a9c0*/  IADD3 R11, R250.reuse, 0x300000, RZ ;  /* 0x00300000fa0b7810 */ /* 0x042fe40007ffe0ff */
[----:B------:R-:W4:Y:S04]  /*6a9d0*/  LDL.LU.64 R56, [R1+0x1120] ;  /* 0x0011200001387983 */ /* 0x000f280000300a00 */
[----:B------:R1:W-:Y:S04]  /*6a9e0*/  STL.64 [R1+0x1d70], R68 ;  /* 0x001d704401007387 */ /* 0x0003e80000100a00 */
[----:B------:R1:W-:Y:S04]  /*6a9f0*/  LDGSTS.E [R15+-0x5a100], desc[UR60][R74.64], P0 ;  /* 0xa5f000004a0f7fae */ /* 0x0003e8000812187c */
[----:B------:R1:W-:Y:S04]  /*6aa00*/  STL.64 [R1+0x1d40], R72 ;  /* 0x001d404801007387 */ /* 0x0003e80000100a00 */
[----:B------:R-:W-:Y:S01]  /*6aa10*/  LDGSTS.E [R11+-0x59d00], desc[UR60][R68.64], P0 ;  /* 0xa6300000440b7fae */ /* 0x000fe2000812187c */
[----:B------:R-:W-:-:S05]  /*6aa20*/  VIADD R10, R250, 0x300000 ;  /* 0x00300000fa0a7836 */ /* 0x000fca0000000000 */
[----:B------:R1:W-:Y:S01]  /*6aa30*/  LDGSTS.E [R10+-0x59900], desc[UR60][R72.64], P0 ;  /* 0xa6700000480a7fae */ /* 0x0003e2000812187c */
[----:B------:R-:W-:-:S03]  /*6aa40*/  IMAD.WIDE R66, R6, 0x4, R66 ;  /* 0x0000000406427825 */ /* 0x000fc600078e0242 */
[----:B-1----:R-:W4:Y:S04]  /*6aa50*/  LDL.LU.64 R68, [R1+0x1118] ;  /* 0x0011180001447983 */ /* 0x002f280000300a00 */
[----:B------:R1:W-:Y:S04]  /*6aa60*/  STL.64 [R1+0x1d10], R66 ;  /* 0x001d104201007387 */ /* 0x0003e80000100a00 */
[----:B------:R1:W-:Y:S01]  /*6aa70*/  LDGSTS.E [R252+-0x59500], desc[UR60][R66.64], P0 ;  /* 0xa6b0000042fc7fae */ /* 0x0003e2000812187c */
[----:B------:R-:W-:-:S03]  /*6aa80*/  IMAD.WIDE R74, R6, 0x4, R60 ;  /* 0x00000004064a7825 */ /* 0x000fc600078e023c */
[----:B------:R-:W4:Y:S01]  /*6aa90*/  LDL.LU.64 R60, [R1+0x1110] ;  /* 0x00111000013c7983 */ /* 0x000f220000300a00 */
[----:B------:R-:W-:-:S03]  /*6aaa0*/  IMAD.WIDE R72, R6, 0x4, R58 ;  /* 0x0000000406487825 */ /* 0x000fc600078e023a */
[----:B------:R-:W4:Y:S04]  /*6aab0*/  LDL.LU.64 R58, [R1+0x1108] ;  /* 0x00110800013a7983 */ /* 0x000f280000300a00 */
[----:B------:R4:W-:Y:S01]  /*6aac0*/  STL.64 [R1+0x1ce0], R74 ;  /* 0x001ce04a01007387 */ /* 0x0009e20000100a00 */
[----:B-1----:R-:W-:-:S03]  /*6aad0*/  IMAD.WIDE R66, R6, 0x4, R64 ;  /* 0x0000000406427825 */ /* 0x002fc600078e0240 */
[----:B------:R4:W-:Y:S04]  /*6aae0*/  LDGSTS.E [R11+-0x59100], desc[UR60][R74.64], P0 ;  /* 0xa6f000004a0b7fae */ /* 0x0009e8000812187c */
[----:B------:R-:W4:Y:S04]  /*6aaf0*/  LDL.LU.64 R64, [R1+0x1100] ;  /* 0x0011000001407983 */ /* 0x000f280000300a00 */
[----:B------:R-:W-:Y:S04]  /*6ab00*/  STL.64 [R1+0x1cb0], R72 ;  /* 0x001cb04801007387 */ /* 0x000fe80000100a00 */
[----:B------:R1:W-:Y:S04]  /*6ab10*/  STL.64 [R1+0x1c98], R66 ;  /* 0x001c984201007387 */ /* 0x0003e80000100a00 */
[----:B------:R-:W-:Y:S04]  /*6ab20*/  LDGSTS.E [R10+-0x58d00], desc[UR60][R72.64], P0 ;  /* 0xa7300000480a7fae */ /* 0x000fe8000812187c */
[----:B------:R1:W-:Y:S01]  /*6ab30*/  LDGSTS.E [R15+-0x58900], desc[UR60][R66.64], P0 ;  /* 0xa7700000420f7fae */ /* 0x0003e2000812187c */
[----:B--2---:R-:W-:-:S03]  /*6ab40*/  IMAD.WIDE R70, R6, 0x4, R70 ;  /* 0x0000000406467825 */ /* 0x004fc600078e0246 */
[----:B------:R-:W2:Y:S04]  /*6ab50*/  LDL.LU.64 R10, [R1+0x10f8] ;  /* 0x0010f800010a7983 */ /* 0x000ea80000300a00 */
[----:B------:R1:W-:Y:S01]  /*6ab60*/  STL.64 [R1+0x1c88], R70 ;  /* 0x001c884601007387 */ /* 0x0003e20000100a00 */
[----:B---3--:R-:W-:-:S04]  /*6ab70*/  IMAD.WIDE R76, R6, 0x4, R54 ;  /* 0x00000004064c7825 */ /* 0x008fc800078e0236 */
[----:B----4-:R-:W-:Y:S01]  /*6ab80*/  IMAD.WIDE R74, R6, 0x4, R62 ;  /* 0x00000004064a7825 */ /* 0x010fe200078e023e */
[----:B------:R-:W3:Y:S01]  /*6ab90*/  LDL.LU.64 R54, [R1+0x10f0] ;  /* 0x0010f00001367983 */ /* 0x000ee20000300a00 */
[----:B-1----:R-:W-:-:S03]  /*6aba0*/  IADD3 R66, R250, 0x300000, RZ ;  /* 0x00300000fa427810 */ /* 0x002fc60007ffe0ff */
[----:B------:R-:W4:Y:S01]  /*6abb0*/  LDL.LU.64 R62, [R1+0x10e8] ;  /* 0x0010e800013e7983 */ /* 0x000f220000300a00 */
[----:B------:R-:W-:-:S03]  /*6abc0*/  IMAD.WIDE R56, R6, 0x4, R56 ;  /* 0x0000000406387825 */ /* 0x000fc600078e0238 */
[----:B------:R1:W-:Y:S04]  /*6abd0*/  LDGSTS.E [R252+-0x58500], desc[UR60][R70.64], P0 ;  /* 0xa7b0000046fc7fae */ /* 0x0003e8000812187c */
[----:B------:R1:W-:Y:S04]  /*6abe0*/  STL.64 [R1+0x1c78], R76 ;  /* 0x001c784c01007387 */ /* 0x0003e80000100a00 */
[----:B------:R1:W-:Y:S04]  /*6abf0*/  LDGSTS.E [R66+-0x58100], desc[UR60][R76.64], P0 ;  /* 0xa7f000004c427fae */ /* 0x0003e8000812187c */
[----:B------:R-:W4:Y:S04]  /*6ac00*/  LDL.LU.64 R70, [R1+0x10e0] ;  /* 0x0010e00001467983 */ /* 0x000f280000300a00 */
[----:B------:R1:W-:Y:S04]  /*6ac10*/  STL.64 [R1+0x2978], R74 ;  /* 0x0029784a01007387 */ /* 0x0003e80000100a00 */
[----:B------:R1:W-:Y:S04]  /*6ac20*/  STL.64 [R1+0x2940], R56 ;  /* 0x0029403801007387 */ /* 0x0003e80000100a00 */
[----:B------:R-:W4:Y:S01]  /*6ac30*/  LDL.LU.64 R66, [R1+0x10d8] ;  /* 0x0010d80001427983 */ /* 0x000f220000300a00 */
[----:B------:R-:W-:-:S04]  /*6ac40*/  IMAD.WIDE R68, R6, 0x4, R68 ;  /* 0x0000000406447825 */ /* 0x000fc800078e0244 */
[C---:B------:R-:W-:Y:S01]  /*6ac50*/  VIADD R72, R251.reuse, 0x300000 ;  /* 0x00300000fb487836 */ /* 0x040fe20000000000 */
[C---:B------:R-:W-:Y:S01]  /*6ac60*/  IADD3 R15, R251.reuse, 0x300000, RZ ;  /* 0x00300000fb0f7810 */ /* 0x040fe20007ffe0ff */
[----:B-1----:R-:W-:Y:S01]  /*6ac70*/  VIADD R252, R251, 0x300000 ;  /* 0x00300000fbfc7836 */ /* 0x002fe20000000000 */
[----:B------:R1:W-:Y:S04]  /*6ac80*/  STL.64 [R1+0x2908], R68 ;  /* 0x0029084401007387 */ /* 0x0003e80000100a00 */
[----:B------:R1:W-:Y:S04]  /*6ac90*/  LDGSTS.E [R72+-0x7fc80], desc[UR60][R74.64], P0 ;  /* 0x803800004a487fae */ /* 0x0003e8000812187c */
[----:B------:R1:W-:Y:S04]  /*6aca0*/  LDGSTS.E [R15+-0x7f880], desc[UR60][R56.64], P0 ;  /* 0x80780000380f7fae */ /* 0x0003e8000812187c */
[----:B------:R-:W-:Y:S01]  /*6acb0*/  LDGSTS.E [R252+-0x7f480], desc[UR60][R68.64], P0 ;  /* 0x80b8000044fc7fae */ /* 0x000fe2000812187c */
[----:B------:R-:W-:-:S03]  /*6acc0*/  IMAD.WIDE R76, R6, 0x4, R60 ;  /* 0x00000004064c7825 */ /* 0x000fc600078e023c */
[----:B------:R-:W4:Y:S01]  /*6acd0*/  LDL.LU.64 R60, [R1+0x10d0] ;  /* 0x0010d000013c7983 */ /* 0x000f220000300a00 */
[----:B-1----:R-:W-:Y:S01]  /*6ace0*/  IMAD.WIDE R74, R6, 0x4, R58 ;  /* 0x00000004064a7825 */ /* 0x002fe200078e023a */
[----:B------:R-:W-:-:S03]  /*6acf0*/  IADD3 R56, R251, 0x300000, RZ ;  /* 0x00300000fb387810 */ /* 0x000fc60007ffe0ff */
[C---:B------:R-:W-:Y:S01]  /*6ad00*/  IMAD.WIDE R64, R6.reuse, 0x4, R64 ;  /* 0x0000000406407825 */ /* 0x040fe200078e0240 */
[----:B------:R-:W4:Y:S04]  /*6ad10*/  LDL.LU.64 R58, [R1+0x10c8] ;  /* 0x0010c800013a7983 */ /* 0x000f280000300a00 */
[----:B------:R-:W-:Y:S04]  /*6ad20*/  STL.64 [R1+0x28d0], R76 ;  /* 0x0028d04c01007387 */ /* 0x000fe80000100a00 */
[----:B------:R-:W4:Y:S04]  /*6ad30*/  LDL.LU.64 R68, [R1+0x10c0] ;  /* 0x0010c00001447983 */ /* 0x000f280000300a00 */
[----:B------:R3:W-:Y:S04]  /*6ad40*/  STL.64 [R1+0x2898], R74 ;  /* 0x0028984a01007387 */ /* 0x0007e80000100a00 */
[----:B------:R1:W-:Y:S04]  /*6ad50*/  STL.64 [R1+0x2860], R64 ;  /* 0x0028604001007387 */ /* 0x0003e80000100a00 */
[----:B------:R-:W-:Y:S04]  /*6ad60*/  LDGSTS.E [R56+-0x7f080], desc[UR60][R76.64], P0 ;  /* 0x80f800004c387fae */ /* 0x000fe8000812187c */
[----:B------:R3:W-:Y:S04]  /*6ad70*/  LDGSTS.E [R72+-0x7ec80], desc[UR60][R74.64], P0 ;  /* 0x813800004a487fae */ /* 0x0007e8000812187c */
[----:B------:R1:W-:Y:S04]  /*6ad80*/  LDGSTS.E [R15+-0x7e880], desc[UR60][R64.64], P0 ;  /* 0x81780000400f7fae */ /* 0x0003e8000812187c */
[----:B------:R-:W4:Y:S01]  /*6ad90*/  LDL.LU.64 R56, [R1+0x10b8] ;  /* 0x0010b80001387983 */ /* 0x000f220000300a00 */
[----:B--2---:R-:W-:-:S05]  /*6ada0*/  IMAD.WIDE R10, R6, 0x4, R10 ;  /* 0x00000004060a7825 */ /* 0x004fca00078e020a */
[----:B------:R2:W-:Y:S01]  /*6adb0*/  STL.64 [R1+0x2828], R10 ;  /* 0x0028280a01007387 */ /* 0x0005e20000100a00 */
[----:B---3--:R-:W-:-:S04]  /*6adc0*/  IMAD.WIDE R74, R6, 0x4, R54 ;  /* 0x00000004064a7825 */ /* 0x008fc800078e0236 */
[----:B----4-:R-:W-:Y:S01]  /*6add0*/  IMAD.WIDE R72, R6, 0x4, R62 ;  /* 0x0000000406487825 */ /* 0x010fe200078e023e */
[----:B------:R-:W3:Y:S03]  /*6ade0*/  LDL.LU.64 R54, [R1+0x10b0] ;  /* 0x0010b00001367983 */ /* 0x000ee60000300a00 */
[C---:B-1----:R-:W-:Y:S01]  /*6adf0*/  VIADD R65, R251.reuse, 0x300000 ;  /* 0x00300000fb417836 */ /* 0x042fe20000000000 */
[----:B------:R2:W-:Y:S01]  /*6ae00*/  LDGSTS.E [R252+-0x7e480], desc[UR60][R10.64], P0 ;  /* 0x81b800000afc7fae */ /* 0x0005e2000812187c */
[----:B------:R-:W-:-:S03]  /*6ae10*/  IADD3 R64, R251, 0x300000, RZ ;  /* 0x00300000fb407810 */ /* 0x000fc60007ffe0ff */
[----:B------:R-:W4:Y:S04]  /*6ae20*/  LDL.LU.64 R62, [R1+0x10a8] ;  /* 0x0010a800013e7983 */ /* 0x000f280000300a00 */
[----:B------:R1:W-:Y:S04]  /*6ae30*/  STL.64 [R1+0x27f0], R74 ;  /* 0x0027f04a01007387 */ /* 0x0003e80000100a00 */
[----:B------:R1:W-:Y:S04]  /*6ae40*/  STL.64 [R1+0x27b8], R72 ;  /* 0x0027b84801007387 */ /* 0x0003e80000100a00 */
[----:B------:R1:W-:Y:S04]  /*6ae50*/  LDGSTS.E [R65+-0x7e080], desc[UR60][R74.64], P0 ;  /* 0x81f800004a417fae */ /* 0x0003e8000812187c */
[----:B------:R1:W-:Y:S01]  /*6ae60*/  LDGSTS.E [R64+-0x7dc80], desc[UR60][R72.64], P0 ;  /* 0x8238000048407fae */ /* 0x0003e2000812187c */
[----:B------:R-:W-:-:S04]  /*6ae70*/  IMAD.WIDE R70, R6, 0x4, R70 ;  /* 0x0000000406467825 */ /* 0x000fc800078e0246 */
[C---:B--2---:R-:W-:Y:S02]  /*6ae80*/  IMAD.WIDE R10, R6.reuse, 0x4, R66 ;  /* 0x00000004060a7825 */ /* 0x044fe400078e0242 */
[----:B------:R-:W2:Y:S04]  /*6ae90*/  LDL.LU.64 R66, [R1+0x10a0] ;  /* 0x0010a00001427983 */ /* 0x000ea80000300a00 */
[----:B------:R1:W-:Y:S04]  /*6aea0*/  STL.64 [R1+0x2780], R70 ;  /* 0x0027804601007387 */ /* 0x0003e80000100a00 */
[----:B------:R1:W-:Y:S04]  /*6aeb0*/  STL.64 [R1+0x2748], R10 ;  /* 0x0027480a01007387 */ /* 0x0003e80000100a00 */
[----:B------:R-:W2:Y:S04]  /*6aec0*/  LDL.LU.64 R64, [R1+0x1098] ;  /* 0x0010980001407983 */ /* 0x000ea80000300a00 */
[----:B------:R1:W-:Y:S04]  /*6aed0*/  LDGSTS.E [R15+-0x7d880], desc[UR60][R70.64], P0 ;  /* 0x82780000460f7fae */ /* 0x0003e8000812187c */
[----:B------:R3:W-:Y:S01]  /*6aee0*/  LDGSTS.E [R252+-0x7d480], desc[UR60][R10.64], P0 ;  /* 0x82b800000afc7fae */ /* 0x0007e2000812187c */
[----:B-1----:R-:W-:-:S03]  /*6aef0*/  IMAD.WIDE R74, R6, 0x4, R60 ;  /* 0x00000004064a7825 */ /* 0x002fc600078e023c */
[----:B------:R-:W2:Y:S01]  /*6af00*/  LDL.LU.64 R60, [R1+0x1090] ;  /* 0x00109000013c7983 */ /* 0x000ea20000300a00 */
[----:B------:R-:W-:-:S04]  /*6af10*/  IMAD.WIDE R72, R6, 0x4, R58 ;  /* 0x0000000406487825 */ /* 0x000fc800078e023a */
[----:B------:R-:W-:Y:S01]  /*6af20*/  IMAD.WIDE R70, R6, 0x4, R56 ;  /* 0x0000000406467825 */ /* 0x000fe200078e0238 */
[----:B------:R-:W2:Y:S04]  /*6af30*/  LDL.LU.64 R58, [R1+0x1088] ;  /* 0x00108800013a7983 */ /* 0x000ea80000300a00 */
[----:B------:R1:W-:Y:S04]  /*6af40*/  STL.64 [R1+0x2710], R74 ;  /* 0x0027104a01007387 */ /* 0x0003e80000100a00 */
[----:B------:R-:W-:Y:S04]  /*6af50*/  STL.64 [R1+0x26d8], R72 ;  /* 0x0026d84801007387 */ /* 0x000fe80000100a00 */
[----:B------:R-:W2:Y:S01]  /*6af60*/  LDL.LU.64 R56, [R1+0x1080] ;  /* 0x0010800001387983 */ /* 0x000ea20000300a00 */
[----:B---3--:R-:W-:-:S02]  /*6af70*/  VIADD R11, R251, 0x300000 ;  /* 0x00300000fb0b7836 */ /* 0x008fc40000000000 */
[C---:B------:R-:W-:Y:S01]  /*6af80*/  IMAD.WIDE R68, R6.reuse, 0x4, R68 ;  /* 0x0000000406447825 */ /* 0x040fe200078e0244 */
[----:B------:R-:W-:Y:S01]  /*6af90*/  IADD3 R10, R251, 0x300000, RZ ;  /* 0x00300000fb0a7810 */ /* 0x000fe20007ffe0ff */
[----:B------:R1:W-:Y:S04]  /*6afa0*/  LDGSTS.E [R15+-0x7d080], desc[UR60][R74.64], P0 ;  /* 0x82f800004a0f7fae */ /* 0x0003e8000812187c */
[----:B------:R3:W-:Y:S04]  /*6afb0*/  STL.64 [R1+0x26a0], R68 ;  /* 0x0026a04401007387 */ /* 0x0007e80000100a00 */
[----:B------:R-:W-:Y:S04]  /*6afc0*/  LDGSTS.E [R11+-0x7cc80], desc[UR60][R72.64], P0 ;  /* 0x83380000480b7fae */ /* 0x000fe8000812187c */
[----:B------:R4:W-:Y:S04]  /*6afd0*/  STL.64 [R1+0x2668], R70 ;  /* 0x0026684601007387 */ /* 0x0009e80000100a00 */
[----:B------:R3:W-:Y:S04]  /*6afe0*/  LDGSTS.E [R10+-0x7c880], desc[UR60][R68.64], P0 ;  /* 0x83780000440a7fae */ /* 0x0007e8000812187c */
[----:B------:R-:W-:Y:S04]  /*6aff0*/  LDGSTS.E [R252+-0x7c480], desc[UR60][R70.64], P0 ;  /* 0x83b8000046fc7fae */ /* 0x000fe8000812187c */
[----:B------:R-:W2:Y:S01]  /*6b000*/  LDL.LU.64 R10, [R1+0x1078] ;  /* 0x00107800010a7983 */ /* 0x000ea20000300a00 */
[----:B-1----:R-:W-:-:S03]  /*6b010*/  IMAD.WIDE R74, R6, 0x4, R54 ;  /* 0x00000004064a7825 */ /* 0x002fc600078e0236 */
[----:B------:R-:W2:Y:S01]  /*6b020*/  LDL.LU.64 R54, [R1+0x1070] ;  /* 0x0010700001367983 */ /* 0x000ea20000300a00 */
[C---:B---3--:R-:W-:Y:S02]  /*6b030*/  VIADD R69, R251.reuse, 0x300000 ;  /* 0x00300000fb457836 */ /* 0x048fe40000000000 */
[C---:B----4-:R-:W-:Y:S01]  /*6b040*/  IMAD.WIDE R72, R6.reuse, 0x4, R62 ;  /* 0x0000000406487825 */ /* 0x050fe200078e023e */
[----:B------:R-:W-:Y:S01]  /*6b050*/  IADD3 R68, R251, 0x300000, RZ ;  /* 0x00300000fb447810 */ /* 0x000fe20007ffe0ff */
[----:B------:R-:W3:Y:S04]  /*6b060*/  LDL.LU.64 R70, [R1+0x1068] ;  /* 0x0010680001467983 */ /* 0x000ee80000300a00 */
[----:B------:R-:W-:Y:S04]  /*6b070*/  STL.64 [R1+0x2630], R74 ;  /* 0x0026304a01007387 */ /* 0x000fe80000100a00 */
[----:B------:R-:W4:Y:S04]  /*6b080*/  LDL.LU.64 R62, [R1+0x1060] ;  /* 0x00106000013e7983 */ /* 0x000f280000300a00 */
[----:B------:R-:W-:Y:S04]  /*6b090*/  STL.64 [R1+0x25f8], R72 ;  /* 0x0025f84801007387 */ /* 0x000fe80000100a00 */
[----:B------:R1:W-:Y:S04]  /*6b0a0*/  LDGSTS.E [R69+-0x7c080], desc[UR60][R74.64], P0 ;  /* 0x83f800004a457fae */ /* 0x0003e8000812187c */
[----:B------:R1:W-:Y:S01]  /*6b0b0*/  LDGSTS.E [R68+-0x7bc80], desc[UR60][R72.64], P0 ;  /* 0x8438000048447fae */ /* 0x0003e2000812187c */
[----:B--2---:R-:W-:-:S04]  /*6b0c0*/  IMAD.WIDE R66, R6, 0x4, R66 ;  /* 0x0000000406427825 */ /* 0x004fc800078e0242 */
[C---:B------:R-:W-:Y:S01]  /*6b0d0*/  IMAD.WIDE R64, R6.reuse, 0x4, R64 ;  /* 0x0000000406407825 */ /* 0x040fe200078e0240 */
[----:B------:R2:W-:Y:S04]  /*6b0e0*/  STL.64 [R1+0x25c0], R66 ;  /* 0x0025c04201007387 */ /* 0x0005e80000100a00 */
[----:B------:R-:W-:Y:S04]  /*6b0f0*/  LDGSTS.E [R15+-0x7b880], desc[UR60][R66.64], P0 ;  /* 0x84780000420f7fae */ /* 0x000fe8000812187c */
[----:B------:R1:W-:Y:S04]  /*6b100*/  STL.64 [R1+0x2588], R64 ;  /* 0x0025884001007387 */ /* 0x0003e80000100a00 */
[----:B------:R-:W-:Y:S01]  /*6b110*/  LDGSTS.E [R252+-0x7b480], desc[UR60][R64.64], P0 ;  /* 0x84b8000040fc7fae */ /* 0x000fe2000812187c */
[----:B------:R-:W-:-:S03]  /*6b120*/  IMAD.WIDE R76, R6, 0x4, R60 ;  /* 0x00000004064c7825 */ /* 0x000fc600078e023c */
[----:B--2---:R-:W2:Y:S04]  /*6b130*/  LDL.LU.64 R66, [R1+0x1058] ;  /* 0x0010580001427983 */ /* 0x004ea80000300a00 */
[----:B------:R-:W2:Y:S04]  /*6b140*/  LDL.LU.64 R60, [R1+0x1050] ;  /* 0x00105000013c7983 */ /* 0x000ea80000300a00 */
[----:B-1----:R-:W2:Y:S04]  /*6b150*/  LDL.LU.64 R64, [R1+0x1048] ;  /* 0x0010480001407983 */ /* 0x002ea80000300a00 */
[----:B------:R1:W-:Y:S01]  /*6b160*/  STL.64 [R1+0x2550], R76 ;  /* 0x0025504c01007387 */ /* 0x0003e20000100a00 */
[----:B------:R-:W-:-:S03]  /*6b170*/  IMAD.WIDE R74, R6, 0x4, R58 ;  /* 0x00000004064a7825 */ /* 0x000fc600078e023a */
[----:B------:R-:W2:Y:S01]  /*6b180*/  LDL.LU.64 R58, [R1+0x1040] ;  /* 0x00104000013a7983 */ /* 0x000ea20000300a00 */
[----:B------:R-:W-:-:S03]  /*6b190*/  IMAD.WIDE R68, R6, 0x4, R56 ;  /* 0x0000000406447825 */ /* 0x000fc600078e0238 */
[----:B------:R3:W-:Y:S04]  /*6b1a0*/  STL.64 [R1+0x2518], R74 ;  /* 0x0025184a01007387 */ /* 0x0007e80000100a00 */
[----:B------:R-:W2:Y:S01]  /*6b1b0*/  LDL.LU.64 R56, [R1+0x1038] ;  /* 0x0010380001387983 */ /* 0x000ea20000300a00 */
[----:B------:R-:W-:-:S03]  /*6b1c0*/  VIADD R73, R251, 0x300000 ;  /* 0x00300000fb497836 */ /* 0x000fc60000000000 */
[----:B------:R3:W-:Y:S04]  /*6b1d0*/  STL.64 [R1+0x24e0], R68 ;  /* 0x0024e04401007387 */ /* 0x0007e80000100a00 */
[----:B------:R1:W-:Y:S01]  /*6b1e0*/  LDGSTS.E [R73+-0x7b080], desc[UR60][R76.64], P0 ;  /* 0x84f800004c497fae */ /* 0x0003e2000812187c */
[----:B------:R-:W-:-:S05]  /*6b1f0*/  IMAD.WIDE R10, R6, 0x4, R10 ;  /* 0x00000004060a7825 */ /* 0x000fca00078e020a */
[----:B------:R2:W-:Y:S01]  /*6b200*/  STL.64 [R1+0x24a8], R10 ;  /* 0x0024a80a01007387 */ /* 0x0005e20000100a00 */
[----:B-1----:R-:W-:-:S03]  /*6b210*/  IMAD.WIDE R76, R6, 0x4, R54 ;  /* 0x00000004064c7825 */ /* 0x002fc600078e0236 */
[----:B------:R-:W2:Y:S01]  /*6b220*/  LDL.LU.64 R54, [R1+0x1030] ;  /* 0x0010300001367983 */ /* 0x000ea20000300a00 */
[----:B------:R-:W-:-:S03]  /*6b230*/  IADD3 R72, R251, 0x300000, RZ ;  /* 0x00300000fb487810 */ /* 0x000fc60007ffe0ff */
[----:B------:R-:W-:Y:S01]  /*6b240*/  STL.64 [R1+0x2470], R76 ;  /* 0x0024704c01007387 */ /* 0x000fe20000100a00 */
[----:B----4-:R-:W-:-:S03]  /*6b250*/  IMAD.WIDE R62, R6, 0x4, R62 ;  /* 0x00000004063e7825 */ /* 0x010fc600078e023e */
[----:B------:R3:W-:Y:S04]  /*6b260*/  LDGSTS.E [R72+-0x7ac80], desc[UR60][R74.64], P0 ;  /* 0x853800004a487fae */ /* 0x0007e8000812187c */
[----:B------:R1:W-:Y:S04]  /*6b270*/  LDGSTS.E [R15+-0x7a880], desc[UR60][R68.64], P0 ;  /* 0x85780000440f7fae */ /* 0x0003e8000812187c */
[----:B------:R2:W-:Y:S01]  /*6b280*/  LDGSTS.E [R252+-0x7a480], desc[UR60][R10.64], P0 ;  /* 0x85b800000afc7fae */ /* 0x0005e2000812187c */
[----:B---3--:R-:W-:-:S04]  /*6b290*/  IMAD.WIDE R74, R6, 0x4, R70 ;  /* 0x00000004064a7825 */ /* 0x008fc800078e0246 */
[C---:B-1----:R-:W-:Y:S01]  /*6b2a0*/  VIADD R69, R251.reuse, 0x300000 ;  /* 0x00300000fb457836 */ /* 0x042fe20000000000 */
[----:B------:R-:W3:Y:S01]  /*6b2b0*/  LDL.LU.64 R72, [R1+0x1028] ;  /* 0x0010280001487983 */ /* 0x000ee20000300a00 */
[----:B------:R-:W-:-:S03]  /*6b2c0*/  IADD3 R68, R251, 0x300000, RZ ;  /* 0x00300000fb447810 */ /* 0x000fc60007ffe0ff */
[----:B------:R-:W4:Y:S04]  /*6b2d0*/  LDL.LU.64 R70, [R1+0x1020] ;  /* 0x0010200001467983 */ /* 0x000f280000300a00 */
[----:B------:R1:W-:Y:S04]  /*6b2e0*/  STL.64 [R1+0x2438], R74 ;  /* 0x0024384a01007387 */ /* 0x0003e80000100a00 */
[----:B------:R-:W-:Y:S04]  /*6b2f0*/  STL.64 [R1+0x2400], R62 ;  /* 0x0024003e01007387 */ /* 0x000fe80000100a00 */
[----:B------:R-:W-:Y:S04]  /*6b300*/  LDGSTS.E [R69+-0x7a080], desc[UR60][R76.64], P0 ;  /* 0x85f800004c457fae */ /* 0x000fe8000812187c */
[----:B------:R1:W-:Y:S04]  /*6b310*/  LDGSTS.E [R68+-0x79c80], desc[UR60][R74.64], P0 ;  /* 0x863800004a447fae */ /* 0x0003e8000812187c */
[----:B------:R-:W-:Y:S01]  /*6b320*/  LDGSTS.E [R15+-0x79880], desc[UR60][R62.64], P0 ;  /* 0x867800003e0f7fae */ /* 0x000fe2000812187c */
[----:B--2---:R-:W-:-:S03]  /*6b330*/  IMAD.WIDE R10, R6, 0x4, R66 ;  /* 0x00000004060a7825 */ /* 0x004fc600078e0242 */
[----:B------:R-:W2:Y:S01]  /*6b340*/  LDL.LU.64 R66, [R1+0x1018] ;  /* 0x0010180001427983 */ /* 0x000ea20000300a00 */
[----:B------:R-:W-:-:S03]  /*6b350*/  IMAD.WIDE R64, R6, 0x4, R64 ;  /* 0x0000000406407825 */ /* 0x000fc600078e0240 */
[----:B------:R1:W-:Y:S02]  /*6b360*/  STL.64 [R1+0x23c8], R10 ;  /* 0x0023c80a01007387 */ /* 0x0003e40000100a00 */
[C---:B-1----:R-:W-:Y:S02]  /*6b370*/  IMAD.WIDE R74, R6.reuse, 0x4, R60 ;  /* 0x00000004064a7825 */ /* 0x042fe400078e023c */
[----:B------:R1:W-:Y:S04]  /*6b380*/  LDGSTS.E [R252+-0x79480], desc[UR60][R10.64], P0 ;  /* 0x86b800000afc7fae */ /* 0x0003e8000812187c */
[----:B------:R-:W2:Y:S04]  /*6b390*/  LDL.LU.64 R60, [R1+0x1010] ;  /* 0x00101000013c7983 */ /* 0x000ea80000300a00 */
[----:B------:R-:W-:Y:S04]  /*6b3a0*/  STL.64 [R1+0x2390], R74 ;  /* 0x0023904a01007387 */ /* 0x000fe80000100a00 */
[----:B------:R1:W-:Y:S04]  /*6b3b0*/  STL.64 [R1+0x2358], R64 ;  /* 0x0023584001007387 */ /* 0x0003e80000100a00 */
[----:B------:R-:W2:Y:S01]  /*6b3c0*/  LDL.LU.64 R68, [R1+0x1008] ;  /* 0x0010080001447983 */ /* 0x000ea20000300a00 */
[----:B------:R-:W-:-:S04]  /*6b3d0*/  IMAD.WIDE R58, R6, 0x4, R58 ;  /* 0x00000004063a7825 */ /* 0x000fc800078e023a */
[C---:B-1----:R-:W-:Y:S01]  /*6b3e0*/  IMAD.WIDE R10, R6.reuse, 0x4, R56 ;  /* 0x00000004060a7825 */ /* 0x042fe200078e0238 */
[----:B------:R1:W-:Y:S04]  /*6b3f0*/  STL.64 [R1+0x2320], R58 ;  /* 0x0023203a01007387 */ /* 0x0003e80000100a00 */
[----:B------:R-:W2:Y:S01]  /*6b400*/  LDL.LU.64 R56, [R1+0x1000] ;  /* 0x0010000001387983 */ /* 0x000ea20000300a00 */
[C---:B------:R-:W-:Y:S01]  /*6b410*/  VIADD R63, R251.reuse, 0x300000 ;  /* 0x00300000fb3f7836 */ /* 0x040fe20000000000 */
[----:B------:R-:W-:Y:S02]  /*6b420*/  IADD3 R62, R251, 0x300000, RZ ;  /* 0x00300000fb3e7810 */ /* 0x000fe40007ffe0ff */
[----:B------:R1:W-:Y:S04]  /*6b430*/  STL.64 [R1+0x22e8], R10 ;  /* 0x0022e80a01007387 */ /* 0x0003e80000100a00 */
[----:B------:R-:W-:Y:S04]  /*6b440*/  LDGSTS.E [R63+-0x79080], desc[UR60][R74.64], P0 ;  /* 0x86f800004a3f7fae */ /* 0x000fe8000812187c */
[----:B------:R1:W-:Y:S04]  /*6b450*/  LDGSTS.E [R62+-0x78c80], desc[UR60][R64.64], P0 ;  /* 0x87380000403e7fae */ /* 0x0003e8000812187c */
[----:B------:R-:W-:Y:S04]  /*6b460*/  LDGSTS.E [R15+-0x78880], desc[UR60][R58.64], P0 ;  /* 0x877800003a0f7fae */ /* 0x000fe8000812187c */
[----:B------:R1:W-:Y:S04]  /*6b470*/  LDGSTS.E [R252+-0x78480], desc[UR60][R10.64], P0 ;  /* 0x87b800000afc7fae */ /* 0x0003e8000812187c */
[----:B------:R-:W2:Y:S01]  /*6b480*/  LDL.LU.64 R64, [R1+0xff8] ;  /* 0x000ff80001407983 */ /* 0x000ea20000300a00 */
[----:B-1----:R-:W-:-:S03]  /*6b490*/  IMAD.WIDE R62, R6, 0x4, R54 ;  /* 0x00000004063e7825 */ /* 0x002fc600078e0236 */
[----:B------:R-:W2:Y:S04]  /*6b4a0*/  LDL.LU.64 R54, [R1+0xff0] ;  /* 0x000ff00001367983 */ /* 0x000ea80000300a00 */
[----:B------:R-:W2:Y:S01]  /*6b4b0*/  LDL.LU.64 R58, [R1+0xfe8] ;  /* 0x000fe800013a7983 */ /* 0x000ea20000300a00 */
[C---:B------:R-:W-:Y:S01]  /*6b4c0*/  VIADD R11, R251.reuse, 0x300000 ;  /* 0x00300000fb0b7836 */ /* 0x040fe20000000000 */
[----:B------:R-:W-:Y:S02]  /*6b4d0*/  IADD3 R10, R251, 0x300000, RZ ;  /* 0x00300000fb0a7810 */ /* 0x000fe40007ffe0ff */
[----:B------:R1:W-:Y:S04]  /*6b4e0*/  STL.64 [R1+0x22b0], R62 ;  /* 0x0022b03e01007387 */ /* 0x0003e80000100a00 */
[----:B------:R-:W-:Y:S01]  /*6b4f0*/  LDGSTS.E [R15+-0x78080], desc[UR60][R62.64], P0 ;  /* 0x87f800003e0f7fae */ /* 0x000fe2000812187c */
[----:B---3--:R-:W-:-:S04]  /*6b500*/  IMAD.WIDE R72, R6, 0x4, R72 ;  /* 0x0000000406487825 */ /* 0x008fc800078e0248 */
[C---:B----4-:R-:W-:Y:S01]  /*6b510*/  IMAD.WIDE R70, R6.reuse, 0x4, R70 ;  /* 0x0000000406467825 */ /* 0x050fe200078e0246 */
[----:B------:R3:W-:Y:S04]  /*6b520*/  STL.64 [R1+0x2278], R72 ;  /* 0x0022784801007387 */ /* 0x0007e80000100a00 */
[----:B------:R-:W-:Y:S04]  /*6b530*/  STL.64 [R1+0x2240], R70 ;  /* 0x0022404601007387 */ /* 0x000fe80000100a00 */
[----:B-1----:R-:W4:Y:S04]  /*6b540*/  LDL.LU.64 R62, [R1+0xfe0] ;  /* 0x000fe000013e7983 */ /* 0x002f280000300a00 */
[----:B------:R-:W-:Y:S04]  /*6b550*/  LDGSTS.E [R11+-0x5fc80], desc[UR60][R72.64], P0 ;  /* 0xa0380000480b7fae */ /* 0x000fe8000812187c */
[----:B------:R1:W-:Y:S01]  /*6b560*/  LDGSTS.E [R10+-0x5f880], desc[UR60][R70.64], P0 ;  /* 0xa0780000460a7fae */ /* 0x0003e2000812187c */
[----:B--2---:R-:W-:-:S05]  /*6b570*/  IMAD.WIDE R66, R6, 0x4, R66 ;  /* 0x0000000406427825 */ /* 0x004fca00078e0242 */
[----:B------:R2:W-:Y:S04]  /*6b580*/  STL.64 [R1+0x2208], R66 ;  /* 0x0022084201007387 */ /* 0x0005e80000100a00 */
[----:B------:R-:W4:Y:S04]  /*6b590*/  LDL.LU.64 R10, [R1+0xfd8] ;  /* 0x000fd800010a7983 */ /* 0x000f280000300a00 */
[----:B------:R-:W-:Y:S01]  /*6b5a0*/  LDGSTS.E [R252+-0x5f480], desc[UR60][R66.64], P0 ;  /* 0xa0b8000042fc7fae */ /* 0x000fe2000812187c */
[----:B------:R-:W-:-:S03]  /*6b5b0*/  IMAD.WIDE R76, R6, 0x4, R60 ;  /* 0x00000004064c7825 */ /* 0x000fc600078e023c */
[----:B---3--:R-:W3:Y:S01]  /*6b5c0*/  LDL.LU.64 R72, [R1+0xfd0] ;  /* 0x000fd00001487983 */ /* 0x008ee20000300a00 */
[----:B------:R-:W-:-:S03]  /*6b5d0*/  IMAD.WIDE R74, R6, 0x4, R68 ;  /* 0x00000004064a7825 */ /* 0x000fc600078e0244 */
[----:B--2---:R-:W2:Y:S04]  /*6b5e0*/  LDL.LU.64 R66, [R1+0xfc8] ;  /* 0x000fc80001427983 */ /* 0x004ea80000300a00 */
[----:B------:R-:W2:Y:S04]  /*6b5f0*/  LDL.LU.64 R60, [R1+0xfc0] ;  /* 0x000fc000013c7983 */ /* 0x000ea80000300a00 */
[----:B------:R1:W-:Y:S01]  /*6b600*/  STL.64 [R1+0x21d0], R76 ;  /* 0x0021d04c01007387 */ /* 0x0003e20000100a00 */
[----:B------:R-:W-:-:S03]  /*6b610*/  IMAD.WIDE R68, R6, 0x4, R56 ;  /* 0x0000000406447825 */ /* 0x000fc600078e0238 */
[----:B------:R-:W2:Y:S01]  /*6b620*/  LDL.LU.64 R56, [R1+0xfb8] ;  /* 0x000fb80001387983 */ /* 0x000ea20000300a00 */
[C---:B-1----:R-:W-:Y:S01]  /*6b630*/  VIADD R71, R251.reuse, 0x300000 ;  /* 0x00300000fb477836 */ /* 0x042fe20000000000 */
[----:B------:R-:W-:Y:S02]  /*6b640*/  IADD3 R70, R251, 0x300000, RZ ;  /* 0x00300000fb467810 */ /* 0x000fe40007ffe0ff */
[----:B------:R1:W-:Y:S04]  /*6b650*/  STL.64 [R1+0x2198], R74 ;  /* 0x0021984a01007387 */ /* 0x0003e80000100a00 */
[----:B------:R1:W-:Y:S04]  /*6b660*/  STL.64 [R1+0x2160], R68 ;  /* 0x0021604401007387 */ /* 0x0003e80000100a00 */
[----:B------:R1:W-:Y:S04]  /*6b670*/  LDGSTS.E [R71+-0x5f080], desc[UR60][R76.64], P0 ;  /* 0xa0f800004c477fae */ /* 0x0003e8000812187c */
[----:B------:R1:W-:Y:S04]  /*6b680*/  LDGSTS.E [R70+-0x5ec80], desc[UR60][R74.64], P0 ;  /* 0xa13800004a467fae */ /* 0x0003e8000812187c */
[----:B------:R-:W-:Y:S01]  /*6b690*/  LDGSTS.E [R15+-0x5e880], desc[UR60][R68.64], P0 ;  /* 0xa1780000440f7fae */ /* 0x000fe2000812187c */
[----:B------:R-:W-:-:S05]  /*6b6a0*/  IMAD.WIDE R64, R6, 0x4, R64 ;  /* 0x0000000406407825 */ /* 0x000fca00078e0240 */
[----:B------:R4:W-:Y:S01]  /*6b6b0*/  STL.64 [R1+0x2128], R64 ;  /* 0x0021284001007387 */ /* 0x0009e20000100a00 */
[----:B------:R-:W-:-:S04]  /*6b6c0*/  IMAD.WIDE R54, R6, 0x4, R54 ;  /* 0x0000000406367825 */ /* 0x000fc800078e0236 */
[----:B-1----:R-:W-:-:S04]  /*6b6d0*/  IMAD.WIDE R76, R6, 0x4, R58 ;  /* 0x00000004064c7825 */ /* 0x002fc800078e023a */
[C---:B------:R-:W-:Y:S01]  /*6b6e0*/  VIADD R75, R251.reuse, 0x300000 ;  /* 0x00300000fb4b7836 */ /* 0x040fe20000000000 */
[----:B------:R-:W2:Y:S04]  /*6b6f0*/  LDL.LU.64 R58, [R1+0xfb0] ;  /* 0x000fb000013a7983 */ /* 0x000ea80000300a00 */
[----:B------:R-:W2:Y:S04]  /*6b700*/  LDL.LU.64 R70, [R1+0xfa8] ;  /* 0x000fa80001467983 */ /* 0x000ea80000300a00 */
[----:B------:R1:W-:Y:S04]  /*6b710*/  STL.64 [R1+0x20f0], R54 ;  /* 0x0020f03601007387 */ /* 0x0003e80000100a00 */
[----:B------:R-:W2:Y:S01]  /*6b720*/  LDL.LU.64 R68, [R1+0xfa0] ;  /* 0x000fa00001447983 */ /* 0x000ea20000300a00 */
[----:B------:R-:W-:-:S03]  /*6b730*/  IADD3 R74, R251, 0x300000, RZ ;  /* 0x00300000fb4a7810 */ /* 0x000fc60007ffe0ff */
[----:B------:R-:W-:Y:S04]  /*6b740*/  LDGSTS.E [R252+-0x5e480], desc[UR60][R64.64], P0 ;  /* 0xa1b8000040fc7fae */ /* 0x000fe8000812187c */
[----:B------:R-:W-:Y:S04]  /*6b750*/  LDGSTS.E [R75+-0x5e080], desc[UR60][R54.64], P0 ;  /* 0xa1f80000364b7fae */ /* 0x000fe8000812187c */
[----:B------:R3:W-:Y:S04]  /*6b760*/  STL.64 [R1+0x20b8], R76 ;  /* 0x0020b84c01007387 */ /* 0x0007e80000100a00 */
[----:B------:R3:W-:Y:S04]  /*6b770*/  LDGSTS.E [R74+-0x5dc80], desc[UR60][R76.64], P0 ;  /* 0xa23800004c4a7fae */ /* 0x0007e8000812187c */
[----:B----4-:R-:W4:Y:S01]  /*6b780*/  LDL.LU.64 R64, [R1+0xf98] ;  /* 0x000f980001407983 */ /* 0x010f220000300a00 */
[----:B------:R-:W-:-:S05]  /*6b790*/  IMAD.WIDE R62, R6, 0x4, R62 ;  /* 0x00000004063e7825 */ /* 0x000fca00078e023e */
[----:B------:R3:W-:Y:S04]  /*6b7a0*/  STL.64 [R1+0x2080], R62 ;  /* 0x0020803e01007387 */ /* 0x0007e80000100a00 */
[----:B-1----:R-:W4:Y:S04]  /*6b7b0*/  LDL.LU.64 R54, [R1+0x4b50] ;  /* 0x004b500001367983 */ /* 0x002f280000300a00 */
[----:B------:R1:W-:Y:S01]  /*6b7c0*/  LDGSTS.E [R15+-0x5d880], desc[UR60][R62.64], P0 ;  /* 0xa27800003e0f7fae */ /* 0x0003e2000812187c */
[----:B------:R-:W-:-:S04]  /*6b7d0*/  IMAD.WIDE R10, R6, 0x4, R10 ;  /* 0x00000004060a7825 */ /* 0x000fc800078e020a */
[----:B---3--:R-:W-:Y:S01]  /*6b7e0*/  IMAD.WIDE R76, R6, 0x4, R72 ;  /* 0x00000004064c7825 */ /* 0x008fe200078e0248 */
[----:B------:R3:W-:Y:S04]  /*6b7f0*/  STL.64 [R1+0x2048], R10 ;  /* 0x0020480a01007387 */ /* 0x0007e80000100a00 */
[----:B------:R3:W-:Y:S01]  /*6b800*/  LDGSTS.E [R252+-0x5d480], desc[UR60][R10.64], P0 ;  /* 0xa2b800000afc7fae */ /* 0x0007e2000812187c */
[----:B-1----:R-:W-:-:S03]  /*6b810*/  VIADD R63, R251, 0x300000 ;  /* 0x00300000fb3f7836 */ /* 0x002fc60000000000 */
[----:B------:R-:W-:Y:S01]  /*6b820*/  STL.64 [R1+0x2010], R76 ;  /* 0x0020104c01007387 */ /* 0x000fe20000100a00 */
[----:B--2---:R-:W-:-:S04]  /*6b830*/  IMAD.WIDE R74, R6, 0x4, R66 ;  /* 0x00000004064a7825 */ /* 0x004fc800078e0242 */
[C---:B------:R-:W-:Y:S01]  /*6b840*/  IMAD.WIDE R60, R6.reuse, 0x4, R60 ;  /* 0x00000004063c7825 */ /* 0x040fe200078e023c */
[----:B------:R-:W-:Y:S01]  /*6b850*/  IADD3 R62, R251, 0x300000, RZ ;  /* 0x00300000fb3e7810 */ /* 0x000fe20007ffe0ff */
[----:B------:R-:W-:Y:S04]  /*6b860*/  LDGSTS.E [R63+-0x5d080], desc[UR60][R76.64], P0 ;  /* 0xa2f800004c3f7fae */ /* 0x000fe8000812187c */
[----:B------:R-:W-:Y:S04]  /*6b870*/  STL.64 [R1+0x1fd8], R74 ;  /* 0x001fd84a01007387 */ /* 0x000fe80000100a00 */
[----:B------:R-:W2:Y:S04]  /*6b880*/  LDL.LU.64 R72, [R1+0xf90] ;  /* 0x000f900001487983 */ /* 0x000ea80000300a00 */
[----:B------:R1:W-:Y:S04]  /*6b890*/  STL.64 [R1+0x1fa0], R60 ;  /* 0x001fa03c01007387 */ /* 0x0003e80000100a00 */
[----:B------:R-:W2:Y:S04]  /*6b8a0*/  LDL.LU.64 R66, [R1+0xf88] ;  /* 0x000f880001427983 */ /* 0x000ea80000300a00 */
[----:B------:R-:W-:Y:S04]  /*6b8b0*/  LDGSTS.E [R62+-0x5cc80], desc[UR60][R74.64], P0 ;  /* 0xa33800004a3e7fae */ /* 0x000fe8000812187c */
[----:B------:R-:W-:Y:S01]  /*6b8c0*/  LDGSTS.E [R15+-0x5c880], desc[UR60][R60.64], P0 ;  /* 0xa37800003c0f7fae */ /* 0x000fe2000812187c */
[----:B---3--:R-:W-:-:S03]  /*6b8d0*/  IMAD.WIDE R10, R6, 0x4, R56 ;  /* 0x00000004060a7825 */ /* 0x008fc600078e0238 */
[----:B------:R-:W3:Y:S04]  /*6b8e0*/  LDL.LU.64 R56, [R1+0xf80] ;  /* 0x000f800001387983 */ /* 0x000ee80000300a00 */
[----:B------:R-:W-:Y:S04]  /*6b8f0*/  STL.64 [R1+0x1f68], R10 ;  /* 0x001f680a01007387 */ /* 0x000fe80000100a00 */
[----:B------:R4:W-:Y:S04]  /*6b900*/  LDGSTS.E [R252+-0x5c480], desc[UR60][R10.64], P0 ;  /* 0xa3b800000afc7fae */ /* 0x0009e8000812187c */
[----:B------:R-:W3:Y:S04]  /*6b910*/  LDL.LU.64 R62, [R1+0xf78] ;  /* 0x000f7800013e7983 */ /* 0x000ee80000300a00 */
[----:B-1----:R-:W3:Y:S01]  /*6b920*/  LDL.LU.64 R60, [R1+0xf70] ;  /* 0x000f7000013c7983 */ /* 0x002ee20000300a00 */
[----:B------:R-:W-:-:S04]  /*6b930*/  IMAD.WIDE R58, R6, 0x4, R58 ;  /* 0x00000004063a7825 */ /* 0x000fc800078e023a */
[----:B------:R-:W-:-:S04]  /*6b940*/  IMAD.WIDE R70, R6, 0x4, R70 ;  /* 0x0000000406467825 */ /* 0x000fc800078e0246 */
[----:B------:R-:W-:Y:S01]  /*6b950*/  IMAD.WIDE R68, R6, 0x4, R68 ;  /* 0x0000000406447825 */ /* 0x000fe200078e0244 */
[----:B------:R1:W-:Y:S04]  /*6b960*/  STL.64 [R1+0x1f30], R58 ;  /* 0x001f303a01007387 */ /* 0x0003e80000100a00 */
[----:B------:R4:W-:Y:S04]  /*6b970*/  STL.64 [R1+0x1ef8], R70 ;  /* 0x001ef84601007387 */ /* 0x0009e80000100a00 */
[----:B------:R-:W-:Y:S04]  /*6b980*/  LDGSTS.E [R15+-0x5c080], desc[UR60][R58.64], P0 ;  /* 0xa3f800003a0f7fae */ /* 0x000fe8000812187c */
[----:B------:R-:W-:Y:S04]  /*6b990*/  STL.64 [R1+0x1ec0], R68 ;  /* 0x001ec04401007387 */ /* 0x000fe80000100a00 */
[----:B-1----:R-:W3:Y:S01]  /*6b9a0*/  LDL.LU.64 R58, [R1+0xf68] ;  /* 0x000f6800013a7983 */ /* 0x002ee20000300a00 */
[----:B----4-:R-:W-:-:S02]  /*6b9b0*/  VIADD R11, R251, 0x300000 ;  /* 0x00300000fb0b7836 */ /* 0x010fc40000000000 */
[C---:B------:R-:W-:Y:S01]  /*6b9c0*/  IMAD.WIDE R64, R6.reuse, 0x4, R64 ;  /* 0x0000000406407825 */ /* 0x040fe200078e0240 */
[C---:B------:R-:W-:Y:S02]  /*6b9d0*/  IADD3 R10, R251.reuse, 0x300000, RZ ;  /* 0x00300000fb0a7810 */ /* 0x040fe40007ffe0ff */
[----:B------:R1:W-:Y:S04]  /*6b9e0*/  LDGSTS.E [R11+-0x5bc80], desc[UR60][R70.64], P0 ;  /* 0xa4380000460b7fae */ /* 0x0003e8000812187c */
[----:B------:R4:W-:Y:S04]  /*6b9f0*/  STL.64 [R1+0x1e88], R64 ;  /* 0x001e884001007387 */ /* 0x0009e80000100a00 */
[----:B------:R4:W-:Y:S04]  /*6ba00*/  LDGSTS.E [R10+-0x5b880], desc[UR60][R68.64], P0 ;  /* 0xa4780000440a7fae */ /* 0x0009e8000812187c */
[----:B------:R-:W3:Y:S04]  /*6ba10*/  LDL.LU.64 R74, [R1+0xf60] ;  /* 0x000f6000014a7983 */ /* 0x000ee80000300a00 */
[----:B------:R-:W-:Y:S04]  /*6ba20*/  LDGSTS.E [R252+-0x5b480], desc[UR60][R64.64], P0 ;  /* 0xa4b8000040fc7fae */ /* 0x000fe8000812187c */
[----:B------:R-:W3:Y:S01]  /*6ba30*/  LDL.LU.64 R70, [R1+0xf58] ;  /* 0x000f580001467983 */ /* 0x000ee20000300a00 */
[----:B-1----:R-:W1:Y:S03]  /*6ba40*/  LDC R11, c[0x0][0x230] ;  /* 0x00008c00ff0b7b82 */ /* 0x002e660000000800 */
[----:B----4-:R-:W4:Y:S01]  /*6ba50*/  LDL.LU.64 R64, [R1+0xf50] ;  /* 0x000f500001407983 */ /* 0x010f220000300a00 */
[C---:B------:R-:W-:Y:S01]  /*6ba60*/  VIADD R69, R251.reuse, 0x300000 ;  /* 0x00300000fb457836 */ /* 0x040fe20000000000 */
[----:B------:R-:W-:Y:S01]  /*6ba70*/  IADD3 R68, R251, 0x300000, RZ ;  /* 0x00300000fb447810 */ /* 0x000fe20007ffe0ff */
[----:B--2---:R-:W-:-:S04]  /*6ba80*/  IMAD.WIDE R76, R6, 0x4, R72 ;  /* 0x00000004064c7825 */ /* 0x004fc800078e0248 */
[C---:B------:R-:W-:Y:S01]  /*6ba90*/  IMAD.WIDE R72, R6.reuse, 0x4, R66 ;  /* 0x0000000406487825 */ /* 0x040fe200078e0242 */
[----:B------:R2:W-:Y:S04]  /*6baa0*/  LDGSTS.E [R69+-0x5b080], desc[UR60][R76.64], P0 ;  /* 0xa4f800004c457fae */ /* 0x0005e8000812187c */
[----:B------:R1:W-:Y:S01]  /*6bab0*/  LDGSTS.E [R68+-0x5ac80], desc[UR60][R72.64], P0 ;  /* 0xa538000048447fae */ /* 0x0003e2000812187c */
[----:B---3--:R-:W-:-:S03]  /*6bac0*/  IMAD.WIDE R66, R6, 0x4, R56 ;  /* 0x0000000406427825 */ /* 0x008fc600078e0238 */
[----:B------:R-:W3:Y:S04]  /*6bad0*/  LDL.LU.64 R56, [R1+0xf48] ;  /* 0x000f480001387983 */ /* 0x000ee80000300a00 */
[----:B------:R-:W-:Y:S04]  /*6bae0*/  STL.64 [R1+0x1e58], R76 ;  /* 0x001e584c01007387 */ /* 0x000fe80000100a00 */
[----:B------:R-:W-:Y:S01]  /*6baf0*/  STL.64 [R1+0x1e28], R72 ;  /* 0x001e284801007387 */ /* 0x000fe20000100a00 */
[----:B------:R-:W-:-:S04]  /*6bb00*/  IMAD.WIDE R62, R6, 0x4, R62 ;  /* 0x00000004063e7825 */ /* 0x000fc800078e023e */
[C---:B------:R-:W-:Y:S01]  /*6bb10*/  IMAD.WIDE R60, R6.reuse, 0x4, R60 ;  /* 0x00000004063c7825 */ /* 0x040fe200078e023c */
[----:B------:R2:W-:Y:S04]  /*6bb20*/  STL.64 [R1+0x1df8], R66 ;  /* 0x001df84201007387 */ /* 0x0005e80000100a00 */
[----:B------:R1:W-:Y:S04]  /*6bb30*/  STL.64 [R1+0x1dc8], R62 ;  /* 0x001dc83e01007387 */ /* 0x0003e80000100a00 */
[----:B------:R-:W-:Y:S04]  /*6bb40*/  LDGSTS.E [R15+-0x5a880], desc[UR60][R66.64], P0 ;  /* 0xa5780000420f7fae */ /* 0x000fe8000812187c */
[----:B------:R1:W-:Y:S04]  /*6bb50*/  STL.64 [R1+0x1d98], R60 ;  /* 0x001d983c01007387 */ /* 0x0003e80000100a00 */
[----:B------:R-:W3:Y:S04]  /*6bb60*/  LDL.LU.64 R68, [R1+0xf40] ;  /* 0x000f400001447983 */ /* 0x000ee80000300a00 */
[----:B------:R1:W-:Y:S04]  /*6bb70*/  LDGSTS.E [R10+-0x5a480], desc[UR60][R62.64], P0 ;  /* 0xa5b800003e0a7fae */ /* 0x0003e8000812187c */
[----:B------:R-:W-:Y:S04]  /*6bb80*/  LDGSTS.E [R252+-0x5a080], desc[UR60][R60.64], P0 ;  /* 0xa5f800003cfc7fae */ /* 0x000fe8000812187c */
[----:B--2---:R-:W2:Y:S04]  /*6bb90*/  LDL.LU.64 R66, [R1+0xf38] ;  /* 0x000f380001427983 */ /* 0x004ea80000300a00 */
[----:B-1----:R-:W2:Y:S01]  /*6bba0*/  LDL.LU.64 R62, [R1+0xf30] ;  /* 0x000f3000013e7983 */ /* 0x002ea20000300a00 */
[----:B------:R-:W-:-:S04]  /*6bbb0*/  IMAD.WIDE R76, R6, 0x4, R58 ;  /* 0x00000004064c7825 */ /* 0x000fc800078e023a */
[C---:B------:R-:W-:Y:S01]  /*6bbc0*/  VIADD R73, R251.reuse, 0x300000 ;  /* 0x00300000fb497836 */ /* 0x040fe20000000000 */
[----:B------:R-:W2:Y:S04]  /*6bbd0*/  LDL.LU.64 R58, [R1+0xf28] ;  /* 0x000f2800013a7983 */ /* 0x000ea80000300a00 */
[----:B------:R-:W2:Y:S01]  /*6bbe0*/  LDL.LU.64 R60, [R1+0xf20] ;  /* 0x000f2000013c7983 */ /* 0x000ea20000300a00 */
[----:B------:R-:W-:-:S03]  /*6bbf0*/  IADD3 R72, R251, 0x300000, RZ ;  /* 0x00300000fb487810 */ /* 0x000fc60007ffe0ff */
[----:B------:R-:W-:Y:S04]  /*6bc00*/  STL.64 [R1+0x1d68], R76 ;  /* 0x001d684c01007387 */ /* 0x000fe80000100a00 */
[----:B------:R-:W-:Y:S01]  /*6bc10*/  LDGSTS.E [R73+-0x59c80], desc[UR60][R76.64], P0 ;  /* 0xa63800004c497fae */ /* 0x000fe2000812187c */
[----:B------:R-:W-:-:S04]  /*6bc20*/  IMAD.WIDE R74, R6, 0x4, R74 ;  /* 0x00000004064a7825 */ /* 0x000fc800078e024a */
[----:B------:R-:W-:Y:S01]  /*6bc30*/  VIADD R11, R11, 0xfffffdff ;  /* 0xfffffdff0b0b7836 */ /* 0x000fe20000000000 */
[----:B------:R-:W1:Y:S01]  /*6bc40*/  LDC R10, c[0x0][0x230] ;  /* 0x00008c00ff0a7b82 */ /* 0x000e620000000800 */
[----:B------:R-:W-:Y:S04]  /*6bc50*/  STL.64 [R1+0x1d38], R74 ;  /* 0x001d384a01007387 */ /* 0x000fe80000100a00 */
[----:B------:R-:W-:Y:S01]  /*6bc60*/  LDGSTS.E [R72+-0x59880], desc[UR60][R74.64], P0 ;  /* 0xa67800004a487fae */ /* 0x000fe2000812187c */
[----:B------:R-:W-:-:S04]  /*6bc70*/  IMAD.WIDE R70, R6, 0x4, R70 ;  /* 0x0000000406467825 */ /* 0x000fc800078e0246 */
[----:B----4-:R-:W-:Y:S01]  /*6bc80*/  IMAD.WIDE R64, R6, 0x4, R64 ;  /* 0x0000000406407825 */ /* 0x010fe200078e0240 */
[----:B------:R4:W-:Y:S04]  /*6bc90*/  STL.64 [R1+0x1d08], R70 ;  /* 0x001d084601007387 */ /* 0x0009e80000100a00 */
[----:B------:R-:W-:Y:S04]  /*6bca0*/  LDGSTS.E [R15+-0x59480], desc[UR60][R70.64], P0 ;  /* 0xa6b80000460f7fae */ /* 0x000fe8000812187c */
[----:B------:R4:W-:Y:S04]  /*6bcb0*/  STL.64 [R1+0x1cd8], R64 ;  /* 0x001cd84001007387 */ /* 0x0009e80000100a00 */
[----:B------:R-:W-:Y:S01]  /*6bcc0*/  LDGSTS.E [R252+-0x59080], desc[UR60][R64.64], P0 ;  /* 0xa6f8000040fc7fae */ /* 0x000fe2000812187c */
[----:B------:R-:W-:-:S02]  /*6bcd0*/  ISETP.GE.U32.AND P2, PT, R11, 0x7ffffd80, PT ;  /* 0x7ffffd800b00780c */ /* 0x000fc40003f46070 */
[----:B------:R-:W-:Y:S01]  /*6bce0*/  IADD3 R11, R251, 0x300000, RZ ;  /* 0x00300000fb0b7810 */ /* 0x000fe20007ffe0ff */
[----:B----4-:R-:W4:Y:S04]  /*6bcf0*/  LDL.LU.64 R70, [R1+0xf18] ;  /* 0x000f180001467983 */ /* 0x010f280000300a00 */
[----:B------:R-:W4:Y:S04]  /*6bd00*/  LDL.LU.64 R76, [R1+0xf10] ;  /* 0x000f1000014c7983 */ /* 0x000f280000300a00 */
[----:B------:R-:W4:Y:S01]  /*6bd10*/  LDL.LU.64 R64, [R1+0xf08] ;  /* 0x000f080001407983 */ /* 0x000f220000300a00 */
[----:B---3--:R-:W-:-:S05]  /*6bd20*/  IMAD.WIDE R56, R6, 0x4, R56 ;  /* 0x0000000406387825 */ /* 0x008fca00078e0238 */
[----:B------:R3:W-:Y:S04]  /*6bd30*/  STL.64 [R1+0x1ca8], R56 ;  /* 0x001ca83801007387 */ /* 0x0007e80000100a00 */
[----:B------:R-:W4:Y:S04]  /*6bd40*/  LDL.LU.64 R74, [R1+0xf00] ;  /* 0x000f0000014a7983 */ /* 0x000f280000300a00 */
[----:B------:R-:W-:Y:S01]  /*6bd50*/  LDGSTS.E [R72+-0x58c80], desc[UR60][R56.64], P0 ;  /* 0xa738000038487fae */ /* 0x000fe2000812187c */
[----:B------:R-:W-:-:S05]  /*6bd60*/  IMAD.WIDE R68, R6, 0x4, R68 ;  /* 0x0000000406447825 */ /* 0x000fca00078e0244 */
[----:B------:R-:W-:Y:S01]  /*6bd70*/  LDGSTS.E [R15+-0x58880], desc[UR60][R68.64], P0 ;  /* 0xa7780000440f7fae */ /* 0x000fe2000812187c */
[----:B--2---:R-:W-:-:S04]  /*6bd80*/  IMAD.WIDE R66, R6, 0x4, R66 ;  /* 0x0000000406427825 */ /* 0x004fc800078e0242 */
[----:B------:R-:W-:Y:S01]  /*6bd90*/  IMAD.WIDE R62, R6, 0x4, R62 ;  /* 0x00000004063e7825 */ /* 0x000fe200078e023e */
[----:B------:R-:W-:Y:S04]  /*6bda0*/  STL.64 [R1+0x1c90], R68 ;  /* 0x001c904401007387 */ /* 0x000fe80000100a00 */
[----:B------:R2:W-:Y:S04]  /*6bdb0*/  LDGSTS.E [R11+-0x58480], desc[UR60][R66.64], P0 ;  /* 0xa7b80000420b7fae */ /* 0x0005e8000812187c */
[----:B------:R1:W-:Y:S04]  /*6bdc0*/  LDGSTS.E [R252+-0x58080], desc[UR60][R62.64], P0 ;  /* 0xa7f800003efc7fae */ /* 0x0003e8000812187c */
[----:B------:R-:W0:Y:S01]  /*6bdd0*/  LDGDEPBAR ;  /* 0x00000000000079af */ /* 0x000e220000000000 */
[----:B------:R-:W-:Y:S06]  /*6bde0*/  BAR.SYNC.DEFER_BLOCKING 0x0 ;  /* 0x0000000000007b1d */ /* 0x000fec0000010000 */
[----:B---3--:R-:W3:Y:S04]  /*6bdf0*/  LDL.LU.64 R56, [R1+0x4b48] ;  /* 0x004b480001387983 */ /* 0x008ee80000300a00 */
[----:B------:R-:W-:Y:S01]  /*6be00*/  STL.64 [R1+0x1c80], R66 ;  /* 0x001c804201007387 */ /* 0x000fe20000100a00 */
[----:B--2---:R-:W-:-:S03]  /*6be10*/  VIADD R11, R0, 0x100000 ;  /* 0x00100000000b7836 */ /* 0x004fc60000000000 */
[----:B------:R2:W-:Y:S04]  /*6be20*/  STL.64 [R1+0x1c70], R62 ;  /* 0x001c703e01007387 */ /* 0x0005e80000100a00 */
[----:B------:R-:W3:Y:S01]  /*6be30*/  LDL.LU.64 R72, [R1+0xef8] ;  /* 0x000ef80001487983 */ /* 0x000ee20000300a00 */
[----:B------:R-:W-:-:S04]  /*6be40*/  IMAD.WIDE R58, R5, 0x4, R58 ;  /* 0x00000004053a7825 */ /* 0x000fc800078e023a */
[----:B------:R-:W-:-:S04]  /*6be50*/  IMAD.WIDE R60, R5, 0x4, R60 ;  /* 0x00000004053c7825 */ /* 0x000fc800078e023c */
[----:B-1----:R-:W-:Y:S01]  /*6be60*/  VIADD R10, R10, 0xfffffdfe ;  /* 0xfffffdfe0a0a7836 */ /* 0x002fe20000000000 */
[----:B------:R-:W-:Y:S01]  /*6be70*/  IADD3 R252, R0, 0x100000, RZ ;  /* 0x0010000000fc7810 */ /* 0x000fe20007ffe0ff */
[----:B------:R-:W1:Y:S01]  /*6be80*/  LDC R6, c[0x0][0x230] ;  /* 0x00008c00ff067b82 */ /* 0x000e620000000800 */
[----:B------:R2:W-:Y:S04]  /*6be90*/  STL.64 [R1+0x1c68], R58 ;  /* 0x001c683a01007387 */ /* 0x0005e80000100a00 */
[----:B------:R2:W-:Y:S04]  /*6bea0*/  STL.64 [R1+0x1c60], R60 ;  /* 0x001c603c01007387 */ /* 0x0005e80000100a00 */
[----:B------:R-:W-:Y:S01]  /*6beb0*/  @!PT LDS RZ, [RZ] ;  /* 0x00000000fffff984 */ /* 0x000fe20000000800 */
[----:B------:R-:W-:Y:S01]  /*6bec0*/  @!PT LDS RZ, [RZ] ;  /* 0x00000000fffff984 */ /* 0x000fe20000000800 */
[----:B------:R-:W-:Y:S01]  /*6bed0*/  @!PT LDS RZ, [RZ] ;  /* 0x00000000fffff984 */ /* 0x000fe20000000800 */
[----:B------:R-:W-:Y:S01]  /*6bee0*/  LDGSTS.E [R11], desc[UR60][R58.64], !P2 ;  /* 0x000000003a0b7fae */ /* 0x000fe2000d12187c */
[----:B------:R-:W-:-:S03]  /*6bef0*/  ISETP.GE.U32.AND P0, PT, R10, 0x7ffffd7f, PT ;  /* 0x7ffffd7f0a00780c */ /* 0x000fc60003f06070 */
[----:B------:R4:W-:Y:S01]  /*6bf00*/  LDGSTS.E [R252+0x4000], desc[UR60][R60.64], !P2 ;  /* 0x040000003cfc7fae */ /* 0x0009e2000d12187c */
[C---:B------:R-:W-:Y:S01]  /*6bf10*/  IADD3 R15, R0.reuse, 0x100000, RZ ;  /* 0x00100000000f7810 */ /* 0x040fe20007ffe0ff */
[----:B--2---:R-:W2:Y:S02]  /*6bf20*/  LDC R62, c[0x0][0x230] ;  /* 0x00008c00ff3e7b82 */ /* 0x004ea40000000800 */
[----:B------:R-:W2:Y:S04]  /*6bf30*/  LDL.LU.64 R58, [R1+0xef0] ;  /* 0x000ef000013a7983 */ /* 0x000ea80000300a00 */
[----:B------:R-:W2:Y:S04]  /*6bf40*/  LDL.LU.64 R66, [R1+0xee8] ;  /* 0x000ee80001427983 */ /* 0x000ea80000300a00 */
[----:B------:R-:W2:Y:S01]  /*6bf50*/  LDL.LU.64 R68, [R1+0xee0] ;  /* 0x000ee00001447983 */ /* 0x000ea20000300a00 */
[C---:B----4-:R-:W-:Y:S01]  /*6bf60*/  IADD3 R61, R0.reuse, 0x100000, RZ ;  /* 0x00100000003d7810 */ /* 0x050fe20007ffe0ff */
[----:B------:R-:W-:-:S02]  /*6bf70*/  VIADD R60, R0, 0x100000 ;  /* 0x00100000003c7836 */ /* 0x000fc40000000000 */
[----:B------:R-:W-:-:S04]  /*6bf80*/  IMAD.WIDE R70, R5, 0x4, R70 ;  /* 0x0000000405467825 */ /* 0x000fc800078e0246 */
[----:B------:R-:W-:-:S04]  /*6bf90*/  IMAD.WIDE R10, R5, 0x4, R76 ;  /* 0x00000004050a7825 */ /* 0x000fc800078e024c */
[C---:B------:R-:W-:Y:S01]  /*6bfa0*/  IMAD.WIDE R64, R5.reuse, 0x4, R64 ;  /* 0x0000000405407825 */ /* 0x040fe200078e0240 */
[----:B------:R4:W-:Y:S04]  /*6bfb0*/  STL.64 [R1+0x1c58], R70 ;  /* 0x001c584601007387 */ /* 0x0009e80000100a00 */
[----:B------:R4:W-:Y:S04]  /*6bfc0*/  STL.64 [R1+0x1c48], R64 ;  /* 0x001c484001007387 */ /* 0x0009e80000100a00 */
[----:B------:R-:W-:Y:S04]  /*6bfd0*/  LDGSTS.E [R61+0x8000], desc[UR60][R70.64], !P2 ;  /* 0x08000000463d7fae */ /* 0x000fe8000d12187c */
[----:B------:R4:W-:Y:S04]  /*6bfe0*/  LDGSTS.E [R60+0xc000], desc[UR60][R10.64], !P2 ;  /* 0x0c0000000a3c7fae */ /* 0x0009e8000d12187c */
[----:B------:R-:W-:Y:S01]  /*6bff0*/  LDGSTS.E [R15+0x4], desc[UR60][R64.64], !P0 ;  /* 0x00004000400f7fae */ /* 0x000fe2000c12187c */
[----:B------:R-:W-:-:S05]  /*6c000*/  IMAD.WIDE R76, R5, 0x4, R74 ;  /* 0x00000004054c7825 */ /* 0x000fca00078e024a */
[----:B------:R-:W-:Y:S04]  /*6c010*/  STL.64 [R1+0x1c40], R76 ;  /* 0x001c404c01007387 */ /* 0x000fe80000100a00 */
[----:B------:R-:W2:Y:S01]  /*6c020*/  LDL.LU.64 R74, [R1+0xed8] ;  /* 0x000ed800014a7983 */ /* 0x000ea20000300a00 */
[----:B-1----:R-:W-:-:S03]  /*6c030*/  VIADD R6, R6, 0xfffffdfd ;  /* 0xfffffdfd06067836 */ /* 0x002fc60000000000 */
[----:B------:R-:W-:Y:S04]  /*6c040*/  LDGSTS.E [R252+0x4004], desc[UR60][R76.64], !P0 ;  /* 0x040040004cfc7fae */ /* 0x000fe8000c12187c */
[----:B------:R-:W2:Y:S04]  /*6c050*/  LDL.LU.64 R60, [R1+0xed0] ;  /* 0x000ed000013c7983 */ /* 0x000ea80000300a00 */
[----:B----4-:R-:W4:Y:S04]  /*6c060*/  LDL.LU.64 R70, [R1+0xec8] ;  /* 0x000ec80001467983 */ /* 0x010f280000300a00 */
[----:B------:R1:W-:Y:S04]  /*6c070*/  STL.64 [R1+0x4ad8], R10 ;  /* 0x004ad80a01007387 */ /* 0x0003e80000100a00 */
[----:B------:R-:W4:Y:S01]  /*6c080*/  LDL.LU.64 R64, [R1+0xec0] ;  /* 0x000ec00001407983 */ /* 0x000f220000300a00 */
[----:B------:R-:W-:-:S02]  /*6c090*/  ISETP.GE.U32.AND P2, PT, R6, 0x7ffffd7e, PT ;  /* 0x7ffffd7e0600780c */ /* 0x000fc40003f46070 */
[----:B------:R-:W4:Y:S01]  /*6c0a0*/  LDC R6, c[0x0][0x230] ;  /* 0x00008c00ff067b82 */ /* 0x000f220000000800 */
[C---:B-1----:R-:W-:Y:S01]  /*6c0b0*/  IADD3 R10, R0.reuse, 0x100000, RZ ;  /* 0x00100000000a7810 */ /* 0x042fe20007ffe0ff */
[----:B------:R-:W-:Y:S02]  /*6c0c0*/  VIADD R11, R0, 0x100000 ;  /* 0x00100000000b7836 */ /* 0x000fe40000000000 */
[----:B---3--:R-:W-:-:S05]  /*6c0d0*/  IMAD.WIDE R72, R5, 0x4, R72 ;  /* 0x0000000405487825 */ /* 0x008fca00078e0248 */
[----:B------:R1:W-:Y:S04]  /*6c0e0*/  STL.64 [R1+0x1c38], R72 ;  /* 0x001c384801007387 */ /* 0x0003e80000100a00 */
[----:B------:R2:W-:Y:S02]  /*6c0f0*/  LDGSTS.E [R10+0x8004], desc[UR60][R72.64], !P0 ;  /* 0x08004000480a7fae */ /* 0x0005e4000c12187c */
[----:B--2---:R-:W-:Y:S01]  /*6c100*/  IADD3 R10, R62, -0x204, RZ ;  /* 0xfffffdfc3e0a7810 */ /* 0x004fe20007ffe0ff */
[----:B------:R-:W-:-:S04]  /*6c110*/  IMAD.WIDE R58, R5, 0x4, R58 ;  /* 0x00000004053a7825 */ /* 0x000fc800078e023a */
[----:B------:R-:W-:-:S04]  /*6c120*/  IMAD.WIDE R66, R5, 0x4, R66 ;  /* 0x0000000405427825 */ /* 0x000fc800078e0242 */
[----:B------:R-:W-:Y:S01]  /*6c130*/  IMAD.WIDE R68, R5, 0x4, R68 ;  /* 0x0000000405447825 */ /* 0x000fe200078e0244 */
[----:B------:R2:W-:Y:S04]  /*6c140*/  STL.64 [R1+0x1c30], R58 ;  /* 0x001c303a01007387 */ /* 0x0005e80000100a00 */
[----:B------:R3:W-:Y:S04]  /*6c150*/  STL.64 [R1+0x1c28], R66 ;  /* 0x001c284201007387 */ /* 0x0007e80000100a00 */
[----:B-1----:R-:W4:Y:S04]  /*6c160*/  LDL.LU.64 R72, [R1+0xeb8] ;  /* 0x000eb80001487983 */ /* 0x002f280000300a00 */
[----:B------:R1:W-:Y:S04]  /*6c170*/  STL.64 [R1+0x1c20], R68 ;  /* 0x001c204401007387 */ /* 0x0003e80000100a00 */
[----:B------:R-:W-:Y:S04]  /*6c180*/  LDGSTS.E [R15+0xc004], desc[UR60][R58.64], !P0 ;  /* 0x0c0040003a0f7fae */ /* 0x000fe8000c12187c */
[----:B------:R-:W-:Y:S04]  /*6c190*/  LDGSTS.E [R11+0x8], desc[UR60][R66.64], !P2 ;  /* 0x00008000420b7fae */ /* 0x000fe8000d12187c */
[----:B--2---:R-:W2:Y:S04]  /*6c1a0*/  LDL.LU.64 R58, [R1+0xeb0] ;  /* 0x000eb000013a7983 */ /* 0x004ea80000300a00 */
[----:B------:R-:W2:Y:S04]  /*6c1b0*/  LDL.LU.64 R62, [R1+0xea8] ;  /* 0x000ea800013e7983 */ /* 0x000ea80000300a00 */
[----:B---3--:R-:W3:Y:S01]  /*6c1c0*/  LDL.LU.64 R66, [R1+0xea0] ;  /* 0x000ea00001427983 */ /* 0x008ee20000300a00 */
[----:B------:R-:W-:-:S03]  /*6c1d0*/  ISETP.GE.U32.AND P0, PT, R10, 0x7ffffd7d, PT ;  /* 0x7ffffd7d0a00780c */ /* 0x000fc60003f06070 */
[----:B------:R1:W-:Y:S01]  /*6c1e0*/  LDGSTS.E [R252+0x4008], desc[UR60][R68.64], !P2 ;  /* 0x0400800044fc7fae */ /* 0x0003e2000d12187c */
[----:B------:R-:W-:-:S04]  /*6c1f0*/  IMAD.WIDE R74, R5, 0x4, R74 ;  /* 0x00000004054a7825 */ /* 0x000fc800078e024a */
[----:B------:R-:W-:-:S04]  /*6c200*/  IMAD.WIDE R60, R5, 0x4, R60 ;  /* 0x00000004053c7825 */ /* 0x000fc800078e023c */
[----:B----4-:R-:W-:-:S04]  /*6c210*/  IMAD.WIDE R70, R5, 0x4, R70 ;  /* 0x0000000405467825 */ /* 0x010fc800078e0246 */
[----:B------:R-:W-:-:S04]  /*6c220*/  IMAD.WIDE R64, R5, 0x4, R64 ;  /* 0x0000000405407825 */ /* 0x000fc800078e0240 */
[----:B-1----:R-:W-:Y:S01]  /*6c230*/  VIADD R68, R0, 0x100000 ;  /* 0x0010000000447836 */ /* 0x002fe20000000000 */
[----:B------:R1:W-:Y:S04]  /*6c240*/  STL.64 [R1+0x1c18], R74 ;  /* 0x001c184a01007387 */ /* 0x0003e80000100a00 */
[----:B------:R4:W-:Y:S04]  /*6c250*/  STL.64 [R1+0x1c10], R60 ;  /* 0x001c103c01007387 */ /* 0x0009e80000100a00 */
[----:B------:R4:W-:Y:S01]  /*6c260*/  STL.64 [R1+0x1c08], R70 ;  /* 0x001c084601007387 */ /* 0x0009e20000100a00 */
[----:B------:R-:W-:-:S03]  /*6c270*/  IADD3 R6, R6, -0x221, RZ ;  /* 0xfffffddf06067810 */ /* 0x000fc60007ffe0ff */
[----:B------:R-:W-:Y:S04]  /*6c280*/  LDGSTS.E [R68+0x8008], desc[UR60][R74.64], !P2 ;  /* 0x080080004a447fae */ /* 0x000fe8000d12187c */
[----:B------:R-:W-:Y:S04]  /*6c290*/  LDGSTS.E [R15+0xc008], desc[UR60][R60.64], !P2 ;  /* 0x0c0080003c0f7fae */ /* 0x000fe8000d12187c */
[----:B------:R-:W-:Y:S01]  /*6c2a0*/  LDGSTS.E [R11+0xc], desc[UR60][R70.64], !P0 ;  /* 0x0000c000460b7fae */ /* 0x000fe2000c12187c */
[----:B------:R-:W3:Y:S03]  /*6c2b0*/  LDC R10, c[0x0][0x230] ;  /* 0x00008c00ff0a7b82 */ /* 0x000ee60000000800 */
[----:B-1----:R-:W3:Y:S04]  /*6c2c0*/  LDL.LU.64 R74, [R1+0xe98] ;  /* 0x000e9800014a7983 */ /* 0x002ee80000300a00 */
[----:B------:R1:W-:Y:S04]  /*6c2d0*/  STL.64 [R1+0x1c00], R64 ;  /* 0x001c004001007387 */ /* 0x0003e80000100a00 */
[----:B----4-:R-:W4:Y:S04]  /*6c2e0*/  LDL.LU.64 R60, [R1+0xe90] ;  /* 0x000e9000013c7983 */ /* 0x010f280000300a00 */
[----:B------:R-:W4:Y:S04]  /*6c2f0*/  LDL.LU.64 R68, [R1+0xe88] ;  /* 0x000e880001447983 */ /* 0x000f280000300a00 */
[----:B------:R-:W4:Y:S01]  /*6c300*/  LDL.LU.64 R70, [R1+0xe80] ;  /* 0x000e800001467983 */ /* 0x000f220000300a00 */
[----:B------:R-:W-:-:S03]  /*6c310*/  ISETP.GE.U32.AND P2, PT, R6, 0x7ffffd60, PT ;  /* 0x7ffffd600600780c */ /* 0x000fc60003f46070 */
[----:B------:R1:W-:Y:S01]  /*6c320*/  LDGSTS.E [R252+0x400c], desc[UR60][R64.64], !P0 ;  /* 0x0400c00040fc7fae */ /* 0x0003e2000c12187c */
[----:B------:R-:W4:Y:S01]  /*6c330*/  LDC R6, c[0x0][0x230] ;  /* 0x00008c00ff067b82 */ /* 0x000f220000000800 */
[----:B-1----:R-:W-:Y:S02]  /*6c340*/  VIADD R64, R0, 0x100000 ;  /* 0x0010000000407836 */ /* 0x002fe40000000000 */
[----:B------:R-:W-:-:S05]  /*6c350*/  IMAD.WIDE R72, R5, 0x4, R72 ;  /* 0x0000000405487825 */ /* 0x000fca00078e0248 */
[----:B------:R1:W-:Y:S04]  /*6c360*/  STL.64 [R1+0x1bf8], R72 ;  /* 0x001bf84801007387 */ /* 0x0003e80000100a00 */
[----:B------:R-:W-:Y:S01]  /*6c370*/  LDGSTS.E [R64+0x800c], desc[UR60][R72.64], !P0 ;  /* 0x0800c00048407fae */ /* 0x000fe2000c12187c */
[----:B--2---:R-:W-:-:S04]  /*6c380*/  IMAD.WIDE R58, R5, 0x4, R58 ;  /* 0x00000004053a7825 */ /* 0x004fc800078e023a */
[----:B------:R-:W-:-:S04]  /*6c390*/  IMAD.WIDE R62, R5, 0x4, R62 ;  /* 0x00000004053e7825 */ /* 0x000fc800078e023e */
[----:B---3--:R-:W-:Y:S01]  /*6c3a0*/  IMAD.WIDE R66, R5, 0x4, R66 ;  /* 0x0000000405427825 */ /* 0x008fe200078e0242 */
[----:B------:R2:W-:Y:S04]  /*6c3b0*/  STL.64 [R1+0x1bf0], R58 ;  /* 0x001bf03a01007387 */ /* 0x0005e80000100a00 */
[----:B------:R3:W-:Y:S04]  /*6c3c0*/  STL.64 [R1+0x1be8], R62 ;  /* 0x001be83e01007387 */ /* 0x0007e80000100a00 */
[----:B-1----:R-:W4:Y:S04]  /*6c3d0*/  LDL.LU.64 R72, [R1+0xe78] ;  /* 0x000e780001487983 */ /* 0x002f280000300a00 */
[----:B------:R1:W-:Y:S04]  /*6c3e0*/  STL.64 [R1+0x1be0], R66 ;  /* 0x001be04201007387 */ /* 0x0003e80000100a00 */
[----:B------:R-:W-:Y:S04]  /*6c3f0*/  LDGSTS.E [R15+0xc00c], desc[UR60][R58.64], !P0 ;  /* 0x0c00c0003a0f7fae */ /* 0x000fe8000c12187c */
[----:B------:R-:W-:Y:S01]  /*6c400*/  LDGSTS.E [R11+0x10000], desc[UR60][R62.64], !P2 ;  /* 0x100000003e0b7fae */ /* 0x000fe2000d12187c */
[----:B------:R-:W-:-:S03]  /*6c410*/  IADD3 R10, R10, -0x222, RZ ;  /* 0xfffffdde0a0a7810 */ /* 0x000fc60007ffe0ff */
[----:B------:R1:W-:Y:S04]  /*6c420*/  LDGSTS.E [R252+0x14000], desc[UR60][R66.64], !P2 ;  /* 0x1400000042fc7fae */ /* 0x0003e8000d12187c */
[----:B--2---:R-:W2:Y:S04]  /*6c430*/  LDL.LU.64 R58, [R1+0xe70] ;  /* 0x000e7000013a7983 */ /* 0x004ea80000300a00 */
[----:B------:R-:W2:Y:S04]  /*6c440*/  LDL.LU.64 R64, [R1+0xe68] ;  /* 0x000e680001407983 */ /* 0x000ea80000300a00 */
[----:B---3--:R-:W3:Y:S01]  /*6c450*/  LDL.LU.64 R62, [R1+0xe60] ;  /* 0x000e6000013e7983 */ /* 0x008ee20000300a00 */
[----:B------:R-:W-:Y:S01]  /*6c460*/  ISETP.GE.U32.AND P0, PT, R10, 0x7ffffd5f, PT ;  /* 0x7ffffd5f0a00780c */ /* 0x000fe20003f06070 */
[----:B-1----:R-:W-:-:S02]  /*6c470*/  VIADD R66, R0, 0x100000 ;  /* 0x0010000000427836 */ /* 0x002fc40000000000 */
[----:B------:R-:W-:-:S04]  /*6c480*/  IMAD.WIDE R74, R5, 0x4, R74 ;  /* 0x00000004054a7825 */ /* 0x000fc800078e024a */
[----:B----4-:R-:W-:-:S04]  /*6c490*/  IMAD.WIDE R60, R5, 0x4, R60 ;  /* 0x00000004053c7825 */ /* 0x010fc800078e023c */
[----:B------:R-:W-:-:S04]  /*6c4a0*/  IMAD.WIDE R68, R5, 0x4, R68 ;  /* 0x0000000405447825 */ /* 0x000fc800078e0244 */
[----:B------:R-:W-:Y:S01]  /*6c4b0*/  IMAD.WIDE R70, R5, 0x4, R70 ;  /* 0x0000000405467825 */ /* 0x000fe200078e0246 */
[----:B------:R-:W-:Y:S01]  /*6c4c0*/  IADD3 R6, R6, -0x223, RZ ;  /* 0xfffffddd06067810 */ /* 0x000fe20007ffe0ff */
[----:B------:R1:W-:Y:S04]  /*6c4d0*/  STL.64 [R1+0x1bd8], R74 ;  /* 0x001bd84a01007387 */ /* 0x0003e80000100a00 */
[----:B------:R4:W-:Y:S04]  /*6c4e0*/  STL.64 [R1+0x1bd0], R60 ;  /* 0x001bd03c01007387 */ /* 0x0009e80000100a00 */
[----:B------:R-:W-:Y:S04]  /*6c4f0*/  LDGSTS.E [R66+0x18000], desc[UR60][R74.64], !P2 ;  /* 0x180000004a427fae */ /* 0x000fe8000d12187c */
[----:B------:R4:W-:Y:S04]  /*6c500*/  STL.64 [R1+0x1bc8], R68 ;  /* 0x001bc84401007387 */ /* 0x0009e80000100a00 */
        /* <DEDUP_REMOVED lines=150> */
[----:B------:R-:W-:-:S04]  /*6ce70*/  IMAD.WIDE R74, R5, 0x4, R74 ;  /* 0x00000004054a7825 */ /* 0x000fc800078e024a */
[----:B----4-:R-:W-:-:S04]  /*6ce80*/  IMAD.WIDE R60, R5, 0x4, R60 ;  /* 0x00000004053c7825 */ /* 0x010fc800078e023c */
[----:B-1----:R-:W-:Y:S02]  /*6ce90*/  VIADD R68, R0, 0x100000 ;  /* 0x0010000000447836 */ /* 0x002fe40000000000 */
[----:B------:R-:W-:-:S04]  /*6cea0*/  IMAD.WIDE R70, R5, 0x4, R70 ;  /* 0x0000000405467825 */ /* 0x000fc800078e0246 */
[----:B------:R-:W-:Y:S01]  /*6ceb0*/  IMAD.WIDE R64, R5, 0x4, R64 ;  /* 0x0000000405407825 */ /* 0x000fe200078e0240 */
[----:B------:R1:W-:Y:S04]  /*6cec0*/  STL.64 [R1+0x1ad8], R74 ;  /* 0x001ad84a01007387 */ /* 0x0003e80000100a00 */
[----:B------:R4:W-:Y:S04]  /*6ced0*/  STL.64 [R1+0x1ad0], R60 ;  /* 0x001ad03c01007387 */ /* 0x0009e80000100a00 */
[----:B------:R-:W-:Y:S04]  /*6cee0*/  LDGSTS.E [R68+0x38000], desc[UR60][R74.64], !P2 ;  /* 0x380000004a447fae */ /* 0x000fe8000d12187c */
[----:B------:R4:W-:Y:S04]  /*6cef0*/  STL.64 [R1+0x1ac8], R70 ;  /* 0x001ac84601007387 */ /* 0x0009e80000100a00 */
[----:B------:R-:W-:Y:S01]  /*6cf00*/  LDGSTS.E [R15+0x3c000], desc[UR60][R60.64], !P2 ;  /* 0x3c0000003c0f7fae */ /* 0x000fe2000d12187c */
[----:B------:R-:W-:-:S03]  /*6cf10*/  IADD3 R6, R6, -0x263, RZ ;  /* 0xfffffd9d06067810 */ /* 0x000fc60007ffe0ff */
[----:B------:R-:W-:Y:S04]  /*6cf20*/  LDGSTS.E [R11+0x30004], desc[UR60][R70.64], !P0 ;  /* 0x30004000460b7fae */ /* 0x000fe8000c12187c */
[----:B------:R4:W-:Y:S01]  /*6cf30*/  LDGSTS.E [R252+0x34004], desc[UR60][R64.64], !P0 ;  /* 0x3400400040fc7fae */ /* 0x0009e2000c12187c */
[----:B------:R-:W3:Y:S03]  /*6cf40*/  LDC R10, c[0x0][0x230] ;  /* 0x00008c00ff0a7b82 */ /* 0x000ee60000000800 */
[----:B-1----:R-:W3:Y:S04]  /*6cf50*/  LDL.LU.64 R74, [R1+0xd58] ;  /* 0x000d5800014a7983 */ /* 0x002ee80000300a00 */
[----:B------:R1:W-:Y:S04]  /*6cf60*/  STL.64 [R1+0x1ac0], R64 ;  /* 0x001ac04001007387 */ /* 0x0003e80000100a00 */
[----:B----4-:R-:W4:Y:S04]  /*6cf70*/  LDL.LU.64 R60, [R1+0xd50] ;  /* 0x000d5000013c7983 */ /* 0x010f280000300a00 */
[----:B------:R-:W4:Y:S04]  /*6cf80*/  LDL.LU.64 R68, [R1+0xd48] ;  /* 0x000d480001447983 */ /* 0x000f280000300a00 */
[----:B------:R-:W4:Y:S01]  /*6cf90*/  LDL.LU.64 R70, [R1+0xd40] ;  /* 0x000d400001467983 */ /* 0x000f220000300a00 */
[----:B------:R-:W-:-:S02]  /*6cfa0*/  ISETP.GE.U32.AND P2, PT, R6, 0x7ffffd1e, PT ;  /* 0x7ffffd1e0600780c */ /* 0x000fc40003f46070 */
        /* <DEDUP_REMOVED lines=30> */
[----:B------:R-:W-:Y:S01]  /*6d190*/  IADD3 R6, R6, -0x205, RZ ;  /* 0xfffffdfb06067810 */ /* 0x000fe20007ffe0ff */
[----:B------:R-:W3:Y:S02]  /*6d1a0*/  LDC R10, c[0x0][0x230] ;  /* 0x00008c00ff0a7b82 */ /* 0x000ee40000000800 */
[----:B------:R4:W-:Y:S04]  /*6d1b0*/  LDGSTS.E [R11+0x3000c], desc[UR60][R68.64], !P0 ;  /* 0x3000c000440b7fae */ /* 0x0009e8000c12187c */
[----:B------:R4:W-:Y:S04]  /*6d1c0*/  LDGSTS.E [R252+0x3400c], desc[UR60][R70.64], !P0 ;  /* 0x3400c00046fc7fae */ /* 0x0009e8000c12187c */
[----:B-1----:R-:W3:Y:S04]  /*6d1d0*/  LDL.LU.64 R74, [R1+0xd18] ;  /* 0x000d1800014a7983 */ /* 0x002ee80000300a00 */
[----:B------:R1:W-:Y:S04]  /*6d1e0*/  STL.64 [R1+0x1a80], R70 ;  /* 0x001a804601007387 */ /* 0x0003e80000100a00 */
[----:B----4-:R-:W4:Y:S04]  /*6d1f0*/  LDL.LU.64 R60, [R1+0xd10] ;  /* 0x000d1000013c7983 */ /* 0x010f280000300a00 */
[----:B------:R-:W4:Y:S04]  /*6d200*/  LDL.LU.64 R66, [R1+0xd08] ;  /* 0x000d080001427983 */ /* 0x000f280000300a00 */
[----:B------:R-:W4:Y:S01]  /*6d210*/  LDL.LU.64 R68, [R1+0xd00] ;  /* 0x000d000001447983 */ /* 0x000f220000300a00 */
[----:B------:R-:W-:-:S02]  /*6d220*/  ISETP.GE.U32.AND P2, PT, R6, 0x7ffffd7c, PT ;  /* 0x7ffffd7c0600780c */ /* 0x000fc40003f46070 */
[----:B------:R-:W-:Y:S01]  /*6d230*/  IADD3 R11, R2, 0x100000, RZ ;  /* 0x00100000020b7810 */ /* 0x000fe20007ffe0ff */
[----:B------:R-:W-:-:S04]  /*6d240*/  IMAD.WIDE R72, R5, 0x4, R72 ;  /* 0x0000000405487825 */ /* 0x000fc800078e0248 */
[----:B-1----:R-:W-:Y:S02]  /*6d250*/  VIADD R70, R0, 0x100000 ;  /* 0x0010000000467836 */ /* 0x002fe40000000000 */
[----:B--2---:R-:W-:-:S04]  /*6d260*/  IMAD.WIDE R58, R5, 0x4, R58 ;  /* 0x00000004053a7825 */ /* 0x004fc800078e023a */
[----:B------:R-:W-:-:S04]  /*6d270*/  IMAD.WIDE R64, R5, 0x4, R64 ;  /* 0x0000000405407825 */ /* 0x000fc800078e0240 */
[C---:B---3--:R-:W-:Y:S01]  /*6d280*/  IMAD.WIDE R62, R5.reuse, 0x4, R62 ;  /* 0x00000004053e7825 */ /* 0x048fe200078e023e */
[----:B------:R1:W-:Y:S04]  /*6d290*/  STL.64 [R1+0x1a78], R72 ;  /* 0x001a784801007387 */ /* 0x0003e80000100a00 */
[----:B------:R2:W-:Y:S04]  /*6d2a0*/  STL.64 [R1+0x1a70], R58 ;  /* 0x001a703a01007387 */ /* 0x0005e80000100a00 */
[----:B------:R-:W-:Y:S04]  /*6d2b0*/  LDGSTS.E [R70+0x3800c], desc[UR60][R72.64], !P0 ;  /* 0x3800c00048467fae */ /* 0x000fe8000c12187c */
[----:B------:R3:W-:Y:S04]  /*6d2c0*/  STL.64 [R1+0x1a68], R64 ;  /* 0x001a684001007387 */ /* 0x0007e80000100a00 */
[----:B------:R4:W-:Y:S04]  /*6d2d0*/  LDGSTS.E [R15+0x3c00c], desc[UR60][R58.64], !P0 ;  /* 0x3c00c0003a0f7fae */ /* 0x0009e8000c12187c */
[----:B------:R-:W-:Y:S01]  /*6d2e0*/  LDGSTS.E [R11], desc[UR60][R64.64], !P2 ;  /* 0x00000000400b7fae */ /* 0x000fe2000d12187c */
[----:B------:R-:W-:Y:S01]  /*6d2f0*/  IADD3 R10, R10, -0x206, RZ ;  /* 0xfffffdfa0a0a7810 */ /* 0x000fe20007ffe0ff */
[----:B------:R-:W-:Y:S01]  /*6d300*/  VIADD R252, R2, 0x100000 ;  /* 0x0010000002fc7836 */ /* 0x000fe20000000000 */
[----:B------:R-:W4:Y:S01]  /*6d310*/  LDC R6, c[0x0][0x230] ;  /* 0x00008c00ff067b82 */ /* 0x000f220000000800 */
[----:B-1----:R-:W4:Y:S04]  /*6d320*/  LDL.LU.64 R72, [R1+0xcf8] ;  /* 0x000cf80001487983 */ /* 0x002f280000300a00 */
[----:B------:R1:W-:Y:S04]  /*6d330*/  STL.64 [R1+0x1a60], R62 ;  /* 0x001a603e01007387 */ /* 0x0003e80000100a00 */
[----:B--2---:R-:W2:Y:S04]  /*6d340*/  LDL.LU.64 R58, [R1+0xcf0] ;  /* 0x000cf000013a7983 */ /* 0x004ea80000300a00 */
[----:B------:R-:W2:Y:S04]  /*6d350*/  LDL.LU.64 R70, [R1+0xce8] ;  /* 0x000ce80001467983 */ /* 0x000ea80000300a00 */
[----:B---3--:R-:W3:Y:S01]  /*6d360*/  LDL.LU.64 R64, [R1+0xce0] ;  /* 0x000ce00001407983 */ /* 0x008ee20000300a00 */
[----:B------:R-:W-:Y:S01]  /*6d370*/  ISETP.GE.U32.AND P0, PT, R10, 0x7ffffd7b, PT ;  /* 0x7ffffd7b0a00780c */ /* 0x000fe20003f06070 */
[----:B------:R-:W-:-:S02]  /*6d380*/  IMAD.WIDE R74, R5, 0x4, R74 ;  /* 0x00000004054a7825 */ /* 0x000fc400078e024a */
[----:B------:R1:W-:Y:S02]  /*6d390*/  LDGSTS.E [R252+0x4000], desc[UR60][R62.64], !P2 ;  /* 0x040000003efc7fae */ /* 0x0003e4000d12187c */
[----:B----4-:R-:W-:-:S04]  /*6d3a0*/  IMAD.WIDE R60, R5, 0x4, R60 ;  /* 0x00000004053c7825 */ /* 0x010fc800078e023c */
[----:B------:R-:W-:Y:S01]  /*6d3b0*/  IMAD.WIDE R66, R5, 0x4, R66 ;  /* 0x0000000405427825 */ /* 0x000fe200078e0242 */
[----:B------:R-:W-:-:S03]  /*6d3c0*/  IADD3 R15, R2, 0x100000, RZ ;  /* 0x00100000020f7810 */ /* 0x000fc60007ffe0ff */
[----:B------:R-:W-:Y:S01]  /*6d3d0*/  IMAD.WIDE R68, R5, 0x4, R68 ;  /* 0x0000000405447825 */ /* 0x000fe200078e0244 */
[----:B------:R4:W-:Y:S04]  /*6d3e0*/  STL.64 [R1+0x1a58], R74 ;  /* 0x001a584a01007387 */ /* 0x0009e80000100a00 */
[----:B------:R4:W-:Y:S04]  /*6d3f0*/  STL.64 [R1+0x1a50], R60 ;  /* 0x001a503c01007387 */ /* 0x0009e80000100a00 */
[----:B------:R4:W-:Y:S01]  /*6d400*/  STL.64 [R1+0x1a48], R66 ;  /* 0x001a484201007387 */ /* 0x0009e20000100a00 */
[----:B------:R-:W3:Y:S01]  /*6d410*/  LDC R10, c[0x0][0x230] ;  /* 0x00008c00ff0a7b82 */ /* 0x000ee20000000800 */
[----:B-1----:R-:W-:-:S05]  /*6d420*/  VIADD R62, R2, 0x100000 ;  /* 0x00100000023e7836 */ /* 0x002fca0000000000 */
[----:B------:R-:W-:Y:S04]  /*6d430*/  LDGSTS.E [R62+0x8000], desc[UR60][R74.64], !P2 ;  /* 0x080000004a3e7fae */ /* 0x000fe8000d12187c */
[----:B------:R-:W-:Y:S04]  /*6d440*/  LDGSTS.E [R15+0xc000], desc[UR60][R60.64], !P2 ;  /* 0x0c0000003c0f7fae */ /* 0x000fe8000d12187c */
[----:B------:R-:W-:Y:S01]  /*6d450*/  LDGSTS.E [R11+0x4], desc[UR60][R66.64], !P0 ;  /* 0x00004000420b7fae */ /* 0x000fe2000c12187c */
[----:B------:R-:W-:-:S03]  /*6d460*/  VIADD R6, R6, 0xfffffdf9 ;  /* 0xfffffdf906067836 */ /* 0x000fc60000000000 */
[----:B------:R1:W-:Y:S04]  /*6d470*/  LDGSTS.E [R252+0x4004], desc[UR60][R68.64], !P0 ;  /* 0x0400400044fc7fae */ /* 0x0003e8000c12187c */
[----:B----4-:R-:W4:Y:S04]  /*6d480*/  LDL.LU.64 R74, [R1+0xcd8] ;  /* 0x000cd800014a7983 */ /* 0x010f280000300a00 */
[----:B------:R1:W-:Y:S04]  /*6d490*/  STL.64 [R1+0x1a40], R68 ;  /* 0x001a404401007387 */ /* 0x0003e80000100a00 */
[----:B------:R-:W4:Y:S04]  /*6d4a0*/  LDL.LU.64 R60, [R1+0xcd0] ;  /* 0x000cd000013c7983 */ /* 0x000f280000300a00 */
[----:B------:R-:W4:Y:S04]  /*6d4b0*/  LDL.LU.64 R62, [R1+0xcc8] ;  /* 0x000cc800013e7983 */ /* 0x000f280000300a00 */
[----:B------:R-:W4:Y:S01]  /*6d4c0*/  LDL.LU.64 R66, [R1+0xcc0] ;  /* 0x000cc00001427983 */ /* 0x000f220000300a00 */
[----:B------:R-:W-:Y:S01]  /*6d4d0*/  ISETP.GE.U32.AND P2, PT, R6, 0x7ffffd7a, PT ;  /* 0x7ffffd7a0600780c */ /* 0x000fe20003f46070 */
[----:B------:R-:W-:-:S04]  /*6d4e0*/  IMAD.WIDE R72, R5, 0x4, R72 ;  /* 0x0000000405487825 */ /* 0x000fc800078e0248 */
[----:B--2---:R-:W-:Y:S01]  /*6d4f0*/  IMAD.WIDE R58, R5, 0x4, R58 ;  /* 0x00000004053a7825 */ /* 0x004fe200078e023a */
[----:B-1----:R-:W-:-:S03]  /*6d500*/  IADD3 R68, R2, 0x100000, RZ ;  /* 0x0010000002447810 */ /* 0x002fc60007ffe0ff */
[----:B------:R-:W-:-:S04]  /*6d510*/  IMAD.WIDE R70, R5, 0x4, R70 ;  /* 0x0000000405467825 */ /* 0x000fc800078e0246 */
[----:B---3--:R-:W-:Y:S01]  /*6d520*/  IMAD.WIDE R64, R5, 0x4, R64 ;  /* 0x0000000405407825 */ /* 0x008fe200078e0240 */
[----:B------:R1:W-:Y:S04]  /*6d530*/  STL.64 [R1+0x1a38], R72 ;  /* 0x001a384801007387 */ /* 0x0003e80000100a00 */
[----:B------:R2:W-:Y:S04]  /*6d540*/  STL.64 [R1+0x1a30], R58 ;  /* 0x001a303a01007387 */ /* 0x0005e80000100a00 */
[----:B------:R-:W-:Y:S04]  /*6d550*/  LDGSTS.E [R68+0x8004], desc[UR60][R72.64], !P0 ;  /* 0x0800400048447fae */ /* 0x000fe8000c12187c */
[----:B------:R3:W-:Y:S04]  /*6d560*/  STL.64 [R1+0x1a28], R70 ;  /* 0x001a284601007387 */ /* 0x0007e80000100a00 */
[----:B------:R-:W-:Y:S04]  /*6d570*/  LDGSTS.E [R15+0xc004], desc[UR60][R58.64], !P0 ;  /* 0x0c0040003a0f7fae */ /* 0x000fe8000c12187c */
[----:B------:R-:W-:Y:S01]  /*6d580*/  LDGSTS.E [R11+0x8], desc[UR60][R70.64], !P2 ;  /* 0x00008000460b7fae */ /* 0x000fe2000d12187c */
[----:B------:R-:W-:-:S03]  /*6d590*/  VIADD R10, R10, 0xfffffdf8 ;  /* 0xfffffdf80a0a7836 */ /* 0x000fc60000000000 */
[----:B------:R3:W-:Y:S01]  /*6d5a0*/  LDGSTS.E [R252+0x4008], desc[UR60][R64.64], !P2 ;  /* 0x0400800040fc7fae */ /* 0x0007e2000d12187c */
[----:B------:R-:W4:Y:S03]  /*6d5b0*/  LDC R6, c[0x0][0x230] ;  /* 0x00008c00ff067b82 */ /* 0x000f260000000800 */
[----:B-1----:R-:W4:Y:S04]  /*6d5c0*/  LDL.LU.64 R72, [R1+0xcb8] ;  /* 0x000cb80001487983 */ /* 0x002f280000300a00 */
[----:B------:R1:W-:Y:S04]  /*6d5d0*/  STL.64 [R1+0x1a20], R64 ;  /* 0x001a204001007387 */ /* 0x0003e80000100a00 */
[----:B--2---:R-:W2:Y:S04]  /*6d5e0*/  LDL.LU.64 R58, [R1+0xcb0] ;  /* 0x000cb000013a7983 */ /* 0x004ea80000300a00 */
[----:B------:R-:W2:Y:S04]  /*6d5f0*/  LDL.LU.64 R68, [R1+0xca8] ;  /* 0x000ca80001447983 */ /* 0x000ea80000300a00 */
[----:B---3--:R-:W3:Y:S01]  /*6d600*/  LDL.LU.64 R70, [R1+0xca0] ;  /* 0x000ca00001467983 */ /* 0x008ee20000300a00 */
[----:B------:R-:W-:-:S02]  /*6d610*/  ISETP.GE.U32.AND P0, PT, R10, 0x7ffffd79, PT ;  /* 0x7ffffd790a00780c */ /* 0x000fc40003f06070 */
[----:B------:R-:W3:Y:S01]  /*6d620*/  LDC R10, c[0x0][0x230] ;  /* 0x00008c00ff0a7b82 */ /* 0x000ee20000000800 */
[----:B-1----:R-:W-:Y:S01]  /*6d630*/  IADD3 R64, R2, 0x100000, RZ ;  /* 0x0010000002407810 */ /* 0x002fe20007ffe0ff */
[----:B----4-:R-:W-:-:S04]  /*6d640*/  IMAD.WIDE R74, R5, 0x4, R74 ;  /* 0x00000004054a7825 */ /* 0x010fc800078e024a */
[----:B------:R-:W-:-:S04]  /*6d650*/  IMAD.WIDE R60, R5, 0x4, R60 ;  /* 0x00000004053c7825 */ /* 0x000fc800078e023c */
[----:B------:R-:W-:-:S04]  /*6d660*/  IMAD.WIDE R62, R5, 0x4, R62 ;  /* 0x00000004053e7825 */ /* 0x000fc800078e023e */
[----:B------:R-:W-:Y:S01]  /*6d670*/  IMAD.WIDE R66, R5, 0x4, R66 ;  /* 0x0000000405427825 */ /* 0x000fe200078e0242 */
[----:B------:R1:W-:Y:S04]  /*6d680*/  STL.64 [R1+0x1a18], R74 ;  /* 0x001a184a01007387 */ /* 0x0003e80000100a00 */
[----:B------:R4:W-:Y:S04]  /*6d690*/  STL.64 [R1+0x1a10], R60 ;  /* 0x001a103c01007387 */ /* 0x0009e80000100a00 */
[----:B------:R-:W-:Y:S04]  /*6d6a0*/  LDGSTS.E [R64+0x8008], desc[UR60][R74.64], !P2 ;  /* 0x080080004a407fae */ /* 0x000fe8000d12187c */
[----:B------:R4:W-:Y:S04]  /*6d6b0*/  STL.64 [R1+0x1a08], R62 ;  /* 0x001a083e01007387 */ /* 0x0009e80000100a00 */
[----:B------:R-:W-:Y:S04]  /*6d6c0*/  LDGSTS.E [R15+0xc008], desc[UR60][R60.64], !P2 ;  /* 0x0c0080003c0f7fae */ /* 0x000fe8000d12187c */
[----:B------:R-:W-:Y:S01]  /*6d6d0*/  LDGSTS.E [R11+0xc], desc[UR60][R62.64], !P0 ;  /* 0x0000c0003e0b7fae */ /* 0x000fe2000c12187c */
[----:B------:R-:W-:-:S03]  /*6d6e0*/  VIADD R6, R6, 0xfffffddb ;  /* 0xfffffddb06067836 */ /* 0x000fc60000000000 */
[----:B------:R2:W-:Y:S04]  /*6d6f0*/  LDGSTS.E [R252+0x400c], desc[UR60][R66.64], !P0 ;  /* 0x0400c00042fc7fae */ /* 0x0005e8000c12187c */
[----:B-1----:R-:W3:Y:S04]  /*6d700*/  LDL.LU.64 R74, [R1+0xc98] ;  /* 0x000c9800014a7983 */ /* 0x002ee80000300a00 */
[----:B------:R1:W-:Y:S04]  /*6d710*/  STL.64 [R1+0x1a00], R66 ;  /* 0x001a004201007387 */ /* 0x0003e80000100a00 */
[----:B----4-:R-:W4:Y:S04]  /*6d720*/  LDL.LU.64 R60, [R1+0xc90] ;  /* 0x000c9000013c7983 */ /* 0x010f280000300a00 */
        /* <DEDUP_REMOVED lines=25> */
[----:B------:R-:W-:-:S04]  /*6d8c0*/  IMAD.WIDE R74, R5, 0x4, R74 ;  /* 0x00000004054a7825 */ /* 0x000fc800078e024a */
[----:B----4-:R-:W-:-:S04]  /*6d8d0*/  IMAD.WIDE R60, R5, 0x4, R60 ;  /* 0x00000004053c7825 */ /* 0x010fc800078e023c */
        /* <DEDUP_REMOVED lines=207> */
[----:B------:R4:W-:Y:S01]  /*6e5d0*/  LDGSTS.E [R11+0x3000c], desc[UR60][R64.64], !P0 ;  /* 0x3000c000400b7fae */ /* 0x0009e2000c12187c */
        /* <DEDUP_REMOVED lines=8> */
[----:B------:R-:W-:-:S02]  /*6e660*/  VIADD R11, R3, 0x100000 ;  /* 0x00100000030b7836 */ /* 0x000fc40000000000 */
        /* <DEDUP_REMOVED lines=9> */
[----:B------:R3:W-:Y:S04]  /*6e700*/  LDGSTS.E [R15+0x3c00c], desc[UR60][R58.64], !P0 ;  /* 0x3c00c0003a0f7fae */ /* 0x0007e8000c12187c */
[----:B------:R-:W-:Y:S01]  /*6e710*/  LDGSTS.E [R11], desc[UR60][R66.64], !P2 ;  /* 0x00000000420b7fae */ /* 0x000fe2000d12187c */
[----:B------:R-:W-:Y:S01]  /*6e720*/  VIADD R10, R10, 0xfffffdf6 ;  /* 0xfffffdf60a0a7836 */ /* 0x000fe20000000000 */
[----:B------:R-:W-:Y:S01]  /*6e730*/  IADD3 R252, R3, 0x100000, RZ ;  /* 0x0010000003fc7810 */ /* 0x000fe20007ffe0ff */
[----:B------:R-:W4:Y:S01]  /*6e740*/  LDC R6, c[0x0][0x230] ;  /* 0x00008c00ff067b82 */ /* 0x000f220000000800 */
[----:B-1----:R-:W4:Y:S04]  /*6e750*/  LDL.LU.64 R72, [R1+0xaf8] ;  /* 0x000af80001487983 */ /* 0x002f280000300a00 */
[----:B------:R1:W-:Y:S04]  /*6e760*/  STL.64 [R1+0x1860], R68 ;  /* 0x0018604401007387 */ /* 0x0003e80000100a00 */
[----:B--2---:R-:W2:Y:S04]  /*6e770*/  LDL.LU.64 R58, [R1+0xaf0] ;  /* 0x000af000013a7983 */ /* 0x004ea80000300a00 */
[----:B------:R-:W2:Y:S04]  /*6e780*/  LDL.LU.64 R62, [R1+0xae8] ;  /* 0x000ae800013e7983 */ /* 0x000ea80000300a00 */
[----:B---3--:R-:W3:Y:S01]  /*6e790*/  LDL.LU.64 R66, [R1+0xae0] ;  /* 0x000ae00001427983 */ /* 0x008ee20000300a00 */
[----:B------:R-:W-:-:S03]  /*6e7a0*/  ISETP.GE.U32.AND P0, PT, R10, 0x7ffffd77, PT ;  /* 0x7ffffd770a00780c */ /* 0x000fc60003f06070 */
[----:B------:R1:W-:Y:S01]  /*6e7b0*/  LDGSTS.E [R252+0x4000], desc[UR60][R68.64], !P2 ;  /* 0x0400000044fc7fae */ /* 0x0003e2000d12187c */
[----:B------:R-:W-:Y:S01]  /*6e7c0*/  VIADD R15, R3, 0x100000 ;  /* 0x00100000030f7836 */ /* 0x000fe20000000000 */
[----:B------:R-:W3:Y:S01]  /*6e7d0*/  LDC R10, c[0x0][0x230] ;  /* 0x00008c00ff0a7b82 */ /* 0x000ee20000000800 */
[----:B------:R-:W-:-:S04]  /*6e7e0*/  IMAD.WIDE R74, R5, 0x4, R74 ;  /* 0x00000004054a7825 */ /* 0x000fc800078e024a */
[----:B----4-:R-:W-:Y:S01]  /*6e7f0*/  IMAD.WIDE R60, R5, 0x4, R60 ;  /* 0x00000004053c7825 */ /* 0x010fe200078e023c */
[----:B-1----:R-:W-:-:S03]  /*6e800*/  IADD3 R68, R3, 0x100000, RZ ;  /* 0x0010000003447810 */ /* 0x002fc60007ffe0ff */
        /* <DEDUP_REMOVED lines=8> */
[----:B------:R-:W-:-:S03]  /*6e890*/  IADD3 R6, R6, -0x20b, RZ ;  /* 0xfffffdf506067810 */ /* 0x000fc60007ffe0ff */
        /* <DEDUP_REMOVED lines=8> */
[----:B--2---:R-:W-:-:S04]  /*6e920*/  IMAD.WIDE R58, R5, 0x4, R58 ;  /* 0x00000004053a7825 */ /* 0x004fc800078e023a */
[----:B-1----:R-:W-:Y:S02]  /*6e930*/  VIADD R64, R3, 0x100000 ;  /* 0x0010000003407836 */ /* 0x002fe40000000000 */
        /* <DEDUP_REMOVED lines=8> */
[----:B------:R-:W-:-:S03]  /*6e9c0*/  IADD3 R10, R10, -0x20c, RZ ;  /* 0xfffffdf40a0a7810 */ /* 0x000fc60007ffe0ff */
        /* <DEDUP_REMOVED lines=9> */
[----:B-1----:R-:W-:Y:S02]  /*6ea60*/  VIADD R66, R3, 0x100000 ;  /* 0x0010000003427836 */ /* 0x002fe40000000000 */
        /* <DEDUP_REMOVED lines=164> */
[----:B------:R-:W-:Y:S04]  /*6f4b0*/  STL.64 [R1+0x1718], R74 ;  /* 0x0017184a01007387 */ /* 0x000fe80000100a00 */
[----:B------:R1:W-:Y:S04]  /*6f4c0*/  STL.64 [R1+0x1710], R60 ;  /* 0x0017103c01007387 */ /* 0x0003e80000100a00 */
[----:B------:R-:W-:Y:S04]  /*6f4d0*/  LDGSTS.E [R68+0x28008], desc[UR60][R74.64], !P2 ;  /* 0x280080004a447fae */ /* 0x000fe8000d12187c */
[----:B------:R4:W-:Y:S04]  /*6f4e0*/  STL.64 [R1+0x1708], R70 ;  /* 0x0017084601007387 */ /* 0x0009e80000100a00 */
[----:B------:R-:W-:Y:S04]  /*6f4f0*/  LDGSTS.E [R15+0x2c008], desc[UR60][R60.64], !P2 ;  /* 0x2c0080003c0f7fae */ /* 0x000fe8000d12187c */
[----:B------:R-:W-:Y:S01]  /*6f500*/  LDGSTS.E [R11+0x2000c], desc[UR60][R70.64], !P0 ;  /* 0x2000c000460b7fae */ /* 0x000fe2000c12187c */
[----:B------:R-:W-:-:S03]  /*6f510*/  IADD3 R6, R6, -0x269, RZ ;  /* 0xfffffd9706067810 */ /* 0x000fc60007ffe0ff */
[----:B------:R2:W-:Y:S04]  /*6f520*/  LDGSTS.E [R252+0x2400c], desc[UR60][R64.64], !P0 ;  /* 0x2400c00040fc7fae */ /* 0x0005e8000c12187c */
[----:B------:R-:W3:Y:S04]  /*6f530*/  LDL.LU.64 R68, [R1+0x998] ;  /* 0x0009980001447983 */ /* 0x000ee80000300a00 */
[----:B------:R2:W-:Y:S04]  /*6f540*/  STL.64 [R1+0x1700], R64 ;  /* 0x0017004001007387 */ /* 0x0005e80000100a00 */
[----:B-1----:R-:W3:Y:S04]  /*6f550*/  LDL.LU.64 R60, [R1+0x990] ;  /* 0x00099000013c7983 */ /* 0x002ee80000300a00 */
[----:B------:R-:W3:Y:S04]  /*6f560*/  LDL.LU.64 R74, [R1+0x988] ;  /* 0x00098800014a7983 */ /* 0x000ee80000300a00 */
[----:B----4-:R-:W4:Y:S01]  /*6f570*/  LDL.LU.64 R70, [R1+0x980] ;  /* 0x0009800001467983 */ /* 0x010f220000300a00 */
[----:B------:R-:W-:Y:S01]  /*6f580*/  ISETP.GE.U32.AND P2, PT, R6, 0x7ffffd18, PT ;  /* 0x7ffffd180600780c */ /* 0x000fe20003f46070 */
[----:B------:R-:W-:-:S04]  /*6f590*/  IMAD.WIDE R72, R5, 0x4, R72 ;  /* 0x0000000405487825 */ /* 0x000fc800078e0248 */
[----:B--2---:R-:W-:-:S04]  /*6f5a0*/  IMAD.WIDE R58, R5, 0x4, R58 ;  /* 0x00000004053a7825 */ /* 0x004fc800078e023a */
[----:B------:R-:W-:Y:S02]  /*6f5b0*/  VIADD R64, R3, 0x100000 ;  /* 0x0010000003407836 */ /* 0x000fe40000000000 */
        /* <DEDUP_REMOVED lines=13> */
[----:B------:R-:W4:Y:S04]  /*6f690*/  LDL.LU.64 R64, [R1+0x970] ;  /* 0x0009700001407983 */ /* 0x000f280000300a00 */
[----:B--2---:R-:W2:Y:S04]  /*6f6a0*/  LDL.LU.64 R58, [R1+0x968] ;  /* 0x00096800013a7983 */ /* 0x004ea80000300a00 */
[----:B---3--:R-:W3:Y:S01]  /*6f6b0*/  LDL.LU.64 R62, [R1+0x960] ;  /* 0x00096000013e7983 */ /* 0x008ee20000300a00 */
[----:B------:R-:W-:-:S02]  /*6f6c0*/  ISETP.GE.U32.AND P0, PT, R10, 0x7ffffd17, PT ;  /* 0x7ffffd170a00780c */ /* 0x000fc40003f06070 */
[----:B------:R-:W3:Y:S01]  /*6f6d0*/  LDC R10, c[0x0][0x230] ;  /* 0x00008c00ff0a7b82 */ /* 0x000ee20000000800 */
[----:B-1----:R-:W-:Y:S02]  /*6f6e0*/  VIADD R66, R3, 0x100000 ;  /* 0x0010000003427836 */ /* 0x002fe40000000000 */
[----:B------:R-:W-:-:S04]  /*6f6f0*/  IMAD.WIDE R68, R5, 0x4, R68 ;  /* 0x0000000405447825 */ /* 0x000fc800078e0244 */
[----:B------:R-:W-:-:S04]  /*6f700*/  IMAD.WIDE R60, R5, 0x4, R60 ;  /* 0x00000004053c7825 */ /* 0x000fc800078e023c */
[----:B------:R-:W-:-:S04]  /*6f710*/  IMAD.WIDE R74, R5, 0x4, R74 ;  /* 0x00000004054a7825 */ /* 0x000fc800078e024a */
[----:B----4-:R-:W-:Y:S01]  /*6f720*/  IMAD.WIDE R70, R5, 0x4, R70 ;  /* 0x0000000405467825 */ /* 0x010fe200078e0246 */
        /* <DEDUP_REMOVED lines=10> */
[----:B------:R-:W3:Y:S04]  /*6f7d0*/  LDL.LU.64 R66, [R1+0x950] ;  /* 0x0009500001427983 */ /* 0x000ee80000300a00 */
[----:B----4-:R-:W4:Y:S04]  /*6f7e0*/  LDL.LU.64 R60, [R1+0x948] ;  /* 0x00094800013c7983 */ /* 0x010f280000300a00 */
[----:B------:R-:W4:Y:S01]  /*6f7f0*/  LDL.LU.64 R74, [R1+0x940] ;  /* 0x00094000014a7983 */ /* 0x000f220000300a00 */
[----:B------:R-:W-:Y:S01]  /*6f800*/  ISETP.GE.U32.AND P2, PT, R6, 0x7ffffd16, PT ;  /* 0x7ffffd160600780c */ /* 0x000fe20003f46070 */
[----:B------:R-:W-:-:S04]  /*6f810*/  IMAD.WIDE R72, R5, 0x4, R72 ;  /* 0x0000000405487825 */ /* 0x000fc800078e0248 */
[----:B------:R-:W-:-:S04]  /*6f820*/  IMAD.WIDE R64, R5, 0x4, R64 ;  /* 0x0000000405407825 */ /* 0x000fc800078e0240 */
[----:B-1----:R-:W-:Y:S02]  /*6f830*/  VIADD R70, R3, 0x100000 ;  /* 0x0010000003467836 */ /* 0x002fe40000000000 */
[----:B--2---:R-:W-:-:S04]  /*6f840*/  IMAD.WIDE R58, R5, 0x4, R58 ;  /* 0x00000004053a7825 */ /* 0x004fc800078e023a */
[----:B---3--:R-:W-:Y:S01]  /*6f850*/  IMAD.WIDE R62, R5, 0x4, R62 ;  /* 0x00000004053e7825 */ /* 0x008fe200078e023e */
[----:B------:R-:W-:Y:S04]  /*6f860*/  STL.64 [R1+0x16b8], R72 ;  /* 0x0016b84801007387 */ /* 0x000fe80000100a00 */
[----:B------:R1:W-:Y:S04]  /*6f870*/  STL.64 [R1+0x16b0], R64 ;  /* 0x0016b04001007387 */ /* 0x0003e80000100a00 */
[----:B------:R-:W-:Y:S04]  /*6f880*/  LDGSTS.E [R70+0x38004], desc[UR60][R72.64], !P0 ;  /* 0x3800400048467fae */ /* 0x000fe8000c12187c */
[----:B------:R2:W-:Y:S04]  /*6f890*/  STL.64 [R1+0x16a8], R58 ;  /* 0x0016a83a01007387 */ /* 0x0005e80000100a00 */
[----:B------:R1:W-:Y:S04]  /*6f8a0*/  LDGSTS.E [R15+0x3c004], desc[UR60][R64.64], !P0 ;  /* 0x3c004000400f7fae */ /* 0x0003e8000c12187c */
[----:B------:R3:W-:Y:S04]  /*6f8b0*/  STL.64 [R1+0x16a0], R62 ;  /* 0x0016a03e01007387 */ /* 0x0007e80000100a00 */
[----:B------:R-:W-:Y:S01]  /*6f8c0*/  LDGSTS.E [R11+0x30008], desc[UR60][R58.64], !P2 ;  /* 0x300080003a0b7fae */ /* 0x000fe2000d12187c */
[----:B------:R-:W-:-:S03]  /*6f8d0*/  IADD3 R10, R10, -0x26c, RZ ;  /* 0xfffffd940a0a7810 */ /* 0x000fc60007ffe0ff */
[----:B------:R3:W-:Y:S01]  /*6f8e0*/  LDGSTS.E [R252+0x34008], desc[UR60][R62.64], !P2 ;  /* 0x340080003efc7fae */ /* 0x0007e2000d12187c */
[----:B------:R-:W4:Y:S08]  /*6f8f0*/  LDC R6, c[0x0][0x230] ;  /* 0x00008c00ff067b82 */ /* 0x000f300000000800 */
[----:B-1----:R-:W1:Y:S01]  /*6f900*/  LDC R64, c[0x0][0x230] ;  /* 0x00008c00ff407b82 */ /* 0x002e620000000800 */
[----:B------:R-:W4:Y:S04]  /*6f910*/  LDL.LU.64 R70, [R1+0x938] ;  /* 0x0009380001467983 */ /* 0x000f280000300a00 */
[----:B--2---:R-:W2:Y:S04]  /*6f920*/  LDL.LU.64 R58, [R1+0x930] ;  /* 0x00093000013a7983 */ /* 0x004ea80000300a00 */
[----:B------:R-:W2:Y:S04]  /*6f930*/  LDL.LU.64 R72, [R1+0x928] ;  /* 0x0009280001487983 */ /* 0x000ea80000300a00 */
[----:B------:R-:W2:Y:S01]  /*6f940*/  LDL.LU.64 R76, [R1+0x920] ;  /* 0x00092000014c7983 */ /* 0x000ea20000300a00 */
[----:B------:R-:W-:Y:S01]  /*6f950*/  ISETP.GE.U32.AND P0, PT, R10, 0x7ffffd15, PT ;  /* 0x7ffffd150a00780c */ /* 0x000fe20003f06070 */
[C---:B---3--:R-:W-:Y:S01]  /*6f960*/  VIADD R63, R3.reuse, 0x100000 ;  /* 0x00100000033f7836 */ /* 0x048fe20000000000 */
[----:B------:R-:W-:Y:S01]  /*6f970*/  IADD3 R62, R3, 0x100000, RZ ;  /* 0x00100000033e7810 */ /* 0x000fe20007ffe0ff */
[----:B------:R-:W-:-:S04]  /*6f980*/  IMAD.WIDE R68, R5, 0x4, R68 ;  /* 0x0000000405447825 */ /* 0x000fc800078e0244 */
[----:B------:R-:W-:-:S04]  /*6f990*/  IMAD.WIDE R66, R5, 0x4, R66 ;  /* 0x0000000405427825 */ /* 0x000fc800078e0242 */
[----:B----4-:R-:W-:-:S04]  /*6f9a0*/  IMAD.WIDE R60, R5, 0x4, R60 ;  /* 0x00000004053c7825 */ /* 0x010fc800078e023c */
[----:B------:R-:W-:Y:S01]  /*6f9b0*/  IMAD.WIDE R10, R5, 0x4, R74 ;  /* 0x00000004050a7825 */ /* 0x000fe200078e024a */
[----:B------:R3:W-:Y:S04]  /*6f9c0*/  STL.64 [R1+0x1698], R68 ;  /* 0x0016984401007387 */ /* 0x0007e80000100a00 */
[----:B------:R4:W-:Y:S04]  /*6f9d0*/  STL.64 [R1+0x1690], R66 ;  /* 0x0016904201007387 */ /* 0x0009e80000100a00 */
[----:B------:R-:W-:Y:S04]  /*6f9e0*/  LDGSTS.E [R63+0x38008], desc[UR60][R68.64], !P2 ;  /* 0x38008000443f7fae */ /* 0x000fe8000d12187c */
[----:B------:R1:W-:Y:S04]  /*6f9f0*/  STL.64 [R1+0x1688], R60 ;  /* 0x0016883c01007387 */ /* 0x0003e80000100a00 */
[----:B------:R4:W-:Y:S04]  /*6fa00*/  LDGSTS.E [R62+0x3c008], desc[UR60][R66.64], !P2 ;  /* 0x3c008000423e7fae */ /* 0x0009e8000d12187c */
[----:B------:R-:W-:Y:S04]  /*6fa10*/  STL.64 [R1+0x1680], R10 ;  /* 0x0016800a01007387 */ /* 0x000fe80000100a00 */
[----:B------:R-:W-:Y:S01]  /*6fa20*/  LDGSTS.E [R15+0x3000c], desc[UR60][R60.64], !P0 ;  /* 0x3000c0003c0f7fae */ /* 0x000fe2000c12187c */
[----:B------:R-:W-:Y:S01]  /*6fa30*/  VIADD R6, R6, 0xfffffdf3 ;  /* 0xfffffdf306067836 */ /* 0x000fe20000000000 */
[----:B------:R-:W-:-:S02]  /*6fa40*/  IADD3 R65, R3, 0x100000, RZ ;  /* 0x0010000003417810 */ /* 0x000fc40007ffe0ff */
[----:B------:R2:W-:Y:S04]  /*6fa50*/  LDGSTS.E [R252+0x3400c], desc[UR60][R10.64], !P0 ;  /* 0x3400c0000afc7fae */ /* 0x0005e8000c12187c */
[----:B---3--:R-:W3:Y:S01]  /*6fa60*/  LDL.LU.64 R68, [R1+0x918] ;  /* 0x0009180001447983 */ /* 0x008ee20000300a00 */
[----:B----4-:R-:W4:Y:S03]  /*6fa70*/  LDC R66, c[0x0][0x230] ;  /* 0x00008c00ff427b82 */ /* 0x010f260000000800 */
[----:B-1----:R-:W4:Y:S04]  /*6fa80*/  LDL.LU.64 R60, [R1+0x910] ;  /* 0x00091000013c7983 */ /* 0x002f280000300a00 */
[----:B------:R-:W4:Y:S04]  /*6fa90*/  LDL.LU.64 R62, [R1+0x908] ;  /* 0x00090800013e7983 */ /* 0x000f280000300a00 */
[----:B------:R-:W4:Y:S01]  /*6faa0*/  LDL.LU.64 R74, [R1+0x900] ;  /* 0x00090000014a7983 */ /* 0x000f220000300a00 */
[----:B------:R-:W-:-:S03]  /*6fab0*/  ISETP.GE.U32.AND P2, PT, R6, 0x7ffffd74, PT ;  /* 0x7ffffd740600780c */ /* 0x000fc60003f46070 */
[----:B------:R1:W-:Y:S01]  /*6fac0*/  STL.64 [R1+0x4ae0], R2 ;  /* 0x004ae00201007387 */ /* 0x0003e20000100a00 */
[----:B------:R-:W-:Y:S02]  /*6fad0*/  VIADD R6, R4, 0x100000 ;  /* 0x0010000004067836 */ /* 0x000fe40000000000 */
[----:B-1----:R-:W-:Y:S02]  /*6fae0*/  VIADD R2, R64, 0xfffffdf2 ;  /* 0xfffffdf240027836 */ /* 0x002fe40000000000 */
[----:B------:R-:W-:-:S04]  /*6faf0*/  IMAD.WIDE R70, R5, 0x4, R70 ;  /* 0x0000000405467825 */ /* 0x000fc800078e0246 */
[----:B--2---:R-:W-:-:S04]  /*6fb00*/  IMAD.WIDE R58, R5, 0x4, R58 ;  /* 0x00000004053a7825 */ /* 0x004fc800078e023a */
[----:B------:R-:W-:-:S04]  /*6fb10*/  IMAD.WIDE R72, R5, 0x4, R72 ;  /* 0x0000000405487825 */ /* 0x000fc800078e0248 */
[----:B------:R-:W-:Y:S01]  /*6fb20*/  IMAD.WIDE R10, R5, 0x4, R76 ;  /* 0x00000004050a7825 */ /* 0x000fe200078e024c */
[----:B------:R1:W-:Y:S04]  /*6fb30*/  STL.64 [R1+0x1678], R70 ;  /* 0x0016784601007387 */ /* 0x0003e80000100a00 */
[----:B------:R2:W-:Y:S04]  /*6fb40*/  STL.64 [R1+0x1670], R58 ;  /* 0x0016703a01007387 */ /* 0x0005e80000100a00 */
[----:B------:R-:W-:Y:S04]  /*6fb50*/  LDGSTS.E [R65+0x3800c], desc[UR60][R70.64], !P0 ;  /* 0x3800c00046417fae */ /* 0x000fe8000c12187c */
[----:B------:R2:W-:Y:S04]  /*6fb60*/  STL.64 [R1+0x1668], R72 ;  /* 0x0016684801007387 */ /* 0x0005e80000100a00 */
[----:B------:R2:W-:Y:S04]  /*6fb70*/  LDGSTS.E [R15+0x3c00c], desc[UR60][R58.64], !P0 ;  /* 0x3c00c0003a0f7fae */ /* 0x0005e8000c12187c */
[----:B------:R-:W-:Y:S04]  /*6fb80*/  LDGSTS.E [R6], desc[UR60][R72.64], !P2 ;  /* 0x0000000048067fae */ /* 0x000fe8000d12187c */
[----:B-1----:R-:W4:Y:S04]  /*6fb90*/  LDL.LU.64 R70, [R1+0x8f8] ;  /* 0x0008f80001467983 */ /* 0x002f280000300a00 */
[----:B------:R1:W-:Y:S04]  /*6fba0*/  STL.64 [R1+0x1660], R10 ;  /* 0x0016600a01007387 */ /* 0x0003e80000100a00 */
[----:B--2---:R-:W2:Y:S04]  /*6fbb0*/  LDL.LU.64 R58, [R1+0x8f0] ;  /* 0x0008f000013a7983 */ /* 0x004ea80000300a00 */
[----:B------:R-:W2:Y:S04]  /*6fbc0*/  LDL.LU.64 R64, [R1+0x8e8] ;  /* 0x0008e80001407983 */ /* 0x000ea80000300a00 */
[----:B------:R-:W2:Y:S01]  /*6fbd0*/  LDL.LU.64 R72, [R1+0x8e0] ;  /* 0x0008e00001487983 */ /* 0x000ea20000300a00 */
[----:B------:R-:W-:-:S02]  /*6fbe0*/  IADD3 R252, R4, 0x100000, RZ ;  /* 0x0010000004fc7810 */ /* 0x000fc40007ffe0ff */
[C---:B------:R-:W-:Y:S01]  /*6fbf0*/  IADD3 R3, R4.reuse, 0x100000, RZ ;  /* 0x0010000004037810 */ /* 0x040fe20007ffe0ff */
[----:B------:R-:W-:Y:S02]  /*6fc00*/  VIADD R15, R4, 0x100000 ;  /* 0x00100000040f7836 */ /* 0x000fe40000000000 */
[----:B------:R1:W-:Y:S01]  /*6fc10*/  LDGSTS.E [R252+0x4000], desc[UR60][R10.64], !P2 ;  /* 0x040000000afc7fae */ /* 0x0003e2000d12187c */
[----:B---3--:R-:W-:-:S04]  /*6fc20*/  IMAD.WIDE R68, R5, 0x4, R68 ;  /* 0x0000000405447825 */ /* 0x008fc800078e0244 */
[----:B----4-:R-:W-:-:S04]  /*6fc30*/  IMAD.WIDE R60, R5, 0x4, R60 ;  /* 0x00000004053c7825 */ /* 0x010fc800078e023c */
[----:B------:R-:W-:-:S04]  /*6fc40*/  IMAD.WIDE R62, R5, 0x4, R62 ;  /* 0x00000004053e7825 */ /* 0x000fc800078e023e */
[----:B-1----:R-:W-:Y:S01]  /*6fc50*/  IMAD.WIDE R10, R5, 0x4, R74 ;  /* 0x00000004050a7825 */ /* 0x002fe200078e024a */
[----:B------:R1:W-:Y:S04]  /*6fc60*/  STL.64 [R1+0x1658], R68 ;  /* 0x0016584401007387 */ /* 0x0003e80000100a00 */
[----:B------:R3:W-:Y:S04]  /*6fc70*/  STL.64 [R1+0x1650], R60 ;  /* 0x0016503c01007387 */ /* 0x0007e80000100a00 */
[----:B------:R4:W-:Y:S04]  /*6fc80*/  LDGSTS.E [R3+0x8000], desc[UR60][R68.64], !P2 ;  /* 0x0800000044037fae */ /* 0x0009e8000d12187c */
[----:B------:R2:W-:Y:S04]  /*6fc90*/  STL.64 [R1+0x1648], R62 ;  /* 0x0016483e01007387 */ /* 0x0005e80000100a00 */
[----:B------:R-:W-:Y:S04]  /*6fca0*/  LDGSTS.E [R15+0xc000], desc[UR60][R60.64], !P2 ;  /* 0x0c0000003c0f7fae */ /* 0x000fe8000d12187c */
[----:B-1----:R-:W2:Y:S04]  /*6fcb0*/  LDL.LU.64 R68, [R1+0x8d8] ;  /* 0x0008d80001447983 */ /* 0x002ea80000300a00 */
[----:B------:R1:W-:Y:S01]  /*6fcc0*/  STL.64 [R1+0x1640], R10 ;  /* 0x0016400a01007387 */ /* 0x0003e20000100a00 */
[----:B----4-:R-:W-:-:S03]  /*6fcd0*/  IADD3 R3, R66, -0x20f, RZ ;  /* 0xfffffdf142037810 */ /* 0x010fc60007ffe0ff */
[----:B---3--:R-:W3:Y:S04]  /*6fce0*/  LDL.LU.64 R60, [R1+0x8d0] ;  /* 0x0008d000013c7983 */ /* 0x008ee80000300a00 */
[----:B------:R-:W4:Y:S04]  /*6fcf0*/  LDL.LU.64 R66, [R1+0x8c8] ;  /* 0x0008c80001427983 */ /* 0x000f280000300a00 */
[----:B------:R-:W4:Y:S01]  /*6fd00*/  LDL.LU.64 R74, [R1+0x8c0] ;  /* 0x0008c000014a7983 */ /* 0x000f220000300a00 */
[----:B------:R-:W-:Y:S01]  /*6fd10*/  ISETP.GE.U32.AND P0, PT, R2, 0x7ffffd73, PT ;  /* 0x7ffffd730200780c */ /* 0x000fe20003f06070 */
[----:B------:R-:W-:-:S12]  /*6fd20*/  IMAD.WIDE R70, R5, 0x4, R70 ;  /* 0x0000000405467825 */ /* 0x000fd800078e0246 */
[----:B------:R1:W-:Y:S01]  /*6fd30*/  LDGSTS.E [R6+0x4], desc[UR60][R62.64], !P0 ;  /* 0x000040003e067fae */ /* 0x0003e2000c12187c */
[----:B--2---:R-:W-:-:S04]  /*6fd40*/  IMAD.WIDE R58, R5, 0x4, R58 ;  /* 0x00000004053a7825 */ /* 0x004fc800078e023a */
[----:B------:R-:W-:Y:S01]  /*6fd50*/  IMAD.WIDE R64, R5, 0x4, R64 ;  /* 0x0000000405407825 */ /* 0x000fe200078e0240 */
[----:B------:R2:W-:Y:S04]  /*6fd60*/  LDGSTS.E [R252+0x4004], desc[UR60][R10.64], !P0 ;  /* 0x040040000afc7fae */ /* 0x0005e8000c12187c */
[----:B------:R2:W-:Y:S04]  /*6fd70*/  STL.64 [R1+0x1638], R70 ;  /* 0x0016384601007387 */ /* 0x0005e80000100a00 */
[----:B------:R2:W-:Y:S04]  /*6fd80*/  STL.64 [R1+0x1630], R58 ;  /* 0x0016303a01007387 */ /* 0x0005e80000100a00 */
[----:B------:R2:W-:Y:S01]  /*6fd90*/  STL.64 [R1+0x1628], R64 ;  /* 0x0016284001007387 */ /* 0x0005e20000100a00 */
[----:B------:R-:W-:Y:S01]  /*6fda0*/  ISETP.GE.U32.AND P2, PT, R3, 0x7ffffd72, PT ;  /* 0x7ffffd720300780c */ /* 0x000fe20003f46070 */
[----:B------:R-:W4:Y:S08]  /*6fdb0*/  LDC R2, c[0x0][0x230] ;  /* 0x00008c00ff027b82 */ /* 0x000f300000000800 */
[----:B------:R-:W4:Y:S01]  /*6fdc0*/  LDC R3, c[0x0][0x230] ;  /* 0x00008c00ff037b82 */ /* 0x000f220000000800 */
[----:B-1----:R-:W-:-:S02]  /*6fdd0*/  VIADD R62, R4, 0x100000 ;  /* 0x00100000043e7836 */ /* 0x002fc40000000000 */
[----:B--2---:R-:W-:-:S03]  /*6fde0*/  IMAD.WIDE R10, R5, 0x4, R72 ;  /* 0x00000004050a7825 */ /* 0x004fc600078e0248 */
[----:B------:R-:W-:Y:S04]  /*6fdf0*/  LDGSTS.E [R62+0x8004], desc[UR60][R70.64], !P0 ;  /* 0x08004000463e7fae */ /* 0x000fe8000c12187c */
[----:B------:R-:W-:Y:S04]  /*6fe00*/  LDGSTS.E [R15+0xc004], desc[UR60][R58.64], !P0 ;  /* 0x0c0040003a0f7fae */ /* 0x000fe8000c12187c */
[----:B------:R1:W-:Y:S04]  /*6fe10*/  LDGSTS.E [R6+0x8], desc[UR60][R64.64], !P2 ;  /* 0x0000800040067fae */ /* 0x0003e8000d12187c */
[----:B------:R2:W-:Y:S04]  /*6fe20*/  LDGSTS.E [R252+0x4008], desc[UR60][R10.64], !P2 ;  /* 0x040080000afc7fae */ /* 0x0005e8000d12187c */
[----:B------:R-:W2:Y:S04]  /*6fe30*/  LDL.LU.64 R70, [R1+0x8b8] ;  /* 0x0008b80001467983 */ /* 0x000ea80000300a00 */
[----:B------:R2:W-:Y:S04]  /*6fe40*/  STL.64 [R1+0x1620], R10 ;  /* 0x0016200a01007387 */ /* 0x0005e80000100a00 */
[----:B------:R-:W2:Y:S04]  /*6fe50*/  LDL.LU.64 R58, [R1+0x8b0] ;  /* 0x0008b000013a7983 */ /* 0x000ea80000300a00 */
[----:B------:R-:W2:Y:S04]  /*6fe60*/  LDL.LU.64 R62, [R1+0x8a8] ;  /* 0x0008a800013e7983 */ /* 0x000ea80000300a00 */
[----:B------:R-:W2:Y:S01]  /*6fe70*/  LDL.LU.64 R72, [R1+0x8a0] ;  /* 0x0008a00001487983 */ /* 0x000ea20000300a00 */
[----:B------:R-:W-:-:S04]  /*6fe80*/  IMAD.WIDE R68, R5, 0x4, R68 ;  /* 0x0000000405447825 */ /* 0x000fc800078e0244 */
[----:B-1----:R-:W-:Y:S02]  /*6fe90*/  VIADD R64, R4, 0x100000 ;  /* 0x0010000004407836 */ /* 0x002fe40000000000 */
[----:B---3--:R-:W-:-:S04]  /*6fea0*/  IMAD.WIDE R60, R5, 0x4, R60 ;  /* 0x00000004053c7825 */ /* 0x008fc800078e023c */
[----:B----4-:R-:W-:-:S04]  /*6feb0*/  IMAD.WIDE R66, R5, 0x4, R66 ;  /* 0x0000000405427825 */ /* 0x010fc800078e0242 */
[----:B--2---:R-:W-:Y:S01]  /*6fec0*/  IMAD.WIDE R10, R5, 0x4, R74 ;  /* 0x00000004050a7825 */ /* 0x004fe200078e024a */
[----:B------:R1:W-:Y:S04]  /*6fed0*/  STL.64 [R1+0x1618], R68 ;  /* 0x0016184401007387 */ /* 0x0003e80000100a00 */
[----:B------:R2:W-:Y:S04]  /*6fee0*/  STL.64 [R1+0x1610], R60 ;  /* 0x0016103c01007387 */ /* 0x0005e80000100a00 */
[----:B------:R-:W-:Y:S04]  /*6fef0*/  LDGSTS.E [R64+0x8008], desc[UR60][R68.64], !P2 ;  /* 0x0800800044407fae */ /* 0x000fe8000d12187c */
[----:B------:R3:W-:Y:S04]  /*6ff00*/  STL.64 [R1+0x1608], R66 ;  /* 0x0016084201007387 */ /* 0x0007e80000100a00 */
[----:B------:R-:W-:Y:S04]  /*6ff10*/  LDGSTS.E [R15+0xc008], desc[UR60][R60.64], !P2 ;  /* 0x0c0080003c0f7fae */ /* 0x000fe8000d12187c */
[----:B-1----:R-:W4:Y:S04]  /*6ff20*/  LDL.LU.64 R68, [R1+0x898] ;  /* 0x0008980001447983 */ /* 0x002f280000300a00 */
[----:B------:R1:W-:Y:S04]  /*6ff30*/  STL.64 [R1+0x1600], R10 ;  /* 0x0016000a01007387 */ /* 0x0003e80000100a00 */
[----:B--2---:R-:W2:Y:S04]  /*6ff40*/  LDL.LU.64 R60, [R1+0x890] ;  /* 0x00089000013c7983 */ /* 0x004ea80000300a00 */
[----:B------:R-:W2:Y:S04]  /*6ff50*/  LDL.LU.64 R64, [R1+0x888] ;  /* 0x0008880001407983 */ /* 0x000ea80000300a00 */
[----:B------:R-:W2:Y:S01]  /*6ff60*/  LDL.LU.64 R74, [R1+0x880] ;  /* 0x00088000014a7983 */ /* 0x000ea20000300a00 */
[----:B------:R-:W-:-:S04]  /*6ff70*/  IADD3 R2, R2, -0x210, RZ ;  /* 0xfffffdf002027810 */ /* 0x000fc80007ffe0ff */
[----:B------:R-:W-:Y:S02]  /*6ff80*/  ISETP.GE.U32.AND P0, PT, R2, 0x7ffffd71, PT ;  /* 0x7ffffd710200780c */ /* 0x000fe40003f06070 */
[----:B------:R-:W-:Y:S01]  /*6ff90*/  IADD3 R3, R3, -0x22d, RZ ;  /* 0xfffffdd303037810 */ /* 0x000fe20007ffe0ff */
[----:B------:R-:W2:Y:S10]  /*6ffa0*/  LDC R2, c[0x0][0x230] ;  /* 0x00008c00ff027b82 */ /* 0x000eb40000000800 */
[----:B------:R3:W-:Y:S04]  /*6ffb0*/  LDGSTS.E [R6+0xc], desc[UR60][R66.64], !P0 ;  /* 0x0000c00042067fae */ /* 0x0007e8000c12187c */
[----:B------:R1:W-:Y:S01]  /*6ffc0*/  LDGSTS.E [R252+0x400c], desc[UR60][R10.64], !P0 ;  /* 0x0400c0000afc7fae */ /* 0x0003e2000c12187c */
[----:B---3--:R-:W-:-:S02]  /*6ffd0*/  VIADD R66, R4, 0x100000 ;  /* 0x0010000004427836 */ /* 0x008fc40000000000 */
[----:B------:R-:W-:-:S04]  /*6ffe0*/  IMAD.WIDE R70, R5, 0x4, R70 ;  /* 0x0000000405467825 */ /* 0x000fc800078e0246 */
[----:B------:R-:W-:-:S04]  /*6fff0*/  IMAD.WIDE R58, R5, 0x4, R58 ;  /* 0x00000004053a7825 */ /* 0x000fc800078e023a */
[----:B------:R-:W-:-:S04]  /*70000*/  IMAD.WIDE R62, R5, 0x4, R62 ;  /* 0x00000004053e7825 */ /* 0x000fc800078e023e */
[----:B-1----:R-:W-:Y:S01]  /*70010*/  IMAD.WIDE R10, R5, 0x4, R72 ;  /* 0x00000004050a7825 */ /* 0x002fe200078e0248 */
[----:B------:R1:W-:Y:S04]  /*70020*/  STL.64 [R1+0x15f8], R70 ;  /* 0x0015f84601007387 */ /* 0x0003e80000100a00 */
[----:B------:R3:W-:Y:S04]  /*70030*/  STL.64 [R1+0x15f0], R58 ;  /* 0x0015f03a01007387 */ /* 0x0007e80000100a00 */
[----:B------:R-:W-:Y:S04]  /*70040*/  LDGSTS.E [R66+0x800c], desc[UR60][R70.64], !P0 ;  /* 0x0800c00046427fae */ /* 0x000fe8000c12187c */
[----:B------:R2:W-:Y:S04]  /*70050*/  STL.64 [R1+0x15e8], R62 ;  /* 0x0015e83e01007387 */ /* 0x0005e80000100a00 */
[----:B------:R-:W-:Y:S04]  /*70060*/  LDGSTS.E [R15+0xc00c], desc[UR60][R58.64], !P0 ;  /* 0x0c00c0003a0f7fae */ /* 0x000fe8000c12187c */
[----:B-1----:R-:W2:Y:S04]  /*70070*/  LDL.LU.64 R70, [R1+0x878] ;  /* 0x0008780001467983 */ /* 0x002ea80000300a00 */
[----:B------:R1:W-:Y:S04]  /*70080*/  STL.64 [R1+0x15e0], R10 ;  /* 0x0015e00a01007387 */ /* 0x0003e80000100a00 */
[----:B---3--:R-:W3:Y:S04]  /*70090*/  LDL.LU.64 R58, [R1+0x870] ;  /* 0x00087000013a7983 */ /* 0x008ee80000300a00 */
[----:B------:R-:W3:Y:S04]  /*700a0*/  LDL.LU.64 R66, [R1+0x868] ;  /* 0x0008680001427983 */ /* 0x000ee80000300a00 */
[----:B------:R-:W3:Y:S01]  /*700b0*/  LDL.LU.64 R72, [R1+0x860] ;  /* 0x0008600001487983 */ /* 0x000ee20000300a00 */
[----:B------:R-:W-:Y:S01]  /*700c0*/  ISETP.GE.U32.AND P2, PT, R3, 0x7ffffd54, PT ;  /* 0x7ffffd540300780c */ /* 0x000fe20003f46070 */
[----:B----4-:R-:W-:-:S04]  /*700d0*/  IMAD.WIDE R68, R5, 0x4, R68 ;  /* 0x0000000405447825 */ /* 0x010fc800078e0244 */
[----:B--2---:R-:W-:-:S04]  /*700e0*/  IMAD.WIDE R60, R5, 0x4, R60 ;  /* 0x00000004053c7825 */ /* 0x004fc800078e023c */
[----:B------:R-:W-:Y:S01]  /*700f0*/  IMAD.WIDE R64, R5, 0x4, R64 ;  /* 0x0000000405407825 */ /* 0x000fe200078e0240 */
[----:B------:R-:W-:Y:S01]  /*70100*/  IADD3 R2, R2, -0x22e, RZ ;  /* 0xfffffdd202027810 */ /* 0x000fe20007ffe0ff */
[----:B------:R-:W2:Y:S01]  /*70110*/  LDC R3, c[0x0][0x230] ;  /* 0x00008c00ff037b82 */ /* 0x000ea20000000800 */
[----:B------:R4:W-:Y:S04]  /*70120*/  STL.64 [R1+0x15d8], R68 ;  /* 0x0015d84401007387 */ /* 0x0009e80000100a00 */
[----:B------:R4:W-:Y:S04]  /*70130*/  STL.64 [R1+0x15d0], R60 ;  /* 0x0015d03c01007387 */ /* 0x0009e80000100a00 */
[----:B------:R1:W-:Y:S04]  /*70140*/  LDGSTS.E [R6+0x10000], desc[UR60][R62.64], !P2 ;  /* 0x100000003e067fae */ /* 0x0003e8000d12187c */
[----:B------:R4:W-:Y:S04]  /*70150*/  LDGSTS.E [R252+0x14000], desc[UR60][R10.64], !P2 ;  /* 0x140000000afc7fae */ /* 0x0009e8000d12187c */
[----:B------:R2:W-:Y:S01]  /*70160*/  STL.64 [R1+0x15c8], R64 ;  /* 0x0015c84001007387 */ /* 0x0005e20000100a00 */
[----:B-1----:R-:W-:-:S02]  /*70170*/  VIADD R62, R4, 0x100000 ;  /* 0x00100000043e7836 */ /* 0x002fc40000000000 */
[----:B----4-:R-:W-:-:S03]  /*70180*/  IMAD.WIDE R10, R5, 0x4, R74 ;  /* 0x00000004050a7825 */ /* 0x010fc600078e024a */
[----:B------:R-:W-:Y:S04]  /*70190*/  LDGSTS.E [R62+0x18000], desc[UR60][R68.64], !P2 ;  /* 0x18000000443e7fae */ /* 0x000fe8000d12187c */
[----:B------:R-:W-:Y:S04]  /*701a0*/  LDGSTS.E [R15+0x1c000], desc[UR60][R60.64], !P2 ;  /* 0x1c0000003c0f7fae */ /* 0x000fe8000d12187c */
[----:B------:R-:W4:Y:S04]  /*701b0*/  LDL.LU.64 R68, [R1+0x858] ;  /* 0x0008580001447983 */ /* 0x000f280000300a00 */
[----:B------:R1:W-:Y:S04]  /*701c0*/  STL.64 [R1+0x15c0], R10 ;  /* 0x0015c00a01007387 */ /* 0x0003e80000100a00 */
[----:B------:R-:W4:Y:S04]  /*701d0*/  LDL.LU.64 R60, [R1+0x850] ;  /* 0x00085000013c7983 */ /* 0x000f280000300a00 */
[----:B------:R-:W4:Y:S04]  /*701e0*/  LDL.LU.64 R62, [R1+0x848] ;  /* 0x00084800013e7983 */ /* 0x000f280000300a00 */
[----:B------:R-:W4:Y:S01]  /*701f0*/  LDL.LU.64 R74, [R1+0x840] ;  /* 0x00084000014a7983 */ /* 0x000f220000300a00 */
[----:B------:R-:W-:Y:S01]  /*70200*/  ISETP.GE.U32.AND P0, PT, R2, 0x7ffffd53, PT ;  /* 0x7ffffd530200780c */ /* 0x000fe20003f06070 */
[----:B------:R-:W-:-:S12]  /*70210*/  IMAD.WIDE R70, R5, 0x4, R70 ;  /* 0x0000000405467825 */ /* 0x000fd800078e0246 */
[----:B------:R1:W-:Y:S01]  /*70220*/  LDGSTS.E [R6+0x10004], desc[UR60][R64.64], !P0 ;  /* 0x1000400040067fae */ /* 0x0003e2000c12187c */
[----:B---3--:R-:W-:-:S04]  /*70230*/  IMAD.WIDE R58, R5, 0x4, R58 ;  /* 0x00000004053a7825 */ /* 0x008fc800078e023a */
[----:B------:R-:W-:Y:S01]  /*70240*/  IMAD.WIDE R66, R5, 0x4, R66 ;  /* 0x0000000405427825 */ /* 0x000fe200078e0242 */
[----:B------:R3:W-:Y:S04]  /*70250*/  LDGSTS.E [R252+0x14004], desc[UR60][R10.64], !P0 ;  /* 0x140040000afc7fae */ /* 0x0007e8000c12187c */
[----:B------:R3:W-:Y:S04]  /*70260*/  STL.64 [R1+0x15b8], R70 ;  /* 0x0015b84601007387 */ /* 0x0007e80000100a00 */
[----:B------:R3:W-:Y:S04]  /*70270*/  STL.64 [R1+0x15b0], R58 ;  /* 0x0015b03a01007387 */ /* 0x0007e80000100a00 */
[----:B------:R4:W-:Y:S01]  /*70280*/  STL.64 [R1+0x15a8], R66 ;  /* 0x0015a84201007387 */ /* 0x0009e20000100a00 */
[----:B--2---:R-:W-:Y:S01]  /*70290*/  IADD3 R3, R3, -0x22f, RZ ;  /* 0xfffffdd103037810 */ /* 0x004fe20007ffe0ff */
[----:B------:R-:W2:Y:S01]  /*702a0*/  LDC R2, c[0x0][0x230] ;  /* 0x00008c00ff027b82 */ /* 0x000ea20000000800 */
[----:B-1----:R-:W-:-:S02]  /*702b0*/  VIADD R64, R4, 0x100000 ;  /* 0x0010000004407836 */ /* 0x002fc40000000000 */
[----:B---3--:R-:W-:-:S03]  /*702c0*/  IMAD.WIDE R10, R5, 0x4, R72 ;  /* 0x00000004050a7825 */ /* 0x008fc600078e0248 */
[----:B------:R-:W-:Y:S04]  /*702d0*/  LDGSTS.E [R64+0x18004], desc[UR60][R70.64], !P0 ;  /* 0x1800400046407fae */ /* 0x000fe8000c12187c */
[----:B------:R-:W-:Y:S04]  /*702e0*/  LDGSTS.E [R15+0x1c004], desc[UR60][R58.64], !P0 ;  /* 0x1c0040003a0f7fae */ /* 0x000fe8000c12187c */
[----:B------:R-:W3:Y:S04]  /*702f0*/  LDL.LU.64 R70, [R1+0x838] ;  /* 0x0008380001467983 */ /* 0x000ee80000300a00 */
[----:B------:R1:W-:Y:S04]  /*70300*/  STL.64 [R1+0x15a0], R10 ;  /* 0x0015a00a01007387 */ /* 0x0003e80000100a00 */
[----:B------:R-:W3:Y:S04]  /*70310*/  LDL.LU.64 R58, [R1+0x830] ;  /* 0x00083000013a7983 */ /* 0x000ee80000300a00 */
[----:B------:R-:W3:Y:S04]  /*70320*/  LDL.LU.64 R64, [R1+0x828] ;  /* 0x0008280001407983 */ /* 0x000ee80000300a00 */
[----:B------:R-:W3:Y:S01]  /*70330*/  LDL.LU.64 R72, [R1+0x820] ;  /* 0x0008200001487983 */ /* 0x000ee20000300a00 */
[----:B------:R-:W-:Y:S01]  /*70340*/  ISETP.GE.U32.AND P2, PT, R3, 0x7ffffd52, PT ;  /* 0x7ffffd520300780c */ /* 0x000fe20003f46070 */
[----:B----4-:R-:W-:-:S12]  /*70350*/  IMAD.WIDE R68, R5, 0x4, R68 ;  /* 0x0000000405447825 */ /* 0x010fd800078e0244 */
[----:B------:R4:W-:Y:S01]  /*70360*/  LDGSTS.E [R6+0x10008], desc[UR60][R66.64], !P2 ;  /* 0x1000800042067fae */ /* 0x0009e2000d12187c */
[----:B------:R-:W-:-:S04]  /*70370*/  IMAD.WIDE R60, R5, 0x4, R60 ;  /* 0x00000004053c7825 */ /* 0x000fc800078e023c */
[----:B------:R-:W-:Y:S01]  /*70380*/  IMAD.WIDE R62, R5, 0x4, R62 ;  /* 0x00000004053e7825 */ /* 0x000fe200078e023e */
[----:B------:R1:W-:Y:S04]  /*70390*/  LDGSTS.E [R252+0x14008], desc[UR60][R10.64], !P2 ;  /* 0x140080000afc7fae */ /* 0x0003e8000d12187c */
[----:B------:R1:W-:Y:S04]  /*703a0*/  STL.64 [R1+0x1598], R68 ;  /* 0x0015984401007387 */ /* 0x0003e80000100a00 */
[----:B------:R1:W-:Y:S04]  /*703b0*/  STL.64 [R1+0x1590], R60 ;  /* 0x0015903c01007387 */ /* 0x0003e80000100a00 */
[----:B------:R3:W-:Y:S01]  /*703c0*/  STL.64 [R1+0x1588], R62 ;  /* 0x0015883e01007387 */ /* 0x0007e20000100a00 */
[----:B--2---:R-:W-:Y:S01]  /*703d0*/  IADD3 R2, R2, -0x230, RZ ;  /* 0xfffffdd002027810 */ /* 0x004fe20007ffe0ff */
[----:B------:R-:W2:Y:S01]  /*703e0*/  LDC R3, c[0x0][0x230] ;  /* 0x00008c00ff037b82 */ /* 0x000ea20000000800 */
[----:B----4-:R-:W-:-:S02]  /*703f0*/  VIADD R66, R4, 0x100000 ;  /* 0x0010000004427836 */ /* 0x010fc40000000000 */
[----:B-1----:R-:W-:-:S03]  /*70400*/  IMAD.WIDE R10, R5, 0x4, R74 ;  /* 0x00000004050a7825 */ /* 0x002fc600078e024a */
        /* <DEDUP_REMOVED lines=8> */
[----:B---3--:R-:W-:-:S12]  /*70490*/  IMAD.WIDE R70, R5, 0x4, R70 ;  /* 0x0000000405467825 */ /* 0x008fd800078e0246 */
        /* <DEDUP_REMOVED lines=9> */
[----:B---3--:R-:W-:-:S02]  /*70530*/  VIADD R62, R4, 0x100000 ;  /* 0x00100000043e7836 */ /* 0x008fc40000000000 */
[----:B-1----:R-:W-:-:S03]  /*70540*/  IMAD.WIDE R10, R5, 0x4, R72 ;  /* 0x00000004050a7825 */ /* 0x002fc600078e0248 */
        /* <DEDUP_REMOVED lines=161> */
[----:B------:R1:W-:Y:S04]  /*70f60*/  LDGSTS.E [R15+0x3c00c], desc[UR60][R58.64], !P0 ;  /* 0x3c00c0003a0f7fae */ /* 0x0003e8000c12187c */
[----:B------:R-:W3:Y:S04]  /*70f70*/  LDL.LU.64 R70, [R1+0x680] ;  /* 0x0006800001467983 */ /* 0x000ee80000300a00 */
[----:B------:R2:W-:Y:S04]  /*70f80*/  STL.64 [R1+0x1460], R10 ;  /* 0x0014600a01007387 */ /* 0x0005e80000100a00 */
[----:B------:R-:W3:Y:S04]  /*70f90*/  LDL.LU.64 R58, [R1+0x678] ;  /* 0x00067800013a7983 */ /* 0x000ee80000300a00 */
[----:B------:R-:W3:Y:S04]  /*70fa0*/  LDL.LU.64 R66, [R1+0x670] ;  /* 0x0006700001427983 */ /* 0x000ee80000300a00 */
[----:B------:R-:W3:Y:S01]  /*70fb0*/  LDL.LU.64 R72, [R1+0x668] ;  /* 0x0006680001487983 */ /* 0x000ee20000300a00 */
[----:B------:R-:W-:-:S02]  /*70fc0*/  ISETP.GE.U32.AND P2, PT, R3, 0x7ffffd70, PT ;  /* 0x7ffffd700300780c */ /* 0x000fc40003f46070 */
[C---:B------:R-:W-:Y:S01]  /*70fd0*/  IADD3 R6, R7.reuse, 0x100000, RZ ;  /* 0x0010000007067810 */ /* 0x040fe20007ffe0ff */
[C---:B------:R-:W-:Y:S01]  /*70fe0*/  VIADD R252, R7.reuse, 0x100000 ;  /* 0x0010000007fc7836 */ /* 0x040fe20000000000 */
[----:B-1----:R-:W-:Y:S01]  /*70ff0*/  IADD3 R15, R7, 0x100000, RZ ;  /* 0x00100000070f7810 */ /* 0x002fe20007ffe0ff */
[----:B----4-:R-:W-:-:S08]  /*71000*/  IMAD.WIDE R68, R5, 0x4, R68 ;  /* 0x0000000405447825 */ /* 0x010fd000078e0244 */
[----:B------:R1:W-:Y:S01]  /*71010*/  LDGSTS.E [R6], desc[UR60][R62.64], !P2 ;  /* 0x000000003e067fae */ /* 0x0003e2000d12187c */
        /* <DEDUP_REMOVED lines=26> */
[----:B--2---:R-:W-:Y:S01]  /*711c0*/  VIADD R3, R3, 0xfffffded ;  /* 0xfffffded03037836 */ /* 0x004fe20000000000 */
[----:B------:R-:W2:Y:S01]  /*711d0*/  LDC R2, c[0x0][0x230] ;  /* 0x00008c00ff027b82 */ /* 0x000ea20000000800 */
[----:B---3--:R-:W-:Y:S01]  /*711e0*/  IADD3 R64, R7, 0x100000, RZ ;  /* 0x0010000007407810 */ /* 0x008fe20007ffe0ff */
[----:B-1----:R-:W-:-:S04]  /*711f0*/  IMAD.WIDE R10, R5, 0x4, R72 ;  /* 0x00000004050a7825 */ /* 0x002fc800078e0248 */
        /* <DEDUP_REMOVED lines=18> */
[----:B----4-:R-:W-:Y:S01]  /*71320*/  IADD3 R66, R7, 0x100000, RZ ;  /* 0x0010000007427810 */ /* 0x010fe20007ffe0ff */
[----:B-1----:R-:W-:-:S04]  /*71330*/  IMAD.WIDE R10, R5, 0x4, R74 ;  /* 0x00000004050a7825 */ /* 0x002fc800078e024a */
        /* <DEDUP_REMOVED lines=261> */
[----:B------:R1:W-:Y:S04]  /*72390*/  LDGSTS.E [R15+0x3c00c], desc[UR60][R58.64], !P0 ;  /* 0x3c00c0003a0f7fae */ /* 0x0003e8000c12187c */
[----:B------:R-:W3:Y:S04]  /*723a0*/  LDL.LU.64 R70, [R1+0x600] ;  /* 0x0006000001467983 */ /* 0x000ee80000300a00 */
[----:B------:R2:W-:Y:S04]  /*723b0*/  STL.64 [R1+0x1260], R10 ;  /* 0x0012600a01007387 */ /* 0x0005e80000100a00 */
[----:B------:R-:W3:Y:S04]  /*723c0*/  LDL.LU.64 R58, [R1+0x5f8] ;  /* 0x0005f800013a7983 */ /* 0x000ee80000300a00 */
[----:B------:R-:W3:Y:S04]  /*723d0*/  LDL.LU.64 R62, [R1+0x5f0] ;  /* 0x0005f000013e7983 */ /* 0x000ee80000300a00 */
[----:B------:R-:W3:Y:S01]  /*723e0*/  LDL.LU.64 R72, [R1+0x5e8] ;  /* 0x0005e80001487983 */ /* 0x000ee20000300a00 */
[----:B------:R-:W-:Y:S01]  /*723f0*/  ISETP.GE.U32.AND P2, PT, R3, 0x7ffffd6c, PT ;  /* 0x7ffffd6c0300780c */ /* 0x000fe20003f46070 */
[C---:B------:R-:W-:Y:S01]  /*72400*/  VIADD R6, R12.reuse, 0x100000 ;  /* 0x001000000c067836 */ /* 0x040fe20000000000 */
[C---:B------:R-:W-:Y:S01]  /*72410*/  IADD3 R252, R12.reuse, 0x100000, RZ ;  /* 0x001000000cfc7810 */ /* 0x040fe20007ffe0ff */
[----:B-1----:R-:W-:-:S02]  /*72420*/  VIADD R15, R12, 0x100000 ;  /* 0x001000000c0f7836 */ /* 0x002fc40000000000 */
[----:B----4-:R-:W-:-:S08]  /*72430*/  IMAD.WIDE R68, R5, 0x4, R68 ;  /* 0x0000000405447825 */ /* 0x010fd000078e0244 */
[----:B------:R1:W-:Y:S01]  /*72440*/  LDGSTS.E [R6], desc[UR60][R64.64], !P2 ;  /* 0x0000000040067fae */ /* 0x0003e2000d12187c */
[----:B------:R-:W-:-:S04]  /*72450*/  IMAD.WIDE R60, R5, 0x4, R60 ;  /* 0x00000004053c7825 */ /* 0x000fc800078e023c */
[C---:B------:R-:W-:Y:S01]  /*72460*/  IMAD.WIDE R66, R5.reuse, 0x4, R66 ;  /* 0x0000000405427825 */ /* 0x040fe200078e0242 */
[----:B------:R4:W-:Y:S04]  /*72470*/  LDGSTS.E [R252+0x4000], desc[UR60][R10.64], !P2 ;  /* 0x040000000afc7fae */ /* 0x0009e8000d12187c */
[----:B------:R4:W-:Y:S04]  /*72480*/  STL.64 [R1+0x1258], R68 ;  /* 0x0012584401007387 */ /* 0x0009e80000100a00 */
[----:B------:R4:W-:Y:S04]  /*72490*/  STL.64 [R1+0x1250], R60 ;  /* 0x0012503c01007387 */ /* 0x0009e80000100a00 */
[----:B------:R3:W-:Y:S01]  /*724a0*/  STL.64 [R1+0x1248], R66 ;  /* 0x0012484201007387 */ /* 0x0007e20000100a00 */
[----:B--2---:R-:W-:Y:S01]  /*724b0*/  VIADD R2, R2, 0xfffffdea ;  /* 0xfffffdea02027836 */ /* 0x004fe20000000000 */
[----:B------:R-:W2:Y:S01]  /*724c0*/  LDC R3, c[0x0][0x230] ;  /* 0x00008c00ff037b82 */ /* 0x000ea20000000800 */
[----:B-1----:R-:W-:Y:S01]  /*724d0*/  IADD3 R64, R12, 0x100000, RZ ;  /* 0x001000000c407810 */ /* 0x002fe20007ffe0ff */
[----:B----4-:R-:W-:-:S04]  /*724e0*/  IMAD.WIDE R10, R5, 0x4, R74 ;  /* 0x00000004050a7825 */ /* 0x010fc800078e024a */
        /* <DEDUP_REMOVED lines=73> */
[----:B------:R-:W-:Y:S04]  /*72980*/  STL.64 [R1+0x11d8], R68 ;  /* 0x0011d84401007387 */ /* 0x000fe80000100a00 */
        /* <DEDUP_REMOVED lines=53> */
[----:B------:R-:W-:-:S02]  /*72ce0*/  ISETP.GE.U32.AND P0, PT, R2, 0x7ffffd49, PT ;  /* 0x7ffffd490200780c */ /* 0x000fc40003f06070 */
[----:B------:R-:W2:Y:S11]  /*72cf0*/  LDC R2, c[0x0][0x230] ;  /* 0x00008c00ff027b82 */ /* 0x000eb60000000800 */
        /* <DEDUP_REMOVED lines=12> */
[----:B-1----:R-:W4:Y:S04]  /*72dc0*/  LDL.LU.64 R70, [R1+0x200] ;  /* 0x0002000001467983 */ /* 0x002f280000300a00 */
[----:B------:R1:W-:Y:S04]  /*72dd0*/  STL.64 [R1+0x1160], R10 ;  /* 0x0011600a01007387 */ /* 0x0003e80000100a00 */
[----:B---3--:R-:W3:Y:S04]  /*72de0*/  LDL.LU.64 R58, [R1+0x1f8] ;  /* 0x0001f800013a7983 */ /* 0x008ee80000300a00 */
[----:B------:R-:W3:Y:S04]  /*72df0*/  LDL.LU.64 R72, [R1+0x1f0] ;  /* 0x0001f00001487983 */ /* 0x000ee80000300a00 */
[----:B------:R-:W3:Y:S01]  /*72e00*/  LDL.LU.64 R68, [R1+0x1e8] ;  /* 0x0001e80001447983 */ /* 0x000ee20000300a00 */
[----:B--2---:R-:W-:-:S04]  /*72e10*/  IADD3 R3, R3, -0x255, RZ ;  /* 0xfffffdab03037810 */ /* 0x004fc80007ffe0ff */
[----:B------:R-:W-:Y:S02]  /*72e20*/  ISETP.GE.U32.AND P2, PT, R3, 0x7ffffd2c, PT ;  /* 0x7ffffd2c0300780c */ /* 0x000fe40003f46070 */
[----:B------:R-:W-:Y:S01]  /*72e30*/  IADD3 R2, R2, -0x256, RZ ;  /* 0xfffffdaa02027810 */ /* 0x000fe20007ffe0ff */
[----:B------:R-:W2:Y:S03]  /*72e40*/  LDC R3, c[0x0][0x230] ;  /* 0x00008c00ff037b82 */ /* 0x000ea60000000800 */
[----:B------:R-:W-:-:S05]  /*72e50*/  ISETP.GE.U32.AND P0, PT, R2, 0x7ffffd2b, PT ;  /* 0x7ffffd2b0200780c */ /* 0x000fca0003f06070 */
[----:B------:R-:W3:Y:S02]  /*72e60*/  LDC R2, c[0x0][0x230] ;  /* 0x00008c00ff027b82 */ /* 0x000ee40000000800 */
[----:B------:R1:W-:Y:S04]  /*72e70*/  LDGSTS.E [R6+0x20000], desc[UR60][R60.64], !P2 ;  /* 0x200000003c067fae */ /* 0x0003e8000d12187c */
[----:B------:R1:W-:Y:S01]  /*72e80*/  LDGSTS.E [R252+0x24000], desc[UR60][R10.64], !P2 ;  /* 0x240000000afc7fae */ /* 0x0003e2000d12187c */
[----:B----4-:R-:W-:-:S04]  /*72e90*/  IMAD.WIDE R66, R5, 0x4, R66 ;  /* 0x0000000405427825 */ /* 0x010fc800078e0242 */
[----:B------:R-:W-:-:S04]  /*72ea0*/  IMAD.WIDE R64, R5, 0x4, R64 ;  /* 0x0000000405407825 */ /* 0x000fc800078e0240 */
[----:B------:R-:W-:-:S04]  /*72eb0*/  IMAD.WIDE R62, R5, 0x4, R62 ;  /* 0x00000004053e7825 */ /* 0x000fc800078e023e */
[C---:B-1----:R-:W-:Y:S02]  /*72ec0*/  VIADD R60, R12.reuse, 0x100000 ;  /* 0x001000000c3c7836 */ /* 0x042fe40000000000 */
[----:B------:R-:W-:Y:S01]  /*72ed0*/  IMAD.WIDE R10, R5, 0x4, R74 ;  /* 0x00000004050a7825 */ /* 0x000fe200078e024a */
[----:B------:R-:W-:Y:S04]  /*72ee0*/  STL.64 [R1+0x1158], R66 ;  /* 0x0011584201007387 */ /* 0x000fe80000100a00 */
[----:B------:R-:W-:Y:S04]  /*72ef0*/  STL.64 [R1+0x1150], R64 ;  /* 0x0011504001007387 */ /* 0x000fe80000100a00 */
[----:B------:R-:W-:Y:S04]  /*72f00*/  LDGSTS.E [R60+0x28000], desc[UR60][R66.64], !P2 ;  /* 0x28000000423c7fae */ /* 0x000fe8000d12187c */
[----:B------:R1:W-:Y:S04]  /*72f10*/  STL.64 [R1+0x1148], R62 ;  /* 0x0011483e01007387 */ /* 0x0003e80000100a00 */
[----:B------:R-:W-:Y:S04]  /*72f20*/  LDGSTS.E [R15+0x2c000], desc[UR60][R64.64], !P2 ;  /* 0x2c000000400f7fae */ /* 0x000fe8000d12187c */
[----:B------:R-:W-:Y:S04]  /*72f30*/  LDGSTS.E [R6+0x20004], desc[UR60][R62.64], !P0 ;  /* 0x200040003e067fae */ /* 0x000fe8000c12187c */
[----:B------:R4:W-:Y:S04]  /*72f40*/  LDGSTS.E [R252+0x24004], desc[UR60][R10.64], !P0 ;  /* 0x240040000afc7fae */ /* 0x0009e8000c12187c */
[----:B------:R-:W3:Y:S04]  /*72f50*/  LDL.LU.64 R60, [R1+0x1e0] ;  /* 0x0001e000013c7983 */ /* 0x000ee80000300a00 */
[----:B------:R4:W-:Y:S04]  /*72f60*/  STL.64 [R1+0x1140], R10 ;  /* 0x0011400a01007387 */ /* 0x0009e80000100a00 */
[----:B-1----:R-:W3:Y:S04]  /*72f70*/  LDL.LU.64 R62, [R1+0x1d8] ;  /* 0x0001d800013e7983 */ /* 0x002ee80000300a00 */
[----:B------:R-:W3:Y:S04]  /*72f80*/  LDL.LU.64 R64, [R1+0x1d0] ;  /* 0x0001d00001407983 */ /* 0x000ee80000300a00 */
[----:B------:R-:W3:Y:S01]  /*72f90*/  LDL.LU.64 R66, [R1+0x1c8] ;  /* 0x0001c80001427983 */ /* 0x000ee20000300a00 */
[----:B----4-:R-:W-:Y:S01]  /*72fa0*/  VIADD R10, R12, 0x100000 ;  /* 0x001000000c0a7836 */ /* 0x010fe20000000000 */
[----:B--2---:R-:W-:-:S04]  /*72fb0*/  IADD3 R3, R3, -0x257, RZ ;  /* 0xfffffda903037810 */ /* 0x004fc80007ffe0ff */
[----:B------:R-:W-:Y:S01]  /*72fc0*/  ISETP.GE.U32.AND P2, PT, R3, 0x7ffffd2a, PT ;  /* 0x7ffffd2a0300780c */ /* 0x000fe20003f46070 */
[----:B------:R-:W-:-:S04]  /*72fd0*/  IMAD.WIDE R70, R5, 0x4, R70 ;  /* 0x0000000405467825 */ /* 0x000fc800078e0246 */
[----:B---3--:R-:W-:-:S04]  /*72fe0*/  IMAD.WIDE R58, R5, 0x4, R58 ;  /* 0x00000004053a7825 */ /* 0x008fc800078e023a */
[----:B------:R-:W-:-:S04]  /*72ff0*/  IMAD.WIDE R76, R5, 0x4, R72 ;  /* 0x00000004054c7825 */ /* 0x000fc800078e0248 */
[C---:B------:R-:W-:Y:S01]  /*73000*/  IMAD.WIDE R74, R5.reuse, 0x4, R68 ;  /* 0x00000004054a7825 */ /* 0x040fe200078e0244 */
[----:B------:R-:W-:Y:S01]  /*73010*/  IADD3 R2, R2, -0x258, RZ ;  /* 0xfffffda802027810 */ /* 0x000fe20007ffe0ff */
[----:B------:R1:W-:Y:S04]  /*73020*/  STL.64 [R1+0x1138], R70 ;  /* 0x0011384601007387 */ /* 0x0003e80000100a00 */
[----:B------:R-:W2:Y:S04]  /*73030*/  LDL.LU.64 R68, [R1+0x1c0] ;  /* 0x0001c00001447983 */ /* 0x000ea80000300a00 */
[----:B------:R3:W-:Y:S04]  /*73040*/  STL.64 [R1+0x1130], R58 ;  /* 0x0011303a01007387 */ /* 0x0007e80000100a00 */
[----:B------:R-:W-:Y:S04]  /*73050*/  LDGSTS.E [R10+0x28004], desc[UR60][R70.64], !P0 ;  /* 0x28004000460a7fae */ /* 0x000fe8000c12187c */
[----:B------:R-:W-:Y:S04]  /*73060*/  STL.64 [R1+0x1128], R76 ;  /* 0x0011284c01007387 */ /* 0x000fe80000100a00 */
[----:B------:R-:W-:Y:S04]  /*73070*/  LDGSTS.E [R15+0x2c004], desc[UR60][R58.64], !P0 ;  /* 0x2c0040003a0f7fae */ /* 0x000fe8000c12187c */
[----:B------:R-:W-:Y:S04]  /*73080*/  LDGSTS.E [R6+0x20008], desc[UR60][R76.64], !P2 ;  /* 0x200080004c067fae */ /* 0x000fe8000d12187c */
[----:B------:R-:W-:Y:S01]  /*73090*/  LDGSTS.E [R252+0x24008], desc[UR60][R74.64], !P2 ;  /* 0x240080004afc7fae */ /* 0x000fe2000d12187c */
[----:B------:R-:W4:Y:S03]  /*730a0*/  LDC R3, c[0x0][0x230] ;  /* 0x00008c00ff037b82 */ /* 0x000f260000000800 */
[----:B-1----:R-:W2:Y:S04]  /*730b0*/  LDL.LU.64 R70, [R1+0x1b8] ;  /* 0x0001b80001467983 */ /* 0x002ea80000300a00 */
[----:B------:R1:W-:Y:S04]  /*730c0*/  STL.64 [R1+0x1120], R74 ;  /* 0x0011204a01007387 */ /* 0x0003e80000100a00 */
[----:B------:R-:W2:Y:S04]  /*730d0*/  LDL.LU.64 R72, [R1+0x18] ;  /* 0x0000180001487983 */ /* 0x000ea80000300a00 */
[----:B------:R-:W2:Y:S04]  /*730e0*/  LDL.LU.64 R10, [R1+0x10] ;  /* 0x00001000010a7983 */ /* 0x000ea80000300a00 */
[----:B---3--:R-:W3:Y:S04]  /*730f0*/  LDL.LU.64 R58, [R1+0x4b40] ;  /* 0x004b4000013a7983 */ /* 0x008ee80000300a00 */
[----:B-1----:R-:W3:Y:S04]  /*73100*/  LDL.LU.64 R74, [R1+0x8] ;  /* 0x00000800014a7983 */ /* 0x002ee80000300a00 */
[----:B------:R-:W3:Y:S01]  /*73110*/  LDL.LU.64 R76, [R1] ;  /* 0x00000000014c7983 */ /* 0x000ee20000300a00 */
[----:B------:R-:W-:-:S04]  /*73120*/  IMAD.WIDE R60, R5, 0x4, R60 ;  /* 0x00000004053c7825 */ /* 0x000fc800078e023c */
[----:B------:R-:W-:-:S04]  /*73130*/  IMAD.WIDE R62, R5, 0x4, R62 ;  /* 0x00000004053e7825 */ /* 0x000fc800078e023e */
[----:B------:R-:W-:-:S04]  /*73140*/  IMAD.WIDE R64, R5, 0x4, R64 ;  /* 0x0000000405407825 */ /* 0x000fc800078e0240 */
[----:B------:R-:W-:-:S04]  /*73150*/  IMAD.WIDE R66, R5, 0x4, R66 ;  /* 0x0000000405427825 */ /* 0x000fc800078e0242 */
[----:B------:R-:W-:Y:S01]  /*73160*/  VIADD R5, R12, 0x100000 ;  /* 0x001000000c057836 */ /* 0x000fe20000000000 */
[----:B------:R-:W-:Y:S04]  /*73170*/  LDGSTS.E [R15+0x28008], desc[UR60][R60.64], !P2 ;  /* 0x280080003c0f7fae */ /* 0x000fe8000d12187c */
[----:B------:R1:W-:Y:S02]  /*73180*/  LDGSTS.E [R5+0x2c008], desc[UR60][R62.64], !P2 ;  /* 0x2c0080003e057fae */ /* 0x0003e4000d12187c */
[----:B-1----:R-:W1:Y:S01]  /*73190*/  LDC R5, c[0x0][0x238] ;  /* 0x00008e00ff057b82 */ /* 0x002e620000000800 */
[----:B------:R-:W-:-:S07]  /*731a0*/  ISETP.GE.U32.AND P0, PT, R2, 0x7ffffd29, PT ;  /* 0x7ffffd290200780c */ /* 0x000fce0003f06070 */
[----:B------:R-:W2:Y:S06]  /*731b0*/  LDC R2, c[0x0][0x230] ;  /* 0x00008c00ff027b82 */ /* 0x000eac0000000800 */
[----:B------:R-:W-:Y:S04]  /*731c0*/  LDGSTS.E [R6+0x2000c], desc[UR60][R64.64], !P0 ;  /* 0x2000c00040067fae */ /* 0x000fe8000c12187c */
[----:B------:R-:W-:Y:S01]  /*731d0*/  LDGSTS.E [R252+0x2400c], desc[UR60][R66.64], !P0 ;  /* 0x2400c00042fc7fae */ /* 0x000fe2000c12187c */
[----:B-1----:R-:W-:Y:S01]  /*731e0*/  IMAD.SHL.U32 R5, R5, 0x80, RZ ;  /* 0x0000008005057824 */ /* 0x002fe200078e00ff */
[----:B----4-:R-:W-:-:S02]  /*731f0*/  IADD3 R3, R3, -0x275, RZ ;  /* 0xfffffd8b03037810 */ /* 0x010fc40007ffe0ff */
[----:B------:R1:W-:Y:S04]  /*73200*/  STL.64 [R1+0x1118], R60 ;  /* 0x0011183c01007387 */ /* 0x0003e80000100a00 */
[----:B------:R4:W-:Y:S01]  /*73210*/  STL.64 [R1+0x1110], R62 ;  /* 0x0011103e01007387 */ /* 0x0009e20000100a00 */
[----:B------:R-:W-:Y:S01]  /*73220*/  ISETP.GE.U32.AND P2, PT, R3, 0x7ffffd0c, PT ;  /* 0x7ffffd0c0300780c */ /* 0x000fe20003f46070 */
[----:B--2---:R-:W-:Y:S01]  /*73230*/  VIADD R2, R2, 0xfffffd8a ;  /* 0xfffffd8a02027836 */ /* 0x004fe20000000000 */
[----:B------:R-:W-:Y:S01]  /*73240*/  IADD3 R3, R12, 0x100000, RZ ;  /* 0x001000000c037810 */ /* 0x000fe20007ffe0ff */
[----:B-1----:R-:W2:Y:S04]  /*73250*/  LDL.LU.64 R60, [R1+0x4b38] ;  /* 0x004b3800013c7983 */ /* 0x002ea80000300a00 */
[----:B------:R-:W5:Y:S04]  /*73260*/  LDL.LU R15, [R1+0x4b30] ;  /* 0x004b3000010f7983 */ /* 0x000f680000300800 */
[----:B------:R1:W-:Y:S04]  /*73270*/  STL.64 [R1+0x1108], R64 ;  /* 0x0011084001007387 */ /* 0x0003e80000100a00 */
[----:B----4-:R-:W4:Y:S04]  /*73280*/  LDL.LU.64 R62, [R1+0x4b28] ;  /* 0x004b2800013e7983 */ /* 0x010f280000300a00 */
[----:B------:R3:W-:Y:S04]  /*73290*/  STL.64 [R1+0x1100], R66 ;  /* 0x0011004201007387 */ /* 0x0007e80000100a00 */
[----:B-1----:R-:W4:Y:S04]  /*732a0*/  LDL.LU.64 R64, [R1+0x4b20] ;  /* 0x004b200001407983 */ /* 0x002f280000300a00 */
[----:B---3--:R-:W3:Y:S01]  /*732b0*/  LDL.LU.64 R66, [R1+0x4b18] ;  /* 0x004b180001427983 */ /* 0x008ee20000300a00 */
[----:B------:R-:W-:-:S04]  /*732c0*/  IMAD.WIDE R68, R5, 0x4, R68 ;  /* 0x0000000405447825 */ /* 0x000fc800078e0244 */
[----:B------:R-:W-:-:S04]  /*732d0*/  IMAD.WIDE R70, R5, 0x4, R70 ;  /* 0x0000000405467825 */ /* 0x000fc800078e0246 */
[----:B------:R-:W-:-:S04]  /*732e0*/  IMAD.WIDE R72, R5, 0x4, R72 ;  /* 0x0000000405487825 */ /* 0x000fc800078e0248 */
[----:B------:R-:W-:-:S04]  /*732f0*/  IMAD.WIDE R10, R5, 0x4, R10 ;  /* 0x00000004050a7825 */ /* 0x000fc800078e020a */
[----:B------:R-:W-:-:S05]  /*73300*/  VIADD R5, R12, 0x100000 ;  /* 0x001000000c057836 */ /* 0x000fca0000000000 */
[----:B------:R1:W-:Y:S04]  /*73310*/  LDGSTS.E [R5+0x2800c], desc[UR60][R68.64], !P0 ;  /* 0x2800c00044057fae */ /* 0x0003e8000c12187c */
[----:B------:R1:W-:Y:S02]  /*73320*/  LDGSTS.E [R6+0x2c00c], desc[UR60][R70.64], !P0 ;  /* 0x2c00c00046067fae */ /* 0x0003e4000c12187c */
[----:B-1----:R-:W1:Y:S01]  /*73330*/  LDC R5, c[0x0][0x238] ;  /* 0x00008e00ff057b82 */ /* 0x002e620000000800 */
[----:B------:R-:W-:Y:S01]  /*73340*/  ISETP.GE.U32.AND P0, PT, R2, 0x7ffffd0b, PT ;  /* 0x7ffffd0b0200780c */ /* 0x000fe20003f06070 */
[----:B------:R1:W-:Y:S04]  /*73350*/  STL.64 [R1+0x10f8], R68 ;  /* 0x0010f84401007387 */ /* 0x0003e80000100a00 */
[----:B------:R1:W-:Y:S04]  /*73360*/  LDGSTS.E [R3+0x30000], desc[UR60][R72.64], !P2 ;  /* 0x3000000048037fae */ /* 0x0003e8000d12187c */
[----:B------:R1:W-:Y:S01]  /*73370*/  LDGSTS.E [R252+0x34000], desc[UR60][R10.64], !P2 ;  /* 0x340000000afc7fae */ /* 0x0003e2000d12187c */
[----:B------:R-:W3:Y:S03]  /*73380*/  LDC R6, c[0x0][0x23c] ;  /* 0x00008f00ff067b82 */ /* 0x000ee60000000800 */
[----:B-1----:R-:W3:Y:S04]  /*73390*/  LDL.LU.64 R68, [R1+0x4b10] ;  /* 0x004b100001447983 */ /* 0x002ee80000300a00 */
[----:B------:R1:W-:Y:S04]  /*733a0*/  STL.64 [R1+0x10f0], R70 ;  /* 0x0010f04601007387 */ /* 0x0003e80000100a00 */
[----:B------:R1:W-:Y:S01]  /*733b0*/  STL.64 [R1+0x10e8], R72 ;  /* 0x0010e84801007387 */ /* 0x0003e20000100a00 */
[----:B------:R-:W-:-:S03]  /*733c0*/  SHF.L.U32 R5, R5, 0x7, RZ ;  /* 0x0000000705057819 */ /* 0x000fc600000006ff */
[----:B-1----:R-:W3:Y:S04]  /*733d0*/  LDL.LU.64 R70, [R1+0x4b08] ;  /* 0x004b080001467983 */ /* 0x002ee80000300a00 */
[----:B------:R1:W-:Y:S01]  /*733e0*/  STL.64 [R1+0x10e0], R10 ;  /* 0x0010e00a01007387 */ /* 0x0003e20000100a00 */
[----:B------:R-:W-:-:S04]  /*733f0*/  IMAD.WIDE R2, R5, 0x4, R240 ;  /* 0x0000000405027825 */ /* 0x000fc800078e02f0 */
[----:B------:R-:W-:-:S04]  /*73400*/  IMAD.WIDE R74, R5, 0x4, R74 ;  /* 0x00000004054a7825 */ /* 0x000fc800078e024a */
[----:B------:R-:W-:Y:S01]  /*73410*/  VIADD R240, R12, 0x100000 ;  /* 0x001000000cf07836 */ /* 0x000fe20000000000 */
[----:B------:R-:W1:Y:S01]  /*73420*/  LDC R241, c[0x0][0x230] ;  /* 0x00008c00fff17b82 */ /* 0x000e620000000800 */
[----:B------:R-:W-:-:S04]  /*73430*/  IMAD.WIDE R76, R5, 0x4, R76 ;  /* 0x00000004054c7825 */ /* 0x000fc800078e024c */
[----:B------:R-:W-:Y:S01]  /*73440*/  IMAD.WIDE R242, R5, 0x4, R242 ;  /* 0x0000000405f27825 */ /* 0x000fe200078e02f2 */
[----:B------:R-:W3:Y:S04]  /*73450*/  LDL.LU.64 R72, [R1+0x4b00] ;  /* 0x004b000001487983 */ /* 0x000ee80000300a00 */
[----:B------:R-:W-:Y:S01]  /*73460*/  LDGSTS.E [R240+0x38000], desc[UR60][R74.64], !P2 ;  /* 0x380000004af07fae */ /* 0x000fe2000d12187c */
[C---:B-1----:R-:W-:Y:S01]  /*73470*/  VIADD R11, R12.reuse, 0x100000 ;  /* 0x001000000c0b7836 */ /* 0x042fe20000000000 */
[----:B------:R-:W-:-:S04]  /*73480*/  IADD3 R10, R12, 0x100000, RZ ;  /* 0x001000000c0a7810 */ /* 0x000fc80007ffe0ff */
[----:B------:R-:W-:Y:S04]  /*73490*/  LDGSTS.E [R11+0x3c000], desc[UR60][R76.64], !P2 ;  /* 0x3c0000004c0b7fae */ /* 0x000fe8000d12187c */
[----:B------:R-:W-:Y:S04]  /*734a0*/  LDGSTS.E [R10+0x30004], desc[UR60][R242.64], !P0 ;  /* 0x30004000f20a7fae */ /* 0x000fe8000c12187c */
[----:B------:R1:W-:Y:S04]  /*734b0*/  LDGSTS.E [R252+0x34004], desc[UR60][R2.64], !P0 ;  /* 0x3400400002fc7fae */ /* 0x0003e8000c12187c */
[----:B------:R1:W-:Y:S02]  /*734c0*/  STL.64 [R1+0x10d8], R74 ;  /* 0x0010d84a01007387 */ /* 0x0003e40000100a00 */
[----:B-1----:R-:W1:Y:S02]  /*734d0*/  LDC R252, c[0x0][0x230] ;  /* 0x00008c00fffc7b82 */ /* 0x002e640000000800 */
[----:B------:R-:W3:Y:S04]  /*734e0*/  LDL.LU.64 R74, [R1+0x4af8] ;  /* 0x004af800014a7983 */ /* 0x000ee80000300a00 */
[----:B------:R1:W-:Y:S04]  /*734f0*/  STL.64 [R1+0x10d0], R76 ;  /* 0x0010d04c01007387 */ /* 0x0003e80000100a00 */
[----:B------:R1:W-:Y:S01]  /*73500*/  STL.64 [R1+0x10c8], R242 ;  /* 0x0010c8f201007387 */ /* 0x0003e20000100a00 */
[----:B------:R-:W-:Y:S01]  /*73510*/  IADD3 R240, R241, -0x277, RZ ;  /* 0xfffffd89f1f07810 */ /* 0x000fe20007ffe0ff */
[----:B------:R-:W-:-:S03]  /*73520*/  IMAD.WIDE R10, R5, 0x4, R234 ;  /* 0x00000004050a7825 */ /* 0x000fc600078e02ea */
[----:B------:R-:W-:Y:S01]  /*73530*/  ISETP.GE.U32.AND P2, PT, R240, 0x7ffffd0a, PT ;  /* 0x7ffffd0af000780c */ /* 0x000fe20003f46070 */
[----:B-1----:R-:W3:Y:S01]  /*73540*/  LDL.LU.64 R76, [R1+0x4af0] ;  /* 0x004af000014c7983 */ /* 0x002ee20000300a00 */
[----:B------:R-:W1:Y:S03]  /*73550*/  LDC R243, c[0x0][0x230] ;  /* 0x00008c00fff37b82 */ /* 0x000e660000000800 */
[----:B------:R1:W-:Y:S01]  /*73560*/  STL.64 [R1+0x10c0], R2 ;  /* 0x0010c00201007387 */ /* 0x0003e20000100a00 */
[C---:B------:R-:W-:Y:S01]  /*73570*/  VIADD R242, R12.reuse, 0x100000 ;  /* 0x001000000cf27836 */ /* 0x040fe20000000000 */
[----:B------:R-:W-:Y:S01]  /*73580*/  IADD3 R241, R12, 0x100000, RZ ;  /* 0x001000000cf17810 */ /* 0x000fe20007ffe0ff */
[----:B------:R-:W-:-:S04]  /*73590*/  IMAD.WIDE R236, R5, 0x4, R236 ;  /* 0x0000000405ec7825 */ /* 0x000fc800078e02ec */
[----:B-1----:R-:W-:-:S04]  /*735a0*/  IMAD.WIDE R2, R5, 0x4, R238 ;  /* 0x0000000405027825 */ /* 0x002fc800078e02ee */
[----:B------:R-:W-:Y:S01]  /*735b0*/  IMAD.MOV.U32 R234, RZ, RZ, R2 ;  /* 0x000000ffffea7224 */ /* 0x000fe200078e0002 */
[----:B------:R1:W-:Y:S01]  /*735c0*/  STL.64 [R1+0x10b8], R2 ;  /* 0x0010b80201007387 */ /* 0x0003e20000100a00 */
[----:B------:R-:W-:Y:S01]  /*735d0*/  MOV R235, R3 ;  /* 0x0000000300eb7202 */ /* 0x000fe20000000f00 */
[C---:B------:R-:W-:Y:S01]  /*735e0*/  VIADD R240, R12.reuse, 0x100000 ;  /* 0x001000000cf07836 */ /* 0x040fe20000000000 */
[----:B------:R-:W-:-:S03]  /*735f0*/  IADD3 R238, R12, 0x100000, RZ ;  /* 0x001000000cee7810 */ /* 0x000fc60007ffe0ff */
[----:B------:R-:W-:Y:S04]  /*73600*/  LDGSTS.E [R242+0x38004], desc[UR60][R234.64], !P0 ;  /* 0x38004000eaf27fae */ /* 0x000fe8000c12187c */
[----:B------:R1:W-:Y:S04]  /*73610*/  LDGSTS.E [R241+0x3c004], desc[UR60][R236.64], !P0 ;  /* 0x3c004000ecf17fae */ /* 0x0003e8000c12187c */
[----:B------:R1:W-:Y:S02]  /*73620*/  STL.64 [R1+0x10b0], R236 ;  /* 0x0010b0ec01007387 */ /* 0x0003e40000100a00 */
[----:B-1----:R-:W-:-:S04]  /*73630*/  IMAD.WIDE R2, R5, 0x4, R232 ;  /* 0x0000000405027825 */ /* 0x002fc800078e02e8 */
[----:B------:R-:W-:Y:S01]  /*73640*/  VIADD R232, R252, 0xfffffd88 ;  /* 0xfffffd88fce87836 */ /* 0x000fe20000000000 */
[----:B------:R1:W-:Y:S04]  /*73650*/  STL.64 [R1+0x10a8], R10 ;  /* 0x0010a80a01007387 */ /* 0x0003e80000100a00 */
[----:B------:R1:W-:Y:S01]  /*73660*/  LDGSTS.E [R240+0x30008], desc[UR60][R10.64], !P2 ;  /* 0x300080000af07fae */ /* 0x0003e2000d12187c */
[----:B------:R-:W-:-:S03]  /*73670*/  ISETP.GE.U32.AND P0, PT, R232, 0x7ffffd09, PT ;  /* 0x7ffffd09e800780c */ /* 0x000fc60003f06070 */
[----:B------:R1:W-:Y:S01]  /*73680*/  STL.64 [R1+0x10a0], R2 ;  /* 0x0010a00201007387 */ /* 0x0003e20000100a00 */
[----:B------:R-:W-:-:S03]  /*73690*/  IMAD.WIDE R236, R5, 0x4, R230 ;  /* 0x0000000405ec7825 */ /* 0x000fc600078e02e6 */
[----:B------:R1:W-:Y:S01]  /*736a0*/  LDGSTS.E [R238+0x34008], desc[UR60][R2.64], !P2 ;  /* 0x3400800002ee7fae */ /* 0x0003e2000d12187c */
[----:B------:R-:W-:Y:S01]  /*736b0*/  IMAD.WIDE R228, R5, 0x4, R228 ;  /* 0x0000000405e47825 */ /* 0x000fe200078e02e4 */
[----:B------:R-:W-:-:S03]  /*736c0*/  IADD3 R234, R12, 0x100000, RZ ;  /* 0x001000000cea7810 */ /* 0x000fc60007ffe0ff */
[C---:B------:R-:W-:Y:S01]  /*736d0*/  VIADD R233, R12.reuse, 0x100000 ;  /* 0x001000000ce97836 */ /* 0x040fe20000000000 */
[----:B------:R-:W-:Y:S01]  /*736e0*/  IADD3 R232, R12, 0x100000, RZ ;  /* 0x001000000ce87810 */ /* 0x000fe20007ffe0ff */
[----:B------:R-:W-:Y:S01]  /*736f0*/  STL.64 [R1+0x1098], R236 ;  /* 0x001098ec01007387 */ /* 0x000fe20000100a00 */
[----:B-1----:R-:W-:-:S03]  /*73700*/  IMAD.WIDE R10, R5, 0x4, R224 ;  /* 0x00000004050a7825 */ /* 0x002fc600078e02e0 */
[----:B------:R-:W-:Y:S01]  /*73710*/  STL.64 [R1+0x1090], R228 ;  /* 0x001090e401007387 */ /* 0x000fe20000100a00 */
[----:B------:R-:W1:Y:S01]  /*73720*/  LDC R235, c[0x0][0x230] ;  /* 0x00008c00ffeb7b82 */ /* 0x000e620000000800 */
[----:B------:R-:W-:Y:S01]  /*73730*/  IMAD.WIDE R2, R5, 0x4, R226 ;  /* 0x0000000405027825 */ /* 0x000fe200078e02e2 */
[----:B------:R-:W-:Y:S01]  /*73740*/  IADD3 R224, R243, -0x219, RZ ;  /* 0xfffffde7f3e07810 */ /* 0x000fe20007ffe0ff */
[----:B------:R-:W-:Y:S04]  /*73750*/  LDGSTS.E [R234+0x38008], desc[UR60][R236.64], !P2 ;  /* 0x38008000ecea7fae */ /* 0x000fe8000d12187c */
[----:B------:R1:W-:Y:S04]  /*73760*/  STL.64 [R1+0x1088], R2 ;  /* 0x0010880201007387 */ /* 0x0003e80000100a00 */
[----:B------:R-:W2:Y:S04]  /*73770*/  LDL.LU.64 R242, [R1+0x5b0] ;  /* 0x0005b00001f27983 */ /* 0x000ea80000300a00 */
[----:B------:R1:W-:Y:S04]  /*73780*/  STL.64 [R1+0x1080], R10 ;  /* 0x0010800a01007387 */ /* 0x0003e80000100a00 */
[----:B------:R-:W-:Y:S04]  /*73790*/  LDGSTS.E [R233+0x3c008], desc[UR60][R228.64], !P2 ;  /* 0x3c008000e4e97fae */ /* 0x000fe8000d12187c */
[----:B------:R-:W4:Y:S04]  /*737a0*/  LDL.LU.64 R238, [R1+0x5a0] ;  /* 0x0005a00001ee7983 */ /* 0x000f280000300a00 */
[----:B------:R-:W-:Y:S01]  /*737b0*/  LDGSTS.E [R232+0x3000c], desc[UR60][R2.64], !P0 ;  /* 0x3000c00002e87fae */ /* 0x000fe2000c12187c */
[----:B------:R-:W-:Y:S01]  /*737c0*/  VIADD R230, R12, 0x100000 ;  /* 0x001000000ce67836 */ /* 0x000fe20000000000 */
[----:B------:R-:W-:Y:S01]  /*737d0*/  ISETP.GE.U32.AND P2, PT, R224, 0x7ffffd68, PT ;  /* 0x7ffffd68e000780c */ /* 0x000fe20003f46070 */
[C---:B------:R-:W-:Y:S01]  /*737e0*/  VIADD R226, R12.reuse, 0x100000 ;  /* 0x001000000ce27836 */ /* 0x040fe20000000000 */
[----:B------:R-:W-:Y:S01]  /*737f0*/  IADD3 R225, R12, 0x100000, RZ ;  /* 0x001000000ce17810 */ /* 0x000fe20007ffe0ff */
[----:B------:R-:W4:Y:S01]  /*73800*/  LDC R227, c[0x0][0x230] ;  /* 0x00008c00ffe37b82 */ /* 0x000f220000000800 */
[----:B------:R1:W-:Y:S04]  /*73810*/  LDGSTS.E [R230+0x3400c], desc[UR60][R10.64], !P0 ;  /* 0x3400c0000ae67fae */ /* 0x0003e8000c12187c */
[----:B------:R-:W3:Y:S04]  /*73820*/  LDL.LU.64 R232, [R1+0x5a8] ;  /* 0x0005a80001e87983 */ /* 0x000ee80000300a00 */
[----:B-1----:R-:W4:Y:S04]  /*73830*/  LDL.LU.64 R2, [R1+0x598] ;  /* 0x0005980001027983 */ /* 0x002f280000300a00 */
[----:B------:R-:W3:Y:S04]  /*73840*/  LDL.LU.64 R240, [R1+0x590] ;  /* 0x0005900001f07983 */ /* 0x000ee80000300a00 */
[----:B------:R-:W3:Y:S01]  /*73850*/  LDL.LU.64 R236, [R1+0x588] ;  /* 0x0005880001ec7983 */ /* 0x000ee20000300a00 */
[----:B------:R-:W-:-:S04]  /*73860*/  IMAD.WIDE R10, R5, 0x4, R222 ;  /* 0x00000004050a7825 */ /* 0x000fc800078e02de */
[----:B------:R-:W-:Y:S01]  /*73870*/  IMAD.WIDE R228, R5, 0x4, R220 ;  /* 0x0000000405e47825 */ /* 0x000fe200078e02dc */
[----:B------:R-:W-:Y:S04]  /*73880*/  STL.64 [R1+0x4ae8], R12 ;  /* 0x004ae80c01007387 */ /* 0x000fe80000100a00 */
[----:B------:R1:W-:Y:S04]  /*73890*/  STL.64 [R1+0x1078], R10 ;  /* 0x0010780a01007387 */ /* 0x0003e80000100a00 */
[----:B------:R3:W-:Y:S04]  /*738a0*/  LDGSTS.E [R226+0x3800c], desc[UR60][R10.64], !P0 ;  /* 0x3800c0000ae27fae */ /* 0x0007e8000c12187c */
[----:B------:R3:W-:Y:S01]  /*738b0*/  STL.64 [R1+0x1070], R228 ;  /* 0x001070e401007387 */ /* 0x0007e20000100a00 */
[----:B------:R-:W-:-:S03]  /*738c0*/  VIADD R224, R14, 0x100000 ;  /* 0x001000000ee07836 */ /* 0x000fc60000000000 */
[----:B------:R-:W-:Y:S04]  /*738d0*/  LDGSTS.E [R225+0x3c00c], desc[UR60][R228.64], !P0 ;  /* 0x3c00c000e4e17fae */ /* 0x000fe8000c12187c */
[----:B-1----:R-:W3:Y:S01]  /*738e0*/  LDL.LU.64 R10, [R1+0x580] ;  /* 0x00058000010a7983 */ /* 0x002ee20000300a00 */
[----:B--2---:R-:W-:Y:S01]  /*738f0*/  IMAD.WIDE R242, R5, 0x4, R242 ;  /* 0x0000000405f27825 */ /* 0x004fe200078e02f2 */
[----:B------:R-:W-:-:S03]  /*73900*/  IADD3 R222, R14, 0x100000, RZ ;  /* 0x001000000ede7810 */ /* 0x000fc60007ffe0ff */
[----:B------:R-:W-:Y:S01]  /*73910*/  VIADD R220, R235, 0xfffffde6 ;  /* 0xfffffde6ebdc7836 */ /* 0x000fe20000000000 */
[----:B------:R-:W-:Y:S01]  /*73920*/  IADD3 R223, R14, 0x100000, RZ ;  /* 0x001000000edf7810 */ /* 0x000fe20007ffe0ff */
[----:B----4-:R-:W-:-:S04]  /*73930*/  IMAD.WIDE R2, R5, 0x4, R2 ;  /* 0x0000000405027825 */ /* 0x010fc800078e0202 */
[C---:B---3--:R-:W-:Y:S01]  /*73940*/  IMAD.WIDE R12, R5.reuse, 0x4, R232 ;  /* 0x00000004050c7825 */ /* 0x048fe200078e02e8 */
[----:B------:R1:W-:Y:S04]  /*73950*/  STL.64 [R1+0x1068], R242 ;  /* 0x001068f201007387 */ /* 0x0003e80000100a00 */
[----:B------:R-:W-:Y:S04]  /*73960*/  LDGSTS.E [R224], desc[UR60][R242.64], !P2 ;  /* 0x00000000f2e07fae */ /* 0x000fe8000d12187c */
[----:B------:R2:W-:Y:S04]  /*73970*/  STL.64 [R1+0x1060], R12 ;  /* 0x0010600c01007387 */ /* 0x0005e80000100a00 */
[----:B------:R-:W3:Y:S04]  /*73980*/  LDL.LU.64 R228, [R1+0x578] ;  /* 0x0005780001e47983 */ /* 0x000ee80000300a00 */
[----:B------:R-:W4:Y:S01]  /*73990*/  LDL.LU.64 R232, [R1+0x570] ;  /* 0x0005700001e87983 */ /* 0x000f220000300a00 */
[----:B------:R-:W-:-:S03]  /*739a0*/  IMAD.WIDE R234, R5, 0x4, R238 ;  /* 0x0000000405ea7825 */ /* 0x000fc600078e02ee */
[----:B------:R2:W-:Y:S01]  /*739b0*/  LDGSTS.E [R222+0x4000], desc[UR60][R12.64], !P2 ;  /* 0x040000000cde7fae */ /* 0x0005e2000d12187c */
[----:B------:R-:W-:Y:S01]  /*739c0*/  IMAD.WIDE R230, R5, 0x4, R240 ;  /* 0x0000000405e67825 */ /* 0x000fe200078e02f0 */
[----:B------:R-:W-:-:S03]  /*739d0*/  ISETP.GE.U32.AND P0, PT, R220, 0x7ffffd67, PT ;  /* 0x7ffffd67dc00780c */ /* 0x000fc60003f06070 */
[----:B------:R-:W-:Y:S01]  /*739e0*/  VIADD R221, R14, 0x100000 ;  /* 0x001000000edd7836 */ /* 0x000fe20000000000 */
[----:B------:R2:W-:Y:S04]  /*739f0*/  LDGSTS.E [R223+0x8000], desc[UR60][R234.64], !P2 ;  /* 0x08000000eadf7fae */ /* 0x0005e8000d12187c */
[----:B-1----:R-:W4:Y:S04]  /*73a00*/  LDL.LU.64 R242, [R1+0x568] ;  /* 0x0005680001f27983 */ /* 0x002f280000300a00 */
[----:B------:R-:W-:Y:S04]  /*73a10*/  STL.64 [R1+0x1058], R234 ;  /* 0x001058ea01007387 */ /* 0x000fe80000100a00 */
[----:B------:R1:W-:Y:S04]  /*73a20*/  STL.64 [R1+0x1050], R2 ;  /* 0x0010500201007387 */ /* 0x0003e80000100a00 */
[----:B------:R-:W4:Y:S01]  /*73a30*/  LDL.LU.64 R238, [R1+0x560] ;  /* 0x0005600001ee7983 */ /* 0x000f220000300a00 */
[----:B------:R-:W-:-:S04]  /*73a40*/  IMAD.WIDE R10, R5, 0x4, R10 ;  /* 0x00000004050a7825 */ /* 0x000fc800078e020a */
[----:B--2---:R-:W-:Y:S01]  /*73a50*/  IMAD.WIDE R12, R5, 0x4, R236 ;  /* 0x00000004050c7825 */ /* 0x004fe200078e02ec */
[----:B------:R-:W-:Y:S04]  /*73a60*/  STL.64 [R1+0x1048], R230 ;  /* 0x001048e601007387 */ /* 0x000fe80000100a00 */
[----:B------:R-:W-:Y:S04]  /*73a70*/  LDGSTS.E [R222+0xc000], desc[UR60][R2.64], !P2 ;  /* 0x0c00000002de7fae */ /* 0x000fe8000d12187c */
[----:B------:R-:W-:Y:S01]  /*73a80*/  STL.64 [R1+0x1040], R12 ;  /* 0x0010400c01007387 */ /* 0x000fe20000100a00 */
[----:B------:R-:W-:-:S03]  /*73a90*/  IADD3 R220, R14, 0x100000, RZ ;  /* 0x001000000edc7810 */ /* 0x000fc60007ffe0ff */
[----:B------:R-:W-:Y:S01]  /*73aa0*/  LDGSTS.E [R221+0x4], desc[UR60][R230.64], !P0 ;  /* 0x00004000e6dd7fae */ /* 0x000fe2000c12187c */
[----:B------:R-:W-:Y:S01]  /*73ab0*/  VIADD R223, R227, 0xfffffde5 ;  /* 0xfffffde5e3df7836 */ /* 0x000fe20000000000 */
[----:B------:R-:W2:Y:S08]  /*73ac0*/  LDC R225, c[0x0][0x230] ;  /* 0x00008c00ffe17b82 */ /* 0x000eb00000000800 */
[----:B------:R-:W2:Y:S01]  /*73ad0*/  LDC R224, c[0x0][0x230] ;  /* 0x00008c00ffe07b82 */ /* 0x000ea20000000800 */
[----:B------:R4:W-:Y:S04]  /*73ae0*/  LDGSTS.E [R220+0x4004], desc[UR60][R12.64], !P0 ;  /* 0x040040000cdc7fae */ /* 0x0009e8000c12187c */
[----:B-1----:R-:W2:Y:S04]  /*73af0*/  LDL.LU.64 R2, [R1+0x558] ;  /* 0x0005580001027983 */ /* 0x002ea80000300a00 */
[----:B------:R-:W2:Y:S04]  /*73b00*/  LDL.LU.64 R240, [R1+0x550] ;  /* 0x0005500001f07983 */ /* 0x000ea80000300a00 */
[----:B------:R-:W2:Y:S01]  /*73b10*/  LDL.LU.64 R236, [R1+0x548] ;  /* 0x0005480001ec7983 */ /* 0x000ea20000300a00 */
[----:B------:R-:W-:-:S02]  /*73b20*/  ISETP.GE.U32.AND P2, PT, R223, 0x7ffffd66, PT ;  /* 0x7ffffd66df00780c */ /* 0x000fc40003f46070 */
[----:B------:R-:W-:Y:S01]  /*73b30*/  IADD3 R223, R14, 0x100000, RZ ;  /* 0x001000000edf7810 */ /* 0x000fe20007ffe0ff */
[----:B------:R1:W-:Y:S04]  /*73b40*/  STL.64 [R1+0x1038], R10 ;  /* 0x0010380a01007387 */ /* 0x0003e80000100a00 */
[----:B------:R2:W-:Y:S01]  /*73b50*/  LDGSTS.E [R223+0x8004], desc[UR60][R10.64], !P0 ;  /* 0x080040000adf7fae */ /* 0x0005e2000c12187c */
[----:B---3--:R-:W-:-:S04]  /*73b60*/  IMAD.WIDE R228, R5, 0x4, R228 ;  /* 0x0000000405e47825 */ /* 0x008fc800078e02e4 */
[C---:B----4-:R-:W-:Y:S01]  /*73b70*/  IMAD.WIDE R226, R5.reuse, 0x4, R232 ;  /* 0x0000000405e27825 */ /* 0x050fe200078e02e8 */
[----:B------:R3:W-:Y:S04]  /*73b80*/  STL.64 [R1+0x1030], R228 ;  /* 0x001030e401007387 */ /* 0x0007e80000100a00 */
[----:B-1----:R-:W4:Y:S01]  /*73b90*/  LDL.LU.64 R10, [R1+0x540] ;  /* 0x00054000010a7983 */ /* 0x002f220000300a00 */
[----:B------:R-:W-:-:S03]  /*73ba0*/  IMAD.WIDE R12, R5, 0x4, R242 ;  /* 0x00000004050c7825 */ /* 0x000fc600078e02f2 */
[----:B------:R1:W-:Y:S04]  /*73bb0*/  STL.64 [R1+0x1028], R226 ;  /* 0x001028e201007387 */ /* 0x0003e80000100a00 */
[----:B------:R-:W-:Y:S04]  /*73bc0*/  LDGSTS.E [R222+0xc004], desc[UR60][R228.64], !P0 ;  /* 0x0c004000e4de7fae */ /* 0x000fe8000c12187c */
[----:B------:R1:W-:Y:S01]  /*73bd0*/  STL.64 [R1+0x1020], R12 ;  /* 0x0010200c01007387 */ /* 0x0003e20000100a00 */
[----:B--2---:R-:W-:Y:S02]  /*73be0*/  VIADD R223, R225, 0xfffffde4 ;  /* 0xfffffde4e1df7836 */ /* 0x004fe40000000000 */
[----:B------:R-:W-:Y:S01]  /*73bf0*/  IMAD.WIDE R230, R5, 0x4, R238 ;  /* 0x0000000405e67825 */ /* 0x000fe200078e02ee */
[----:B------:R1:W-:Y:S04]  /*73c00*/  LDGSTS.E [R221+0x8], desc[UR60][R226.64], !P2 ;  /* 0x00008000e2dd7fae */ /* 0x0003e8000d12187c */
[----:B------:R2:W-:Y:S01]  /*73c10*/  LDGSTS.E [R220+0x4008], desc[UR60][R12.64], !P2 ;  /* 0x040080000cdc7fae */ /* 0x0005e2000d12187c */
[----:B------:R-:W4:Y:S03]  /*73c20*/  LDC R225, c[0x0][0x230] ;  /* 0x00008c00ffe17b82 */ /* 0x000f260000000800 */
[----:B---3--:R-:W3:Y:S04]  /*73c30*/  LDL.LU.64 R228, [R1+0x538] ;  /* 0x0005380001e47983 */ /* 0x008ee80000300a00 */
[----:B------:R-:W3:Y:S04]  /*73c40*/  LDL.LU.64 R232, [R1+0x3b0] ;  /* 0x0003b00001e87983 */ /* 0x000ee80000300a00 */
[----:B------:R-:W3:Y:S01]  /*73c50*/  LDL.LU.64 R242, [R1+0x3a8] ;  /* 0x0003a80001f27983 */ /* 0x000ee20000300a00 */
[----:B------:R-:W-:-:S02]  /*73c60*/  ISETP.GE.U32.AND P0, PT, R223, 0x7ffffd65, PT ;  /* 0x7ffffd65df00780c */ /* 0x000fc40003f06070 */
[----:B------:R-:W-:Y:S01]  /*73c70*/  IADD3 R223, R14, 0x100000, RZ ;  /* 0x001000000edf7810 */ /* 0x000fe20007ffe0ff */
[----:B------:R-:W-:-:S04]  /*73c80*/  IMAD.WIDE R2, R5, 0x4, R2 ;  /* 0x0000000405027825 */ /* 0x000fc800078e0202 */
[----:B-1----:R-:W-:-:S04]  /*73c90*/  IMAD.WIDE R226, R5, 0x4, R240 ;  /* 0x0000000405e27825 */ /* 0x002fc800078e02f0 */
[----:B--2---:R-:W-:Y:S01]  /*73ca0*/  IMAD.WIDE R12, R5, 0x4, R236 ;  /* 0x00000004050c7825 */ /* 0x004fe200078e02ec */
[----:B------:R-:W-:Y:S04]  /*73cb0*/  STL.64 [R1+0x1018], R230 ;  /* 0x001018e601007387 */ /* 0x000fe80000100a00 */
[----:B------:R1:W-:Y:S04]  /*73cc0*/  STL.64 [R1+0x1010], R2 ;  /* 0x0010100201007387 */ /* 0x0003e80000100a00 */
[----:B------:R-:W2:Y:S04]  /*73cd0*/  LDL.LU.64 R238, [R1+0x3a0] ;  /* 0x0003a00001ee7983 */ /* 0x000ea80000300a00 */
[----:B------:R1:W-:Y:S04]  /*73ce0*/  LDGSTS.E [R223+0x8008], desc[UR60][R230.64], !P2 ;  /* 0x08008000e6df7fae */ /* 0x0003e8000d12187c */
[----:B------:R3:W-:Y:S04]  /*73cf0*/  STL.64 [R1+0x1008], R226 ;  /* 0x001008e201007387 */ /* 0x0007e80000100a00 */
[----:B------:R3:W-:Y:S04]  /*73d00*/  STL.64 [R1+0x1000], R12 ;  /* 0x0010000c01007387 */ /* 0x0007e80000100a00 */
[----:B------:R-:W-:Y:S04]  /*73d10*/  LDGSTS.E [R222+0xc008], desc[UR60][R2.64], !P2 ;  /* 0x0c00800002de7fae */ /* 0x000fe8000d12187c */
[----:B------:R3:W-:Y:S04]  /*73d20*/  LDGSTS.E [R221+0xc], desc[UR60][R226.64], !P0 ;  /* 0x0000c000e2dd7fae */ /* 0x0007e8000c12187c */
[----:B------:R3:W-:Y:S01]  /*73d30*/  LDGSTS.E [R220+0x400c], desc[UR60][R12.64], !P0 ;  /* 0x0400c0000cdc7fae */ /* 0x0007e2000c12187c */
[----:B-1----:R-:W-:-:S02]  /*73d40*/  VIADD R223, R224, 0xfffffdc7 ;  /* 0xfffffdc7e0df7836 */ /* 0x002fc40000000000 */
[----:B------:R-:W1:Y:S01]  /*73d50*/  LDC R224, c[0x0][0x230] ;  /* 0x00008c00ffe07b82 */ /* 0x000e620000000800 */
[----:B------:R-:W2:Y:S04]  /*73d60*/  LDL.LU.64 R2, [R1+0x398] ;  /* 0x0003980001027983 */ /* 0x000ea80000300a00 */
[----:B------:R-:W2:Y:S04]  /*73d70*/  LDL.LU.64 R240, [R1+0x390] ;  /* 0x0003900001f07983 */ /* 0x000ea80000300a00 */
[----:B------:R-:W2:Y:S01]  /*73d80*/  LDL.LU.64 R236, [R1+0x388] ;  /* 0x0003880001ec7983 */ /* 0x000ea20000300a00 */
[----:B------:R-:W-:-:S02]  /*73d90*/  ISETP.GE.U32.AND P2, PT, R223, 0x7ffffd48, PT ;  /* 0x7ffffd48df00780c */ /* 0x000fc40003f46070 */
[----:B------:R-:W-:Y:S01]  /*73da0*/  IADD3 R223, R14, 0x100000, RZ ;  /* 0x001000000edf7810 */ /* 0x000fe20007ffe0ff */
[----:B----4-:R-:W-:-:S05]  /*73db0*/  IMAD.WIDE R10, R5, 0x4, R10 ;  /* 0x00000004050a7825 */ /* 0x010fca00078e020a */
[----:B------:R4:W-:Y:S04]  /*73dc0*/  STL.64 [R1+0xff8], R10 ;  /* 0x000ff80a01007387 */ /* 0x0009e80000100a00 */
[----:B------:R1:W-:Y:S01]  /*73dd0*/  LDGSTS.E [R223+0x800c], desc[UR60][R10.64], !P0 ;  /* 0x0800c0000adf7fae */ /* 0x0003e2000c12187c */
[----:B---3--:R-:W-:-:S04]  /*73de0*/  IMAD.WIDE R228, R5, 0x4, R228 ;  /* 0x0000000405e47825 */ /* 0x008fc800078e02e4 */
[----:B------:R-:W-:-:S04]  /*73df0*/  IMAD.WIDE R226, R5, 0x4, R232 ;  /* 0x0000000405e27825 */ /* 0x000fc800078e02e8 */
[----:B------:R-:W-:Y:S01]  /*73e00*/  IMAD.WIDE R12, R5, 0x4, R242 ;  /* 0x00000004050c7825 */ /* 0x000fe200078e02f2 */
[----:B------:R3:W-:Y:S04]  /*73e10*/  STL.64 [R1+0xff0], R228 ;  /* 0x000ff0e401007387 */ /* 0x0007e80000100a00 */
[----:B----4-:R-:W4:Y:S04]  /*73e20*/  LDL.LU.64 R10, [R1+0x380] ;  /* 0x00038000010a7983 */ /* 0x010f280000300a00 */
[----:B------:R3:W-:Y:S04]  /*73e30*/  STL.64 [R1+0xfe8], R226 ;  /* 0x000fe8e201007387 */ /* 0x0007e80000100a00 */
[----:B------:R3:W-:Y:S04]  /*73e40*/  STL.64 [R1+0xfe0], R12 ;  /* 0x000fe00c01007387 */ /* 0x0007e80000100a00 */
[----:B------:R-:W-:Y:S01]  /*73e50*/  LDGSTS.E [R222+0xc00c], desc[UR60][R228.64], !P0 ;  /* 0x0c00c000e4de7fae */ /* 0x000fe2000c12187c */
[----:B-1----:R-:W-:-:S02]  /*73e60*/  VIADD R223, R225, 0xfffffdc6 ;  /* 0xfffffdc6e1df7836 */ /* 0x002fc40000000000 */
[----:B--2---:R-:W-:Y:S01]  /*73e70*/  IMAD.WIDE R230, R5, 0x4, R238 ;  /* 0x0000000405e67825 */ /* 0x004fe200078e02ee */
[----:B------:R1:W-:Y:S04]  /*73e80*/  LDGSTS.E [R221+0x10000], desc[UR60][R226.64], !P2 ;  /* 0x10000000e2dd7fae */ /* 0x0003e8000d12187c */
[----:B------:R2:W-:Y:S01]  /*73e90*/  LDGSTS.E [R220+0x14000], desc[UR60][R12.64], !P2 ;  /* 0x140000000cdc7fae */ /* 0x0005e2000d12187c */
[----:B------:R-:W4:Y:S03]  /*73ea0*/  LDC R225, c[0x0][0x230] ;  /* 0x00008c00ffe17b82 */ /* 0x000f260000000800 */
[----:B---3--:R-:W3:Y:S04]  /*73eb0*/  LDL.LU.64 R228, [R1+0x378] ;  /* 0x0003780001e47983 */ /* 0x008ee80000300a00 */
[----:B------:R-:W3:Y:S04]  /*73ec0*/  LDL.LU.64 R232, [R1+0x370] ;  /* 0x0003700001e87983 */ /* 0x000ee80000300a00 */
[----:B------:R-:W3:Y:S01]  /*73ed0*/  LDL.LU.64 R242, [R1+0x368] ;  /* 0x0003680001f27983 */ /* 0x000ee20000300a00 */
[----:B------:R-:W-:Y:S01]  /*73ee0*/  ISETP.GE.U32.AND P0, PT, R223, 0x7ffffd47, PT ;  /* 0x7ffffd47df00780c */ /* 0x000fe20003f06070 */
[----:B------:R-:W-:-:S04]  /*73ef0*/  IMAD.WIDE R2, R5, 0x4, R2 ;  /* 0x0000000405027825 */ /* 0x000fc800078e0202 */
[----:B-1----:R-:W-:-:S04]  /*73f00*/  IMAD.WIDE R226, R5, 0x4, R240 ;  /* 0x0000000405e27825 */ /* 0x002fc800078e02f0 */
[----:B--2---:R-:W-:Y:S01]  /*73f10*/  IMAD.WIDE R12, R5, 0x4, R236 ;  /* 0x00000004050c7825 */ /* 0x004fe200078e02ec */
[----:B------:R-:W-:Y:S01]  /*73f20*/  IADD3 R223, R14, 0x100000, RZ ;  /* 0x001000000edf7810 */ /* 0x000fe20007ffe0ff */
[----:B------:R-:W-:Y:S04]  /*73f30*/  STL.64 [R1+0xfd8], R230 ;  /* 0x000fd8e601007387 */ /* 0x000fe80000100a00 */
[----:B------:R1:W-:Y:S04]  /*73f40*/  STL.64 [R1+0xfd0], R2 ;  /* 0x000fd00201007387 */ /* 0x0003e80000100a00 */
[----:B------:R-:W2:Y:S04]  /*73f50*/  LDL.LU.64 R238, [R1+0x360] ;  /* 0x0003600001ee7983 */ /* 0x000ea80000300a00 */
[----:B------:R3:W-:Y:S04]  /*73f60*/  STL.64 [R1+0xfc8], R226 ;  /* 0x000fc8e201007387 */ /* 0x0007e80000100a00 */
[----:B------:R3:W-:Y:S04]  /*73f70*/  STL.64 [R1+0xfc0], R12 ;  /* 0x000fc00c01007387 */ /* 0x0007e80000100a00 */
[----:B------:R1:W-:Y:S04]  /*73f80*/  LDGSTS.E [R223+0x18000], desc[UR60][R230.64], !P2 ;  /* 0x18000000e6df7fae */ /* 0x0003e8000d12187c */
[----:B------:R-:W2:Y:S04]  /*73f90*/  LDL.LU.64 R240, [R1+0x358] ;  /* 0x0003580001f07983 */ /* 0x000ea80000300a00 */
[----:B------:R-:W-:Y:S04]  /*73fa0*/  LDGSTS.E [R222+0x1c000], desc[UR60][R2.64], !P2 ;  /* 0x1c00000002de7fae */ /* 0x000fe8000d12187c */
[----:B------:R3:W-:Y:S04]  /*73fb0*/  LDGSTS.E [R221+0x10004], desc[UR60][R226.64], !P0 ;  /* 0x10004000e2dd7fae */ /* 0x0007e8000c12187c */
[----:B------:R3:W-:Y:S01]  /*73fc0*/  LDGSTS.E [R220+0x14004], desc[UR60][R12.64], !P0 ;  /* 0x140040000cdc7fae */ /* 0x0007e2000c12187c */
[----:B-1----:R-:W-:-:S03]  /*73fd0*/  VIADD R223, R224, 0xfffffdc5 ;  /* 0xfffffdc5e0df7836 */ /* 0x002fc60000000000 */
[----:B------:R-:W2:Y:S04]  /*73fe0*/  LDL.LU.64 R2, [R1+0x350] ;  /* 0x0003500001027983 */ /* 0x000ea80000300a00 */
[----:B------:R-:W2:Y:S01]  /*73ff0*/  LDL.LU.64 R236, [R1+0x348] ;  /* 0x0003480001ec7983 */ /* 0x000ea20000300a00 */
[----:B------:R-:W1:Y:S01]  /*74000*/  LDC R224, c[0x0][0x230] ;  /* 0x00008c00ffe07b82 */ /* 0x000e620000000800 */
[----:B------:R-:W-:Y:S02]  /*74010*/  ISETP.GE.U32.AND P2, PT, R223, 0x7ffffd46, PT ;  /* 0x7ffffd46df00780c */ /* 0x000fe40003f46070 */
        /* <DEDUP_REMOVED lines=12> */
[----:B-1----:R-:W-:-:S03]  /*740e0*/  VIADD R223, R225, 0xfffffdc4 ;  /* 0xfffffdc4e1df7836 */ /* 0x002fc60000000000 */
[----:B------:R1:W-:Y:S01]  /*740f0*/  LDGSTS.E [R221+0x10008], desc[UR60][R226.64], !P2 ;  /* 0x10008000e2dd7fae */ /* 0x0003e2000d12187c */
[----:B--2---:R-:W-:-:S03]  /*74100*/  IMAD.WIDE R230, R5, 0x4, R238 ;  /* 0x0000000405e67825 */ /* 0x004fc600078e02ee */
[----:B------:R2:W-:Y:S01]  /*74110*/  LDGSTS.E [R220+0x14008], desc[UR60][R12.64], !P2 ;  /* 0x140080000cdc7fae */ /* 0x0005e2000d12187c */
[----:B------:R-:W4:Y:S03]  /*74120*/  LDC R225, c[0x0][0x230] ;  /* 0x00008c00ffe17b82 */ /* 0x000f260000000800 */
[----:B---3--:R-:W3:Y:S04]  /*74130*/  LDL.LU.64 R228, [R1+0x338] ;  /* 0x0003380001e47983 */ /* 0x008ee80000300a00 */
[----:B------:R-:W3:Y:S04]  /*74140*/  LDL.LU.64 R232, [R1+0x1b0] ;  /* 0x0001b00001e87983 */ /* 0x000ee80000300a00 */
[----:B------:R-:W3:Y:S01]  /*74150*/  LDL.LU.64 R242, [R1+0x1a8] ;  /* 0x0001a80001f27983 */ /* 0x000ee20000300a00 */
[----:B------:R-:W-:Y:S01]  /*74160*/  ISETP.GE.U32.AND P0, PT, R223, 0x7ffffd45, PT ;  /* 0x7ffffd45df00780c */ /* 0x000fe20003f06070 */
[C---:B-1----:R-:W-:Y:S01]  /*74170*/  IMAD.WIDE R226, R5.reuse, 0x4, R240 ;  /* 0x0000000405e27825 */ /* 0x042fe200078e02f0 */
[----:B------:R-:W-:Y:S01]  /*74180*/  IADD3 R223, R14, 0x100000, RZ ;  /* 0x001000000edf7810 */ /* 0x000fe20007ffe0ff */
[----:B------:R-:W-:Y:S02]  /*74190*/  STL.64 [R1+0xf98], R230 ;  /* 0x000f98e601007387 */ /* 0x000fe40000100a00 */
[----:B------:R-:W-:-:S04]  /*741a0*/  IMAD.WIDE R2, R5, 0x4, R2 ;  /* 0x0000000405027825 */ /* 0x000fc800078e0202 */
[----:B--2---:R-:W-:Y:S01]  /*741b0*/  IMAD.WIDE R12, R5, 0x4, R236 ;  /* 0x00000004050c7825 */ /* 0x004fe200078e02ec */
[----:B------:R-:W-:Y:S04]  /*741c0*/  STL.64 [R1+0xf90], R226 ;  /* 0x000f90e201007387 */ /* 0x000fe80000100a00 */
[----:B------:R-:W2:Y:S04]  /*741d0*/  LDL.LU.64 R238, [R1+0x1a0] ;  /* 0x0001a00001ee7983 */ /* 0x000ea80000300a00 */
[----:B------:R1:W-:Y:S04]  /*741e0*/  STL.64 [R1+0xf88], R2 ;  /* 0x000f880201007387 */ /* 0x0003e80000100a00 */
[----:B------:R1:W-:Y:S04]  /*741f0*/  LDGSTS.E [R223+0x18008], desc[UR60][R230.64], !P2 ;  /* 0x18008000e6df7fae */ /* 0x0003e8000d12187c */
[----:B------:R-:W-:Y:S04]  /*74200*/  STL.64 [R1+0xf80], R12 ;  /* 0x000f800c01007387 */ /* 0x000fe80000100a00 */
[----:B------:R-:W2:Y:S04]  /*74210*/  LDL.LU.64 R240, [R1+0x198] ;  /* 0x0001980001f07983 */ /* 0x000ea80000300a00 */
[----:B------:R3:W-:Y:S04]  /*74220*/  LDGSTS.E [R222+0x1c008], desc[UR60][R226.64], !P2 ;  /* 0x1c008000e2de7fae */ /* 0x0007e8000d12187c */
[----:B------:R-:W2:Y:S04]  /*74230*/  LDL.LU.64 R236, [R1+0x190] ;  /* 0x0001900001ec7983 */ /* 0x000ea80000300a00 */
[----:B------:R-:W-:Y:S04]  /*74240*/  LDGSTS.E [R221+0x1000c], desc[UR60][R2.64], !P0 ;  /* 0x1000c00002dd7fae */ /* 0x000fe8000c12187c */
[----:B------:R3:W-:Y:S01]  /*74250*/  LDGSTS.E [R220+0x1400c], desc[UR60][R12.64], !P0 ;  /* 0x1400c0000cdc7fae */ /* 0x0007e2000c12187c */
[----:B-1----:R-:W-:-:S02]  /*74260*/  VIADD R223, R224, 0xfffffda7 ;  /* 0xfffffda7e0df7836 */ /* 0x002fc40000000000 */
[----:B------:R-:W1:Y:S01]  /*74270*/  LDC R224, c[0x0][0x230] ;  /* 0x00008c00ffe07b82 */ /* 0x000e620000000800 */
[----:B------:R-:W2:Y:S02]  /*74280*/  LDL.LU.64 R2, [R1+0x188] ;  /* 0x0001880001027983 */ /* 0x000ea40000300a00 */
[----:B------:R-:W-:Y:S02]  /*74290*/  ISETP.GE.U32.AND P2, PT, R223, 0x7ffffd28, PT ;  /* 0x7ffffd28df00780c */ /* 0x000fe40003f46070 */
[----:B------:R-:W-:Y:S01]  /*742a0*/  IADD3 R223, R14, 0x100000, RZ ;  /* 0x001000000edf7810 */ /* 0x000fe20007ffe0ff */
[----:B----4-:R-:W-:-:S05]  /*742b0*/  IMAD.WIDE R10, R5, 0x4, R10 ;  /* 0x00000004050a7825 */ /* 0x010fca00078e020a */
[----:B------:R4:W-:Y:S04]  /*742c0*/  STL.64 [R1+0xf78], R10 ;  /* 0x000f780a01007387 */ /* 0x0009e80000100a00 */
[----:B------:R1:W-:Y:S01]  /*742d0*/  LDGSTS.E [R223+0x1800c], desc[UR60][R10.64], !P0 ;  /* 0x1800c0000adf7fae */ /* 0x0003e2000c12187c */
[----:B---3--:R-:W-:-:S05]  /*742e0*/  IMAD.WIDE R228, R5, 0x4, R228 ;  /* 0x0000000405e47825 */ /* 0x008fca00078e02e4 */
[----:B------:R-:W-:Y:S04]  /*742f0*/  STL.64 [R1+0xf70], R228 ;  /* 0x000f70e401007387 */ /* 0x000fe80000100a00 */
[----:B----4-:R-:W3:Y:S01]  /*74300*/  LDL.LU.64 R10, [R1+0x180] ;  /* 0x00018000010a7983 */ /* 0x010ee20000300a00 */
[----:B------:R-:W-:-:S04]  /*74310*/  IMAD.WIDE R226, R5, 0x4, R232 ;  /* 0x0000000405e27825 */ /* 0x000fc800078e02e8 */
[----:B------:R-:W-:-:S04]  /*74320*/  IMAD.WIDE R12, R5, 0x4, R242 ;  /* 0x00000004050c7825 */ /* 0x000fc800078e02f2 */
[----:B-1----:R-:W-:Y:S01]  /*74330*/  VIADD R223, R225, 0xfffffda6 ;  /* 0xfffffda6e1df7836 */ /* 0x002fe20000000000 */
[----:B------:R-:W-:Y:S04]  /*74340*/  LDGSTS.E [R222+0x1c00c], desc[UR60][R228.64], !P0 ;  /* 0x1c00c000e4de7fae */ /* 0x000fe8000c12187c */
[----:B------:R1:W-:Y:S04]  /*74350*/  STL.64 [R1+0xf68], R226 ;  /* 0x000f68e201007387 */ /* 0x0003e80000100a00 */
[----:B------:R4:W-:Y:S04]  /*74360*/  STL.64 [R1+0xf60], R12 ;  /* 0x000f600c01007387 */ /* 0x0009e80000100a00 */
[----:B------:R-:W3:Y:S01]  /*74370*/  LDL.LU.64 R230, [R1+0x178] ;  /* 0x0001780001e67983 */ /* 0x000ee20000300a00 */
[----:B--2---:R-:W-:-:S03]  /*74380*/  IMAD.WIDE R234, R5, 0x4, R238 ;  /* 0x0000000405ea7825 */ /* 0x004fc600078e02ee */
[----:B------:R1:W-:Y:S04]  /*74390*/  LDGSTS.E [R221+0x20000], desc[UR60][R226.64], !P2 ;  /* 0x20000000e2dd7fae */ /* 0x0003e8000d12187c */
[----:B------:R-:W-:Y:S01]  /*743a0*/  LDGSTS.E [R220+0x24000], desc[UR60][R12.64], !P2 ;  /* 0x240000000cdc7fae */ /* 0x000fe2000d12187c */
[----:B------:R-:W-:Y:S01]  /*743b0*/  ISETP.GE.U32.AND P0, PT, R223, 0x7ffffd27, PT ;  /* 0x7ffffd27df00780c */ /* 0x000fe20003f06070 */
[C---:B------:R-:W-:Y:S01]  /*743c0*/  IMAD.WIDE R232, R5.reuse, 0x4, R240 ;  /* 0x0000000405e87825 */ /* 0x040fe200078e02f0 */
[----:B------:R-:W-:Y:S01]  /*743d0*/  IADD3 R223, R14, 0x100000, RZ ;  /* 0x001000000edf7810 */ /* 0x000fe20007ffe0ff */
[----:B------:R-:W2:Y:S04]  /*743e0*/  LDC R225, c[0x0][0x230] ;  /* 0x00008c00ffe17b82 */ /* 0x000ea80000000800 */
[----:B------:R-:W-:Y:S04]  /*743f0*/  LDGSTS.E [R223+0x28000], desc[UR60][R234.64], !P2 ;  /* 0x28000000eadf7fae */ /* 0x000fe8000d12187c */
[----:B------:R3:W-:Y:S01]  /*74400*/  LDGSTS.E [R222+0x2c000], desc[UR60][R232.64], !P2 ;  /* 0x2c000000e8de7fae */ /* 0x0007e2000d12187c */
[----:B-1----:R-:W-:-:S03]  /*74410*/  IMAD.WIDE R226, R5, 0x4, R236 ;  /* 0x0000000405e27825 */ /* 0x002fc600078e02ec */
[----:B----4-:R-:W4:Y:S04]  /*74420*/  LDL.LU.64 R12, [R1+0x170] ;  /* 0x00017000010c7983 */ /* 0x010f280000300a00 */
[----:B------:R-:W4:Y:S04]  /*74430*/  LDL.LU.64 R242, [R1+0x168] ;  /* 0x0001680001f27983 */ /* 0x000f280000300a00 */
[----:B------:R-:W-:Y:S01]  /*74440*/  STL.64 [R1+0xf58], R234 ;  /* 0x000f58ea01007387 */ /* 0x000fe20000100a00 */
[----:B------:R-:W-:-:S03]  /*74450*/  IMAD.WIDE R2, R5, 0x4, R2 ;  /* 0x0000000405027825 */ /* 0x000fc600078e0202 */
[----:B------:R-:W4:Y:S04]  /*74460*/  LDL.LU.64 R228, [R1+0x160] ;  /* 0x0001600001e47983 */ /* 0x000f280000300a00 */
[----:B------:R-:W-:Y:S04]  /*74470*/  STL.64 [R1+0xf50], R232 ;  /* 0x000f50e801007387 */ /* 0x000fe80000100a00 */
[----:B------:R-:W-:Y:S04]  /*74480*/  STL.64 [R1+0xf48], R226 ;  /* 0x000f48e201007387 */ /* 0x000fe80000100a00 */
[----:B------:R-:W4:Y:S04]  /*74490*/  LDL.LU.64 R238, [R1+0x158] ;  /* 0x0001580001ee7983 */ /* 0x000f280000300a00 */
[----:B------:R1:W-:Y:S04]  /*744a0*/  STL.64 [R1+0xf40], R2 ;  /* 0x000f400201007387 */ /* 0x0003e80000100a00 */
[----:B------:R-:W4:Y:S04]  /*744b0*/  LDL.LU.64 R240, [R1+0x150] ;  /* 0x0001500001f07983 */ /* 0x000f280000300a00 */
[----:B------:R-:W4:Y:S04]  /*744c0*/  LDL.LU.64 R236, [R1+0x148] ;  /* 0x0001480001ec7983 */ /* 0x000f280000300a00 */
[----:B------:R-:W-:Y:S04]  /*744d0*/  LDGSTS.E [R221+0x20004], desc[UR60][R226.64], !P0 ;  /* 0x20004000e2dd7fae */ /* 0x000fe8000c12187c */
[----:B------:R-:W-:Y:S04]  /*744e0*/  LDGSTS.E [R220+0x24004], desc[UR60][R2.64], !P0 ;  /* 0x2400400002dc7fae */ /* 0x000fe8000c12187c */
[----:B-1----:R-:W4:Y:S01]  /*744f0*/  LDL.LU.64 R2, [R1+0x140] ;  /* 0x0001400001027983 */ /* 0x002f220000300a00 */
[----:B---3--:R-:W-:-:S03]  /*74500*/  IMAD.WIDE R232, R5, 0x4, R10 ;  /* 0x0000000405e87825 */ /* 0x008fc600078e020a */
[----:B------:R-:W3:Y:S01]  /*74510*/  LDL.LU.64 R10, [R1+0x138] ;  /* 0x00013800010a7983 */ /* 0x000ee20000300a00 */
[----:B------:R-:W-:Y:S02]  /*74520*/  VIADD R223, R224, 0xfffffda5 ;  /* 0xfffffda5e0df7836 */ /* 0x000fe40000000000 */
[----:B------:R-:W1:Y:S03]  /*74530*/  LDC R224, c[0x0][0x230] ;  /* 0x00008c00ffe07b82 */ /* 0x000e660000000800 */
[----:B------:R-:W-:Y:S02]  /*74540*/  ISETP.GE.U32.AND P2, PT, R223, 0x7ffffd26, PT ;  /* 0x7ffffd26df00780c */ /* 0x000fe40003f46070 */
[----:B------:R-:W-:Y:S01]  /*74550*/  IADD3 R223, R14, 0x100000, RZ ;  /* 0x001000000edf7810 */ /* 0x000fe20007ffe0ff */
[----:B------:R-:W-:-:S04]  /*74560*/  IMAD.WIDE R230, R5, 0x4, R230 ;  /* 0x0000000405e67825 */ /* 0x000fc800078e02e6 */
[----:B------:R2:W-:Y:S04]  /*74570*/  LDGSTS.E [R223+0x28004], desc[UR60][R232.64], !P0 ;  /* 0x28004000e8df7fae */ /* 0x0005e8000c12187c */
[----:B------:R1:W-:Y:S04]  /*74580*/  LDGSTS.E [R222+0x2c004], desc[UR60][R230.64], !P0 ;  /* 0x2c004000e6de7fae */ /* 0x0003e8000c12187c */
[----:B------:R-:W-:Y:S01]  /*74590*/  STL.64 [R1+0xf38], R232 ;  /* 0x000f38e801007387 */ /* 0x000fe20000100a00 */
[----:B--2---:R-:W-:Y:S02]  /*745a0*/  VIADD R223, R225, 0xfffffda4 ;  /* 0xfffffda4e1df7836 */ /* 0x004fe40000000000 */
[----:B------:R-:W2:Y:S01]  /*745b0*/  LDC R225, c[0x0][0x230] ;  /* 0x00008c00ffe17b82 */ /* 0x000ea20000000800 */
[----:B----4-:R-:W-:-:S02]  /*745c0*/  IMAD.WIDE R226, R5, 0x4, R12 ;  /* 0x0000000405e27825 */ /* 0x010fc400078e020c */
[----:B------:R-:W-:Y:S02]  /*745d0*/  ISETP.GE.U32.AND P0, PT, R223, 0x7ffffd25, PT ;  /* 0x7ffffd25df00780c */ /* 0x000fe40003f06070 */
[----:B------:R-:W-:Y:S01]  /*745e0*/  IMAD.WIDE R12, R5, 0x4, R242 ;  /* 0x00000004050c7825 */ /* 0x000fe200078e02f2 */
[----:B------:R1:W-:Y:S01]  /*745f0*/  STL.64 [R1+0xf30], R230 ;  /* 0x000f30e601007387 */ /* 0x0003e20000100a00 */
[----:B------:R-:W-:-:S03]  /*74600*/  IADD3 R223, R14, 0x100000, RZ ;  /* 0x001000000edf7810 */ /* 0x000fc60007ffe0ff */
[----:B------:R4:W-:Y:S04]  /*74610*/  LDGSTS.E [R221+0x20008], desc[UR60][R226.64], !P2 ;  /* 0x20008000e2dd7fae */ /* 0x0009e8000d12187c */
[----:B------:R4:W-:Y:S04]  /*74620*/  STL.64 [R1+0xf28], R226 ;  /* 0x000f28e201007387 */ /* 0x0009e80000100a00 */
[----:B------:R2:W-:Y:S04]  /*74630*/  LDGSTS.E [R220+0x24008], desc[UR60][R12.64], !P2 ;  /* 0x240080000cdc7fae */ /* 0x0005e8000d12187c */
[----:B------:R2:W-:Y:S01]  /*74640*/  STL.64 [R1+0xf20], R12 ;  /* 0x000f200c01007387 */ /* 0x0005e20000100a00 */
[----:B-1----:R-:W-:-:S04]  /*74650*/  IMAD.WIDE R230, R5, 0x4, R228 ;  /* 0x0000000405e67825 */ /* 0x002fc800078e02e4 */
[----:B------:R-:W-:-:S04]  /*74660*/  IMAD.WIDE R228, R5, 0x4, R238 ;  /* 0x0000000405e47825 */ /* 0x000fc800078e02ee */
[----:B----4-:R-:W-:-:S04]  /*74670*/  IMAD.WIDE R226, R5, 0x4, R240 ;  /* 0x0000000405e27825 */ /* 0x010fc800078e02f0 */
[----:B--2---:R-:W-:Y:S01]  /*74680*/  IMAD.WIDE R12, R5, 0x4, R236 ;  /* 0x00000004050c7825 */ /* 0x004fe200078e02ec */
[----:B------:R1:W-:Y:S04]  /*74690*/  LDGSTS.E [R223+0x28008], desc[UR60][R230.64], !P2 ;  /* 0x28008000e6df7fae */ /* 0x0003e8000d12187c */
[----:B------:R-:W-:Y:S04]  /*746a0*/  STL.64 [R1+0xf18], R230 ;  /* 0x000f18e601007387 */ /* 0x000fe80000100a00 */
[----:B------:R-:W-:Y:S04]  /*746b0*/  STL.64 [R1+0xf10], R228 ;  /* 0x000f10e401007387 */ /* 0x000fe80000100a00 */
[----:B------:R-:W-:Y:S04]  /*746c0*/  LDGSTS.E [R222+0x2c008], desc[UR60][R228.64], !P2 ;  /* 0x2c008000e4de7fae */ /* 0x000fe8000d12187c */
[----:B------:R2:W-:Y:S04]  /*746d0*/  STL.64 [R1+0xf08], R226 ;  /* 0x000f08e201007387 */ /* 0x0005e80000100a00 */
[----:B------:R2:W-:Y:S04]  /*746e0*/  LDGSTS.E [R221+0x2000c], desc[UR60][R226.64], !P0 ;  /* 0x2000c000e2dd7fae */ /* 0x0005e8000c12187c */
[----:B------:R3:W-:Y:S04]  /*746f0*/  STL.64 [R1+0xf00], R12 ;  /* 0x000f000c01007387 */ /* 0x0007e80000100a00 */
[----:B------:R3:W-:Y:S01]  /*74700*/  LDGSTS.E [R220+0x2400c], desc[UR60][R12.64], !P0 ;  /* 0x2400c0000cdc7fae */ /* 0x0007e2000c12187c */
[----:B-1----:R-:W-:-:S02]  /*74710*/  VIADD R223, R224, 0xfffffd87 ;  /* 0xfffffd87e0df7836 */ /* 0x002fc40000000000 */
[----:B------:R-:W-:Y:S01]  /*74720*/  IMAD.WIDE R20, R5, 0x4, R20 ;  /* 0x0000000405147825 */ /* 0x000fe200078e0214 */
[----:B------:R-:W1:Y:S02]  /*74730*/  LDC R224, c[0x0][0x230] ;  /* 0x00008c00ffe07b82 */ /* 0x000e640000000800 */
[----:B------:R-:W-:Y:S02]  /*74740*/  ISETP.GE.U32.AND P2, PT, R223, 0x7ffffd08, PT ;  /* 0x7ffffd08df00780c */ /* 0x000fe40003f46070 */
[----:B------:R-:W-:Y:S01]  /*74750*/  IADD3 R223, R14, 0x100000, RZ ;  /* 0x001000000edf7810 */ /* 0x000fe20007ffe0ff */
[----:B--2---:R-:W-:-:S05]  /*74760*/  IMAD.WIDE R226, R5, 0x4, R2 ;  /* 0x0000000405e27825 */ /* 0x004fca00078e0202 */
[----:B------:R-:W-:Y:S01]  /*74770*/  LDGSTS.E [R223+0x2800c], desc[UR60][R226.64], !P0 ;  /* 0x2800c000e2df7fae */ /* 0x000fe2000c12187c */
[----:B------:R-:W-:-:S03]  /*74780*/  IMAD.WIDE R2, R5, 0x4, R18 ;  /* 0x0000000405027825 */ /* 0x000fc600078e0212 */
[----:B------:R-:W-:Y:S01]  /*74790*/  STL.64 [R1+0xef8], R226 ;  /* 0x000ef8e201007387 */ /* 0x000fe20000100a00 */
[C---:B------:R-:W-:Y:S01]  /*747a0*/  IADD3 R19, R14.reuse, 0x100000, RZ ;  /* 0x001000000e137810 */ /* 0x040fe20007ffe0ff */
[----:B------:R-:W-:Y:S02]  /*747b0*/  VIADD R18, R14, 0x100000 ;  /* 0x001000000e127836 */ /* 0x000fe40000000000 */
[----:B---3--:R-:W-:-:S04]  /*747c0*/  IMAD.WIDE R12, R5, 0x4, R10 ;  /* 0x00000004050c7825 */ /* 0x008fc800078e020a */
[----:B------:R-:W-:-:S04]  /*747d0*/  IMAD.WIDE R10, R5, 0x4, R8 ;  /* 0x00000004050a7825 */ /* 0x000fc800078e0208 */
[----:B------:R-:W-:Y:S01]  /*747e0*/  VIADD R8, R225, 0xfffffd86 ;  /* 0xfffffd86e1087836 */ /* 0x000fe20000000000 */
[----:B------:R2:W-:Y:S04]  /*747f0*/  LDGSTS.E [R222+0x2c00c], desc[UR60][R12.64], !P0 ;  /* 0x2c00c0000cde7fae */ /* 0x0005e8000c12187c */
[----:B------:R2:W-:Y:S01]  /*74800*/  STL.64 [R1+0xef0], R12 ;  /* 0x000ef00c01007387 */ /* 0x0005e20000100a00 */
[----:B------:R-:W-:-:S03]  /*74810*/  ISETP.GE.U32.AND P0, PT, R8, 0x7ffffd07, PT ;  /* 0x7ffffd070800780c */ /* 0x000fc60003f06070 */
[----:B------:R3:W-:Y:S04]  /*74820*/  STL.64 [R1+0xee8], R10 ;  /* 0x000ee80a01007387 */ /* 0x0007e80000100a00 */
[----:B------:R3:W-:Y:S04]  /*74830*/  LDGSTS.E [R221+0x30000], desc[UR60][R10.64], !P2 ;  /* 0x300000000add7fae */ /* 0x0007e8000d12187c */
[----:B------:R4:W-:Y:S04]  /*74840*/  STL.64 [R1+0xee0], R2 ;  /* 0x000ee00201007387 */ /* 0x0009e80000100a00 */
[----:B------:R4:W-:Y:S01]  /*74850*/  LDGSTS.E [R220+0x34000], desc[UR60][R2.64], !P2 ;  /* 0x3400000002dc7fae */ /* 0x0009e2000d12187c */
[C---:B------:R-:W-:Y:S01]  /*74860*/  IADD3 R9, R14.reuse, 0x100000, RZ ;  /* 0x001000000e097810 */ /* 0x040fe20007ffe0ff */
[----:B------:R-:W-:-:S02]  /*74870*/  VIADD R8, R14, 0x100000 ;  /* 0x001000000e087836 */ /* 0x000fc40000000000 */
[----:B------:R1:W-:Y:S04]  /*74880*/  STL.64 [R1+0xed8], R20 ;  /* 0x000ed81401007387 */ /* 0x0003e80000100a00 */
[----:B------:R1:W-:Y:S01]  /*74890*/  LDGSTS.E [R19+0x38000], desc[UR60][R20.64], !P2 ;  /* 0x3800000014137fae */ /* 0x0003e2000d12187c */
[----:B--2---:R-:W-:-:S04]  /*748a0*/  IMAD.WIDE R12, R5, 0x4, R22 ;  /* 0x00000004050c7825 */ /* 0x004fc800078e0216 */
[----:B---3--:R-:W-:-:S04]  /*748b0*/  IMAD.WIDE R10, R5, 0x4, R24 ;  /* 0x00000004050a7825 */ /* 0x008fc800078e0218 */
[----:B------:R-:W-:-:S04]  /*748c0*/  IMAD.WIDE R22, R5, 0x4, R28 ;  /* 0x0000000405167825 */ /* 0x000fc800078e021c */
[----:B----4-:R-:W-:Y:S01]  /*748d0*/  IMAD.WIDE R2, R5, 0x4, R26 ;  /* 0x0000000405027825 */ /* 0x010fe200078e021a */
[----:B------:R2:W-:Y:S04]  /*748e0*/  STL.64 [R1+0xed0], R12 ;  /* 0x000ed00c01007387 */ /* 0x0005e80000100a00 */
[----:B------:R2:W-:Y:S04]  /*748f0*/  LDGSTS.E [R18+0x3c000], desc[UR60][R12.64], !P2 ;  /* 0x3c0000000c127fae */ /* 0x0005e8000d12187c */
[----:B------:R3:W-:Y:S04]  /*74900*/  STL.64 [R1+0xec8], R10 ;  /* 0x000ec80a01007387 */ /* 0x0007e80000100a00 */
[----:B------:R3:W-:Y:S04]  /*74910*/  LDGSTS.E [R9+0x30004], desc[UR60][R10.64], !P0 ;  /* 0x300040000a097fae */ /* 0x0007e8000c12187c */
[----:B------:R4:W-:Y:S04]  /*74920*/  STL.64 [R1+0xec0], R2 ;  /* 0x000ec00201007387 */ /* 0x0009e80000100a00 */
[----:B------:R4:W-:Y:S04]  /*74930*/  LDGSTS.E [R8+0x34004], desc[UR60][R2.64], !P0 ;  /* 0x3400400002087fae */ /* 0x0009e8000c12187c */
[----:B------:R4:W-:Y:S01]  /*74940*/  STL.64 [R1+0xeb8], R22 ;  /* 0x000eb81601007387 */ /* 0x0009e20000100a00 */
[----:B------:R-:W4:Y:S01]  /*74950*/  LDC R220, c[0x0][0x230] ;  /* 0x00008c00ffdc7b82 */ /* 0x000f220000000800 */
[----:B-1----:R-:W-:-:S07]  /*74960*/  IADD3 R19, R224, -0x27b, RZ ;  /* 0xfffffd85e0137810 */ /* 0x002fce0007ffe0ff */
[----:B------:R-:W1:Y:S08]  /*74970*/  LDC R20, c[0x0][0x230] ;  /* 0x00008c00ff147b82 */ /* 0x000e700000000800 */
[----:B------:R-:W1:Y:S01]  /*74980*/  LDC R21, c[0x0][0x230] ;  /* 0x00008c00ff157b82 */ /* 0x000e620000000800 */
[----:B--2---:R-:W-:-:S04]  /*74990*/  IMAD.WIDE R12, R5, 0x4, R30 ;  /* 0x00000004050c7825 */ /* 0x004fc800078e021e */
[----:B---3--:R-:W-:-:S04]  /*749a0*/  IMAD.WIDE R10, R5, 0x4, R32 ;  /* 0x00000004050a7825 */ /* 0x008fc800078e0220 */
[----:B----4-:R-:W-:Y:S01]  /*749b0*/  IMAD.WIDE R2, R5, 0x4, R34 ;  /* 0x0000000405027825 */ /* 0x010fe200078e0222 */
[----:B------:R2:W-:Y:S04]  /*749c0*/  STL.64 [R1+0xeb0], R12 ;  /* 0x000eb00c01007387 */ /* 0x0005e80000100a00 */
[----:B------:R-:W-:Y:S04]  /*749d0*/  STL.64 [R1+0xea8], R10 ;  /* 0x000ea80a01007387 */ /* 0x000fe80000100a00 */
[----:B------:R3:W-:Y:S04]  /*749e0*/  STL.64 [R1+0xea0], R2 ;  /* 0x000ea00201007387 */ /* 0x0007e80000100a00 */
[----:B------:R-:W4:Y:S04]  /*749f0*/  LDL.LU.64 R242, [R1+0x530] ;  /* 0x0005300001f27983 */ /* 0x000f280000300a00 */
[----:B------:R-:W4:Y:S01]  /*74a00*/  LDL.LU.64 R228, [R1+0x528] ;  /* 0x0005280001e47983 */ /* 0x000f220000300a00 */
[----:B------:R-:W-:Y:S01]  /*74a10*/  ISETP.GE.U32.AND P2, PT, R19, 0x7ffffd06, PT ;  /* 0x7ffffd061300780c */ /* 0x000fe20003f46070 */
[----:B------:R-:W-:-:S05]  /*74a20*/  VIADD R19, R14, 0x100000 ;  /* 0x001000000e137836 */ /* 0x000fca0000000000 */
[----:B------:R2:W-:Y:S04]  /*74a30*/  LDGSTS.E [R19+0x38004], desc[UR60][R22.64], !P0 ;  /* 0x3800400016137fae */ /* 0x0005e8000c12187c */
[----:B------:R3:W-:Y:S04]  /*74a40*/  LDGSTS.E [R18+0x3c004], desc[UR60][R12.64], !P0 ;  /* 0x3c0040000c127fae */ /* 0x0007e8000c12187c */
[----:B------:R-:W-:Y:S04]  /*74a50*/  LDGSTS.E [R9+0x30008], desc[UR60][R10.64], !P2 ;  /* 0x300080000a097fae */ /* 0x000fe8000d12187c */
[----:B------:R1:W-:Y:S01]  /*74a60*/  LDGSTS.E [R8+0x34008], desc[UR60][R2.64], !P2 ;  /* 0x3400800002087fae */ /* 0x0003e2000d12187c */
[----:B--2---:R-:W-:Y:S01]  /*74a70*/  IADD3 R19, R220, -0x27c, RZ ;  /* 0xfffffd84dc137810 */ /* 0x004fe20007ffe0ff */
[----:B------:R-:W-:-:S04]  /*74a80*/  IMAD.WIDE R22, R5, 0x4, R36 ;  /* 0x0000000405167825 */ /* 0x000fc800078e0224 */
[----:B---3--:R-:W-:Y:S01]  /*74a90*/  IMAD.WIDE R12, R5, 0x4, R40 ;  /* 0x00000004050c7825 */ /* 0x008fe200078e0228 */
[----:B------:R-:W-:-:S03]  /*74aa0*/  ISETP.GE.U32.AND P0, PT, R19, 0x7ffffd05, PT ;  /* 0x7ffffd051300780c */ /* 0x000fc60003f06070 */
[----:B------:R-:W-:Y:S02]  /*74ab0*/  VIADD R19, R14, 0x100000 ;  /* 0x001000000e137836 */ /* 0x000fe40000000000 */
[----:B-1----:R-:W-:-:S04]  /*74ac0*/  IMAD.WIDE R2, R5, 0x4, R38 ;  /* 0x0000000405027825 */ /* 0x002fc800078e0226 */
[C---:B------:R-:W-:Y:S01]  /*74ad0*/  IMAD.WIDE R10, R5.reuse, 0x4, R42 ;  /* 0x00000004050a7825 */ /* 0x040fe200078e022a */
[----:B------:R-:W-:Y:S04]  /*74ae0*/  STL.64 [R1+0xe98], R22 ;  /* 0x000e981601007387 */ /* 0x000fe80000100a00 */
[----:B------:R1:W-:Y:S04]  /*74af0*/  STL.64 [R1+0xe90], R2 ;  /* 0x000e900201007387 */ /* 0x0003e80000100a00 */
[----:B------:R-:W2:Y:S04]  /*74b00*/  LDL.LU.64 R238, [R1+0x520] ;  /* 0x0005200001ee7983 */ /* 0x000ea80000300a00 */
[----:B------:R3:W-:Y:S04]  /*74b10*/  LDGSTS.E [R19+0x38008], desc[UR60][R22.64], !P2 ;  /* 0x3800800016137fae */ /* 0x0007e8000d12187c */
[----:B------:R-:W-:Y:S04]  /*74b20*/  STL.64 [R1+0xe88], R12 ;  /* 0x000e880c01007387 */ /* 0x000fe80000100a00 */
[----:B------:R3:W-:Y:S04]  /*74b30*/  STL.64 [R1+0xe80], R10 ;  /* 0x000e800a01007387 */ /* 0x0007e80000100a00 */
[----:B------:R-:W-:Y:S04]  /*74b40*/  LDGSTS.E [R18+0x3c008], desc[UR60][R2.64], !P2 ;  /* 0x3c00800002127fae */ /* 0x000fe8000d12187c */
[----:B------:R-:W-:Y:S04]  /*74b50*/  LDGSTS.E [R9+0x3000c], desc[UR60][R12.64], !P0 ;  /* 0x3000c0000c097fae */ /* 0x000fe8000c12187c */
[----:B------:R3:W-:Y:S01]  /*74b60*/  LDGSTS.E [R8+0x3400c], desc[UR60][R10.64], !P0 ;  /* 0x3400c0000a087fae */ /* 0x0007e2000c12187c */
[----:B------:R-:W-:-:S03]  /*74b70*/  IMAD.WIDE R24, R5, 0x4, R44 ;  /* 0x0000000405187825 */ /* 0x000fc600078e022c */
[----:B-1----:R-:W2:Y:S04]  /*74b80*/  LDL.LU.64 R2, [R1+0x518] ;  /* 0x0005180001027983 */ /* 0x002ea80000300a00 */
[----:B------:R-:W2:Y:S04]  /*74b90*/  LDL.LU.64 R240, [R1+0x510] ;  /* 0x0005100001f07983 */ /* 0x000ea80000300a00 */
[----:B------:R-:W2:Y:S01]  /*74ba0*/  LDL.LU.64 R236, [R1+0x508] ;  /* 0x0005080001ec7983 */ /* 0x000ea20000300a00 */
[----:B---3--:R-:W-:Y:S01]  /*74bb0*/  IADD3 R19, R20, -0x21d, RZ ;  /* 0xfffffde314137810 */ /* 0x008fe20007ffe0ff */
[----:B------:R-:W-:-:S02]  /*74bc0*/  IMAD.WIDE R10, R5, 0x4, R46 ;  /* 0x00000004050a7825 */ /* 0x000fc400078e022e */
[----:B------:R-:W-:Y:S01]  /*74bd0*/  STL.64 [R1+0xe78], R24 ;  /* 0x000e781801007387 */ /* 0x000fe20000100a00 */
[----:B------:R-:W1:Y:S01]  /*74be0*/  LDC R20, c[0x0][0x230] ;  /* 0x00008c00ff147b82 */ /* 0x000e620000000800 */
[----:B------:R-:W-:Y:S01]  /*74bf0*/  ISETP.GE.U32.AND P2, PT, R19, 0x7ffffd64, PT ;  /* 0x7ffffd641300780c */ /* 0x000fe20003f46070 */
[----:B------:R-:W-:Y:S01]  /*74c00*/  VIADD R19, R14, 0x100000 ;  /* 0x001000000e137836 */ /* 0x000fe20000000000 */
[----:B------:R3:W-:Y:S04]  /*74c10*/  STL.64 [R1+0xe70], R10 ;  /* 0x000e700a01007387 */ /* 0x0007e80000100a00 */
[----:B------:R-:W2:Y:S04]  /*74c20*/  LDL.LU.64 R232, [R1+0x500] ;  /* 0x0005000001e87983 */ /* 0x000ea80000300a00 */
[----:B------:R3:W-:Y:S04]  /*74c30*/  LDGSTS.E [R19+0x3800c], desc[UR60][R24.64], !P0 ;  /* 0x3800c00018137fae */ /* 0x0007e8000c12187c */
[----:B------:R3:W-:Y:S01]  /*74c40*/  LDGSTS.E [R18+0x3c00c], desc[UR60][R10.64], !P0 ;  /* 0x3c00c0000a127fae */ /* 0x0007e2000c12187c */
[----:B----4-:R-:W-:-:S04]  /*74c50*/  IMAD.WIDE R22, R5, 0x4, R242 ;  /* 0x0000000405167825 */ /* 0x010fc800078e02f2 */
[----:B------:R-:W-:Y:S01]  /*74c60*/  IMAD.WIDE R12, R5, 0x4, R228 ;  /* 0x00000004050c7825 */ /* 0x000fe200078e02e4 */
[----:B------:R4:W-:Y:S04]  /*74c70*/  STL.64 [R1+0xe68], R22 ;  /* 0x000e681601007387 */ /* 0x0009e80000100a00 */
[----:B------:R1:W-:Y:S04]  /*74c80*/  STL.64 [R1+0xe60], R12 ;  /* 0x000e600c01007387 */ /* 0x0003e80000100a00 */
[----:B---3--:R-:W3:Y:S04]  /*74c90*/  LDL.LU.64 R10, [R1+0x4f8] ;  /* 0x0004f800010a7983 */ /* 0x008ee80000300a00 */
[----:B------:R-:W3:Y:S04]  /*74ca0*/  LDL.LU.64 R242, [R1+0x4f0] ;  /* 0x0004f00001f27983 */ /* 0x000ee80000300a00 */
[----:B------:R-:W3:Y:S01]  /*74cb0*/  LDL.LU.64 R228, [R1+0x4e8] ;  /* 0x0004e80001e47983 */ /* 0x000ee20000300a00 */
[C---:B------:R-:W-:Y:S01]  /*74cc0*/  IADD3 R9, R16.reuse, 0x100000, RZ ;  /* 0x0010000010097810 */ /* 0x040fe20007ffe0ff */
[----:B------:R-:W-:Y:S01]  /*74cd0*/  VIADD R8, R16, 0x100000 ;  /* 0x0010000010087836 */ /* 0x000fe20000000000 */
[----:B------:R-:W-:-:S02]  /*74ce0*/  IADD3 R19, R21, -0x21e, RZ ;  /* 0xfffffde215137810 */ /* 0x000fc40007ffe0ff */
[----:B------:R-:W-:Y:S01]  /*74cf0*/  IADD3 R18, R16, 0x100000, RZ ;  /* 0x0010000010127810 */ /* 0x000fe20007ffe0ff */
[----:B------:R-:W3:Y:S01]  /*74d00*/  LDC R21, c[0x0][0x230] ;  /* 0x00008c00ff157b82 */ /* 0x000ee20000000800 */
[----:B------:R4:W-:Y:S01]  /*74d10*/  LDGSTS.E [R9], desc[UR60][R22.64], !P2 ;  /* 0x0000000016097fae */ /* 0x0009e2000d12187c */
[----:B------:R-:W-:-:S03]  /*74d20*/  ISETP.GE.U32.AND P0, PT, R19, 0x7ffffd63, PT ;  /* 0x7ffffd631300780c */ /* 0x000fc60003f06070 */
[----:B------:R1:W-:Y:S01]  /*74d30*/  LDGSTS.E [R8+0x4000], desc[UR60][R12.64], !P2 ;  /* 0x040000000c087fae */ /* 0x0003e2000d12187c */
[----:B------:R-:W-:Y:S02]  /*74d40*/  VIADD R19, R16, 0x100000 ;  /* 0x0010000010137836 */ /* 0x000fe40000000000 */
[----:B--2---:R-:W-:-:S05]  /*74d50*/  IMAD.WIDE R24, R5, 0x4, R238 ;  /* 0x0000000405187825 */ /* 0x004fca00078e02ee */
[----:B------:R2:W-:Y:S04]  /*74d60*/  STL.64 [R1+0xe58], R24 ;  /* 0x000e581801007387 */ /* 0x0005e80000100a00 */
[----:B------:R1:W-:Y:S01]  /*74d70*/  LDGSTS.E [R19+0x8000], desc[UR60][R24.64], !P2 ;  /* 0x0800000018137fae */ /* 0x0003e2000d12187c */
[----:B------:R-:W-:-:S04]  /*74d80*/  IMAD.WIDE R2, R5, 0x4, R2 ;  /* 0x0000000405027825 */ /* 0x000fc800078e0202 */
[----:B----4-:R-:W-:-:S04]  /*74d90*/  IMAD.WIDE R22, R5, 0x4, R240 ;  /* 0x0000000405167825 */ /* 0x010fc800078e02f0 */
[----:B-1----:R-:W-:Y:S01]  /*74da0*/  IMAD.WIDE R12, R5, 0x4, R236 ;  /* 0x00000004050c7825 */ /* 0x002fe200078e02ec */
[----:B------:R1:W-:Y:S04]  /*74db0*/  STL.64 [R1+0xe50], R2 ;  /* 0x000e500201007387 */ /* 0x0003e80000100a00 */
[----:B------:R-:W4:Y:S04]  /*74dc0*/  LDL.LU.64 R238, [R1+0x4e0] ;  /* 0x0004e00001ee7983 */ /* 0x000f280000300a00 */
[----:B------:R3:W-:Y:S04]  /*74dd0*/  STL.64 [R1+0xe48], R22 ;  /* 0x000e481601007387 */ /* 0x0007e80000100a00 */
[----:B------:R3:W-:Y:S04]  /*74de0*/  STL.64 [R1+0xe40], R12 ;  /* 0x000e400c01007387 */ /* 0x0007e80000100a00 */
[----:B------:R-:W-:Y:S01]  /*74df0*/  LDGSTS.E [R18+0xc000], desc[UR60][R2.64], !P2 ;  /* 0x0c00000002127fae */ /* 0x000fe2000d12187c */
[----:B------:R-:W-:-:S02]  /*74e00*/  VIADD R19, R20, 0xfffffde1 ;  /* 0xfffffde114137836 */ /* 0x000fc40000000000 */
[----:B--2---:R-:W-:Y:S01]  /*74e10*/  IMAD.WIDE R24, R5, 0x4, R232 ;  /* 0x0000000405187825 */ /* 0x004fe200078e02e8 */
[----:B------:R2:W-:Y:S04]  /*74e20*/  LDGSTS.E [R9+0x4], desc[UR60][R22.64], !P0 ;  /* 0x0000400016097fae */ /* 0x0005e8000c12187c */
[----:B------:R2:W-:Y:S01]  /*74e30*/  LDGSTS.E [R8+0x4004], desc[UR60][R12.64], !P0 ;  /* 0x040040000c087fae */ /* 0x0005e2000c12187c */
[----:B------:R-:W4:Y:S03]  /*74e40*/  LDC R20, c[0x0][0x230] ;  /* 0x00008c00ff147b82 */ /* 0x000f260000000800 */
[----:B-1----:R-:W4:Y:S04]  /*74e50*/  LDL.LU.64 R2, [R1+0x4d8] ;  /* 0x0004d80001027983 */ /* 0x002f280000300a00 */
[----:B------:R-:W4:Y:S04]  /*74e60*/  LDL.LU.64 R240, [R1+0x4d0] ;  /* 0x0004d00001f07983 */ /* 0x000f280000300a00 */
[----:B------:R-:W4:Y:S01]  /*74e70*/  LDL.LU.64 R236, [R1+0x4c8] ;  /* 0x0004c80001ec7983 */ /* 0x000f220000300a00 */
[----:B------:R-:W-:-:S02]  /*74e80*/  ISETP.GE.U32.AND P2, PT, R19, 0x7ffffd62, PT ;  /* 0x7ffffd621300780c */ /* 0x000fc40003f46070 */
[----:B------:R-:W-:Y:S01]  /*74e90*/  IADD3 R19, R16, 0x100000, RZ ;  /* 0x0010000010137810 */ /* 0x000fe20007ffe0ff */
[----:B------:R-:W-:Y:S04]  /*74ea0*/  STL.64 [R1+0xe38], R24 ;  /* 0x000e381801007387 */ /* 0x000fe80000100a00 */
[----:B------:R1:W-:Y:S01]  /*74eb0*/  LDGSTS.E [R19+0x8004], desc[UR60][R24.64], !P0 ;  /* 0x0800400018137fae */ /* 0x0003e2000c12187c */
[----:B---3--:R-:W-:-:S04]  /*74ec0*/  IMAD.WIDE R10, R5, 0x4, R10 ;  /* 0x00000004050a7825 */ /* 0x008fc800078e020a */
[----:B--2---:R-:W-:-:S04]  /*74ed0*/  IMAD.WIDE R22, R5, 0x4, R242 ;  /* 0x0000000405167825 */ /* 0x004fc800078e02f2 */
[----:B------:R-:W-:Y:S01]  /*74ee0*/  IMAD.WIDE R12, R5, 0x4, R228 ;  /* 0x00000004050c7825 */ /* 0x000fe200078e02e4 */
[----:B------:R2:W-:Y:S04]  /*74ef0*/  STL.64 [R1+0xe30], R10 ;  /* 0x000e300a01007387 */ /* 0x0005e80000100a00 */
[----:B------:R-:W3:Y:S04]  /*74f00*/  LDL.LU.64 R232, [R1+0x4c0] ;  /* 0x0004c00001e87983 */ /* 0x000ee80000300a00 */
[----:B------:R4:W-:Y:S04]  /*74f10*/  STL.64 [R1+0xe28], R22 ;  /* 0x000e281601007387 */ /* 0x0009e80000100a00 */
[----:B------:R4:W-:Y:S04]  /*74f20*/  STL.64 [R1+0xe20], R12 ;  /* 0x000e200c01007387 */ /* 0x0009e80000100a00 */
[----:B------:R-:W-:Y:S01]  /*74f30*/  LDGSTS.E [R18+0xc004], desc[UR60][R10.64], !P0 ;  /* 0x0c0040000a127fae */ /* 0x000fe2000c12187c */
[----:B-1----:R-:W-:-:S03]  /*74f40*/  VIADD R19, R21, 0xfffffde0 ;  /* 0xfffffde015137836 */ /* 0x002fc60000000000 */
[----:B------:R1:W-:Y:S04]  /*74f50*/  LDGSTS.E [R9+0x8], desc[UR60][R22.64], !P2 ;  /* 0x0000800016097fae */ /* 0x0003e8000d12187c */
[----:B------:R1:W-:Y:S01]  /*74f60*/  LDGSTS.E [R8+0x4008], desc[UR60][R12.64], !P2 ;  /* 0x040080000c087fae */ /* 0x0003e2000d12187c */
[----:B------:R-:W3:Y:S03]  /*74f70*/  LDC R21, c[0x0][0x230] ;  /* 0x00008c00ff157b82 */ /* 0x000ee60000000800 */
[----:B--2---:R-:W2:Y:S04]  /*74f80*/  LDL.LU.64 R10, [R1+0x4b8] ;  /* 0x0004b800010a7983 */ /* 0x004ea80000300a00 */
[----:B------:R-:W2:Y:S04]  /*74f90*/  LDL.LU.64 R242, [R1+0x330] ;  /* 0x0003300001f27983 */ /* 0x000ea80000300a00 */
[----:B------:R-:W2:Y:S01]  /*74fa0*/  LDL.LU.64 R228, [R1+0x328] ;  /* 0x0003280001e47983 */ /* 0x000ea20000300a00 */
[----:B------:R-:W-:-:S02]  /*74fb0*/  ISETP.GE.U32.AND P0, PT, R19, 0x7ffffd61, PT ;  /* 0x7ffffd611300780c */ /* 0x000fc40003f06070 */
[----:B------:R-:W-:Y:S01]  /*74fc0*/  IADD3 R19, R16, 0x100000, RZ ;  /* 0x0010000010137810 */ /* 0x000fe20007ffe0ff */
[----:B----4-:R-:W-:-:S05]  /*74fd0*/  IMAD.WIDE R24, R5, 0x4, R238 ;  /* 0x0000000405187825 */ /* 0x010fca00078e02ee */
[----:B------:R-:W-:Y:S04]  /*74fe0*/  STL.64 [R1+0xe18], R24 ;  /* 0x000e181801007387 */ /* 0x000fe80000100a00 */
[----:B------:R4:W-:Y:S01]  /*74ff0*/  LDGSTS.E [R19+0x8008], desc[UR60][R24.64], !P2 ;  /* 0x0800800018137fae */ /* 0x0009e2000d12187c */
[----:B------:R-:W-:-:S04]  /*75000*/  IMAD.WIDE R2, R5, 0x4, R2 ;  /* 0x0000000405027825 */ /* 0x000fc800078e0202 */
[----:B-1----:R-:W-:-:S04]  /*75010*/  IMAD.WIDE R22, R5, 0x4, R240 ;  /* 0x0000000405167825 */ /* 0x002fc800078e02f0 */
[----:B------:R-:W-:Y:S01]  /*75020*/  IMAD.WIDE R12, R5, 0x4, R236 ;  /* 0x00000004050c7825 */ /* 0x000fe200078e02ec */
[----:B------:R1:W-:Y:S04]  /*75030*/  STL.64 [R1+0xe10], R2 ;  /* 0x000e100201007387 */ /* 0x0003e80000100a00 */
[----:B------:R-:W2:Y:S04]  /*75040*/  LDL.LU.64 R238, [R1+0x320] ;  /* 0x0003200001ee7983 */ /* 0x000ea80000300a00 */
[----:B------:R2:W-:Y:S04]  /*75050*/  STL.64 [R1+0xe08], R22 ;  /* 0x000e081601007387 */ /* 0x0005e80000100a00 */
[----:B------:R2:W-:Y:S04]  /*75060*/  STL.64 [R1+0xe00], R12 ;  /* 0x000e000c01007387 */ /* 0x0005e80000100a00 */
[----:B------:R-:W-:Y:S01]  /*75070*/  LDGSTS.E [R18+0xc008], desc[UR60][R2.64], !P2 ;  /* 0x0c00800002127fae */ /* 0x000fe2000d12187c */
[----:B----4-:R-:W-:-:S03]  /*75080*/  VIADD R19, R20, 0xfffffdc3 ;  /* 0xfffffdc314137836 */ /* 0x010fc60000000000 */
        /* <DEDUP_REMOVED lines=8> */
[----:B---3--:R-:W-:-:S05]  /*75110*/  IMAD.WIDE R24, R5, 0x4, R232 ;  /* 0x0000000405187825 */ /* 0x008fca00078e02e8 */
[----:B------:R-:W-:Y:S04]  /*75120*/  STL.64 [R1+0xdf8], R24 ;  /* 0x000df81801007387 */ /* 0x000fe80000100a00 */
[----:B------:R1:W-:Y:S01]  /*75130*/  LDGSTS.E [R19+0x800c], desc[UR60][R24.64], !P0 ;  /* 0x0800c00018137fae */ /* 0x0003e2000c12187c */
[----:B--2---:R-:W-:-:S04]  /*75140*/  IMAD.WIDE R10, R5, 0x4, R10 ;  /* 0x00000004050a7825 */ /* 0x004fc800078e020a */
[----:B----4-:R-:W-:-:S04]  /*75150*/  IMAD.WIDE R22, R5, 0x4, R242 ;  /* 0x0000000405167825 */ /* 0x010fc800078e02f2 */
        /* <DEDUP_REMOVED lines=15> */
[----:B------:R-:W-:-:S05]  /*75250*/  IMAD.WIDE R24, R5, 0x4, R238 ;  /* 0x0000000405187825 */ /* 0x000fca00078e02ee */
[----:B------:R-:W-:Y:S04]  /*75260*/  STL.64 [R1+0xdd8], R24 ;  /* 0x000dd81801007387 */ /* 0x000fe80000100a00 */
        /* <DEDUP_REMOVED lines=8> */
[----:B------:R-:W4:Y:S04]  /*752f0*/  LDL.LU.64 R240, [R1+0x2d8] ;  /* 0x0002d80001f07983 */ /* 0x000f280000300a00 */
[----:B------:R-:W-:Y:S01]  /*75300*/  LDGSTS.E [R18+0x1c000], desc[UR60][R2.64], !P2 ;  /* 0x1c00000002127fae */ /* 0x000fe2000d12187c */
[----:B------:R-:W-:-:S03]  /*75310*/  VIADD R19, R20, 0xfffffdc1 ;  /* 0xfffffdc114137836 */ /* 0x000fc60000000000 */
[----:B------:R2:W-:Y:S04]  /*75320*/  LDGSTS.E [R9+0x10004], desc[UR60][R22.64], !P0 ;  /* 0x1000400016097fae */ /* 0x0005e8000c12187c */
[----:B------:R2:W-:Y:S01]  /*75330*/  LDGSTS.E [R8+0x14004], desc[UR60][R12.64], !P0 ;  /* 0x140040000c087fae */ /* 0x0005e2000c12187c */
[----:B------:R-:W4:Y:S03]  /*75340*/  LDC R20, c[0x0][0x230] ;  /* 0x00008c00ff147b82 */ /* 0x000f260000000800 */
[----:B-1----:R-:W4:Y:S04]  /*75350*/  LDL.LU.64 R2, [R1+0x2d0] ;  /* 0x0002d00001027983 */ /* 0x002f280000300a00 */
[----:B------:R-:W4:Y:S01]  /*75360*/  LDL.LU.64 R236, [R1+0x2c8] ;  /* 0x0002c80001ec7983 */ /* 0x000f220000300a00 */
[----:B------:R-:W-:-:S02]  /*75370*/  ISETP.GE.U32.AND P2, PT, R19, 0x7ffffd42, PT ;  /* 0x7ffffd421300780c */ /* 0x000fc40003f46070 */
[----:B------:R-:W-:Y:S01]  /*75380*/  IADD3 R19, R16, 0x100000, RZ ;  /* 0x0010000010137810 */ /* 0x000fe20007ffe0ff */
[----:B---3--:R-:W-:-:S05]  /*75390*/  IMAD.WIDE R24, R5, 0x4, R232 ;  /* 0x0000000405187825 */ /* 0x008fca00078e02e8 */
[----:B------:R-:W-:Y:S04]  /*753a0*/  STL.64 [R1+0xdb8], R24 ;  /* 0x000db81801007387 */ /* 0x000fe80000100a00 */
[----:B------:R1:W-:Y:S01]  /*753b0*/  LDGSTS.E [R19+0x18004], desc[UR60][R24.64], !P0 ;  /* 0x1800400018137fae */ /* 0x0003e2000c12187c */
[----:B--2---:R-:W-:-:S04]  /*753c0*/  IMAD.WIDE R10, R5, 0x4, R10 ;  /* 0x00000004050a7825 */ /* 0x004fc800078e020a */
[----:B------:R-:W-:-:S04]  /*753d0*/  IMAD.WIDE R22, R5, 0x4, R242 ;  /* 0x0000000405167825 */ /* 0x000fc800078e02f2 */
        /* <DEDUP_REMOVED lines=15> */
[----:B----4-:R-:W-:-:S04]  /*754d0*/  IMAD.WIDE R24, R5, 0x4, R238 ;  /* 0x0000000405187825 */ /* 0x010fc800078e02ee */
[C---:B-1----:R-:W-:Y:S01]  /*754e0*/  IMAD.WIDE R22, R5.reuse, 0x4, R240 ;  /* 0x0000000405167825 */ /* 0x042fe200078e02f0 */
[----:B------:R-:W-:Y:S04]  /*754f0*/  STL.64 [R1+0xd98], R24 ;  /* 0x000d981801007387 */ /* 0x000fe80000100a00 */
[----:B------:R-:W-:Y:S04]  /*75500*/  STL.64 [R1+0xd90], R22 ;  /* 0x000d901601007387 */ /* 0x000fe80000100a00 */
[----:B------:R-:W4:Y:S04]  /*75510*/  LDL.LU.64 R238, [R1+0x120] ;  /* 0x0001200001ee7983 */ /* 0x000f280000300a00 */
[----:B------:R1:W-:Y:S04]  /*75520*/  LDGSTS.E [R19+0x18008], desc[UR60][R24.64], !P2 ;  /* 0x1800800018137fae */ /* 0x0003e8000d12187c */
[----:B------:R2:W-:Y:S01]  /*75530*/  LDGSTS.E [R18+0x1c008], desc[UR60][R22.64], !P2 ;  /* 0x1c00800016127fae */ /* 0x0005e2000d12187c */
[----:B------:R-:W-:-:S04]  /*75540*/  IMAD.WIDE R2, R5, 0x4, R2 ;  /* 0x0000000405027825 */ /* 0x000fc800078e0202 */
[----:B------:R-:W-:Y:S01]  /*75550*/  IMAD.WIDE R12, R5, 0x4, R236 ;  /* 0x00000004050c7825 */ /* 0x000fe200078e02ec */
[----:B------:R1:W-:Y:S04]  /*75560*/  STL.64 [R1+0xd88], R2 ;  /* 0x000d880201007387 */ /* 0x0003e80000100a00 */
[----:B------:R2:W-:Y:S04]  /*75570*/  STL.64 [R1+0xd80], R12 ;  /* 0x000d800c01007387 */ /* 0x0005e80000100a00 */
[----:B------:R-:W4:Y:S04]  /*75580*/  LDL.LU.64 R240, [R1+0x118] ;  /* 0x0001180001f07983 */ /* 0x000f280000300a00 */
[----:B------:R-:W4:Y:S01]  /*75590*/  LDL.LU.64 R236, [R1+0x110] ;  /* 0x0001100001ec7983 */ /* 0x000f220000300a00 */
[----:B-1----:R-:W-:-:S03]  /*755a0*/  VIADD R19, R20, 0xfffffda3 ;  /* 0xfffffda314137836 */ /* 0x002fc60000000000 */
[----:B------:R-:W-:Y:S04]  /*755b0*/  LDGSTS.E [R9+0x1000c], desc[UR60][R2.64], !P0 ;  /* 0x1000c00002097fae */ /* 0x000fe8000c12187c */
[----:B------:R1:W-:Y:S01]  /*755c0*/  LDGSTS.E [R8+0x1400c], desc[UR60][R12.64], !P0 ;  /* 0x1400c0000c087fae */ /* 0x0003e2000c12187c */
[----:B------:R-:W4:Y:S01]  /*755d0*/  LDC R20, c[0x0][0x230] ;  /* 0x00008c00ff147b82 */ /* 0x000f220000000800 */
[----:B------:R-:W-:Y:S02]  /*755e0*/  ISETP.GE.U32.AND P2, PT, R19, 0x7ffffd24, PT ;  /* 0x7ffffd241300780c */ /* 0x000fe40003f46070 */
[----:B------:R-:W-:Y:S01]  /*755f0*/  IADD3 R19, R16, 0x100000, RZ ;  /* 0x0010000010137810 */ /* 0x000fe20007ffe0ff */
[----:B------:R-:W4:Y:S01]  /*75600*/  LDL.LU.64 R2, [R1+0x108] ;  /* 0x0001080001027983 */ /* 0x000f220000300a00 */
[----:B---3--:R-:W-:-:S05]  /*75610*/  IMAD.WIDE R24, R5, 0x4, R232 ;  /* 0x0000000405187825 */ /* 0x008fca00078e02e8 */
[----:B------:R-:W-:Y:S04]  /*75620*/  STL.64 [R1+0xd78], R24 ;  /* 0x000d781801007387 */ /* 0x000fe80000100a00 */
[----:B------:R3:W-:Y:S01]  /*75630*/  LDGSTS.E [R19+0x1800c], desc[UR60][R24.64], !P0 ;  /* 0x1800c00018137fae */ /* 0x0007e2000c12187c */
[----:B--2---:R-:W-:-:S04]  /*75640*/  IMAD.WIDE R10, R5, 0x4, R10 ;  /* 0x00000004050a7825 */ /* 0x004fc800078e020a */
[----:B------:R-:W-:-:S04]  /*75650*/  IMAD.WIDE R22, R5, 0x4, R242 ;  /* 0x0000000405167825 */ /* 0x000fc800078e02f2 */
[----:B-1----:R-:W-:Y:S01]  /*75660*/  IMAD.WIDE R12, R5, 0x4, R228 ;  /* 0x00000004050c7825 */ /* 0x002fe200078e02e4 */
[----:B------:R1:W-:Y:S04]  /*75670*/  STL.64 [R1+0xd70], R10 ;  /* 0x000d700a01007387 */ /* 0x0003e80000100a00 */
[----:B------:R2:W-:Y:S04]  /*75680*/  STL.64 [R1+0xd68], R22 ;  /* 0x000d681601007387 */ /* 0x0005e80000100a00 */
[----:B------:R-:W-:Y:S04]  /*75690*/  LDGSTS.E [R18+0x1c00c], desc[UR60][R10.64], !P0 ;  /* 0x1c00c0000a127fae */ /* 0x000fe8000c12187c */
[----:B------:R2:W-:Y:S01]  /*756a0*/  STL.64 [R1+0xd60], R12 ;  /* 0x000d600c01007387 */ /* 0x0005e20000100a00 */
[----:B---3--:R-:W-:-:S03]  /*756b0*/  VIADD R19, R21, 0xfffffda2 ;  /* 0xfffffda215137836 */ /* 0x008fc60000000000 */
[----:B------:R2:W-:Y:S04]  /*756c0*/  LDGSTS.E [R9+0x20000], desc[UR60][R22.64], !P2 ;  /* 0x2000000016097fae */ /* 0x0005e8000d12187c */
[----:B------:R3:W-:Y:S01]  /*756d0*/  LDGSTS.E [R8+0x24000], desc[UR60][R12.64], !P2 ;  /* 0x240000000c087fae */ /* 0x0007e2000d12187c */
[----:B------:R-:W3:Y:S03]  /*756e0*/  LDC R21, c[0x0][0x230] ;  /* 0x00008c00ff157b82 */ /* 0x000ee60000000800 */
[----:B-1----:R-:W3:Y:S04]  /*756f0*/  LDL.LU.64 R10, [R1+0x100] ;  /* 0x00010000010a7983 */ /* 0x002ee80000300a00 */
[----:B------:R-:W3:Y:S04]  /*75700*/  LDL.LU.64 R230, [R1+0xf8] ;  /* 0x0000f80001e67983 */ /* 0x000ee80000300a00 */
[----:B------:R-:W3:Y:S04]  /*75710*/  LDL.LU.64 R232, [R1+0xf0] ;  /* 0x0000f00001e87983 */ /* 0x000ee80000300a00 */
[----:B------:R-:W3:Y:S01]  /*75720*/  LDL.LU.64 R242, [R1+0xe8] ;  /* 0x0000e80001f27983 */ /* 0x000ee20000300a00 */
[----:B------:R-:W-:Y:S01]  /*75730*/  ISETP.GE.U32.AND P0, PT, R19, 0x7ffffd23, PT ;  /* 0x7ffffd231300780c */ /* 0x000fe20003f06070 */
[----:B----4-:R-:W-:-:S05]  /*75740*/  IMAD.WIDE R24, R5, 0x4, R238 ;  /* 0x0000000405187825 */ /* 0x010fca00078e02ee */
[----:B------:R-:W-:Y:S01]  /*75750*/  STL.64 [R1+0xd58], R24 ;  /* 0x000d581801007387 */ /* 0x000fe20000100a00 */
[----:B------:R-:W-:-:S05]  /*75760*/  IADD3 R19, R16, 0x100000, RZ ;  /* 0x0010000010137810 */ /* 0x000fca0007ffe0ff */
[----:B------:R1:W-:Y:S01]  /*75770*/  LDGSTS.E [R19+0x28000], desc[UR60][R24.64], !P2 ;  /* 0x2800000018137fae */ /* 0x0003e2000d12187c */
[----:B--2---:R-:W-:-:S04]  /*75780*/  IMAD.WIDE R22, R5, 0x4, R240 ;  /* 0x0000000405167825 */ /* 0x004fc800078e02f0 */
[C---:B---3--:R-:W-:Y:S01]  /*75790*/  IMAD.WIDE R12, R5.reuse, 0x4, R236 ;  /* 0x00000004050c7825 */ /* 0x048fe200078e02ec */
[----:B------:R-:W-:Y:S04]  /*757a0*/  STL.64 [R1+0xd50], R22 ;  /* 0x000d501601007387 */ /* 0x000fe80000100a00 */
[----:B------:R-:W2:Y:S04]  /*757b0*/  LDL.LU.64 R228, [R1+0xe0] ;  /* 0x0000e00001e47983 */ /* 0x000ea80000300a00 */
[----:B------:R-:W-:Y:S04]  /*757c0*/  STL.64 [R1+0xd48], R12 ;  /* 0x000d480c01007387 */ /* 0x000fe80000100a00 */
[----:B------:R-:W3:Y:S04]  /*757d0*/  LDL.LU.64 R238, [R1+0xd8] ;  /* 0x0000d80001ee7983 */ /* 0x000ee80000300a00 */
[----:B------:R4:W-:Y:S04]  /*757e0*/  LDGSTS.E [R18+0x2c000], desc[UR60][R22.64], !P2 ;  /* 0x2c00000016127fae */ /* 0x0009e8000d12187c */
[----:B------:R4:W-:Y:S01]  /*757f0*/  LDGSTS.E [R9+0x20004], desc[UR60][R12.64], !P0 ;  /* 0x200040000c097fae */ /* 0x0009e2000c12187c */
[----:B------:R-:W-:-:S05]  /*75800*/  IMAD.WIDE R2, R5, 0x4, R2 ;  /* 0x0000000405027825 */ /* 0x000fca00078e0202 */
[----:B------:R1:W-:Y:S04]  /*75810*/  STL.64 [R1+0xd40], R2 ;  /* 0x000d400201007387 */ /* 0x0003e80000100a00 */
[----:B------:R-:W3:Y:S04]  /*75820*/  LDL.LU.64 R240, [R1+0xd0] ;  /* 0x0000d00001f07983 */ /* 0x000ee80000300a00 */
[----:B------:R-:W3:Y:S04]  /*75830*/  LDL.LU.64 R236, [R1+0xc8] ;  /* 0x0000c80001ec7983 */ /* 0x000ee80000300a00 */
[----:B------:R-:W-:Y:S01]  /*75840*/  LDGSTS.E [R8+0x24004], desc[UR60][R2.64], !P0 ;  /* 0x2400400002087fae */ /* 0x000fe2000c12187c */
[----:B------:R-:W-:-:S03]  /*75850*/  IMAD.WIDE R28, R5, 0x4, R10 ;  /* 0x00000004051c7825 */ /* 0x000fc600078e020a */
[----:B-1----:R-:W3:Y:S04]  /*75860*/  LDL.LU.64 R2, [R1+0xc0] ;  /* 0x0000c00001027983 */ /* 0x002ee80000300a00 */
[----:B------:R-:W3:Y:S01]  /*75870*/  LDL.LU.64 R10, [R1+0xb8] ;  /* 0x0000b800010a7983 */ /* 0x000ee20000300a00 */
[----:B------:R-:W-:Y:S01]  /*75880*/  VIADD R19, R20, 0xfffffda1 ;  /* 0xfffffda114137836 */ /* 0x000fe20000000000 */
[----:B----4-:R-:W1:Y:S08]  /*75890*/  LDC R23, c[0x0][0x230] ;  /* 0x00008c00ff177b82 */ /* 0x010e700000000800 */
[----:B------:R-:W4:Y:S01]  /*758a0*/  LDC R20, c[0x0][0x230] ;  /* 0x00008c00ff147b82 */ /* 0x000f220000000800 */
[----:B------:R-:W-:-:S04]  /*758b0*/  IMAD.WIDE R26, R5, 0x4, R230 ;  /* 0x00000004051a7825 */ /* 0x000fc800078e02e6 */
[----:B------:R-:W-:Y:S01]  /*758c0*/  IMAD.WIDE R24, R5, 0x4, R232 ;  /* 0x0000000405187825 */ /* 0x000fe200078e02e8 */
[----:B------:R-:W-:Y:S02]  /*758d0*/  ISETP.GE.U32.AND P2, PT, R19, 0x7ffffd22, PT ;  /* 0x7ffffd221300780c */ /* 0x000fe40003f46070 */
[----:B------:R-:W-:Y:S01]  /*758e0*/  IADD3 R19, R16, 0x100000, RZ ;  /* 0x0010000010137810 */ /* 0x000fe20007ffe0ff */
[----:B------:R-:W1:Y:S04]  /*758f0*/  LDC R22, c[0x0][0x230] ;  /* 0x00008c00ff167b82 */ /* 0x000e680000000800 */
[----:B------:R2:W-:Y:S04]  /*75900*/  LDGSTS.E [R19+0x28004], desc[UR60][R28.64], !P0 ;  /* 0x280040001c137fae */ /* 0x0005e8000c12187c */
[----:B------:R3:W-:Y:S04]  /*75910*/  LDGSTS.E [R18+0x2c004], desc[UR60][R26.64], !P0 ;  /* 0x2c0040001a127fae */ /* 0x0007e8000c12187c */
[----:B------:R2:W-:Y:S01]  /*75920*/  STL.64 [R1+0xd38], R28 ;  /* 0x000d381c01007387 */ /* 0x0005e20000100a00 */
[----:B------:R-:W-:-:S04]  /*75930*/  IMAD.WIDE R12, R5, 0x4, R242 ;  /* 0x00000004050c7825 */ /* 0x000fc800078e02f2 */
[----:B--2---:R-:W-:Y:S01]  /*75940*/  VIADD R19, R21, 0xfffffda0 ;  /* 0xfffffda015137836 */ /* 0x004fe20000000000 */
[----:B------:R2:W-:Y:S04]  /*75950*/  LDGSTS.E [R9+0x20008], desc[UR60][R24.64], !P2 ;  /* 0x2000800018097fae */ /* 0x0005e8000d12187c */
[----:B------:R3:W-:Y:S04]  /*75960*/  STL.64 [R1+0xd30], R26 ;  /* 0x000d301a01007387 */ /* 0x0007e80000100a00 */
[----:B------:R-:W-:Y:S01]  /*75970*/  LDGSTS.E [R8+0x24008], desc[UR60][R12.64], !P2 ;  /* 0x240080000c087fae */ /* 0x000fe2000d12187c */
[----:B------:R-:W1:Y:S01]  /*75980*/  LDC R21, c[0x0][0x230] ;  /* 0x00008c00ff157b82 */ /* 0x000e620000000800 */
[----:B------:R-:W-:-:S02]  /*75990*/  ISETP.GE.U32.AND P0, PT, R19, 0x7ffffd21, PT ;  /* 0x7ffffd211300780c */ /* 0x000fc40003f06070 */
[----:B------:R-:W-:Y:S01]  /*759a0*/  IADD3 R19, R16, 0x100000, RZ ;  /* 0x0010000010137810 */ /* 0x000fe20007ffe0ff */
[C---:B------:R-:W-:Y:S01]  /*759b0*/  IMAD.WIDE R28, R5.reuse, 0x4, R228 ;  /* 0x00000004051c7825 */ /* 0x040fe200078e02e4 */
[----:B------:R2:W-:Y:S04]  /*759c0*/  STL.64 [R1+0xd28], R24 ;  /* 0x000d281801007387 */ /* 0x0005e80000100a00 */
[----:B------:R4:W-:Y:S01]  /*759d0*/  STL.64 [R1+0xd20], R12 ;  /* 0x000d200c01007387 */ /* 0x0009e20000100a00 */
[----:B---3--:R-:W-:-:S03]  /*759e0*/  IMAD.WIDE R26, R5, 0x4, R238 ;  /* 0x00000004051a7825 */ /* 0x008fc600078e02ee */
[----:B------:R4:W-:Y:S04]  /*759f0*/  LDGSTS.E [R19+0x28008], desc[UR60][R28.64], !P2 ;  /* 0x280080001c137fae */ /* 0x0009e8000d12187c */
[----:B------:R-:W-:Y:S04]  /*75a00*/  STL.64 [R1+0xd18], R28 ;  /* 0x000d181c01007387 */ /* 0x000fe80000100a00 */
[----:B------:R-:W-:Y:S04]  /*75a10*/  STL.64 [R1+0xd10], R26 ;  /* 0x000d101a01007387 */ /* 0x000fe80000100a00 */
[----:B------:R-:W-:Y:S01]  /*75a20*/  LDGSTS.E [R18+0x2c008], desc[UR60][R26.64], !P2 ;  /* 0x2c0080001a127fae */ /* 0x000fe2000d12187c */
[----:B--2---:R-:W-:-:S04]  /*75a30*/  IMAD.WIDE R24, R5, 0x4, R240 ;  /* 0x0000000405187825 */ /* 0x004fc800078e02f0 */
[----:B----4-:R-:W-:Y:S02]  /*75a40*/  VIADD R19, R20, 0xfffffd83 ;  /* 0xfffffd8314137836 */ /* 0x010fe40000000000 */
[----:B------:R-:W-:Y:S01]  /*75a50*/  IMAD.WIDE R12, R5, 0x4, R236 ;  /* 0x00000004050c7825 */ /* 0x000fe200078e02ec */
[----:B------:R2:W-:Y:S04]  /*75a60*/  STL.64 [R1+0xd08], R24 ;  /* 0x000d081801007387 */ /* 0x0005e80000100a00 */
[----:B------:R2:W-:Y:S01]  /*75a70*/  LDGSTS.E [R9+0x2000c], desc[UR60][R24.64], !P0 ;  /* 0x2000c00018097fae */ /* 0x0005e2000c12187c */
[----:B------:R-:W-:-:S03]  /*75a80*/  ISETP.GE.U32.AND P2, PT, R19, 0x7ffffd04, PT ;  /* 0x7ffffd041300780c */ /* 0x000fc60003f46070 */
[----:B------:R3:W-:Y:S04]  /*75a90*/  STL.64 [R1+0xd00], R12 ;  /* 0x000d000c01007387 */ /* 0x0007e80000100a00 */
[----:B------:R3:W-:Y:S01]  /*75aa0*/  LDGSTS.E [R8+0x2400c], desc[UR60][R12.64], !P0 ;  /* 0x2400c0000c087fae */ /* 0x0007e2000c12187c */
[----:B------:R-:W-:Y:S01]  /*75ab0*/  VIADD R19, R16, 0x100000 ;  /* 0x0010000010137836 */ /* 0x000fe20000000000 */
[----:B-1----:R-:W-:Y:S01]  /*75ac0*/  IADD3 R20, R23, -0x27e, RZ ;  /* 0xfffffd8217147810 */ /* 0x002fe20007ffe0ff */
[----:B--2---:R-:W-:-:S04]  /*75ad0*/  IMAD.WIDE R24, R5, 0x4, R2 ;  /* 0x0000000405187825 */ /* 0x004fc800078e0202 */
[C---:B---3--:R-:W-:Y:S01]  /*75ae0*/  IMAD.WIDE R12, R5.reuse, 0x4, R10 ;  /* 0x00000004050c7825 */ /* 0x048fe200078e020a */
[----:B------:R1:W-:Y:S04]  /*75af0*/  LDGSTS.E [R19+0x2800c], desc[UR60][R24.64], !P0 ;  /* 0x2800c00018137fae */ /* 0x0003e8000c12187c */
[----:B------:R2:W-:Y:S01]  /*75b00*/  LDGSTS.E [R18+0x2c00c], desc[UR60][R12.64], !P0 ;  /* 0x2c00c0000c127fae */ /* 0x0005e2000c12187c */
[----:B------:R-:W-:Y:S01]  /*75b10*/  ISETP.GE.U32.AND P0, PT, R20, 0x7ffffd03, PT ;  /* 0x7ffffd031400780c */ /* 0x000fe20003f06070 */
[----:B------:R-:W-:-:S04]  /*75b20*/  IMAD.WIDE R10, R5, 0x4, R48 ;  /* 0x00000004050a7825 */ /* 0x000fc800078e0230 */
[C---:B------:R-:W-:Y:S01]  /*75b30*/  IMAD.WIDE R2, R5.reuse, 0x4, R50 ;  /* 0x0000000405027825 */ /* 0x040fe200078e0232 */
[----:B------:R1:W-:Y:S04]  /*75b40*/  STL.64 [R1+0xcf8], R24 ;  /* 0x000cf81801007387 */ /* 0x0003e80000100a00 */
[----:B------:R2:W-:Y:S04]  /*75b50*/  STL.64 [R1+0xcf0], R12 ;  /* 0x000cf00c01007387 */ /* 0x0005e80000100a00 */
[----:B------:R3:W-:Y:S04]  /*75b60*/  STL.64 [R1+0xce8], R10 ;  /* 0x000ce80a01007387 */ /* 0x0007e80000100a00 */
[----:B------:R3:W-:Y:S04]  /*75b70*/  LDGSTS.E [R9+0x30000], desc[UR60][R10.64], !P2 ;  /* 0x300000000a097fae */ /* 0x0007e8000d12187c */
[----:B------:R4:W-:Y:S04]  /*75b80*/  STL.64 [R1+0xce0], R2 ;  /* 0x000ce00201007387 */ /* 0x0009e80000100a00 */
[----:B------:R4:W-:Y:S01]  /*75b90*/  LDGSTS.E [R8+0x34000], desc[UR60][R2.64], !P2 ;  /* 0x3400000002087fae */ /* 0x0009e2000d12187c */
[----:B-1----:R-:W-:-:S04]  /*75ba0*/  IMAD.WIDE R24, R5, 0x4, R52 ;  /* 0x0000000405187825 */ /* 0x002fc800078e0234 */
[----:B--2---:R-:W-:-:S04]  /*75bb0*/  IMAD.WIDE R12, R5, 0x4, R54 ;  /* 0x00000004050c7825 */ /* 0x004fc800078e0236 */
[----:B---3--:R-:W-:-:S04]  /*75bc0*/  IMAD.WIDE R10, R5, 0x4, R56 ;  /* 0x00000004050a7825 */ /* 0x008fc800078e0238 */
[----:B----4-:R-:W-:Y:S01]  /*75bd0*/  IMAD.WIDE R2, R5, 0x4, R58 ;  /* 0x0000000405027825 */ /* 0x010fe200078e023a */
[----:B------:R-:W-:Y:S04]  /*75be0*/  STL.64 [R1+0xcd8], R24 ;  /* 0x000cd81801007387 */ /* 0x000fe80000100a00 */
[----:B------:R-:W-:Y:S04]  /*75bf0*/  LDGSTS.E [R19+0x38000], desc[UR60][R24.64], !P2 ;  /* 0x3800000018137fae */ /* 0x000fe8000d12187c */
[----:B------:R-:W-:Y:S04]  /*75c00*/  STL.64 [R1+0xcd0], R12 ;  /* 0x000cd00c01007387 */ /* 0x000fe80000100a00 */
[----:B------:R-:W-:Y:S04]  /*75c10*/  LDGSTS.E [R18+0x3c000], desc[UR60][R12.64], !P2 ;  /* 0x3c0000000c127fae */ /* 0x000fe8000d12187c */
[----:B------:R-:W-:Y:S04]  /*75c20*/  STL.64 [R1+0xcc8], R10 ;  /* 0x000cc80a01007387 */ /* 0x000fe80000100a00 */
[----:B------:R1:W-:Y:S04]  /*75c30*/  LDGSTS.E [R9+0x30004], desc[UR60][R10.64], !P0 ;  /* 0x300040000a097fae */ /* 0x0003e8000c12187c */
[----:B------:R2:W-:Y:S04]  /*75c40*/  STL.64 [R1+0xcc0], R2 ;  /* 0x000cc00201007387 */ /* 0x0005e80000100a00 */
[----:B------:R-:W-:Y:S04]  /*75c50*/  LDGSTS.E [R8+0x34004], desc[UR60][R2.64], !P0 ;  /* 0x3400400002087fae */ /* 0x000fe8000c12187c */
[----:B--2---:R-:W2:Y:S01]  /*75c60*/  LDL.LU.64 R2, [R1+0x80] ;  /* 0x0000800001027983 */ /* 0x004ea20000300a00 */
[----:B-1----:R-:W1:Y:S01]  /*75c70*/  S2R R11, SR_TID.X ;  /* 0x00000000000b7919 */ /* 0x002e620000002100 */
[----:B------:R-:W-:-:S04]  /*75c80*/  IADD3 R20, R22, -0x27f, RZ ;  /* 0xfffffd8116147810 */ /* 0x000fc80007ffe0ff */
[----:B------:R-:W-:Y:S01]  /*75c90*/  ISETP.GE.U32.AND P3, PT, R20, 0x7ffffd02, PT ;  /* 0x7ffffd021400780c */ /* 0x000fe20003f66070 */
[----:B------:R-:W-:Y:S02]  /*75ca0*/  VIADD R20, R21, 0xfffffd80 ;  /* 0xfffffd8015147836 */ /* 0x000fe40000000000 */
[----:B------:R-:W-:-:S04]  /*75cb0*/  IMAD.WIDE R26, R5, 0x4, R60 ;  /* 0x00000004051a7825 */ /* 0x000fc800078e023c */
[----:B------:R-:W-:-:S04]  /*75cc0*/  IMAD.WIDE R24, R5, 0x4, R62 ;  /* 0x0000000405187825 */ /* 0x000fc800078e023e */
[----:B------:R-:W-:-:S04]  /*75cd0*/  IMAD.WIDE R22, R5, 0x4, R64 ;  /* 0x0000000405167825 */ /* 0x000fc800078e0240 */
[----:B------:R-:W-:Y:S01]  /*75ce0*/  IMAD.WIDE R12, R5, 0x4, R66 ;  /* 0x00000004050c7825 */ /* 0x000fe200078e0242 */
[----:B------:R-:W-:Y:S04]  /*75cf0*/  LDGSTS.E [R19+0x38004], desc[UR60][R26.64], !P0 ;  /* 0x380040001a137fae */ /* 0x000fe8000c12187c */
[----:B------:R-:W-:Y:S01]  /*75d00*/  LDGSTS.E [R18+0x3c004], desc[UR60][R24.64], !P0 ;  /* 0x3c00400018127fae */ /* 0x000fe2000c12187c */
[----:B-1----:R-:W-:-:S03]  /*75d10*/  LOP3.LUT R10, R11, 0x7f, RZ, 0xc0, !PT ;  /* 0x0000007f0b0a7812 */ /* 0x002fc600078ec0ff */
[----:B------:R-:W-:Y:S01]  /*75d20*/  LDGSTS.E [R9+0x30008], desc[UR60][R22.64], !P3 ;  /* 0x3000800016097fae */ /* 0x000fe2000d92187c */
[----:B------:R-:W1:Y:S03]  /*75d30*/  LDC R11, c[0x0][0x230] ;  /* 0x00008c00ff0b7b82 */ /* 0x000e660000000800 */
[----:B------:R3:W-:Y:S01]  /*75d40*/  LDGSTS.E [R8+0x34008], desc[UR60][R12.64], !P3 ;  /* 0x340080000c087fae */ /* 0x0007e2000d92187c */
[----:B------:R-:W-:-:S03]  /*75d50*/  ISETP.GE.AND P2, PT, R10, R20, PT ;  /* 0x000000140a00720c */ /* 0x000fc60003f46270 */
[----:B------:R-:W-:Y:S04]  /*75d60*/  STL.64 [R1+0xcb8], R26 ;  /* 0x000cb81a01007387 */ /* 0x000fe80000100a00 */
[----:B------:R-:W-:Y:S04]  /*75d70*/  STL.64 [R1+0xcb0], R24 ;  /* 0x000cb01801007387 */ /* 0x000fe80000100a00 */
[----:B------:R-:W-:Y:S04]  /*75d80*/  STL.64 [R1+0xca8], R22 ;  /* 0x000ca81601007387 */ /* 0x000fe80000100a00 */
[----:B------:R4:W-:Y:S01]  /*75d90*/  STL.64 [R1+0xca0], R12 ;  /* 0x000ca00c01007387 */ /* 0x0009e20000100a00 */
[----:B---3--:R-:W-:-:S02]  /*75da0*/  SEL R8, RZ, 0x4, P2 ;  /* 0x00000004ff087807 */ /* 0x008fc40001000000 */
[----:B------:R-:W-:Y:S01]  /*75db0*/  ISETP.GE.U32.AND P2, PT, R20, 0x7ffffd01, PT ;  /* 0x7ffffd011400780c */ /* 0x000fe20003f46070 */
[----:B----4-:R-:W-:-:S04]  /*75dc0*/  IMAD.WIDE R12, R5, 0x4, R68 ;  /* 0x00000004050c7825 */ /* 0x010fc800078e0244 */
[----:B------:R-:W-:Y:S01]  /*75dd0*/  VIADD R20, R16, 0x100000 ;  /* 0x0010000010147836 */ /* 0x000fe20000000000 */
[----:B-1----:R-:W-:Y:S01]  /*75de0*/  IADD3 R252, R11, 0x7f, RZ ;  /* 0x0000007f0bfc7810 */ /* 0x002fe20007ffe0ff */
[C---:B------:R-:W-:Y:S01]  /*75df0*/  IMAD.WIDE R10, R5.reuse, 0x4, R70 ;  /* 0x00000004050a7825 */ /* 0x040fe200078e0246 */
[----:B------:R1:W-:Y:S04]  /*75e00*/  STL.64 [R1+0xc98], R12 ;  /* 0x000c980c01007387 */ /* 0x0003e80000100a00 */
[----:B------:R1:W-:Y:S01]  /*75e10*/  LDGSTS.E [R18+0x38008], desc[UR60][R12.64], !P3 ;  /* 0x380080000c127fae */ /* 0x0003e2000d92187c */
[----:B------:R-:W-:Y:S01]  /*75e20*/  IMAD.WIDE R22, R5, 0x4, R72 ;  /* 0x0000000405167825 */ /* 0x000fe200078e0248 */
[----:B------:R-:W-:Y:S02]  /*75e30*/  ISETP.GT.AND P0, PT, R252, 0x2ff, PT ;  /* 0x000002fffc00780c */ /* 0x000fe40003f04270 */
[----:B------:R3:W-:Y:S04]  /*75e40*/  STL.64 [R1+0xc90], R10 ;  /* 0x000c900a01007387 */ /* 0x0007e80000100a00 */
[----:B------:R3:W-:Y:S01]  /*75e50*/  LDGSTS.E [R9+0x3c008], desc[UR60][R10.64], !P3 ;  /* 0x3c0080000a097fae */ /* 0x0007e2000d92187c */
[----:B------:R-:W-:-:S02]  /*75e60*/  SHF.L.U32 R6, R6, 0x7, RZ ;  /* 0x0000000706067819 */ /* 0x000fc400000006ff */
[----:B------:R-:W-:Y:S01]  /*75e70*/  SEL R8, R8, RZ, P0 ;  /* 0x000000ff08087207 */ /* 0x000fe20000000000 */
[----:B------:R4:W-:Y:S01]  /*75e80*/  LDGSTS.E [R20+0x3000c], desc[UR60][R22.64], !P2 ;  /* 0x3000c00016147fae */ /* 0x0009e2000d12187c */
[----:B-1----:R-:W-:-:S04]  /*75e90*/  IMAD.WIDE R12, R5, 0x4, R74 ;  /* 0x00000004050c7825 */ /* 0x002fc800078e024a */
[----:B---3--:R-:W-:Y:S01]  /*75ea0*/  IMAD.WIDE R10, R5, 0x4, R76 ;  /* 0x00000004050a7825 */ /* 0x008fe200078e024c */
[----:B------:R-:W-:Y:S04]  /*75eb0*/  LDGSTS.E [R19+0x3400c], desc[UR60][R12.64], !P2 ;  /* 0x3400c0000c137fae */ /* 0x000fe8000d12187c */
[----:B------:R1:W-:Y:S04]  /*75ec0*/  STL.64 [R1+0xc88], R22 ;  /* 0x000c881601007387 */ /* 0x0003e80000100a00 */
[----:B------:R3:W-:Y:S04]  /*75ed0*/  LDGSTS.E [R18+0x3800c], desc[UR60][R10.64], !P2 ;  /* 0x3800c0000a127fae */ /* 0x0007e8000d12187c */
[----:B------:R3:W-:Y:S01]  /*75ee0*/  STL.64 [R1+0xc80], R12 ;  /* 0x000c800c01007387 */ /* 0x0007e20000100a00 */
[----:B------:R-:W-:-:S03]  /*75ef0*/  ISETP.NE.U32.AND P0, PT, R8, RZ, PT ;  /* 0x000000ff0800720c */ /* 0x000fc60003f05070 */
[----:B------:R3:W-:Y:S01]  /*75f00*/  STL.64 [R1+0xc78], R10 ;  /* 0x000c780a01007387 */ /* 0x0007e20000100a00 */
[C---:B------:R-:W-:Y:S01]  /*75f10*/  IADD3 R8, R244.reuse, 0x300000, RZ ;  /* 0x00300000f4087810 */ /* 0x040fe20007ffe0ff */
[----:B----4-:R-:W-:Y:S02]  /*75f20*/  VIADD R20, R244, 0x300000 ;  /* 0x00300000f4147836 */ /* 0x010fe40000000000 */
[----:B-1----:R-:W-:Y:S01]  /*75f30*/  IMAD.WIDE R22, R6, 0x4, R78 ;  /* 0x0000000406167825 */ /* 0x002fe200078e024e */
[----:B---3--:R-:W-:-:S03]  /*75f40*/  IADD3 R18, R244, 0x300000, RZ ;  /* 0x00300000f4127810 */ /* 0x008fc60007ffe0ff */
[----:B------:R-:W-:-:S04]  /*75f50*/  IMAD.WIDE R12, R6, 0x4, R80 ;  /* 0x00000004060c7825 */ /* 0x000fc800078e0250 */
[----:B------:R-:W-:Y:S01]  /*75f60*/  IMAD.WIDE R10, R6, 0x4, R82 ;  /* 0x00000004060a7825 */ /* 0x000fe200078e0252 */
[----:B------:R-:W-:-:S03]  /*75f70*/  IADD3 R19, R244, 0x300000, RZ ;  /* 0x00300000f4137810 */ /* 0x000fc60007ffe0ff */
[----:B--2---:R-:W-:-:S05]  /*75f80*/  IMAD.WIDE R2, R5, 0x4, R2 ;  /* 0x0000000405027825 */ /* 0x004fca00078e0202 */
[----:B------:R1:W-:Y:S04]  /*75f90*/  LDGSTS.E [R9+0x3c00c], desc[UR60][R2.64], !P2 ;  /* 0x3c00c00002097fae */ /* 0x0003e8000d12187c */
[----:B------:R2:W-:Y:S04]  /*75fa0*/  STL.64 [R1+0xc70], R2 ;  /* 0x000c700201007387 */ /* 0x0005e80000100a00 */
[----:B------:R-:W0:Y:S04]  /*75fb0*/  LDGDEPBAR ;  /* 0x00000000000079af */ /* 0x000e280000000000 */
[----:B------:R3:W-:Y:S04]  /*75fc0*/  STL.64 [R1+0xc68], R22 ;  /* 0x000c681601007387 */ /* 0x0007e80000100a00 */
[----:B------:R3:W-:Y:S04]  /*75fd0*/  LDGSTS.E [R18+-0x40000], desc[UR60][R22.64], P1 ;  /* 0xc000000016127fae */ /* 0x0007e8000892187c */
[----:B------:R4:W-:Y:S04]  /*75fe0*/  STL.64 [R1+0xc60], R12 ;  /* 0x000c600c01007387 */ /* 0x0009e80000100a00 */
[----:B------:R4:W-:Y:S01]  /*75ff0*/  STL.64 [R1+0xc58], R10 ;  /* 0x000c580a01007387 */ /* 0x0009e20000100a00 */
[----:B-1----:R-:W-:-:S02]  /*76000*/  VIADD R9, R244, 0x300000 ;  /* 0x00300000f4097836 */ /* 0x002fc40000000000 */
[----:B--2---:R-:W-:-:S04]  /*76010*/  IMAD.WIDE R2, R6, 0x4, R84 ;  /* 0x0000000406027825 */ /* 0x004fc800078e0254 */
[C---:B---3--:R-:W-:Y:S01]  /*76020*/  IMAD.WIDE R22, R6.reuse, 0x4, R86 ;  /* 0x0000000406167825 */ /* 0x048fe200078e0256 */
[----:B------:R4:W-:Y:S04]  /*76030*/  LDGSTS.E [R9+-0x3fc00], desc[UR60][R12.64], P1 ;  /* 0xc04000000c097fae */ /* 0x0009e8000892187c */
[----:B------:R1:W-:Y:S04]  /*76040*/  LDGSTS.E [R8+-0x3f800], desc[UR60][R10.64], P1 ;  /* 0xc08000000a087fae */ /* 0x0003e8000892187c */
[----:B------:R2:W-:Y:S04]  /*76050*/  STL.64 [R1+0xc50], R2 ;  /* 0x000c500201007387 */ /* 0x0005e80000100a00 */
[----:B------:R2:W-:Y:S04]  /*76060*/  LDGSTS.E [R20+-0x3f400], desc[UR60][R2.64], P1 ;  /* 0xc0c0000002147fae */ /* 0x0005e8000892187c */
[----:B------:R-:W-:Y:S04]  /*76070*/  STL.64 [R1+0xc48], R22 ;  /* 0x000c481601007387 */ /* 0x000fe80000100a00 */
[----:B------:R-:W-:Y:S01]  /*76080*/  LDGSTS.E [R19+-0x3f000], desc[UR60][R22.64], P1 ;  /* 0xc100000016137fae */ /* 0x000fe2000892187c */
[----:B----4-:R-:W-:-:S04]  /*76090*/  IMAD.WIDE R12, R6, 0x4, R88 ;  /* 0x00000004060c7825 */ /* 0x010fc800078e0258 */
[----:B-1----:R-:W-:-:S04]  /*760a0*/  IMAD.WIDE R10, R6, 0x4, R90 ;  /* 0x00000004060a7825 */ /* 0x002fc800078e025a */
[----:B--2---:R-:W-:-:S04]  /*760b0*/  IMAD.WIDE R2, R6, 0x4, R92 ;  /* 0x0000000406027825 */ /* 0x004fc800078e025c */
[C---:B------:R-:W-:Y:S01]  /*760c0*/  IMAD.WIDE R20, R6.reuse, 0x4, R94 ;  /* 0x0000000406147825 */ /* 0x040fe200078e025e */
[----:B------:R1:W-:Y:S04]  /*760d0*/  STL.64 [R1+0xc40], R12 ;  /* 0x000c400c01007387 */ /* 0x0003e80000100a00 */
[----:B------:R1:W-:Y:S04]  /*760e0*/  LDGSTS.E [R18+-0x3ec00], desc[UR60][R12.64], P1 ;  /* 0xc14000000c127fae */ /* 0x0003e8000892187c */
[----:B------:R2:W-:Y:S04]  /*760f0*/  STL.64 [R1+0xc38], R10 ;  /* 0x000c380a01007387 */ /* 0x0005e80000100a00 */
[----:B------:R2:W-:Y:S04]  /*76100*/  LDGSTS.E [R9+-0x3e800], desc[UR60][R10.64], P1 ;  /* 0xc18000000a097fae */ /* 0x0005e8000892187c */
[----:B------:R3:W-:Y:S04]  /*76110*/  STL.64 [R1+0xc30], R2 ;  /* 0x000c300201007387 */ /* 0x0007e80000100a00 */
[----:B------:R3:W-:Y:S04]  /*76120*/  LDGSTS.E [R8+-0x3e400], desc[UR60][R2.64], P1 ;  /* 0xc1c0000002087fae */ /* 0x0007e8000892187c */
[----:B------:R4:W-:Y:S04]  /*76130*/  STL.64 [R1+0xc28], R20 ;  /* 0x000c281401007387 */ /* 0x0009e80000100a00 */
[----:B------:R4:W-:Y:S01]  /*76140*/  LDGSTS.E [R19+-0x3e000], desc[UR60][R20.64], P1 ;  /* 0xc200000014137fae */ /* 0x0009e2000892187c */
[----:B-1----:R-:W-:-:S04]  /*76150*/  IMAD.WIDE R12, R6, 0x4, R96 ;  /* 0x00000004060c7825 */ /* 0x002fc800078e0260 */
[----:B--2---:R-:W-:-:S04]  /*76160*/  IMAD.WIDE R10, R6, 0x4, R98 ;  /* 0x00000004060a7825 */ /* 0x004fc800078e0262 */
[C---:B---3--:R-:W-:Y:S01]  /*76170*/  IMAD.WIDE R2, R6.reuse, 0x4, R100 ;  /* 0x0000000406027825 */ /* 0x048fe200078e0264 */
[----:B------:R1:W-:Y:S04]  /*76180*/  STL.64 [R1+0xc20], R12 ;  /* 0x000c200c01007387 */ /* 0x0003e80000100a00 */
[----:B------:R1:W-:Y:S01]  /*76190*/  LDGSTS.E [R18+-0x3dc00], desc[UR60][R12.64], P1 ;  /* 0xc24000000c127fae */ /* 0x0003e2000892187c */
[----:B----4-:R-:W-:-:S03]  /*761a0*/  IMAD.WIDE R20, R6, 0x4, R102 ;  /* 0x0000000406147825 */ /* 0x010fc600078e0266 */
        /* <DEDUP_REMOVED lines=130> */
[----:B------:R2:W-:Y:S04]  /*769d0*/  STL.64 [R1+0xab8], R10 ;  /* 0x000ab80a01007387 */ /* 0x0005e80000100a00 */
[----:B------:R1:W-:Y:S04]  /*769e0*/  LDGSTS.E [R18+-0x1ac00], desc[UR60][R12.64], P1 ;  /* 0xe54000000c127fae */ /* 0x0003e8000892187c */
[----:B------:R3:W-:Y:S04]  /*769f0*/  STL.64 [R1+0xab0], R2 ;  /* 0x000ab00201007387 */ /* 0x0007e80000100a00 */
[----:B------:R2:W-:Y:S04]  /*76a00*/  LDGSTS.E [R9+-0x1a800], desc[UR60][R10.64], P1 ;  /* 0xe58000000a097fae */ /* 0x0005e8000892187c */
[----:B------:R-:W3:Y:S01]  /*76a10*/  LDL.LU.64 R240, [R1+0x29a8] ;  /* 0x0029a80001f07983 */ /* 0x000ee20000300a00 */
[----:B------:R-:W-:-:S03]  /*76a20*/  IMAD.WIDE R22, R6, 0x4, R190 ;  /* 0x0000000406167825 */ /* 0x000fc600078e02be */
[----:B------:R-:W-:Y:S01]  /*76a30*/  LDGSTS.E [R8+-0x1a400], desc[UR60][R2.64], P1 ;  /* 0xe5c0000002087fae */ /* 0x000fe2000892187c */
[----:B----4-:R-:W-:-:S03]  /*76a40*/  IMAD.WIDE R20, R6, 0x4, R192 ;  /* 0x0000000406147825 */ /* 0x010fc600078e02c0 */
[----:B------:R4:W-:Y:S04]  /*76a50*/  LDGSTS.E [R19+-0x1a000], desc[UR60][R22.64], P1 ;  /* 0xe600000016137fae */ /* 0x0009e8000892187c */
[----:B------:R4:W-:Y:S01]  /*76a60*/  LDGSTS.E [R18+-0x19c00], desc[UR60][R20.64], P1 ;  /* 0xe640000014127fae */ /* 0x0009e2000892187c */
[----:B-1----:R-:W-:-:S04]  /*76a70*/  IMAD.WIDE R12, R6, 0x4, R194 ;  /* 0x00000004060c7825 */ /* 0x002fc800078e02c2 */
[C---:B--2---:R-:W-:Y:S01]  /*76a80*/  IMAD.WIDE R10, R6.reuse, 0x4, R196 ;  /* 0x00000004060a7825 */ /* 0x044fe200078e02c4 */
[----:B------:R-:W-:Y:S04]  /*76a90*/  LDGSTS.E [R9+-0x19800], desc[UR60][R12.64], P1 ;  /* 0xe68000000c097fae */ /* 0x000fe8000892187c */
[----:B---3--:R-:W2:Y:S04]  /*76aa0*/  LDL.LU.64 R2, [R1+0x2970] ;  /* 0x0029700001027983 */ /* 0x008ea80000300a00 */
[----:B------:R-:W3:Y:S04]  /*76ab0*/  LDL.LU.64 R232, [R1+0x2938] ;  /* 0x0029380001e87983 */ /* 0x000ee80000300a00 */
[----:B------:R4:W-:Y:S04]  /*76ac0*/  STL.64 [R1+0xaa8], R22 ;  /* 0x000aa81601007387 */ /* 0x0009e80000100a00 */
[----:B------:R1:W-:Y:S04]  /*76ad0*/  STL.64 [R1+0xaa0], R20 ;  /* 0x000aa01401007387 */ /* 0x0003e80000100a00 */
[----:B------:R-:W-:Y:S04]  /*76ae0*/  STL.64 [R1+0xa98], R12 ;  /* 0x000a980c01007387 */ /* 0x000fe80000100a00 */
[----:B------:R-:W3:Y:S04]  /*76af0*/  LDL.LU.64 R236, [R1+0x2900] ;  /* 0x0029000001ec7983 */ /* 0x000ee80000300a00 */
[----:B------:R1:W-:Y:S04]  /*76b00*/  STL.64 [R1+0xa90], R10 ;  /* 0x000a900a01007387 */ /* 0x0003e80000100a00 */
[----:B------:R-:W3:Y:S04]  /*76b10*/  LDL.LU.64 R228, [R1+0x28c8] ;  /* 0x0028c80001e47983 */ /* 0x000ee80000300a00 */
[----:B------:R1:W-:Y:S04]  /*76b20*/  LDGSTS.E [R8+-0x19400], desc[UR60][R10.64], P1 ;  /* 0xe6c000000a087fae */ /* 0x0003e8000892187c */
[----:B------:R-:W3:Y:S04]  /*76b30*/  LDL.LU.64 R238, [R1+0x2890] ;  /* 0x0028900001ee7983 */ /* 0x000ee80000300a00 */
[----:B------:R-:W3:Y:S01]  /*76b40*/  LDL.LU.64 R242, [R1+0x2858] ;  /* 0x0028580001f27983 */ /* 0x000ee20000300a00 */
[----:B----4-:R-:W-:-:S04]  /*76b50*/  IMAD.WIDE R22, R6, 0x4, R200 ;  /* 0x0000000406167825 */ /* 0x010fc800078e02c8 */
[----:B-1----:R-:W-:-:S04]  /*76b60*/  IMAD.WIDE R20, R6, 0x4, R202 ;  /* 0x0000000406147825 */ /* 0x002fc800078e02ca */
[----:B------:R-:W-:-:S05]  /*76b70*/  IMAD.WIDE R10, R6, 0x4, R198 ;  /* 0x00000004060a7825 */ /* 0x000fca00078e02c6 */
[----:B------:R1:W-:Y:S04]  /*76b80*/  STL.64 [R1+0xa88], R10 ;  /* 0x000a880a01007387 */ /* 0x0003e80000100a00 */
[----:B------:R2:W-:Y:S04]  /*76b90*/  STL.64 [R1+0xa80], R22 ;  /* 0x000a801601007387 */ /* 0x0005e80000100a00 */
[----:B------:R4:W-:Y:S04]  /*76ba0*/  LDGSTS.E [R19+-0x19000], desc[UR60][R10.64], P1 ;  /* 0xe70000000a137fae */ /* 0x0009e8000892187c */
[----:B------:R3:W-:Y:S01]  /*76bb0*/  STL.64 [R1+0xa78], R20 ;  /* 0x000a781401007387 */ /* 0x0007e20000100a00 */
[----:B------:R-:W-:-:S03]  /*76bc0*/  IMAD.WIDE R12, R6, 0x4, R204 ;  /* 0x00000004060c7825 */ /* 0x000fc600078e02cc */
[----:B------:R4:W-:Y:S04]  /*76bd0*/  LDGSTS.E [R18+-0x18c00], desc[UR60][R22.64], P1 ;  /* 0xe740000016127fae */ /* 0x0009e8000892187c */
[----:B------:R4:W-:Y:S04]  /*76be0*/  LDGSTS.E [R9+-0x18800], desc[UR60][R20.64], P1 ;  /* 0xe780000014097fae */ /* 0x0009e8000892187c */
[----:B------:R4:W-:Y:S04]  /*76bf0*/  LDGSTS.E [R8+-0x18400], desc[UR60][R12.64], P1 ;  /* 0xe7c000000c087fae */ /* 0x0009e8000892187c */
[----:B-1----:R-:W3:Y:S04]  /*76c00*/  LDL.LU.64 R10, [R1+0x2820] ;  /* 0x00282000010a7983 */ /* 0x002ee80000300a00 */
[----:B------:R1:W-:Y:S01]  /*76c10*/  STL.64 [R1+0x8a8], R12 ;  /* 0x0008a80c01007387 */ /* 0x0003e20000100a00 */
[C---:B----4-:R-:W-:Y:S01]  /*76c20*/  VIADD R19, R245.reuse, 0x300000 ;  /* 0x00300000f5137836 */ /* 0x050fe20000000000 */
[C---:B------:R-:W-:Y:S01]  /*76c30*/  IADD3 R18, R245.reuse, 0x300000, RZ ;  /* 0x00300000f5127810 */ /* 0x040fe20007ffe0ff */
[C---:B------:R-:W-:Y:S01]  /*76c40*/  VIADD R9, R245.reuse, 0x300000 ;  /* 0x00300000f5097836 */ /* 0x040fe20000000000 */
[----:B------:R-:W-:Y:S01]  /*76c50*/  IADD3 R8, R245, 0x300000, RZ ;  /* 0x00300000f5087810 */ /* 0x000fe20007ffe0ff */
[----:B------:R-:W-:-:S02]  /*76c60*/  IMAD.WIDE R24, R6, 0x4, R240 ;  /* 0x0000000406187825 */ /* 0x000fc400078e02f0 */
[----:B------:R-:W4:Y:S04]  /*76c70*/  LDL.LU.64 R240, [R1+0x27e8] ;  /* 0x0027e80001f07983 */ /* 0x000f280000300a00 */
[----:B------:R1:W-:Y:S01]  /*76c80*/  LDGSTS.E [R19+-0x3ff80], desc[UR60][R24.64], P1 ;  /* 0xc008000018137fae */ /* 0x0003e2000892187c */
[----:B--2---:R-:W-:-:S04]  /*76c90*/  IMAD.WIDE R22, R6, 0x4, R2 ;  /* 0x0000000406167825 */ /* 0x004fc800078e0202 */
[C---:B---3--:R-:W-:Y:S01]  /*76ca0*/  IMAD.WIDE R20, R6.reuse, 0x4, R232 ;  /* 0x0000000406147825 */ /* 0x048fe200078e02e8 */
[----:B------:R-:W2:Y:S04]  /*76cb0*/  LDL.LU.64 R2, [R1+0x27b0] ;  /* 0x0027b00001027983 */ /* 0x000ea80000300a00 */
[----:B------:R3:W-:Y:S04]  /*76cc0*/  STL.64 [R1+0xa70], R24 ;  /* 0x000a701801007387 */ /* 0x0007e80000100a00 */
[----:B------:R-:W2:Y:S04]  /*76cd0*/  LDL.LU.64 R232, [R1+0x2778] ;  /* 0x0027780001e87983 */ /* 0x000ea80000300a00 */
[----:B------:R3:W-:Y:S01]  /*76ce0*/  STL.64 [R1+0xa68], R22 ;  /* 0x000a681601007387 */ /* 0x0007e20000100a00 */
[----:B-1----:R-:W-:-:S03]  /*76cf0*/  IMAD.WIDE R12, R6, 0x4, R236 ;  /* 0x00000004060c7825 */ /* 0x002fc600078e02ec */
[----:B------:R1:W-:Y:S04]  /*76d00*/  STL.64 [R1+0xa60], R20 ;  /* 0x000a601401007387 */ /* 0x0003e80000100a00 */
[----:B------:R-:W2:Y:S04]  /*76d10*/  LDL.LU.64 R236, [R1+0x2740] ;  /* 0x0027400001ec7983 */ /* 0x000ea80000300a00 */
[----:B------:R1:W-:Y:S04]  /*76d20*/  LDGSTS.E [R18+-0x3fb80], desc[UR60][R22.64], P1 ;  /* 0xc048000016127fae */ /* 0x0003e8000892187c */
[----:B------:R1:W-:Y:S04]  /*76d30*/  STL.64 [R1+0xa58], R12 ;  /* 0x000a580c01007387 */ /* 0x0003e80000100a00 */
[----:B------:R1:W-:Y:S04]  /*76d40*/  LDGSTS.E [R9+-0x3f780], desc[UR60][R20.64], P1 ;  /* 0xc088000014097fae */ /* 0x0003e8000892187c */
[----:B------:R1:W-:Y:S01]  /*76d50*/  LDGSTS.E [R8+-0x3f380], desc[UR60][R12.64], P1 ;  /* 0xc0c800000c087fae */ /* 0x0003e2000892187c */
[----:B---3--:R-:W-:-:S03]  /*76d60*/  IMAD.WIDE R24, R6, 0x4, R228 ;  /* 0x0000000406187825 */ /* 0x008fc600078e02e4 */
[----:B------:R-:W3:Y:S04]  /*76d70*/  LDL.LU.64 R228, [R1+0x2708] ;  /* 0x0027080001e47983 */ /* 0x000ee80000300a00 */
[----:B------:R4:W-:Y:S01]  /*76d80*/  LDGSTS.E [R19+-0x3ef80], desc[UR60][R24.64], P1 ;  /* 0xc108000018137fae */ /* 0x0009e2000892187c */
[----:B-1----:R-:W-:-:S03]  /*76d90*/  IMAD.WIDE R22, R6, 0x4, R238 ;  /* 0x0000000406167825 */ /* 0x002fc600078e02ee */
[----:B------:R-:W3:Y:S04]  /*76da0*/  LDL.LU.64 R238, [R1+0x26d0] ;  /* 0x0026d00001ee7983 */ /* 0x000ee80000300a00 */
[----:B------:R4:W-:Y:S04]  /*76db0*/  STL.64 [R1+0xa50], R24 ;  /* 0x000a501801007387 */ /* 0x0009e80000100a00 */
[----:B------:R2:W-:Y:S01]  /*76dc0*/  STL.64 [R1+0xa48], R22 ;  /* 0x000a481601007387 */ /* 0x0005e20000100a00 */
[----:B------:R-:W-:-:S03]  /*76dd0*/  IMAD.WIDE R20, R6, 0x4, R242 ;  /* 0x0000000406147825 */ /* 0x000fc600078e02f2 */
[----:B------:R2:W-:Y:S04]  /*76de0*/  LDGSTS.E [R18+-0x3eb80], desc[UR60][R22.64], P1 ;  /* 0xc148000016127fae */ /* 0x0005e8000892187c */
[----:B------:R1:W-:Y:S01]  /*76df0*/  LDGSTS.E [R9+-0x3e780], desc[UR60][R20.64], P1 ;  /* 0xc188000014097fae */ /* 0x0003e2000892187c */
[----:B------:R-:W-:-:S03]  /*76e00*/  IMAD.WIDE R12, R6, 0x4, R10 ;  /* 0x00000004060c7825 */ /* 0x000fc600078e020a */
[----:B------:R-:W3:Y:S04]  /*76e10*/  LDL.LU.64 R10, [R1+0x2698] ;  /* 0x00269800010a7983 */ /* 0x000ee80000300a00 */
[----:B------:R1:W-:Y:S04]  /*76e20*/  STL.64 [R1+0xa40], R20 ;  /* 0x000a401401007387 */ /* 0x0003e80000100a00 */
[----:B------:R1:W-:Y:S04]  /*76e30*/  STL.64 [R1+0xa38], R12 ;  /* 0x000a380c01007387 */ /* 0x0003e80000100a00 */
[----:B------:R-:W3:Y:S04]  /*76e40*/  LDL.LU.64 R242, [R1+0x2660] ;  /* 0x0026600001f27983 */ /* 0x000ee80000300a00 */
[----:B------:R1:W-:Y:S01]  /*76e50*/  LDGSTS.E [R8+-0x3e380], desc[UR60][R12.64], P1 ;  /* 0xc1c800000c087fae */ /* 0x0003e2000892187c */
[----:B----4-:R-:W-:-:S03]  /*76e60*/  IMAD.WIDE R24, R6, 0x4, R240 ;  /* 0x0000000406187825 */ /* 0x010fc600078e02f0 */
[----:B------:R-:W4:Y:S04]  /*76e70*/  LDL.LU.64 R240, [R1+0x2628] ;  /* 0x0026280001f07983 */ /* 0x000f280000300a00 */
[----:B------:R3:W-:Y:S01]  /*76e80*/  LDGSTS.E [R19+-0x3df80], desc[UR60][R24.64], P1 ;  /* 0xc208000018137fae */ /* 0x0007e2000892187c */
[----:B--2---:R-:W-:-:S04]  /*76e90*/  IMAD.WIDE R22, R6, 0x4, R2 ;  /* 0x0000000406167825 */ /* 0x004fc800078e0202 */
[C---:B-1----:R-:W-:Y:S01]  /*76ea0*/  IMAD.WIDE R20, R6.reuse, 0x4, R232 ;  /* 0x0000000406147825 */ /* 0x042fe200078e02e8 */
[----:B------:R-:W2:Y:S04]  /*76eb0*/  LDL.LU.64 R2, [R1+0x25f0] ;  /* 0x0025f00001027983 */ /* 0x000ea80000300a00 */
[----:B------:R3:W-:Y:S01]  /*76ec0*/  STL.64 [R1+0xa30], R24 ;  /* 0x000a301801007387 */ /* 0x0007e20000100a00 */
[----:B------:R-:W-:-:S03]  /*76ed0*/  IMAD.WIDE R12, R6, 0x4, R236 ;  /* 0x00000004060c7825 */ /* 0x000fc600078e02ec */
[----:B------:R1:W-:Y:S04]  /*76ee0*/  STL.64 [R1+0xa28], R22 ;  /* 0x000a281601007387 */ /* 0x0003e80000100a00 */
[----:B------:R-:W2:Y:S04]  /*76ef0*/  LDL.LU.64 R230, [R1+0x25b8] ;  /* 0x0025b80001e67983 */ /* 0x000ea80000300a00 */
[----:B------:R1:W-:Y:S04]  /*76f00*/  STL.64 [R1+0xa20], R20 ;  /* 0x000a201401007387 */ /* 0x0003e80000100a00 */
[----:B------:R1:W-:Y:S04]  /*76f10*/  STL.64 [R1+0xa18], R12 ;  /* 0x000a180c01007387 */ /* 0x0003e80000100a00 */
[----:B------:R-:W2:Y:S04]  /*76f20*/  LDL.LU.64 R236, [R1+0x2580] ;  /* 0x0025800001ec7983 */ /* 0x000ea80000300a00 */
[----:B------:R1:W-:Y:S04]  /*76f30*/  LDGSTS.E [R18+-0x3db80], desc[UR60][R22.64], P1 ;  /* 0xc248000016127fae */ /* 0x0003e8000892187c */
[----:B------:R1:W-:Y:S04]  /*76f40*/  LDGSTS.E [R9+-0x3d780], desc[UR60][R20.64], P1 ;  /* 0xc288000014097fae */ /* 0x0003e8000892187c */
[----:B------:R1:W-:Y:S01]  /*76f50*/  LDGSTS.E [R8+-0x3d380], desc[UR60][R12.64], P1 ;  /* 0xc2c800000c087fae */ /* 0x0003e2000892187c */
[----:B---3--:R-:W-:-:S03]  /*76f60*/  IMAD.WIDE R24, R6, 0x4, R228 ;  /* 0x0000000406187825 */ /* 0x008fc600078e02e4 */
[----:B------:R-:W3:Y:S04]  /*76f70*/  LDL.LU.64 R228, [R1+0x2548] ;  /* 0x0025480001e47983 */ /* 0x000ee80000300a00 */
[----:B------:R-:W3:Y:S04]  /*76f80*/  LDL.LU.64 R232, [R1+0x2510] ;  /* 0x0025100001e87983 */ /* 0x000ee80000300a00 */
[----:B------:R4:W-:Y:S04]  /*76f90*/  STL.64 [R1+0xa10], R24 ;  /* 0x000a101801007387 */ /* 0x0009e80000100a00 */
[----:B------:R4:W-:Y:S01]  /*76fa0*/  LDGSTS.E [R19+-0x3cf80], desc[UR60][R24.64], P1 ;  /* 0xc308000018137fae */ /* 0x0009e2000892187c */
[----:B-1----:R-:W-:-:S03]  /*76fb0*/  IMAD.WIDE R22, R6, 0x4, R238 ;  /* 0x0000000406167825 */ /* 0x002fc600078e02ee */
[----:B------:R-:W3:Y:S04]  /*76fc0*/  LDL.LU.64 R238, [R1+0x24d8] ;  /* 0x0024d80001ee7983 */ /* 0x000ee80000300a00 */
[----:B------:R2:W-:Y:S04]  /*76fd0*/  STL.64 [R1+0xa08], R22 ;  /* 0x000a081601007387 */ /* 0x0005e80000100a00 */
[----:B------:R2:W-:Y:S01]  /*76fe0*/  LDGSTS.E [R18+-0x3cb80], desc[UR60][R22.64], P1 ;  /* 0xc348000016127fae */ /* 0x0005e2000892187c */
[----:B------:R-:W-:-:S03]  /*76ff0*/  IMAD.WIDE R20, R6, 0x4, R10 ;  /* 0x0000000406147825 */ /* 0x000fc600078e020a */
[----:B------:R-:W3:Y:S01]  /*77000*/  LDL.LU.64 R10, [R1+0x24a0] ;  /* 0x0024a000010a7983 */ /* 0x000ee20000300a00 */
[----:B------:R-:W-:-:S03]  /*77010*/  IMAD.WIDE R12, R6, 0x4, R242 ;  /* 0x00000004060c7825 */ /* 0x000fc600078e02f2 */
[----:B------:R1:W-:Y:S04]  /*77020*/  STL.64 [R1+0xa00], R20 ;  /* 0x000a001401007387 */ /* 0x0003e80000100a00 */
[----:B------:R1:W-:Y:S04]  /*77030*/  LDGSTS.E [R9+-0x3c780], desc[UR60][R20.64], P1 ;  /* 0xc388000014097fae */ /* 0x0003e8000892187c */
[----:B------:R1:W-:Y:S04]  /*77040*/  STL.64 [R1+0x9f8], R12 ;  /* 0x0009f80c01007387 */ /* 0x0003e80000100a00 */
[----:B------:R1:W-:Y:S01]  /*77050*/  LDGSTS.E [R8+-0x3c380], desc[UR60][R12.64], P1 ;  /* 0xc3c800000c087fae */ /* 0x0003e2000892187c */
[----:B----4-:R-:W-:-:S03]  /*77060*/  IMAD.WIDE R24, R6, 0x4, R240 ;  /* 0x0000000406187825 */ /* 0x010fc600078e02f0 */
[----:B------:R-:W4:Y:S04]  /*77070*/  LDL.LU.64 R240, [R1+0x2468] ;  /* 0x0024680001f07983 */ /* 0x000f280000300a00 */
[----:B------:R-:W4:Y:S04]  /*77080*/  LDL.LU.64 R242, [R1+0x2430] ;  /* 0x0024300001f27983 */ /* 0x000f280000300a00 */
[----:B------:R3:W-:Y:S04]  /*77090*/  STL.64 [R1+0x9f0], R24 ;  /* 0x0009f01801007387 */ /* 0x0007e80000100a00 */
[----:B------:R3:W-:Y:S01]  /*770a0*/  LDGSTS.E [R19+-0x3bf80], desc[UR60][R24.64], P1 ;  /* 0xc408000018137fae */ /* 0x0007e2000892187c */
[----:B--2---:R-:W-:-:S03]  /*770b0*/  IMAD.WIDE R22, R6, 0x4, R2 ;  /* 0x0000000406167825 */ /* 0x004fc600078e0202 */
[----:B------:R-:W2:Y:S01]  /*770c0*/  LDL.LU.64 R2, [R1+0x23f8] ;  /* 0x0023f80001027983 */ /* 0x000ea20000300a00 */
[----:B-1----:R-:W-:-:S04]  /*770d0*/  IMAD.WIDE R20, R6, 0x4, R230 ;  /* 0x0000000406147825 */ /* 0x002fc800078e02e6 */
[C---:B------:R-:W-:Y:S01]  /*770e0*/  IMAD.WIDE R12, R6.reuse, 0x4, R236 ;  /* 0x00000004060c7825 */ /* 0x040fe200078e02ec */
[----:B------:R1:W-:Y:S04]  /*770f0*/  STL.64 [R1+0x9e8], R22 ;  /* 0x0009e81601007387 */ /* 0x0003e80000100a00 */
[----:B------:R-:W-:Y:S04]  /*77100*/  STL.64 [R1+0x9e0], R20 ;  /* 0x0009e01401007387 */ /* 0x000fe80000100a00 */
[----:B------:R1:W-:Y:S04]  /*77110*/  LDGSTS.E [R18+-0x3bb80], desc[UR60][R22.64], P1 ;  /* 0xc448000016127fae */ /* 0x0003e8000892187c */
[----:B------:R1:W-:Y:S04]  /*77120*/  STL.64 [R1+0x9d8], R12 ;  /* 0x0009d80c01007387 */ /* 0x0003e80000100a00 */
[----:B------:R-:W2:Y:S01]  /*77130*/  LDL.LU.64 R236, [R1+0x23c0] ;  /* 0x0023c00001ec7983 */ /* 0x000ea20000300a00 */
[----:B---3--:R-:W-:-:S04]  /*77140*/  IMAD.WIDE R26, R6, 0x4, R228 ;  /* 0x00000004061a7825 */ /* 0x008fc800078e02e4 */
[C---:B------:R-:W-:Y:S01]  /*77150*/  IMAD.WIDE R24, R6.reuse, 0x4, R232 ;  /* 0x0000000406187825 */ /* 0x040fe200078e02e8 */
[----:B------:R-:W3:Y:S04]  /*77160*/  LDL.LU.64 R228, [R1+0x2388] ;  /* 0x0023880001e47983 */ /* 0x000ee80000300a00 */
[----:B------:R1:W-:Y:S04]  /*77170*/  LDGSTS.E [R9+-0x3b780], desc[UR60][R20.64], P1 ;  /* 0xc488000014097fae */ /* 0x0003e8000892187c */
[----:B------:R4:W-:Y:S04]  /*77180*/  STL.64 [R1+0x9d0], R26 ;  /* 0x0009d01a01007387 */ /* 0x0009e80000100a00 */
[----:B------:R-:W-:Y:S04]  /*77190*/  LDGSTS.E [R8+-0x3b380], desc[UR60][R12.64], P1 ;  /* 0xc4c800000c087fae */ /* 0x000fe8000892187c */
[----:B------:R4:W-:Y:S04]  /*771a0*/  STL.64 [R1+0x9c8], R24 ;  /* 0x0009c81801007387 */ /* 0x0009e80000100a00 */
[----:B------:R4:W-:Y:S04]  /*771b0*/  LDGSTS.E [R19+-0x3af80], desc[UR60][R26.64], P1 ;  /* 0xc50800001a137fae */ /* 0x0009e8000892187c */
[----:B------:R4:W-:Y:S01]  /*771c0*/  LDGSTS.E [R18+-0x3ab80], desc[UR60][R24.64], P1 ;  /* 0xc548000018127fae */ /* 0x0009e2000892187c */
[----:B-1----:R-:W-:-:S05]  /*771d0*/  IMAD.WIDE R22, R6, 0x4, R238 ;  /* 0x0000000406167825 */ /* 0x002fca00078e02ee */
[----:B------:R2:W-:Y:S04]  /*771e0*/  LDGSTS.E [R9+-0x3a780], desc[UR60][R22.64], P1 ;  /* 0xc588000016097fae */ /* 0x0005e8000892187c */
[----:B------:R-:W3:Y:S04]  /*771f0*/  LDL.LU.64 R12, [R1+0x2350] ;  /* 0x00235000010c7983 */ /* 0x000ee80000300a00 */
[----:B------:R2:W-:Y:S01]  /*77200*/  STL.64 [R1+0x9c0], R22 ;  /* 0x0009c01601007387 */ /* 0x0005e20000100a00 */
[----:B------:R-:W-:-:S03]  /*77210*/  IMAD.WIDE R20, R6, 0x4, R10 ;  /* 0x0000000406147825 */ /* 0x000fc600078e020a */
[----:B------:R-:W3:Y:S04]  /*77220*/  LDL.LU.64 R10, [R1+0x2318] ;  /* 0x00231800010a7983 */ /* 0x000ee80000300a00 */
[----:B------:R1:W-:Y:S04]  /*77230*/  STL.64 [R1+0x9b8], R20 ;  /* 0x0009b81401007387 */ /* 0x0003e80000100a00 */
[----:B------:R-:W3:Y:S04]  /*77240*/  LDL.LU.64 R238, [R1+0x22e0] ;  /* 0x0022e00001ee7983 */ /* 0x000ee80000300a00 */
[----:B------:R1:W-:Y:S01]  /*77250*/  LDGSTS.E [R8+-0x3a380], desc[UR60][R20.64], P1 ;  /* 0xc5c8000014087fae */ /* 0x0003e2000892187c */
[----:B----4-:R-:W-:-:S04]  /*77260*/  IMAD.WIDE R26, R6, 0x4, R240 ;  /* 0x00000004061a7825 */ /* 0x010fc800078e02f0 */
[C---:B------:R-:W-:Y:S01]  /*77270*/  IMAD.WIDE R24, R6.reuse, 0x4, R242 ;  /* 0x0000000406187825 */ /* 0x040fe200078e02f2 */
[----:B------:R-:W4:Y:S04]  /*77280*/  LDL.LU.64 R240, [R1+0x22a8] ;  /* 0x0022a80001f07983 */ /* 0x000f280000300a00 */
[----:B------:R-:W-:Y:S04]  /*77290*/  STL.64 [R1+0x9b0], R26 ;  /* 0x0009b01a01007387 */ /* 0x000fe80000100a00 */
[----:B------:R-:W4:Y:S04]  /*772a0*/  LDL.LU.64 R230, [R1+0x2270] ;  /* 0x0022700001e67983 */ /* 0x000f280000300a00 */
[----:B------:R-:W-:Y:S04]  /*772b0*/  LDGSTS.E [R19+-0x39f80], desc[UR60][R26.64], P1 ;  /* 0xc60800001a137fae */ /* 0x000fe8000892187c */
[----:B------:R3:W-:Y:S01]  /*772c0*/  LDGSTS.E [R18+-0x39b80], desc[UR60][R24.64], P1 ;  /* 0xc648000018127fae */ /* 0x0007e2000892187c */
[----:B--2---:R-:W-:-:S03]  /*772d0*/  IMAD.WIDE R22, R6, 0x4, R2 ;  /* 0x0000000406167825 */ /* 0x004fc600078e0202 */
[----:B------:R-:W2:Y:S04]  /*772e0*/  LDL.LU.64 R2, [R1+0x2238] ;  /* 0x0022380001027983 */ /* 0x000ea80000300a00 */
[----:B------:R3:W-:Y:S04]  /*772f0*/  STL.64 [R1+0x9a8], R24 ;  /* 0x0009a81801007387 */ /* 0x0007e80000100a00 */
[----:B------:R-:W-:Y:S04]  /*77300*/  STL.64 [R1+0x9a0], R22 ;  /* 0x0009a01601007387 */ /* 0x000fe80000100a00 */
[----:B------:R-:W-:Y:S01]  /*77310*/  LDGSTS.E [R9+-0x39780], desc[UR60][R22.64], P1 ;  /* 0xc688000016097fae */ /* 0x000fe2000892187c */
[----:B-1----:R-:W-:-:S03]  /*77320*/  IMAD.WIDE R20, R6, 0x4, R236 ;  /* 0x0000000406147825 */ /* 0x002fc600078e02ec */
[----:B------:R-:W2:Y:S04]  /*77330*/  LDL.LU.64 R236, [R1+0x2200] ;  /* 0x0022000001ec7983 */ /* 0x000ea80000300a00 */
[----:B------:R1:W-:Y:S04]  /*77340*/  STL.64 [R1+0x998], R20 ;  /* 0x0009981401007387 */ /* 0x0003e80000100a00 */
[----:B------:R-:W2:Y:S01]  /*77350*/  LDL.LU.64 R232, [R1+0x21c8] ;  /* 0x0021c80001e87983 */ /* 0x000ea20000300a00 */
[----:B---3--:R-:W-:-:S03]  /*77360*/  IMAD.WIDE R24, R6, 0x4, R228 ;  /* 0x0000000406187825 */ /* 0x008fc600078e02e4 */
[----:B------:R-:W3:Y:S04]  /*77370*/  LDL.LU.64 R242, [R1+0x2190] ;  /* 0x0021900001f27983 */ /* 0x000ee80000300a00 */
[----:B------:R-:W3:Y:S04]  /*77380*/  LDL.LU.64 R228, [R1+0x2158] ;  /* 0x0021580001e47983 */ /* 0x000ee80000300a00 */
[----:B------:R1:W-:Y:S04]  /*77390*/  LDGSTS.E [R8+-0x39380], desc[UR60][R20.64], P1 ;  /* 0xc6c8000014087fae */ /* 0x0003e8000892187c */
[----:B------:R-:W-:Y:S04]  /*773a0*/  STL.64 [R1+0x990], R24 ;  /* 0x0009901801007387 */ /* 0x000fe80000100a00 */
[----:B------:R-:W-:Y:S01]  /*773b0*/  LDGSTS.E [R19+-0x38f80], desc[UR60][R24.64], P1 ;  /* 0xc708000018137fae */ /* 0x000fe2000892187c */
[----:B-1----:R-:W-:-:S03]  /*773c0*/  IMAD.WIDE R20, R6, 0x4, R10 ;  /* 0x0000000406147825 */ /* 0x002fc600078e020a */
[----:B------:R-:W3:Y:S01]  /*773d0*/  LDL.LU.64 R10, [R1+0x2120] ;  /* 0x00212000010a7983 */ /* 0x000ee20000300a00 */
[----:B------:R-:W-:-:S04]  /*773e0*/  IMAD.WIDE R22, R6, 0x4, R12 ;  /* 0x0000000406167825 */ /* 0x000fc800078e020c */
[C---:B------:R-:W-:Y:S01]  /*773f0*/  IMAD.WIDE R12, R6.reuse, 0x4, R238 ;  /* 0x00000004060c7825 */ /* 0x040fe200078e02ee */
[----:B------:R4:W-:Y:S04]  /*77400*/  STL.64 [R1+0x988], R22 ;  /* 0x0009881601007387 */ /* 0x0009e80000100a00 */
[----:B------:R4:W-:Y:S04]  /*77410*/  LDGSTS.E [R18+-0x38b80], desc[UR60][R22.64], P1 ;  /* 0xc748000016127fae */ /* 0x0009e8000892187c */
[----:B------:R1:W-:Y:S04]  /*77420*/  STL.64 [R1+0x980], R20 ;  /* 0x0009801401007387 */ /* 0x0003e80000100a00 */
[----:B------:R1:W-:Y:S04]  /*77430*/  LDGSTS.E [R9+-0x38780], desc[UR60][R20.64], P1 ;  /* 0xc788000014097fae */ /* 0x0003e8000892187c */
[----:B------:R2:W-:Y:S04]  /*77440*/  STL.64 [R1+0x978], R12 ;  /* 0x0009780c01007387 */ /* 0x0005e80000100a00 */
[----:B------:R2:W-:Y:S04]  /*77450*/  LDGSTS.E [R8+-0x38380], desc[UR60][R12.64], P1 ;  /* 0xc7c800000c087fae */ /* 0x0005e8000892187c */
[----:B------:R-:W3:Y:S01]  /*77460*/  LDL.LU.64 R238, [R1+0x20e8] ;  /* 0x0020e80001ee7983 */ /* 0x000ee20000300a00 */
[----:B----4-:R-:W-:-:S04]  /*77470*/  IMAD.WIDE R22, R6, 0x4, R240 ;  /* 0x0000000406167825 */ /* 0x010fc800078e02f0 */
[C---:B-1----:R-:W-:Y:S01]  /*77480*/  IMAD.WIDE R20, R6.reuse, 0x4, R230 ;  /* 0x0000000406147825 */ /* 0x042fe200078e02e6 */
[----:B------:R-:W4:Y:S04]  /*77490*/  LDL.LU.64 R240, [R1+0x20b0] ;  /* 0x0020b00001f07983 */ /* 0x000f280000300a00 */
[----:B------:R-:W-:Y:S04]  /*774a0*/  STL.64 [R1+0x970], R22 ;  /* 0x0009701601007387 */ /* 0x000fe80000100a00 */
[----:B------:R3:W-:Y:S04]  /*774b0*/  LDGSTS.E [R19+-0x1ff80], desc[UR60][R22.64], P1 ;  /* 0xe008000016137fae */ /* 0x0007e8000892187c */
[----:B------:R-:W-:Y:S04]  /*774c0*/  STL.64 [R1+0x968], R20 ;  /* 0x0009681401007387 */ /* 0x000fe80000100a00 */
[----:B------:R-:W-:Y:S01]  /*774d0*/  LDGSTS.E [R18+-0x1fb80], desc[UR60][R20.64], P1 ;  /* 0xe048000014127fae */ /* 0x000fe2000892187c */
[----:B--2---:R-:W-:-:S05]  /*774e0*/  IMAD.WIDE R2, R6, 0x4, R2 ;  /* 0x0000000406027825 */ /* 0x004fca00078e0202 */
[----:B------:R1:W-:Y:S04]  /*774f0*/  STL.64 [R1+0x960], R2 ;  /* 0x0009600201007387 */ /* 0x0003e80000100a00 */
[----:B------:R-:W-:Y:S01]  /*77500*/  LDGSTS.E [R9+-0x1f780], desc[UR60][R2.64], P1 ;  /* 0xe088000002097fae */ /* 0x000fe2000892187c */
[----:B------:R-:W-:-:S03]  /*77510*/  IMAD.WIDE R12, R6, 0x4, R236 ;  /* 0x00000004060c7825 */ /* 0x000fc600078e02ec */
[----:B------:R-:W2:Y:S04]  /*77520*/  LDL.LU.64 R236, [R1+0x2078] ;  /* 0x0020780001ec7983 */ /* 0x000ea80000300a00 */
[----:B------:R3:W-:Y:S04]  /*77530*/  STL.64 [R1+0x958], R12 ;  /* 0x0009580c01007387 */ /* 0x0007e80000100a00 */
[----:B------:R3:W-:Y:S01]  /*77540*/  LDGSTS.E [R8+-0x1f380], desc[UR60][R12.64], P1 ;  /* 0xe0c800000c087fae */ /* 0x0007e2000892187c */
[----:B------:R-:W-:-:S03]  /*77550*/  IMAD.WIDE R24, R6, 0x4, R232 ;  /* 0x0000000406187825 */ /* 0x000fc600078e02e8 */
[----:B-1----:R-:W2:Y:S01]  /*77560*/  LDL.LU.64 R2, [R1+0x2040] ;  /* 0x0020400001027983 */ /* 0x002ea20000300a00 */
[----:B---3--:R-:W-:-:S03]  /*77570*/  IMAD.WIDE R22, R6, 0x4, R228 ;  /* 0x0000000406167825 */ /* 0x008fc600078e02e4 */
[----:B------:R-:W-:Y:S04]  /*77580*/  STL.64 [R1+0x950], R24 ;  /* 0x0009501801007387 */ /* 0x000fe80000100a00 */
[----:B------:R1:W-:Y:S01]  /*77590*/  LDGSTS.E [R19+-0x1ef80], desc[UR60][R24.64], P1 ;  /* 0xe108000018137fae */ /* 0x0003e2000892187c */
[----:B------:R-:W-:-:S05]  /*775a0*/  IMAD.WIDE R12, R6, 0x4, R242 ;  /* 0x00000004060c7825 */ /* 0x000fca00078e02f2 */
[----:B------:R3:W-:Y:S04]  /*775b0*/  STL.64 [R1+0x948], R12 ;  /* 0x0009480c01007387 */ /* 0x0007e80000100a00 */
[----:B------:R-:W-:Y:S04]  /*775c0*/  LDGSTS.E [R18+-0x1eb80], desc[UR60][R12.64], P1 ;  /* 0xe14800000c127fae */ /* 0x000fe8000892187c */
[----:B------:R4:W-:Y:S01]  /*775d0*/  LDGSTS.E [R9+-0x1e780], desc[UR60][R22.64], P1 ;  /* 0xe188000016097fae */ /* 0x0009e2000892187c */
[----:B------:R-:W-:-:S03]  /*775e0*/  IMAD.WIDE R20, R6, 0x4, R10 ;  /* 0x0000000406147825 */ /* 0x000fc600078e020a */
[----:B------:R-:W2:Y:S04]  /*775f0*/  LDL.LU.64 R10, [R1+0x2008] ;  /* 0x00200800010a7983 */ /* 0x000ea80000300a00 */
[----:B------:R4:W-:Y:S04]  /*77600*/  STL.64 [R1+0x940], R22 ;  /* 0x0009401601007387 */ /* 0x0009e80000100a00 */
[----:B------:R-:W2:Y:S04]  /*77610*/  LDL.LU.64 R226, [R1+0x1fd0] ;  /* 0x001fd00001e27983 */ /* 0x000ea80000300a00 */
[----:B------:R-:W2:Y:S04]  /*77620*/  LDL.LU.64 R234, [R1+0x1f98] ;  /* 0x001f980001ea7983 */ /* 0x000ea80000300a00 */
[----:B------:R2:W-:Y:S04]  /*77630*/  STL.64 [R1+0x938], R20 ;  /* 0x0009381401007387 */ /* 0x0005e80000100a00 */
[----:B---3--:R-:W3:Y:S04]  /*77640*/  LDL.LU.64 R12, [R1+0x1f60] ;  /* 0x001f6000010c7983 */ /* 0x008ee80000300a00 */
[----:B------:R-:W3:Y:S04]  /*77650*/  LDL.LU.64 R230, [R1+0x1f28] ;  /* 0x001f280001e67983 */ /* 0x000ee80000300a00 */
[----:B------:R2:W-:Y:S04]  /*77660*/  LDGSTS.E [R8+-0x1e380], desc[UR60][R20.64], P1 ;  /* 0xe1c8000014087fae */ /* 0x0005e8000892187c */
[----:B------:R-:W3:Y:S01]  /*77670*/  LDL.LU.64 R232, [R1+0x1ef0] ;  /* 0x001ef00001e87983 */ /* 0x000ee20000300a00 */
[----:B-1----:R-:W-:-:S05]  /*77680*/  IMAD.WIDE R24, R6, 0x4, R238 ;  /* 0x0000000406187825 */ /* 0x002fca00078e02ee */
[----:B------:R-:W-:Y:S04]  /*77690*/  STL.64 [R1+0x930], R24 ;  /* 0x0009301801007387 */ /* 0x000fe80000100a00 */
[----:B------:R-:W3:Y:S04]  /*776a0*/  LDL.LU.64 R242, [R1+0x1eb8] ;  /* 0x001eb80001f27983 */ /* 0x000ee80000300a00 */
[----:B------:R-:W-:Y:S01]  /*776b0*/  LDGSTS.E [R19+-0x1df80], desc[UR60][R24.64], P1 ;  /* 0xe208000018137fae */ /* 0x000fe2000892187c */
[----:B----4-:R-:W-:-:S05]  /*776c0*/  IMAD.WIDE R22, R6, 0x4, R240 ;  /* 0x0000000406167825 */ /* 0x010fca00078e02f0 */
[----:B------:R-:W-:Y:S04]  /*776d0*/  STL.64 [R1+0x928], R22 ;  /* 0x0009281601007387 */ /* 0x000fe80000100a00 */
[----:B------:R-:W4:Y:S04]  /*776e0*/  LDL.LU.64 R228, [R1+0x7b0] ;  /* 0x0007b00001e47983 */ /* 0x000f280000300a00 */
[----:B------:R1:W-:Y:S01]  /*776f0*/  LDGSTS.E [R18+-0x1db80], desc[UR60][R22.64], P1 ;  /* 0xe248000016127fae */ /* 0x0003e2000892187c */
[----:B--2---:R-:W-:-:S04]  /*77700*/  IMAD.WIDE R20, R6, 0x4, R236 ;  /* 0x0000000406147825 */ /* 0x004fc800078e02ec */
[C---:B------:R-:W-:Y:S01]  /*77710*/  IMAD.WIDE R2, R6.reuse, 0x4, R2 ;  /* 0x0000000406027825 */ /* 0x040fe200078e0202 */
[----:B------:R-:W-:Y:S04]  /*77720*/  STL.64 [R1+0x920], R20 ;  /* 0x0009201401007387 */ /* 0x000fe80000100a00 */
[----:B------:R2:W-:Y:S04]  /*77730*/  LDGSTS.E [R9+-0x1d780], desc[UR60][R20.64], P1 ;  /* 0xe288000014097fae */ /* 0x0005e8000892187c */
[----:B------:R1:W-:Y:S04]  /*77740*/  STL.64 [R1+0x918], R2 ;  /* 0x0009180201007387 */ /* 0x0003e80000100a00 */
[----:B------:R-:W4:Y:S04]  /*77750*/  LDL.LU.64 R238, [R1+0x780] ;  /* 0x0007800001ee7983 */ /* 0x000f280000300a00 */
[----:B------:R-:W4:Y:S04]  /*77760*/  LDL.LU.64 R240, [R1+0x750] ;  /* 0x0007500001f07983 */ /* 0x000f280000300a00 */
[----:B------:R-:W-:Y:S04]  /*77770*/  LDGSTS.E [R8+-0x1d380], desc[UR60][R2.64], P1 ;  /* 0xe2c8000002087fae */ /* 0x000fe8000892187c */
[----:B------:R-:W4:Y:S04]  /*77780*/  LDL.LU.64 R236, [R1+0x720] ;  /* 0x0007200001ec7983 */ /* 0x000f280000300a00 */
[----:B-1----:R-:W4:Y:S01]  /*77790*/  LDL.LU.64 R2, [R1+0x6f0] ;  /* 0x0006f00001027983 */ /* 0x002f220000300a00 */
[----:B------:R-:W-:-:S04]  /*777a0*/  IMAD.WIDE R10, R6, 0x4, R10 ;  /* 0x00000004060a7825 */ /* 0x000fc800078e020a */
[----:B------:R-:W-:-:S04]  /*777b0*/  IMAD.WIDE R22, R6, 0x4, R226 ;  /* 0x0000000406167825 */ /* 0x000fc800078e02e2 */
[C---:B--2---:R-:W-:Y:S01]  /*777c0*/  IMAD.WIDE R20, R6.reuse, 0x4, R234 ;  /* 0x0000000406147825 */ /* 0x044fe200078e02ea */
[----:B------:R1:W-:Y:S04]  /*777d0*/  STL.64 [R1+0x910], R10 ;  /* 0x0009100a01007387 */ /* 0x0003e80000100a00 */
[----:B------:R2:W-:Y:S04]  /*777e0*/  STL.64 [R1+0x908], R22 ;  /* 0x0009081601007387 */ /* 0x0005e80000100a00 */
[----:B------:R-:W-:Y:S04]  /*777f0*/  LDGSTS.E [R19+-0x1cf80], desc[UR60][R10.64], P1 ;  /* 0xe30800000a137fae */ /* 0x000fe8000892187c */
[----:B------:R2:W-:Y:S01]  /*77800*/  STL.64 [R1+0x900], R20 ;  /* 0x0009001401007387 */ /* 0x0005e20000100a00 */
[----:B---3--:R-:W-:-:S03]  /*77810*/  IMAD.WIDE R12, R6, 0x4, R12 ;  /* 0x00000004060c7825 */ /* 0x008fc600078e020c */
[----:B------:R2:W-:Y:S01]  /*77820*/  LDGSTS.E [R18+-0x1cb80], desc[UR60][R22.64], P1 ;  /* 0xe348000016127fae */ /* 0x0005e2000892187c */
[----:B------:R-:W-:-:S03]  /*77830*/  IMAD.WIDE R24, R6, 0x4, R230 ;  /* 0x0000000406187825 */ /* 0x000fc600078e02e6 */
[----:B------:R3:W-:Y:S04]  /*77840*/  LDGSTS.E [R9+-0x1c780], desc[UR60][R20.64], P1 ;  /* 0xe388000014097fae */ /* 0x0007e8000892187c */
[----:B------:R4:W-:Y:S04]  /*77850*/  LDGSTS.E [R8+-0x1c380], desc[UR60][R12.64], P1 ;  /* 0xe3c800000c087fae */ /* 0x0009e8000892187c */
[----:B------:R-:W-:Y:S04]  /*77860*/  LDGSTS.E [R19+-0x1bf80], desc[UR60][R24.64], P1 ;  /* 0xe408000018137fae */ /* 0x000fe8000892187c */
[----:B-1----:R-:W4:Y:S04]  /*77870*/  LDL.LU.64 R10, [R1+0x6c0] ;  /* 0x0006c000010a7983 */ /* 0x002f280000300a00 */
[----:B------:R4:W-:Y:S01]  /*77880*/  STL.64 [R1+0x8f8], R12 ;  /* 0x0008f80c01007387 */ /* 0x0009e20000100a00 */
[----:B--2---:R-:W-:-:S04]  /*77890*/  IMAD.WIDE R22, R6, 0x4, R232 ;  /* 0x0000000406167825 */ /* 0x004fc800078e02e8 */
[C---:B---3--:R-:W-:Y:S01]  /*778a0*/  IMAD.WIDE R20, R6.reuse, 0x4, R242 ;  /* 0x0000000406147825 */ /* 0x048fe200078e02f2 */
[----:B------:R-:W-:Y:S04]  /*778b0*/  STL.64 [R1+0x8f0], R24 ;  /* 0x0008f01801007387 */ /* 0x000fe80000100a00 */
[----:B------:R1:W-:Y:S04]  /*778c0*/  STL.64 [R1+0x8e8], R22 ;  /* 0x0008e81601007387 */ /* 0x0003e80000100a00 */
[----:B------:R1:W-:Y:S04]  /*778d0*/  LDGSTS.E [R18+-0x1bb80], desc[UR60][R22.64], P1 ;  /* 0xe448000016127fae */ /* 0x0003e8000892187c */
[----:B------:R2:W-:Y:S04]  /*778e0*/  STL.64 [R1+0x8e0], R20 ;  /* 0x0008e01401007387 */ /* 0x0005e80000100a00 */
[----:B------:R2:W-:Y:S01]  /*778f0*/  LDGSTS.E [R9+-0x1b780], desc[UR60][R20.64], P1 ;  /* 0xe488000014097fae */ /* 0x0005e2000892187c */
[----:B----4-:R-:W-:-:S05]  /*77900*/  IMAD.WIDE R12, R6, 0x4, R228 ;  /* 0x00000004060c7825 */ /* 0x010fca00078e02e4 */
[----:B------:R3:W-:Y:S04]  /*77910*/  STL.64 [R1+0x8d8], R12 ;  /* 0x0008d80c01007387 */ /* 0x0007e80000100a00 */
[----:B------:R3:W-:Y:S01]  /*77920*/  LDGSTS.E [R8+-0x1b380], desc[UR60][R12.64], P1 ;  /* 0xe4c800000c087fae */ /* 0x0007e2000892187c */
[----:B-1----:R-:W-:-:S04]  /*77930*/  IMAD.WIDE R22, R6, 0x4, R238 ;  /* 0x0000000406167825 */ /* 0x002fc800078e02ee */
[----:B--2---:R-:W-:-:S04]  /*77940*/  IMAD.WIDE R20, R6, 0x4, R240 ;  /* 0x0000000406147825 */ /* 0x004fc800078e02f0 */
[C---:B---3--:R-:W-:Y:S01]  /*77950*/  IMAD.WIDE R12, R6.reuse, 0x4, R236 ;  /* 0x00000004060c7825 */ /* 0x048fe200078e02ec */
[----:B------:R-:W-:Y:S04]  /*77960*/  STL.64 [R1+0x8d0], R22 ;  /* 0x0008d01601007387 */ /* 0x000fe80000100a00 */
[----:B------:R1:W-:Y:S04]  /*77970*/  STL.64 [R1+0x8c8], R20 ;  /* 0x0008c81401007387 */ /* 0x0003e80000100a00 */
[----:B------:R-:W-:Y:S04]  /*77980*/  LDGSTS.E [R19+-0x1af80], desc[UR60][R22.64], P1 ;  /* 0xe508000016137fae */ /* 0x000fe8000892187c */
[----:B------:R2:W-:Y:S04]  /*77990*/  STL.64 [R1+0x8c0], R12 ;  /* 0x0008c00c01007387 */ /* 0x0005e80000100a00 */
[----:B------:R1:W-:Y:S04]  /*779a0*/  LDGSTS.E [R18+-0x1ab80], desc[UR60][R20.64], P1 ;  /* 0xe548000014127fae */ /* 0x0003e8000892187c */
[----:B------:R2:W-:Y:S01]  /*779b0*/  LDGSTS.E [R9+-0x1a780], desc[UR60][R12.64], P1 ;  /* 0xe58800000c097fae */ /* 0x0005e2000892187c */
[----:B------:R-:W-:-:S05]  /*779c0*/  IMAD.WIDE R2, R6, 0x4, R2 ;  /* 0x0000000406027825 */ /* 0x000fca00078e0202 */
[----:B------:R3:W-:Y:S04]  /*779d0*/  STL.64 [R1+0x8b8], R2 ;  /* 0x0008b80201007387 */ /* 0x0007e80000100a00 */
[----:B------:R-:W-:Y:S04]  /*779e0*/  LDGSTS.E [R8+-0x1a380], desc[UR60][R2.64], P1 ;  /* 0xe5c8000002087fae */ /* 0x000fe8000892187c */
[----:B------:R-:W4:Y:S01]  /*779f0*/  LDL.LU.64 R242, [R1+0x29a0] ;  /* 0x0029a00001f27983 */ /* 0x000f220000300a00 */
[----:B-1----:R-:W-:-:S04]  /*77a00*/  IMAD.WIDE R20, R6, 0x4, R206 ;  /* 0x0000000406147825 */ /* 0x002fc800078e02ce */
[C---:B--2---:R-:W-:Y:S01]  /*77a10*/  IMAD.WIDE R12, R6.reuse, 0x4, R208 ;  /* 0x00000004060c7825 */ /* 0x044fe200078e02d0 */
[----:B---3--:R-:W2:Y:S04]  /*77a20*/  LDL.LU.64 R2, [R1+0x2968] ;  /* 0x0029680001027983 */ /* 0x008ea80000300a00 */
[----:B------:R-:W3:Y:S01]  /*77a30*/  LDL.LU.64 R238, [R1+0x2930] ;  /* 0x0029300001ee7983 */ /* 0x000ee20000300a00 */
[----:B------:R-:W-:-:S04]  /*77a40*/  IMAD.WIDE R22, R6, 0x4, R10 ;  /* 0x0000000406167825 */ /* 0x000fc800078e020a */
[C---:B------:R-:W-:Y:S01]  /*77a50*/  IMAD.WIDE R10, R6.reuse, 0x4, R210 ;  /* 0x00000004060a7825 */ /* 0x040fe200078e02d2 */
[----:B------:R-:W-:Y:S04]  /*77a60*/  STL.64 [R1+0x8b0], R22 ;  /* 0x0008b01601007387 */ /* 0x000fe80000100a00 */
[----:B------:R-:W-:Y:S04]  /*77a70*/  STL.64 [R1+0x8a0], R20 ;  /* 0x0008a01401007387 */ /* 0x000fe80000100a00 */
[----:B------:R-:W-:Y:S04]  /*77a80*/  STL.64 [R1+0x898], R12 ;  /* 0x0008980c01007387 */ /* 0x000fe80000100a00 */
[----:B------:R-:W3:Y:S04]  /*77a90*/  LDL.LU.64 R240, [R1+0x28f8] ;  /* 0x0028f80001f07983 */ /* 0x000ee80000300a00 */
[----:B------:R1:W-:Y:S04]  /*77aa0*/  LDGSTS.E [R19+-0x19f80], desc[UR60][R22.64], P1 ;  /* 0xe608000016137fae */ /* 0x0003e8000892187c */
[----:B------:R-:W-:Y:S04]  /*77ab0*/  LDGSTS.E [R18+-0x19b80], desc[UR60][R20.64], P1 ;  /* 0xe648000014127fae */ /* 0x000fe8000892187c */
[----:B------:R1:W-:Y:S04]  /*77ac0*/  LDGSTS.E [R9+-0x19780], desc[UR60][R12.64], P1 ;  /* 0xe68800000c097fae */ /* 0x0003e8000892187c */
[----:B------:R1:W-:Y:S04]  /*77ad0*/  STL.64 [R1+0x890], R10 ;  /* 0x0008900a01007387 */ /* 0x0003e80000100a00 */
[----:B------:R1:W-:Y:S04]  /*77ae0*/  LDGSTS.E [R8+-0x19380], desc[UR60][R10.64], P1 ;  /* 0xe6c800000a087fae */ /* 0x0003e8000892187c */
[----:B-1----:R-:W3:Y:S04]  /*77af0*/  LDL.LU.64 R10, [R1+0x28c0] ;  /* 0x0028c000010a7983 */ /* 0x002ee80000300a00 */
[----:B------:R-:W3:Y:S04]  /*77b00*/  LDL.LU.64 R236, [R1+0x2888] ;  /* 0x0028880001ec7983 */ /* 0x000ee80000300a00 */
[----:B------:R-:W3:Y:S01]  /*77b10*/  LDL.LU.64 R228, [R1+0x2850] ;  /* 0x0028500001e47983 */ /* 0x000ee20000300a00 */
[----:B------:R-:W-:-:S04]  /*77b20*/  IMAD.WIDE R24, R6, 0x4, R212 ;  /* 0x0000000406187825 */ /* 0x000fc800078e02d4 */
[----:B------:R-:W-:-:S04]  /*77b30*/  IMAD.WIDE R22, R6, 0x4, R214 ;  /* 0x0000000406167825 */ /* 0x000fc800078e02d6 */
[----:B------:R-:W-:-:S04]  /*77b40*/  IMAD.WIDE R12, R6, 0x4, R216 ;  /* 0x00000004060c7825 */ /* 0x000fc800078e02d8 */
[C---:B------:R-:W-:Y:S01]  /*77b50*/  VIADD R21, R245.reuse, 0x300000 ;  /* 0x00300000f5157836 */ /* 0x040fe20000000000 */
[----:B------:R2:W-:Y:S04]  /*77b60*/  STL.64 [R1+0x888], R24 ;  /* 0x0008881801007387 */ /* 0x0005e80000100a00 */
[----:B------:R3:W-:Y:S04]  /*77b70*/  STL.64 [R1+0x880], R22 ;  /* 0x0008801601007387 */ /* 0x0007e80000100a00 */
[----:B------:R1:W-:Y:S04]  /*77b80*/  STL.64 [R1+0x878], R12 ;  /* 0x0008780c01007387 */ /* 0x0003e80000100a00 */
[----:B------:R-:W3:Y:S04]  /*77b90*/  LDL.LU.64 R232, [R1+0x2818] ;  /* 0x0028180001e87983 */ /* 0x000ee80000300a00 */
[----:B------:R1:W-:Y:S01]  /*77ba0*/  LDGSTS.E [R21+-0x18f80], desc[UR60][R24.64], P1 ;  /* 0xe708000018157fae */ /* 0x0003e2000892187c */
[----:B------:R-:W-:-:S05]  /*77bb0*/  IADD3 R20, R245, 0x300000, RZ ;  /* 0x00300000f5147810 */ /* 0x000fca0007ffe0ff */
[----:B------:R3:W-:Y:S01]  /*77bc0*/  LDGSTS.E [R20+-0x18b80], desc[UR60][R22.64], P1 ;  /* 0xe748000016147fae */ /* 0x0007e2000892187c */
[----:B------:R-:W-:-:S03]  /*77bd0*/  IMAD.WIDE R8, R6, 0x4, R218 ;  /* 0x0000000406087825 */ /* 0x000fc600078e02da */
[----:B------:R3:W-:Y:S01]  /*77be0*/  LDGSTS.E [R19+-0x18780], desc[UR60][R12.64], P1 ;  /* 0xe78800000c137fae */ /* 0x0007e2000892187c */
[----:B-1----:R-:W-:-:S03]  /*77bf0*/  VIADD R21, R246, 0x300000 ;  /* 0x00300000f6157836 */ /* 0x002fc60000000000 */
[----:B------:R-:W-:Y:S01]  /*77c00*/  LDGSTS.E [R18+-0x18380], desc[UR60][R8.64], P1 ;  /* 0xe7c8000008127fae */ /* 0x000fe2000892187c */
[----:B----4-:R-:W-:-:S03]  /*77c10*/  IMAD.WIDE R26, R6, 0x4, R242 ;  /* 0x00000004061a7825 */ /* 0x010fc600078e02f2 */
[----:B------:R-:W4:Y:S04]  /*77c20*/  LDL.LU.64 R242, [R1+0x27e0] ;  /* 0x0027e00001f27983 */ /* 0x000f280000300a00 */
[----:B------:R1:W-:Y:S01]  /*77c30*/  LDGSTS.E [R21+-0x3ff00], desc[UR60][R26.64], P1 ;  /* 0xc01000001a157fae */ /* 0x0003e2000892187c */
[----:B--2---:R-:W-:-:S03]  /*77c40*/  IMAD.WIDE R24, R6, 0x4, R2 ;  /* 0x0000000406187825 */ /* 0x004fc600078e0202 */
[----:B------:R-:W2:Y:S04]  /*77c50*/  LDL.LU.64 R2, [R1+0x27a8] ;  /* 0x0027a80001027983 */ /* 0x000ea80000300a00 */
[----:B------:R1:W-:Y:S01]  /*77c60*/  STL.64 [R1+0x870], R26 ;  /* 0x0008701a01007387 */ /* 0x0003e20000100a00 */
[----:B---3--:R-:W-:-:S03]  /*77c70*/  IMAD.WIDE R22, R6, 0x4, R238 ;  /* 0x0000000406167825 */ /* 0x008fc600078e02ee */
[----:B------:R-:W3:Y:S04]  /*77c80*/  LDL.LU.64 R238, [R1+0x2770] ;  /* 0x0027700001ee7983 */ /* 0x000ee80000300a00 */
[----:B------:R1:W-:Y:S01]  /*77c90*/  STL.64 [R1+0x840], R24 ;  /* 0x0008401801007387 */ /* 0x0003e20000100a00 */
[----:B------:R-:W-:-:S03]  /*77ca0*/  IMAD.WIDE R12, R6, 0x4, R240 ;  /* 0x00000004060c7825 */ /* 0x000fc600078e02f0 */
[----:B------:R1:W-:Y:S04]  /*77cb0*/  STL.64 [R1+0x810], R22 ;  /* 0x0008101601007387 */ /* 0x0003e80000100a00 */
[----:B------:R-:W3:Y:S04]  /*77cc0*/  LDL.LU.64 R240, [R1+0x2738] ;  /* 0x0027380001f07983 */ /* 0x000ee80000300a00 */
[----:B------:R1:W-:Y:S02]  /*77cd0*/  STL.64 [R1+0x7e0], R12 ;  /* 0x0007e00c01007387 */ /* 0x0003e40000100a00 */
[----:B-1----:R-:W-:-:S02]  /*77ce0*/  IMAD.WIDE R26, R6, 0x4, R10 ;  /* 0x00000004061a7825 */ /* 0x002fc400078e020a */
[----:B------:R-:W3:Y:S01]  /*77cf0*/  LDL.LU.64 R10, [R1+0x2700] ;  /* 0x00270000010a7983 */ /* 0x000ee20000300a00 */
[C---:B------:R-:W-:Y:S01]  /*77d00*/  IADD3 R20, R246.reuse, 0x300000, RZ ;  /* 0x00300000f6147810 */ /* 0x040fe20007ffe0ff */
[----:B------:R-:W-:-:S04]  /*77d10*/  VIADD R19, R246, 0x300000 ;  /* 0x00300000f6137836 */ /* 0x000fc80000000000 */
[----:B------:R1:W-:Y:S04]  /*77d20*/  LDGSTS.E [R20+-0x3fb00], desc[UR60][R24.64], P1 ;  /* 0xc050000018147fae */ /* 0x0003e8000892187c */
[----:B------:R1:W-:Y:S01]  /*77d30*/  LDGSTS.E [R19+-0x3f700], desc[UR60][R22.64], P1 ;  /* 0xc090000016137fae */ /* 0x0003e2000892187c */
[----:B------:R-:W-:-:S05]  /*77d40*/  IADD3 R18, R246, 0x300000, RZ ;  /* 0x00300000f6127810 */ /* 0x000fca0007ffe0ff */
[----:B------:R1:W-:Y:S04]  /*77d50*/  LDGSTS.E [R18+-0x3f300], desc[UR60][R12.64], P1 ;  /* 0xc0d000000c127fae */ /* 0x0003e8000892187c */
[----:B------:R4:W-:Y:S01]  /*77d60*/  LDGSTS.E [R21+-0x3ef00], desc[UR60][R26.64], P1 ;  /* 0xc11000001a157fae */ /* 0x0009e2000892187c */
[----:B-1----:R-:W-:-:S04]  /*77d70*/  IMAD.WIDE R24, R6, 0x4, R236 ;  /* 0x0000000406187825 */ /* 0x002fc800078e02ec */
[C---:B------:R-:W-:Y:S01]  /*77d80*/  IMAD.WIDE R22, R6.reuse, 0x4, R228 ;  /* 0x0000000406167825 */ /* 0x040fe200078e02e4 */
[----:B------:R-:W3:Y:S04]  /*77d90*/  LDL.LU.64 R236, [R1+0x26c8] ;  /* 0x0026c80001ec7983 */ /* 0x000ee80000300a00 */
[----:B------:R4:W-:Y:S04]  /*77da0*/  STL.64 [R1+0x7b0], R26 ;  /* 0x0007b01a01007387 */ /* 0x0009e80000100a00 */
[----:B------:R-:W3:Y:S04]  /*77db0*/  LDL.LU.64 R228, [R1+0x2690] ;  /* 0x0026900001e47983 */ /* 0x000ee80000300a00 */
[----:B------:R2:W-:Y:S01]  /*77dc0*/  STL.64 [R1+0x780], R24 ;  /* 0x0007801801007387 */ /* 0x0005e20000100a00 */
[----:B------:R-:W-:-:S03]  /*77dd0*/  IMAD.WIDE R12, R6, 0x4, R232 ;  /* 0x00000004060c7825 */ /* 0x000fc600078e02e8 */
[----:B------:R3:W-:Y:S04]  /*77de0*/  STL.64 [R1+0x750], R22 ;  /* 0x0007501601007387 */ /* 0x0007e80000100a00 */
[----:B------:R-:W3:Y:S04]  /*77df0*/  LDL.LU.64 R232, [R1+0x2658] ;  /* 0x0026580001e87983 */ /* 0x000ee80000300a00 */
[----:B------:R2:W-:Y:S04]  /*77e00*/  LDGSTS.E [R20+-0x3eb00], desc[UR60][R24.64], P1 ;  /* 0xc150000018147fae */ /* 0x0005e8000892187c */
[----:B------:R1:W-:Y:S04]  /*77e10*/  STL.64 [R1+0x720], R12 ;  /* 0x0007200c01007387 */ /* 0x0003e80000100a00 */
[----:B------:R3:W-:Y:S04]  /*77e20*/  LDGSTS.E [R19+-0x3e700], desc[UR60][R22.64], P1 ;  /* 0xc190000016137fae */ /* 0x0007e8000892187c */
[----:B------:R1:W-:Y:S01]  /*77e30*/  LDGSTS.E [R18+-0x3e300], desc[UR60][R12.64], P1 ;  /* 0xc1d000000c127fae */ /* 0x0003e2000892187c */
[----:B----4-:R-:W-:-:S03]  /*77e40*/  IMAD.WIDE R26, R6, 0x4, R242 ;  /* 0x00000004061a7825 */ /* 0x010fc600078e02f2 */
[----:B------:R-:W4:Y:S04]  /*77e50*/  LDL.LU.64 R242, [R1+0x2620] ;  /* 0x0026200001f27983 */ /* 0x000f280000300a00 */
[----:B------:R1:W-:Y:S01]  /*77e60*/  LDGSTS.E [R21+-0x3df00], desc[UR60][R26.64], P1 ;  /* 0xc21000001a157fae */ /* 0x0003e2000892187c */
[----:B--2---:R-:W-:-:S03]  /*77e70*/  IMAD.WIDE R24, R6, 0x4, R2 ;  /* 0x0000000406187825 */ /* 0x004fc600078e0202 */
[----:B------:R-:W2:Y:S04]  /*77e80*/  LDL.LU.64 R2, [R1+0x25e8] ;  /* 0x0025e80001027983 */ /* 0x000ea80000300a00 */
[----:B------:R1:W-:Y:S01]  /*77e90*/  STL.64 [R1+0x6f0], R26 ;  /* 0x0006f01a01007387 */ /* 0x0003e20000100a00 */
[----:B---3--:R-:W-:-:S03]  /*77ea0*/  IMAD.WIDE R22, R6, 0x4, R238 ;  /* 0x0000000406167825 */ /* 0x008fc600078e02ee */
[----:B------:R3:W-:Y:S04]  /*77eb0*/  LDGSTS.E [R20+-0x3db00], desc[UR60][R24.64], P1 ;  /* 0xc250000018147fae */ /* 0x0007e8000892187c */
[----:B------:R-:W2:Y:S04]  /*77ec0*/  LDL.LU.64 R238, [R1+0x25b0] ;  /* 0x0025b00001ee7983 */ /* 0x000ea80000300a00 */
[----:B------:R3:W-:Y:S01]  /*77ed0*/  STL.64 [R1+0x6c0], R24 ;  /* 0x0006c01801007387 */ /* 0x0007e20000100a00 */
[----:B-1----:R-:W-:-:S03]  /*77ee0*/  IMAD.WIDE R12, R6, 0x4, R240 ;  /* 0x00000004060c7825 */ /* 0x002fc600078e02f0 */
[----:B------:R1:W-:Y:S04]  /*77ef0*/  STL.64 [R1+0x690], R22 ;  /* 0x0006901601007387 */ /* 0x0003e80000100a00 */
[----:B------:R-:W2:Y:S04]  /*77f00*/  LDL.LU.64 R240, [R1+0x2578] ;  /* 0x0025780001f07983 */ /* 0x000ea80000300a00 */
[----:B------:R1:W-:Y:S04]  /*77f10*/  STL.64 [R1+0x660], R12 ;  /* 0x0006600c01007387 */ /* 0x0003e80000100a00 */
[----:B------:R1:W-:Y:S04]  /*77f20*/  LDGSTS.E [R19+-0x3d700], desc[UR60][R22.64], P1 ;  /* 0xc290000016137fae */ /* 0x0003e8000892187c */
[----:B------:R1:W-:Y:S01]  /*77f30*/  LDGSTS.E [R18+-0x3d300], desc[UR60][R12.64], P1 ;  /* 0xc2d000000c127fae */ /* 0x0003e2000892187c */
[----:B------:R-:W-:-:S03]  /*77f40*/  IMAD.WIDE R26, R6, 0x4, R10 ;  /* 0x00000004061a7825 */ /* 0x000fc600078e020a */
[----:B------:R-:W2:Y:S04]  /*77f50*/  LDL.LU.64 R10, [R1+0x2540] ;  /* 0x00254000010a7983 */ /* 0x000ea80000300a00 */
[----:B------:R4:W-:Y:S01]  /*77f60*/  LDGSTS.E [R21+-0x3cf00], desc[UR60][R26.64], P1 ;  /* 0xc31000001a157fae */ /* 0x0009e2000892187c */
[----:B---3--:R-:W-:-:S04]  /*77f70*/  IMAD.WIDE R24, R6, 0x4, R236 ;  /* 0x0000000406187825 */ /* 0x008fc800078e02ec */
[C---:B-1----:R-:W-:Y:S01]  /*77f80*/  IMAD.WIDE R22, R6.reuse, 0x4, R228 ;  /* 0x0000000406167825 */ /* 0x042fe200078e02e4 */
        /* <DEDUP_REMOVED lines=16> */
[----:B------:R1:W-:Y:S02]  /*78090*/  STL.64 [R1+0x570], R26 ;  /* 0x0005701a01007387 */ /* 0x0003e40000100a00 */
[C---:B-1----:R-:W-:Y:S02]  /*780a0*/  IMAD.WIDE R22, R6.reuse, 0x4, R238 ;  /* 0x0000000406167825 */ /* 0x042fe400078e02ee */
[----:B------:R3:W-:Y:S04]  /*780b0*/  LDGSTS.E [R20+-0x3bb00], desc[UR60][R24.64], P1 ;  /* 0xc450000018147fae */ /* 0x0007e8000892187c */
[----:B------:R-:W2:Y:S04]  /*780c0*/  LDL.LU.64 R238, [R1+0x23f0] ;  /* 0x0023f00001ee7983 */ /* 0x000ea80000300a00 */
[----:B------:R3:W-:Y:S01]  /*780d0*/  STL.64 [R1+0x540], R24 ;  /* 0x0005401801007387 */ /* 0x0007e20000100a00 */
[----:B------:R-:W-:-:S03]  /*780e0*/  IMAD.WIDE R12, R6, 0x4, R240 ;  /* 0x00000004060c7825 */ /* 0x000fc600078e02f0 */
        /* <DEDUP_REMOVED lines=77> */
[----:B------:R2:W-:Y:S04]  /*785c0*/  STL.64 [R1+0x180], R24 ;  /* 0x0001801801007387 */ /* 0x0005e80000100a00 */
[----:B------:R1:W-:Y:S04]  /*785d0*/  STL.64 [R1+0x150], R22 ;  /* 0x0001501601007387 */ /* 0x0003e80000100a00 */
[----:B------:R-:W3:Y:S01]  /*785e0*/  LDL.LU.64 R230, [R1+0x1f58] ;  /* 0x001f580001e67983 */ /* 0x000ee20000300a00 */
[----:B------:R-:W-:-:S03]  /*785f0*/  IMAD.WIDE R12, R6, 0x4, R232 ;  /* 0x00000004060c7825 */ /* 0x000fc600078e02e8 */
[----:B------:R2:W-:Y:S04]  /*78600*/  LDGSTS.E [R20+-0x1eb00], desc[UR60][R24.64], P1 ;  /* 0xe150000018147fae */ /* 0x0005e8000892187c */
[----:B------:R1:W-:Y:S04]  /*78610*/  LDGSTS.E [R19+-0x1e700], desc[UR60][R22.64], P1 ;  /* 0xe190000016137fae */ /* 0x0003e8000892187c */
[----:B------:R1:W-:Y:S04]  /*78620*/  STL.64 [R1+0x120], R12 ;  /* 0x0001200c01007387 */ /* 0x0003e80000100a00 */
[----:B------:R1:W-:Y:S01]  /*78630*/  LDGSTS.E [R18+-0x1e300], desc[UR60][R12.64], P1 ;  /* 0xe1d000000c127fae */ /* 0x0003e2000892187c */
[----:B----4-:R-:W-:-:S03]  /*78640*/  IMAD.WIDE R26, R6, 0x4, R242 ;  /* 0x00000004061a7825 */ /* 0x010fc600078e02f2 */
[----:B------:R-:W4:Y:S04]  /*78650*/  LDL.LU.64 R242, [R1+0x1f20] ;  /* 0x001f200001f27983 */ /* 0x000f280000300a00 */
[----:B------:R-:W-:Y:S01]  /*78660*/  LDGSTS.E [R21+-0x1df00], desc[UR60][R26.64], P1 ;  /* 0xe21000001a157fae */ /* 0x000fe2000892187c */
[----:B--2---:R-:W-:-:S03]  /*78670*/  IMAD.WIDE R24, R6, 0x4, R2 ;  /* 0x0000000406187825 */ /* 0x004fc600078e0202 */
[----:B------:R-:W2:Y:S04]  /*78680*/  LDL.LU.64 R2, [R1+0x1ee8] ;  /* 0x001ee80001027983 */ /* 0x000ea80000300a00 */
[----:B------:R-:W-:Y:S01]  /*78690*/  STL.64 [R1+0xf0], R26 ;  /* 0x0000f01a01007387 */ /* 0x000fe20000100a00 */
[----:B-1----:R-:W-:-:S03]  /*786a0*/  IMAD.WIDE R22, R6, 0x4, R238 ;  /* 0x0000000406167825 */ /* 0x002fc600078e02ee */
[----:B------:R-:W-:Y:S04]  /*786b0*/  LDGSTS.E [R20+-0x1db00], desc[UR60][R24.64], P1 ;  /* 0xe250000018147fae */ /* 0x000fe8000892187c */
[----:B------:R-:W2:Y:S04]  /*786c0*/  LDL.LU.64 R238, [R1+0x1eb0] ;  /* 0x001eb00001ee7983 */ /* 0x000ea80000300a00 */
[----:B------:R-:W-:Y:S01]  /*786d0*/  STL.64 [R1+0xc0], R24 ;  /* 0x0000c01801007387 */ /* 0x000fe20000100a00 */
[----:B------:R-:W-:-:S03]  /*786e0*/  IMAD.WIDE R12, R6, 0x4, R240 ;  /* 0x00000004060c7825 */ /* 0x000fc600078e02f0 */
[----:B------:R1:W-:Y:S04]  /*786f0*/  STL.64 [R1+0x90], R22 ;  /* 0x0000901601007387 */ /* 0x0003e80000100a00 */
[----:B------:R-:W2:Y:S04]  /*78700*/  LDL.LU.64 R240, [R1+0x1e80] ;  /* 0x001e800001f07983 */ /* 0x000ea80000300a00 */
[----:B------:R1:W-:Y:S04]  /*78710*/  LDGSTS.E [R19+-0x1d700], desc[UR60][R22.64], P1 ;  /* 0xe290000016137fae */ /* 0x0003e8000892187c */
[----:B------:R3:W-:Y:S04]  /*78720*/  STL.64 [R1+0x60], R12 ;  /* 0x0000600c01007387 */ /* 0x0007e80000100a00 */
[----:B------:R3:W-:Y:S01]  /*78730*/  LDGSTS.E [R18+-0x1d300], desc[UR60][R12.64], P1 ;  /* 0xe2d000000c127fae */ /* 0x0007e2000892187c */
[----:B-1----:R-:W-:-:S03]  /*78740*/  IMAD.WIDE R22, R6, 0x4, R10 ;  /* 0x0000000406167825 */ /* 0x002fc600078e020a */
[----:B------:R-:W2:Y:S04]  /*78750*/  LDL.LU.64 R10, [R1+0x1e50] ;  /* 0x001e5000010a7983 */ /* 0x000ea80000300a00 */
[----:B------:R-:W-:Y:S01]  /*78760*/  LDGSTS.E [R21+-0x1cf00], desc[UR60][R22.64], P1 ;  /* 0xe310000016157fae */ /* 0x000fe2000892187c */
[----:B---3--:R-:W-:-:S04]  /*78770*/  IMAD.WIDE R12, R6, 0x4, R236 ;  /* 0x00000004060c7825 */ /* 0x008fc800078e02ec */
[C---:B------:R-:W-:Y:S01]  /*78780*/  IMAD.WIDE R232, R6.reuse, 0x4, R228 ;  /* 0x0000000406e87825 */ /* 0x040fe200078e02e4 */
[----:B------:R-:W3:Y:S04]  /*78790*/  LDL.LU.64 R236, [R1+0x1e20] ;  /* 0x001e200001ec7983 */ /* 0x000ee80000300a00 */
[----:B------:R1:W-:Y:S04]  /*787a0*/  STL.64 [R1+0x30], R22 ;  /* 0x0000301601007387 */ /* 0x0003e80000100a00 */
[----:B------:R-:W3:Y:S04]  /*787b0*/  LDL.LU.64 R228, [R1+0x1df0] ;  /* 0x001df00001e47983 */ /* 0x000ee80000300a00 */
[----:B------:R3:W-:Y:S01]  /*787c0*/  STL.64 [R1], R12 ;  /* 0x0000000c01007387 */ /* 0x0007e20000100a00 */
[----:B------:R-:W-:-:S03]  /*787d0*/  IMAD.WIDE R220, R6, 0x4, R230 ;  /* 0x0000000406dc7825 */ /* 0x000fc600078e02e6 */
[----:B------:R-:W-:Y:S04]  /*787e0*/  LDGSTS.E [R20+-0x1cb00], desc[UR60][R12.64], P1 ;  /* 0xe35000000c147fae */ /* 0x000fe8000892187c */
[----:B------:R-:W3:Y:S04]  /*787f0*/  LDL.LU.64 R230, [R1+0x1dc0] ;  /* 0x001dc00001e67983 */ /* 0x000ee80000300a00 */
[----:B------:R-:W-:Y:S04]  /*78800*/  LDGSTS.E [R19+-0x1c700], desc[UR60][R232.64], P1 ;  /* 0xe3900000e8137fae */ /* 0x000fe8000892187c */
[----:B------:R4:W-:Y:S01]  /*78810*/  LDGSTS.E [R18+-0x1c300], desc[UR60][R220.64], P1 ;  /* 0xe3d00000dc127fae */ /* 0x0009e2000892187c */
[C---:B------:R-:W-:Y:S01]  /*78820*/  VIADD R29, R246.reuse, 0x300000 ;  /* 0x00300000f61d7836 */ /* 0x040fe20000000000 */
[C---:B------:R-:W-:Y:S01]  /*78830*/  IADD3 R28, R246.reuse, 0x300000, RZ ;  /* 0x00300000f61c7810 */ /* 0x040fe20007ffe0ff */
[C---:B------:R-:W-:Y:S01]  /*78840*/  VIADD R27, R246.reuse, 0x300000 ;  /* 0x00300000f61b7836 */ /* 0x040fe20000000000 */
[----:B------:R-:W-:Y:S01]  /*78850*/  IADD3 R26, R246, 0x300000, RZ ;  /* 0x00300000f61a7810 */ /* 0x000fe20007ffe0ff */
[----:B----4-:R-:W-:-:S02]  /*78860*/  IMAD.WIDE R18, R6, 0x4, R242 ;  /* 0x0000000406127825 */ /* 0x010fc400078e02f2 */
[----:B------:R-:W4:Y:S04]  /*78870*/  LDL.LU.64 R242, [R1+0x1d90] ;  /* 0x001d900001f27983 */ /* 0x000f280000300a00 */
[----:B------:R-:W-:Y:S01]  /*78880*/  LDGSTS.E [R29+-0x1bf00], desc[UR60][R18.64], P1 ;  /* 0xe4100000121d7fae */ /* 0x000fe2000892187c */
[----:B--2---:R-:W-:-:S03]  /*78890*/  IMAD.WIDE R20, R6, 0x4, R2 ;  /* 0x0000000406147825 */ /* 0x004fc600078e0202 */
[----:B------:R-:W2:Y:S04]  /*788a0*/  LDL.LU.64 R2, [R1+0x1d60] ;  /* 0x001d600001027983 */ /* 0x000ea80000300a00 */
[----:B------:R-:W-:Y:S01]  /*788b0*/  LDGSTS.E [R28+-0x1bb00], desc[UR60][R20.64], P1 ;  /* 0xe4500000141c7fae */ /* 0x000fe2000892187c */
[----:B-1----:R-:W-:-:S03]  /*788c0*/  IMAD.WIDE R22, R6, 0x4, R238 ;  /* 0x0000000406167825 */ /* 0x002fc600078e02ee */
[----:B------:R-:W2:Y:S01]  /*788d0*/  LDL.LU.64 R238, [R1+0x1d30] ;  /* 0x001d300001ee7983 */ /* 0x000ea20000300a00 */
[----:B------:R-:W-:-:S03]  /*788e0*/  IMAD.WIDE R24, R6, 0x4, R240 ;  /* 0x0000000406187825 */ /* 0x000fc600078e02f0 */
[----:B------:R-:W2:Y:S04]  /*788f0*/  LDL.LU.64 R240, [R1+0x1d00] ;  /* 0x001d000001f07983 */ /* 0x000ea80000300a00 */
[----:B------:R-:W-:Y:S04]  /*78900*/  LDGSTS.E [R27+-0x1b700], desc[UR60][R22.64], P1 ;  /* 0xe4900000161b7fae */ /* 0x000fe8000892187c */
[----:B------:R1:W-:Y:S02]  /*78910*/  LDGSTS.E [R26+-0x1b300], desc[UR60][R24.64], P1 ;  /* 0xe4d00000181a7fae */ /* 0x0003e4000892187c */
[----:B-1----:R-:W-:-:S02]  /*78920*/  IMAD.WIDE R26, R6, 0x4, R10 ;  /* 0x00000004061a7825 */ /* 0x002fc400078e020a */
[----:B------:R-:W2:Y:S02]  /*78930*/  LDL.LU.64 R10, [R1+0x1cd0] ;  /* 0x001cd000010a7983 */ /* 0x000ea40000300a00 */
[C---:B------:R-:W-:Y:S01]  /*78940*/  VIADD R37, R246.reuse, 0x300000 ;  /* 0x00300000f6257836 */ /* 0x040fe20000000000 */
[C---:B------:R-:W-:Y:S01]  /*78950*/  IADD3 R36, R246.reuse, 0x300000, RZ ;  /* 0x00300000f6247810 */ /* 0x040fe20007ffe0ff */
[C---:B------:R-:W-:Y:S01]  /*78960*/  VIADD R35, R246.reuse, 0x300000 ;  /* 0x00300000f6237836 */ /* 0x040fe20000000000 */
[----:B------:R-:W-:Y:S02]  /*78970*/  IADD3 R34, R246, 0x300000, RZ ;  /* 0x00300000f6227810 */ /* 0x000fe40007ffe0ff */
[----:B------:R-:W-:Y:S01]  /*78980*/  LDGSTS.E [R37+-0x1af00], desc[UR60][R26.64], P1 ;  /* 0xe51000001a257fae */ /* 0x000fe2000892187c */
[----:B---3--:R-:W-:-:S04]  /*78990*/  IMAD.WIDE R28, R6, 0x4, R236 ;  /* 0x00000004061c7825 */ /* 0x008fc800078e02ec */
[C---:B------:R-:W-:Y:S01]  /*789a0*/  IMAD.WIDE R30, R6.reuse, 0x4, R228 ;  /* 0x00000004061e7825 */ /* 0x040fe200078e02e4 */
[----:B------:R-:W3:Y:S04]  /*789b0*/  LDL.LU.64 R236, [R1+0x1ca0] ;  /* 0x001ca00001ec7983 */ /* 0x000ee80000300a00 */
[----:B------:R-:W3:Y:S01]  /*789c0*/  LDL.LU.64 R228, [R1+0x770] ;  /* 0x0007700001e47983 */ /* 0x000ee20000300a00 */
        /* <DEDUP_REMOVED lines=13> */
[----:B------:R-:W2:Y:S01]  /*78aa0*/  LDL.LU.64 R2, [R1+0x2960] ;  /* 0x0029600001027983 */ /* 0x000ea20000300a00 */
[----:B------:R-:W-:-:S03]  /*78ab0*/  IMAD.WIDE R38, R6, 0x4, R238 ;  /* 0x0000000406267825 */ /* 0x000fc600078e02ee */
[----:B------:R-:W2:Y:S01]  /*78ac0*/  LDL.LU.64 R238, [R1+0x2928] ;  /* 0x0029280001ee7983 */ /* 0x000ea20000300a00 */
[----:B------:R-:W-:-:S03]  /*78ad0*/  IMAD.WIDE R40, R6, 0x4, R240 ;  /* 0x0000000406287825 */ /* 0x000fc600078e02f0 */
[----:B------:R-:W-:Y:S04]  /*78ae0*/  LDGSTS.E [R44+-0x19b00], desc[UR60][R36.64], P1 ;  /* 0xe6500000242c7fae */ /* 0x000fe8000892187c */
[----:B------:R-:W2:Y:S04]  /*78af0*/  LDL.LU.64 R240, [R1+0x28f0] ;  /* 0x0028f00001f07983 */ /* 0x000ea80000300a00 */
[----:B------:R-:W-:Y:S04]  /*78b00*/  LDGSTS.E [R43+-0x19700], desc[UR60][R38.64], P1 ;  /* 0xe6900000262b7fae */ /* 0x000fe8000892187c */
[----:B------:R1:W-:Y:S02]  /*78b10*/  LDGSTS.E [R42+-0x19300], desc[UR60][R40.64], P1 ;  /* 0xe6d00000282a7fae */ /* 0x0003e4000892187c */
[----:B-1----:R-:W-:-:S02]  /*78b20*/  IMAD.WIDE R42, R6, 0x4, R10 ;  /* 0x00000004062a7825 */ /* 0x002fc400078e020a */
[----:B------:R-:W2:Y:S02]  /*78b30*/  LDL.LU.64 R10, [R1+0x28b8] ;  /* 0x0028b800010a7983 */ /* 0x000ea40000300a00 */
[----:B---3--:R-:W-:-:S04]  /*78b40*/  IMAD.WIDE R44, R6, 0x4, R236 ;  /* 0x00000004062c7825 */ /* 0x008fc800078e02ec */
[C---:B------:R-:W-:Y:S01]  /*78b50*/  IMAD.WIDE R46, R6.reuse, 0x4, R228 ;  /* 0x00000004062e7825 */ /* 0x040fe200078e02e4 */
[----:B------:R-:W3:Y:S04]  /*78b60*/  LDL.LU.64 R236, [R1+0x2880] ;  /* 0x0028800001ec7983 */ /* 0x000ee80000300a00 */
[----:B------:R-:W3:Y:S01]  /*78b70*/  LDL.LU.64 R228, [R1+0x2848] ;  /* 0x0028480001e47983 */ /* 0x000ee20000300a00 */
[----:B------:R-:W-:-:S03]  /*78b80*/  IMAD.WIDE R48, R6, 0x4, R230 ;  /* 0x0000000406307825 */ /* 0x000fc600078e02e6 */
[----:B------:R-:W3:Y:S01]  /*78b90*/  LDL.LU.64 R230, [R1+0x2810] ;  /* 0x0028100001e67983 */ /* 0x000ee20000300a00 */
[C---:B------:R-:W-:Y:S01]  /*78ba0*/  VIADD R53, R246.reuse, 0x300000 ;  /* 0x00300000f6357836 */ /* 0x040fe20000000000 */
[C---:B------:R-:W-:Y:S01]  /*78bb0*/  IADD3 R52, R246.reuse, 0x300000, RZ ;  /* 0x00300000f6347810 */ /* 0x040fe20007ffe0ff */
[C---:B------:R-:W-:Y:S01]  /*78bc0*/  VIADD R51, R246.reuse, 0x300000 ;  /* 0x00300000f6337836 */ /* 0x040fe20000000000 */
[----:B------:R-:W-:Y:S02]  /*78bd0*/  IADD3 R50, R246, 0x300000, RZ ;  /* 0x00300000f6327810 */ /* 0x000fe40007ffe0ff */
[----:B------:R1:W-:Y:S04]  /*78be0*/  LDGSTS.E [R53+-0x18f00], desc[UR60][R42.64], P1 ;  /* 0xe71000002a357fae */ /* 0x0003e8000892187c */
[----:B------:R-:W-:Y:S04]  /*78bf0*/  LDGSTS.E [R52+-0x18b00], desc[UR60][R44.64], P1 ;  /* 0xe75000002c347fae */ /* 0x000fe8000892187c */
[----:B------:R-:W-:Y:S04]  /*78c00*/  LDGSTS.E [R51+-0x18700], desc[UR60][R46.64], P1 ;  /* 0xe79000002e337fae */ /* 0x000fe8000892187c */
[----:B------:R-:W-:Y:S01]  /*78c10*/  LDGSTS.E [R50+-0x18300], desc[UR60][R48.64], P1 ;  /* 0xe7d0000030327fae */ /* 0x000fe2000892187c */
[----:B-1----:R-:W-:-:S02]  /*78c20*/  VIADD R53, R247, 0x300000 ;  /* 0x00300000f7357836 */ /* 0x002fc40000000000 */
[C---:B----4-:R-:W-:Y:S02]  /*78c30*/  IMAD.WIDE R58, R6.reuse, 0x4, R242 ;  /* 0x00000004063a7825 */ /* 0x050fe400078e02f2 */
[----:B------:R-:W4:Y:S04]  /*78c40*/  LDL.LU.64 R242, [R1+0x27d8] ;  /* 0x0027d80001f27983 */ /* 0x000f280000300a00 */
[----:B------:R1:W-:Y:S01]  /*78c50*/  LDGSTS.E [R53+-0x3fe80], desc[UR60][R58.64], P1 ;  /* 0xc01800003a357fae */ /* 0x0003e2000892187c */
[----:B--2---:R-:W-:-:S03]  /*78c60*/  IMAD.WIDE R56, R6, 0x4, R2 ;  /* 0x0000000406387825 */ /* 0x004fc600078e0202 */
[----:B------:R-:W2:Y:S04]  /*78c70*/  LDL.LU.64 R2, [R1+0x27a0] ;  /* 0x0027a00001027983 */ /* 0x000ea80000300a00 */
[----:B------:R1:W-:Y:S01]  /*78c80*/  STL.64 [R1+0x868], R58 ;  /* 0x0008683a01007387 */ /* 0x0003e20000100a00 */
[----:B------:R-:W-:-:S03]  /*78c90*/  IMAD.WIDE R54, R6, 0x4, R238 ;  /* 0x0000000406367825 */ /* 0x000fc600078e02ee */
[----:B------:R-:W2:Y:S04]  /*78ca0*/  LDL.LU.64 R238, [R1+0x2768] ;  /* 0x0027680001ee7983 */ /* 0x000ea80000300a00 */
[----:B------:R3:W-:Y:S01]  /*78cb0*/  STL.64 [R1+0x838], R56 ;  /* 0x0008383801007387 */ /* 0x0007e20000100a00 */
[----:B------:R-:W-:-:S03]  /*78cc0*/  IMAD.WIDE R12, R6, 0x4, R240 ;  /* 0x00000004060c7825 */ /* 0x000fc600078e02f0 */
[----:B------:R3:W-:Y:S04]  /*78cd0*/  STL.64 [R1+0x808], R54 ;  /* 0x0008083601007387 */ /* 0x0007e80000100a00 */
[----:B------:R-:W2:Y:S04]  /*78ce0*/  LDL.LU.64 R240, [R1+0x2730] ;  /* 0x0027300001f07983 */ /* 0x000ea80000300a00 */
[----:B------:R3:W-:Y:S01]  /*78cf0*/  STL.64 [R1+0x7d8], R12 ;  /* 0x0007d80c01007387 */ /* 0x0007e20000100a00 */
[----:B-1----:R-:W-:-:S03]  /*78d00*/  IMAD.WIDE R58, R6, 0x4, R10 ;  /* 0x00000004063a7825 */ /* 0x002fc600078e020a */
[----:B------:R-:W2:Y:S01]  /*78d10*/  LDL.LU.64 R10, [R1+0x26f8] ;  /* 0x0026f800010a7983 */ /* 0x000ea20000300a00 */
[C---:B------:R-:W-:Y:S01]  /*78d20*/  IADD3 R52, R247.reuse, 0x300000, RZ ;  /* 0x00300000f7347810 */ /* 0x040fe20007ffe0ff */
[----:B------:R-:W-:-:S04]  /*78d30*/  VIADD R51, R247, 0x300000 ;  /* 0x00300000f7337836 */ /* 0x000fc80000000000 */
[----:B------:R3:W-:Y:S04]  /*78d40*/  LDGSTS.E [R52+-0x3fa80], desc[UR60][R56.64], P1 ;  /* 0xc058000038347fae */ /* 0x0007e8000892187c */
[----:B------:R1:W-:Y:S01]  /*78d50*/  LDGSTS.E [R51+-0x3f680], desc[UR60][R54.64], P1 ;  /* 0xc098000036337fae */ /* 0x0003e2000892187c */
[----:B------:R-:W-:-:S05]  /*78d60*/  IADD3 R50, R247, 0x300000, RZ ;  /* 0x00300000f7327810 */ /* 0x000fca0007ffe0ff */
[----:B------:R1:W-:Y:S04]  /*78d70*/  LDGSTS.E [R50+-0x3f280], desc[UR60][R12.64], P1 ;  /* 0xc0d800000c327fae */ /* 0x0003e8000892187c */
        /* <DEDUP_REMOVED lines=132> */
[----:B------:R-:W-:Y:S04]  /*795c0*/  STL.64 [R1+0x1a8], R58 ;  /* 0x0001a83a01007387 */ /* 0x000fe80000100a00 */
[----:B------:R-:W3:Y:S04]  /*795d0*/  LDL.LU.64 R228, [R1+0x1f88] ;  /* 0x001f880001e47983 */ /* 0x000ee80000300a00 */
[----:B------:R-:W-:Y:S04]  /*795e0*/  STL.64 [R1+0x178], R56 ;  /* 0x0001783801007387 */ /* 0x000fe80000100a00 */
[----:B------:R-:W-:Y:S04]  /*795f0*/  STL.64 [R1+0x148], R54 ;  /* 0x0001483601007387 */ /* 0x000fe80000100a00 */
[----:B------:R-:W3:Y:S01]  /*79600*/  LDL.LU.64 R234, [R1+0x1f50] ;  /* 0x001f500001ea7983 */ /* 0x000ee20000300a00 */
[----:B------:R-:W-:-:S03]  /*79610*/  IMAD.WIDE R12, R6, 0x4, R230 ;  /* 0x00000004060c7825 */ /* 0x000fc600078e02e6 */
[----:B------:R-:W-:Y:S04]  /*79620*/  LDGSTS.E [R52+-0x1ea80], desc[UR60][R56.64], P1 ;  /* 0xe158000038347fae */ /* 0x000fe8000892187c */
[----:B------:R1:W-:Y:S04]  /*79630*/  LDGSTS.E [R51+-0x1e680], desc[UR60][R54.64], P1 ;  /* 0xe198000036337fae */ /* 0x0003e8000892187c */
[----:B------:R1:W-:Y:S04]  /*79640*/  STL.64 [R1+0x118], R12 ;  /* 0x0001180c01007387 */ /* 0x0003e80000100a00 */
[----:B------:R-:W-:Y:S04]  /*79650*/  LDGSTS.E [R50+-0x1e280], desc[UR60][R12.64], P1 ;  /* 0xe1d800000c327fae */ /* 0x000fe8000892187c */
[----:B-1----:R-:W3:Y:S01]  /*79660*/  LDL.LU.64 R12, [R1+0x1f18] ;  /* 0x001f1800010c7983 */ /* 0x002ee20000300a00 */
[----:B----4-:R-:W-:-:S05]  /*79670*/  IMAD.WIDE R60, R6, 0x4, R242 ;  /* 0x00000004063c7825 */ /* 0x010fca00078e02f2 */
[----:B------:R-:W-:Y:S01]  /*79680*/  LDGSTS.E [R53+-0x1de80], desc[UR60][R60.64], P1 ;  /* 0xe21800003c357fae */ /* 0x000fe2000892187c */
[----:B--2---:R-:W-:-:S03]  /*79690*/  IMAD.WIDE R58, R6, 0x4, R2 ;  /* 0x00000004063a7825 */ /* 0x004fc600078e0202 */
[----:B------:R-:W2:Y:S04]  /*796a0*/  LDL.LU.64 R2, [R1+0x1ee0] ;  /* 0x001ee00001027983 */ /* 0x000ea80000300a00 */
[----:B------:R-:W-:Y:S01]  /*796b0*/  STL.64 [R1+0xe8], R60 ;  /* 0x0000e83c01007387 */ /* 0x000fe20000100a00 */
[----:B------:R-:W-:-:S03]  /*796c0*/  IMAD.WIDE R54, R6, 0x4, R238 ;  /* 0x0000000406367825 */ /* 0x000fc600078e02ee */
[----:B------:R-:W-:Y:S04]  /*796d0*/  LDGSTS.E [R52+-0x1da80], desc[UR60][R58.64], P1 ;  /* 0xe25800003a347fae */ /* 0x000fe8000892187c */
[----:B------:R-:W4:Y:S04]  /*796e0*/  LDL.LU.64 R238, [R1+0x1ea8] ;  /* 0x001ea80001ee7983 */ /* 0x000f280000300a00 */
[----:B------:R-:W-:Y:S01]  /*796f0*/  STL.64 [R1+0xb8], R58 ;  /* 0x0000b83a01007387 */ /* 0x000fe20000100a00 */
[----:B------:R-:W-:-:S03]  /*79700*/  IMAD.WIDE R56, R6, 0x4, R240 ;  /* 0x0000000406387825 */ /* 0x000fc600078e02f0 */
[----:B------:R-:W-:Y:S04]  /*79710*/  STL.64 [R1+0x88], R54 ;  /* 0x0000883601007387 */ /* 0x000fe80000100a00 */
[----:B------:R-:W4:Y:S04]  /*79720*/  LDL.LU.64 R240, [R1+0x1e78] ;  /* 0x001e780001f07983 */ /* 0x000f280000300a00 */
[----:B------:R-:W-:Y:S04]  /*79730*/  LDGSTS.E [R51+-0x1d680], desc[UR60][R54.64], P1 ;  /* 0xe298000036337fae */ /* 0x000fe8000892187c */
[----:B------:R1:W-:Y:S04]  /*79740*/  STL.64 [R1+0x58], R56 ;  /* 0x0000583801007387 */ /* 0x0003e80000100a00 */
[----:B------:R1:W-:Y:S02]  /*79750*/  LDGSTS.E [R50+-0x1d280], desc[UR60][R56.64], P1 ;  /* 0xe2d8000038327fae */ /* 0x0003e4000892187c */
[----:B-1----:R-:W-:-:S02]  /*79760*/  IMAD.WIDE R56, R6, 0x4, R10 ;  /* 0x0000000406387825 */ /* 0x002fc400078e020a */
[----:B------:R-:W4:Y:S02]  /*79770*/  LDL.LU.64 R10, [R1+0x1e48] ;  /* 0x001e4800010a7983 */ /* 0x000f240000300a00 */
[C---:B------:R-:W-:Y:S01]  /*79780*/  VIADD R55, R247.reuse, 0x300000 ;  /* 0x00300000f7377836 */ /* 0x040fe20000000000 */
[----:B------:R-:W-:-:S04]  /*79790*/  IADD3 R54, R247, 0x300000, RZ ;  /* 0x00300000f7367810 */ /* 0x000fc80007ffe0ff */
[----:B------:R-:W-:Y:S01]  /*797a0*/  LDGSTS.E [R55+-0x1ce80], desc[UR60][R56.64], P1 ;  /* 0xe318000038377fae */ /* 0x000fe2000892187c */
[----:B---3--:R-:W-:-:S04]  /*797b0*/  IMAD.WIDE R242, R6, 0x4, R236 ;  /* 0x0000000406f27825 */ /* 0x008fc800078e02ec */
[C---:B------:R-:W-:Y:S01]  /*797c0*/  IMAD.WIDE R230, R6.reuse, 0x4, R228 ;  /* 0x0000000406e67825 */ /* 0x040fe200078e02e4 */
[----:B------:R-:W3:Y:S04]  /*797d0*/  LDL.LU.64 R236, [R1+0x1e18] ;  /* 0x001e180001ec7983 */ /* 0x000ee80000300a00 */
[----:B------:R4:W-:Y:S04]  /*797e0*/  STL.64 [R1+0x28], R56 ;  /* 0x0000283801007387 */ /* 0x0009e80000100a00 */
[----:B------:R-:W3:Y:S01]  /*797f0*/  LDL.LU.64 R228, [R1+0x1de8] ;  /* 0x001de80001e47983 */ /* 0x000ee20000300a00 */
[----:B------:R-:W-:-:S03]  /*79800*/  IMAD.WIDE R50, R6, 0x4, R234 ;  /* 0x0000000406327825 */ /* 0x000fc600078e02ea */
[----:B------:R-:W-:Y:S04]  /*79810*/  LDGSTS.E [R54+-0x1ca80], desc[UR60][R242.64], P1 ;  /* 0xe3580000f2367fae */ /* 0x000fe8000892187c */
[----:B------:R-:W3:Y:S04]  /*79820*/  LDL.LU.64 R234, [R1+0x1db8] ;  /* 0x001db80001ea7983 */ /* 0x000ee80000300a00 */
[----:B------:R-:W-:Y:S04]  /*79830*/  LDGSTS.E [R53+-0x1c680], desc[UR60][R230.64], P1 ;  /* 0xe3980000e6357fae */ /* 0x000fe8000892187c */
[----:B------:R1:W-:Y:S01]  /*79840*/  LDGSTS.E [R52+-0x1c280], desc[UR60][R50.64], P1 ;  /* 0xe3d8000032347fae */ /* 0x0003e2000892187c */
[----:B------:R-:W-:-:S02]  /*79850*/  VIADD R63, R247, 0x300000 ;  /* 0x00300000f73f7836 */ /* 0x000fc40000000000 */
[C---:B-1----:R-:W-:Y:S02]  /*79860*/  IMAD.WIDE R52, R6.reuse, 0x4, R12 ;  /* 0x0000000406347825 */ /* 0x042fe400078e020c */
[----:B------:R-:W3:Y:S01]  /*79870*/  LDL.LU.64 R12, [R1+0x1d88] ;  /* 0x001d8800010c7983 */ /* 0x000ee20000300a00 */
[C---:B------:R-:W-:Y:S01]  /*79880*/  IADD3 R62, R247.reuse, 0x300000, RZ ;  /* 0x00300000f73e7810 */ /* 0x040fe20007ffe0ff */
[C---:B------:R-:W-:Y:S01]  /*79890*/  VIADD R61, R247.reuse, 0x300000 ;  /* 0x00300000f73d7836 */ /* 0x040fe20000000000 */
[----:B------:R-:W-:Y:S01]  /*798a0*/  IADD3 R60, R247, 0x300000, RZ ;  /* 0x00300000f73c7810 */ /* 0x000fe20007ffe0ff */
[----:B------:R-:W-:Y:S01]  /*798b0*/  LDGSTS.E [R63+-0x1be80], desc[UR60][R52.64], P1 ;  /* 0xe4180000343f7fae */ /* 0x000fe2000892187c */
[----:B--2---:R-:W-:-:S03]  /*798c0*/  IMAD.WIDE R54, R6, 0x4, R2 ;  /* 0x0000000406367825 */ /* 0x004fc600078e0202 */
[----:B------:R-:W2:Y:S04]  /*798d0*/  LDL.LU.64 R2, [R1+0x1d58] ;  /* 0x001d580001027983 */ /* 0x000ea80000300a00 */
[----:B------:R-:W-:Y:S01]  /*798e0*/  LDGSTS.E [R62+-0x1ba80], desc[UR60][R54.64], P1 ;  /* 0xe4580000363e7fae */ /* 0x000fe2000892187c */
[----:B----4-:R-:W-:-:S03]  /*798f0*/  IMAD.WIDE R56, R6, 0x4, R238 ;  /* 0x0000000406387825 */ /* 0x010fc600078e02ee */
[----:B------:R-:W4:Y:S01]  /*79900*/  LDL.LU.64 R238, [R1+0x1d28] ;  /* 0x001d280001ee7983 */ /* 0x000f220000300a00 */
[----:B------:R-:W-:-:S03]  /*79910*/  IMAD.WIDE R58, R6, 0x4, R240 ;  /* 0x00000004063a7825 */ /* 0x000fc600078e02f0 */
[----:B------:R-:W4:Y:S04]  /*79920*/  LDL.LU.64 R240, [R1+0x1cf8] ;  /* 0x001cf80001f07983 */ /* 0x000f280000300a00 */
[----:B------:R-:W-:Y:S04]  /*79930*/  LDGSTS.E [R61+-0x1b680], desc[UR60][R56.64], P1 ;  /* 0xe4980000383d7fae */ /* 0x000fe8000892187c */
[----:B------:R1:W-:Y:S02]  /*79940*/  LDGSTS.E [R60+-0x1b280], desc[UR60][R58.64], P1 ;  /* 0xe4d800003a3c7fae */ /* 0x0003e4000892187c */
[----:B-1----:R-:W-:-:S02]  /*79950*/  IMAD.WIDE R60, R6, 0x4, R10 ;  /* 0x00000004063c7825 */ /* 0x002fc400078e020a */
[----:B------:R-:W4:Y:S02]  /*79960*/  LDL.LU.64 R10, [R1+0x1cc8] ;  /* 0x001cc800010a7983 */ /* 0x000f240000300a00 */
        /* <DEDUP_REMOVED lines=15> */
[----:B------:R-:W-:Y:S01]  /*79a60*/  IADD3 R78, R247, 0x300000, RZ ;  /* 0x00300000f74e7810 */ /* 0x000fe20007ffe0ff */
[----:B-1----:R-:W-:-:S02]  /*79a70*/  IMAD.WIDE R68, R6, 0x4, R12 ;  /* 0x0000000406447825 */ /* 0x002fc400078e020c */
[----:B------:R-:W3:Y:S02]  /*79a80*/  LDL.LU.64 R12, [R1+0x2990] ;  /* 0x00299000010c7983 */ /* 0x000ee40000300a00 */
[C---:B------:R-:W-:Y:S01]  /*79a90*/  VIADD R77, R247.reuse, 0x300000 ;  /* 0x00300000f74d7836 */ /* 0x040fe20000000000 */
[----:B------:R-:W-:Y:S01]  /*79aa0*/  IADD3 R76, R247, 0x300000, RZ ;  /* 0x00300000f74c7810 */ /* 0x000fe20007ffe0ff */
[----:B------:R-:W-:Y:S01]  /*79ab0*/  LDGSTS.E [R79+-0x19e80], desc[UR60][R68.64], P1 ;  /* 0xe6180000444f7fae */ /* 0x000fe2000892187c */
[----:B--2---:R-:W-:-:S03]  /*79ac0*/  IMAD.WIDE R70, R6, 0x4, R2 ;  /* 0x0000000406467825 */ /* 0x004fc600078e0202 */
[----:B------:R-:W2:Y:S01]  /*79ad0*/  LDL.LU.64 R2, [R1+0x2958] ;  /* 0x0029580001027983 */ /* 0x000ea20000300a00 */
[----:B----4-:R-:W-:-:S03]  /*79ae0*/  IMAD.WIDE R72, R6, 0x4, R238 ;  /* 0x0000000406487825 */ /* 0x010fc600078e02ee */
[----:B------:R-:W4:Y:S01]  /*79af0*/  LDL.LU.64 R238, [R1+0x2920] ;  /* 0x0029200001ee7983 */ /* 0x000f220000300a00 */
[----:B------:R-:W-:-:S03]  /*79b00*/  IMAD.WIDE R74, R6, 0x4, R240 ;  /* 0x00000004064a7825 */ /* 0x000fc600078e02f0 */
[----:B------:R-:W-:Y:S04]  /*79b10*/  LDGSTS.E [R78+-0x19a80], desc[UR60][R70.64], P1 ;  /* 0xe6580000464e7fae */ /* 0x000fe8000892187c */
[----:B------:R-:W4:Y:S04]  /*79b20*/  LDL.LU.64 R240, [R1+0x28e8] ;  /* 0x0028e80001f07983 */ /* 0x000f280000300a00 */
[----:B------:R-:W-:Y:S04]  /*79b30*/  LDGSTS.E [R77+-0x19680], desc[UR60][R72.64], P1 ;  /* 0xe6980000484d7fae */ /* 0x000fe8000892187c */
[----:B------:R1:W-:Y:S02]  /*79b40*/  LDGSTS.E [R76+-0x19280], desc[UR60][R74.64], P1 ;  /* 0xe6d800004a4c7fae */ /* 0x0003e4000892187c */
[----:B-1----:R-:W-:-:S02]  /*79b50*/  IMAD.WIDE R76, R6, 0x4, R10 ;  /* 0x00000004064c7825 */ /* 0x002fc400078e020a */
[----:B------:R-:W4:Y:S02]  /*79b60*/  LDL.LU.64 R10, [R1+0x28b0] ;  /* 0x0028b000010a7983 */ /* 0x000f240000300a00 */
        /* <DEDUP_REMOVED lines=14> */
[----:B------:R-:W-:-:S03]  /*79c50*/  IMAD.WIDE R94, R6, 0x4, R12 ;  /* 0x00000004065e7825 */ /* 0x000fc600078e020c */
[----:B------:R-:W3:Y:S01]  /*79c60*/  LDL.LU.64 R12, [R1+0x27d0] ;  /* 0x0027d000010c7983 */ /* 0x000ee20000300a00 */
[----:B-1----:R-:W-:-:S05]  /*79c70*/  VIADD R87, R248, 0x300000 ;  /* 0x00300000f8577836 */ /* 0x002fca0000000000 */
[----:B------:R1:W-:Y:S01]  /*79c80*/  LDGSTS.E [R87+-0x3fe00], desc[UR60][R94.64], P1 ;  /* 0xc02000005e577fae */ /* 0x0003e2000892187c */
[----:B--2---:R-:W-:-:S03]  /*79c90*/  IMAD.WIDE R92, R6, 0x4, R2 ;  /* 0x00000004065c7825 */ /* 0x004fc600078e0202 */
[----:B------:R-:W2:Y:S04]  /*79ca0*/  LDL.LU.64 R2, [R1+0x2798] ;  /* 0x0027980001027983 */ /* 0x000ea80000300a00 */
[----:B------:R1:W-:Y:S01]  /*79cb0*/  STL.64 [R1+0x860], R94 ;  /* 0x0008605e01007387 */ /* 0x0003e20000100a00 */
[----:B----4-:R-:W-:-:S03]  /*79cc0*/  IMAD.WIDE R90, R6, 0x4, R238 ;  /* 0x00000004065a7825 */ /* 0x010fc600078e02ee */
[----:B------:R-:W4:Y:S04]  /*79cd0*/  LDL.LU.64 R238, [R1+0x2760] ;  /* 0x0027600001ee7983 */ /* 0x000f280000300a00 */
[----:B------:R3:W-:Y:S01]  /*79ce0*/  STL.64 [R1+0x830], R92 ;  /* 0x0008305c01007387 */ /* 0x0007e20000100a00 */
[----:B------:R-:W-:-:S03]  /*79cf0*/  IMAD.WIDE R88, R6, 0x4, R240 ;  /* 0x0000000406587825 */ /* 0x000fc600078e02f0 */
[----:B------:R3:W-:Y:S04]  /*79d00*/  STL.64 [R1+0x800], R90 ;  /* 0x0008005a01007387 */ /* 0x0007e80000100a00 */
[----:B------:R-:W4:Y:S04]  /*79d10*/  LDL.LU.64 R240, [R1+0x2728] ;  /* 0x0027280001f07983 */ /* 0x000f280000300a00 */
[----:B------:R3:W-:Y:S01]  /*79d20*/  STL.64 [R1+0x7d0], R88 ;  /* 0x0007d05801007387 */ /* 0x0007e20000100a00 */
[----:B-1----:R-:W-:-:S03]  /*79d30*/  IMAD.WIDE R94, R6, 0x4, R10 ;  /* 0x00000004065e7825 */ /* 0x002fc600078e020a */
[----:B------:R-:W4:Y:S01]  /*79d40*/  LDL.LU.64 R10, [R1+0x26f0] ;  /* 0x0026f000010a7983 */ /* 0x000f220000300a00 */
[C---:B------:R-:W-:Y:S01]  /*79d50*/  IADD3 R86, R248.reuse, 0x300000, RZ ;  /* 0x00300000f8567810 */ /* 0x040fe20007ffe0ff */
[C---:B------:R-:W-:Y:S01]  /*79d60*/  VIADD R85, R248.reuse, 0x300000 ;  /* 0x00300000f8557836 */ /* 0x040fe20000000000 */
[----:B------:R-:W-:-:S03]  /*79d70*/  IADD3 R84, R248, 0x300000, RZ ;  /* 0x00300000f8547810 */ /* 0x000fc60007ffe0ff */
[----:B------:R3:W-:Y:S04]  /*79d80*/  LDGSTS.E [R86+-0x3fa00], desc[UR60][R92.64], P1 ;  /* 0xc06000005c567fae */ /* 0x0007e8000892187c */
[----:B------:R1:W-:Y:S04]  /*79d90*/  LDGSTS.E [R85+-0x3f600], desc[UR60][R90.64], P1 ;  /* 0xc0a000005a557fae */ /* 0x0003e8000892187c */
        /* <DEDUP_REMOVED lines=15> */
[----:B-1----:R-:W-:-:S03]  /*79e90*/  IMAD.WIDE R94, R6, 0x4, R12 ;  /* 0x00000004065e7825 */ /* 0x002fc600078e020c */
[----:B------:R-:W3:Y:S04]  /*79ea0*/  LDL.LU.64 R12, [R1+0x2610] ;  /* 0x00261000010c7983 */ /* 0x000ee80000300a00 */
[----:B------:R1:W-:Y:S01]  /*79eb0*/  LDGSTS.E [R87+-0x3de00], desc[UR60][R94.64], P1 ;  /* 0xc22000005e577fae */ /* 0x0003e2000892187c */
[----:B--2---:R-:W-:-:S03]  /*79ec0*/  IMAD.WIDE R92, R6, 0x4, R2 ;  /* 0x00000004065c7825 */ /* 0x004fc600078e0202 */
[----:B------:R-:W2:Y:S04]  /*79ed0*/  LDL.LU.64 R2, [R1+0x25d8] ;  /* 0x0025d80001027983 */ /* 0x000ea80000300a00 */
[----:B------:R1:W-:Y:S01]  /*79ee0*/  STL.64 [R1+0x6e0], R94 ;  /* 0x0006e05e01007387 */ /* 0x0003e20000100a00 */
[----:B----4-:R-:W-:-:S03]  /*79ef0*/  IMAD.WIDE R90, R6, 0x4, R238 ;  /* 0x00000004065a7825 */ /* 0x010fc600078e02ee */
[----:B------:R3:W-:Y:S04]  /*79f00*/  LDGSTS.E [R86+-0x3da00], desc[UR60][R92.64], P1 ;  /* 0xc26000005c567fae */ /* 0x0007e8000892187c */
[----:B------:R-:W4:Y:S04]  /*79f10*/  LDL.LU.64 R238, [R1+0x25a0] ;  /* 0x0025a00001ee7983 */ /* 0x000f280000300a00 */
[----:B------:R3:W-:Y:S01]  /*79f20*/  STL.64 [R1+0x6b0], R92 ;  /* 0x0006b05c01007387 */ /* 0x0007e20000100a00 */
[----:B------:R-:W-:-:S03]  /*79f30*/  IMAD.WIDE R88, R6, 0x4, R240 ;  /* 0x0000000406587825 */ /* 0x000fc600078e02f0 */
[----:B------:R3:W-:Y:S04]  /*79f40*/  STL.64 [R1+0x680], R90 ;  /* 0x0006805a01007387 */ /* 0x0007e80000100a00 */
[----:B------:R-:W4:Y:S04]  /*79f50*/  LDL.LU.64 R240, [R1+0x2568] ;  /* 0x0025680001f07983 */ /* 0x000f280000300a00 */
[----:B------:R3:W-:Y:S04]  /*79f60*/  STL.64 [R1+0x650], R88 ;  /* 0x0006505801007387 */ /* 0x0007e80000100a00 */
[----:B------:R3:W-:Y:S04]  /*79f70*/  LDGSTS.E [R85+-0x3d600], desc[UR60][R90.64], P1 ;  /* 0xc2a000005a557fae */ /* 0x0007e8000892187c */
[----:B------:R3:W-:Y:S01]  /*79f80*/  LDGSTS.E [R84+-0x3d200], desc[UR60][R88.64], P1 ;  /* 0xc2e0000058547fae */ /* 0x0007e2000892187c */
[----:B-1----:R-:W-:-:S03]  /*79f90*/  IMAD.WIDE R94, R6, 0x4, R10 ;  /* 0x00000004065e7825 */ /* 0x002fc600078e020a */
[----:B------:R-:W4:Y:S04]  /*79fa0*/  LDL.LU.64 R10, [R1+0x2530] ;  /* 0x00253000010a7983 */ /* 0x000f280000300a00 */
[----:B------:R1:W-:Y:S01]  /*79fb0*/  LDGSTS.E [R87+-0x3ce00], desc[UR60][R94.64], P1 ;  /* 0xc32000005e577fae */ /* 0x0003e2000892187c */
[----:B---3--:R-:W-:-:S04]  /*79fc0*/  IMAD.WIDE R92, R6, 0x4, R236 ;  /* 0x00000004065c7825 */ /* 0x008fc800078e02ec */
        /* <DEDUP_REMOVED lines=102> */
[----:B------:R-:W-:Y:S04]  /*7a630*/  STL.64 [R1+0x140], R90 ;  /* 0x0001405a01007387 */ /* 0x000fe80000100a00 */
[----:B------:R-:W3:Y:S04]  /*7a640*/  LDL.LU.64 R234, [R1+0x1f48] ;  /* 0x001f480001ea7983 */ /* 0x000ee80000300a00 */
[----:B------:R2:W-:Y:S04]  /*7a650*/  LDGSTS.E [R86+-0x1ea00], desc[UR60][R92.64], P1 ;  /* 0xe16000005c567fae */ /* 0x0005e8000892187c */
[----:B------:R4:W-:Y:S04]  /*7a660*/  STL.64 [R1+0x110], R88 ;  /* 0x0001105801007387 */ /* 0x0009e80000100a00 */
[----:B------:R-:W-:Y:S04]  /*7a670*/  LDGSTS.E [R85+-0x1e600], desc[UR60][R90.64], P1 ;  /* 0xe1a000005a557fae */ /* 0x000fe8000892187c */
[----:B------:R4:W-:Y:S01]  /*7a680*/  LDGSTS.E [R84+-0x1e200], desc[UR60][R88.64], P1 ;  /* 0xe1e0000058547fae */ /* 0x0009e2000892187c */
[----:B-1----:R-:W-:-:S03]  /*7a690*/  IMAD.WIDE R94, R6, 0x4, R12 ;  /* 0x00000004065e7825 */ /* 0x002fc600078e020c */
[----:B------:R-:W3:Y:S04]  /*7a6a0*/  LDL.LU.64 R12, [R1+0x1f10] ;  /* 0x001f1000010c7983 */ /* 0x000ee80000300a00 */
[----:B------:R-:W-:Y:S01]  /*7a6b0*/  LDGSTS.E [R87+-0x1de00], desc[UR60][R94.64], P1 ;  /* 0xe22000005e577fae */ /* 0x000fe2000892187c */
[----:B--2---:R-:W-:-:S03]  /*7a6c0*/  IMAD.WIDE R92, R6, 0x4, R2 ;  /* 0x00000004065c7825 */ /* 0x004fc600078e0202 */
[----:B------:R-:W2:Y:S04]  /*7a6d0*/  LDL.LU.64 R2, [R1+0x1ed8] ;  /* 0x001ed80001027983 */ /* 0x000ea80000300a00 */
[----:B------:R-:W-:Y:S04]  /*7a6e0*/  STL.64 [R1+0xe0], R94 ;  /* 0x0000e05e01007387 */ /* 0x000fe80000100a00 */
[----:B------:R-:W2:Y:S01]  /*7a6f0*/  LDL.LU.64 R222, [R1+0x1ea0] ;  /* 0x001ea00001de7983 */ /* 0x000ea20000300a00 */
[----:B----4-:R-:W-:-:S03]  /*7a700*/  IMAD.WIDE R88, R6, 0x4, R238 ;  /* 0x0000000406587825 */ /* 0x010fc600078e02ee */
[----:B------:R-:W-:Y:S01]  /*7a710*/  STL.64 [R1+0xb0], R92 ;  /* 0x0000b05c01007387 */ /* 0x000fe20000100a00 */
[----:B------:R-:W-:-:S03]  /*7a720*/  IMAD.WIDE R90, R6, 0x4, R240 ;  /* 0x00000004065a7825 */ /* 0x000fc600078e02f0 */
[----:B------:R-:W-:Y:S04]  /*7a730*/  LDGSTS.E [R86+-0x1da00], desc[UR60][R92.64], P1 ;  /* 0xe26000005c567fae */ /* 0x000fe8000892187c */
        /* <DEDUP_REMOVED lines=10> */
[----:B---3--:R-:W-:-:S03]  /*7a7e0*/  IMAD.WIDE R240, R6, 0x4, R236 ;  /* 0x0000000406f07825 */ /* 0x008fc600078e02ec */
[----:B------:R-:W3:Y:S04]  /*7a7f0*/  LDL.LU.64 R236, [R1+0x1e10] ;  /* 0x001e100001ec7983 */ /* 0x000ee80000300a00 */
[----:B------:R1:W-:Y:S04]  /*7a800*/  STL.64 [R1+0x20], R90 ;  /* 0x0000205a01007387 */ /* 0x0003e80000100a00 */
[----:B------:R-:W3:Y:S01]  /*7a810*/  LDL.LU.64 R226, [R1+0x1de0] ;  /* 0x001de00001e27983 */ /* 0x000ee20000300a00 */
[----:B------:R-:W-:-:S04]  /*7a820*/  IMAD.WIDE R84, R6, 0x4, R234 ;  /* 0x0000000406547825 */ /* 0x000fc800078e02ea */
[----:B------:R-:W-:Y:S01]  /*7a830*/  IMAD.WIDE R228, R6, 0x4, R228 ;  /* 0x0000000406e47825 */ /* 0x000fe200078e02e4 */
[----:B------:R-:W3:Y:S04]  /*7a840*/  LDL.LU.64 R234, [R1+0x1db0] ;  /* 0x001db00001ea7983 */ /* 0x000ee80000300a00 */
[----:B------:R-:W-:Y:S04]  /*7a850*/  LDGSTS.E [R88+-0x1ca00], desc[UR60][R240.64], P1 ;  /* 0xe3600000f0587fae */ /* 0x000fe8000892187c */
[----:B------:R-:W-:Y:S04]  /*7a860*/  LDGSTS.E [R87+-0x1c600], desc[UR60][R228.64], P1 ;  /* 0xe3a00000e4577fae */ /* 0x000fe8000892187c */
[----:B------:R1:W-:Y:S01]  /*7a870*/  LDGSTS.E [R86+-0x1c200], desc[UR60][R84.64], P1 ;  /* 0xe3e0000054567fae */ /* 0x0003e2000892187c */
[----:B------:R-:W-:-:S02]  /*7a880*/  VIADD R97, R248, 0x300000 ;  /* 0x00300000f8617836 */ /* 0x000fc40000000000 */
[----:B-1----:R-:W-:Y:S02]  /*7a890*/  IMAD.WIDE R86, R6, 0x4, R12 ;  /* 0x0000000406567825 */ /* 0x002fe400078e020c */
[----:B------:R-:W3:Y:S01]  /*7a8a0*/  LDL.LU.64 R12, [R1+0x1d80] ;  /* 0x001d8000010c7983 */ /* 0x000ee20000300a00 */
[C---:B------:R-:W-:Y:S01]  /*7a8b0*/  IADD3 R96, R248.reuse, 0x300000, RZ ;  /* 0x00300000f8607810 */ /* 0x040fe20007ffe0ff */
[C---:B------:R-:W-:Y:S01]  /*7a8c0*/  VIADD R95, R248.reuse, 0x300000 ;  /* 0x00300000f85f7836 */ /* 0x040fe20000000000 */
[----:B------:R-:W-:Y:S01]  /*7a8d0*/  IADD3 R94, R248, 0x300000, RZ ;  /* 0x00300000f85e7810 */ /* 0x000fe20007ffe0ff */
[----:B------:R-:W-:Y:S01]  /*7a8e0*/  LDGSTS.E [R97+-0x1be00], desc[UR60][R86.64], P1 ;  /* 0xe420000056617fae */ /* 0x000fe2000892187c */
[----:B--2---:R-:W-:-:S04]  /*7a8f0*/  IMAD.WIDE R88, R6, 0x4, R2 ;  /* 0x0000000406587825 */ /* 0x004fc800078e0202 */
[C---:B------:R-:W-:Y:S01]  /*7a900*/  IMAD.WIDE R90, R6.reuse, 0x4, R222 ;  /* 0x00000004065a7825 */ /* 0x040fe200078e02de */
[----:B------:R-:W2:Y:S04]  /*7a910*/  LDL.LU.64 R2, [R1+0x1d50] ;  /* 0x001d500001027983 */ /* 0x000ea80000300a00 */
[----:B------:R-:W2:Y:S04]  /*7a920*/  LDL.LU.64 R222, [R1+0x1d20] ;  /* 0x001d200001de7983 */ /* 0x000ea80000300a00 */
[----:B------:R-:W-:Y:S04]  /*7a930*/  LDGSTS.E [R96+-0x1ba00], desc[UR60][R88.64], P1 ;  /* 0xe460000058607fae */ /* 0x000fe8000892187c */
[----:B------:R-:W-:Y:S01]  /*7a940*/  LDGSTS.E [R95+-0x1b600], desc[UR60][R90.64], P1 ;  /* 0xe4a000005a5f7fae */ /* 0x000fe2000892187c */
[----:B----4-:R-:W-:-:S03]  /*7a950*/  IMAD.WIDE R92, R6, 0x4, R238 ;  /* 0x00000004065c7825 */ /* 0x010fc600078e02ee */
[----:B------:R-:W4:Y:S04]  /*7a960*/  LDL.LU.64 R238, [R1+0x1cf0] ;  /* 0x001cf00001ee7983 */ /* 0x000f280000300a00 */
[----:B------:R1:W-:Y:S02]  /*7a970*/  LDGSTS.E [R94+-0x1b200], desc[UR60][R92.64], P1 ;  /* 0xe4e000005c5e7fae */ /* 0x0003e4000892187c */
[----:B-1----:R-:W-:Y:S02]  /*7a980*/  IMAD.WIDE R94, R6, 0x4, R10 ;  /* 0x00000004065e7825 */ /* 0x002fe400078e020a */
[----:B------:R-:W4:Y:S02]  /*7a990*/  LDL.LU.64 R10, [R1+0x1cc0] ;  /* 0x001cc000010a7983 */ /* 0x000f240000300a00 */
[C---:B------:R-:W-:Y:S01]  /*7a9a0*/  VIADD R105, R248.reuse, 0x300000 ;  /* 0x00300000f8697836 */ /* 0x040fe20000000000 */
[C---:B------:R-:W-:Y:S01]  /*7a9b0*/  IADD3 R104, R248.reuse, 0x300000, RZ ;  /* 0x00300000f8687810 */ /* 0x040fe20007ffe0ff */
[C---:B------:R-:W-:Y:S01]  /*7a9c0*/  VIADD R103, R248.reuse, 0x300000 ;  /* 0x00300000f8677836 */ /* 0x040fe20000000000 */
[----:B------:R-:W-:-:S02]  /*7a9d0*/  IADD3 R102, R248, 0x300000, RZ ;  /* 0x00300000f8667810 */ /* 0x000fc40007ffe0ff */
        /* <DEDUP_REMOVED lines=17> */
[----:B--2---:R-:W-:-:S04]  /*7aaf0*/  IMAD.WIDE R104, R6, 0x4, R2 ;  /* 0x0000000406687825 */ /* 0x004fc800078e0202 */
[C---:B------:R-:W-:Y:S01]  /*7ab00*/  IMAD.WIDE R106, R6.reuse, 0x4, R222 ;  /* 0x00000004066a7825 */ /* 0x040fe200078e02de */
[----:B------:R-:W2:Y:S04]  /*7ab10*/  LDL.LU.64 R2, [R1+0x2950] ;  /* 0x0029500001027983 */ /* 0x000ea80000300a00 */
[----:B------:R-:W2:Y:S01]  /*7ab20*/  LDL.LU.64 R222, [R1+0x2918] ;  /* 0x0029180001de7983 */ /* 0x000ea20000300a00 */
[----:B----4-:R-:W-:-:S03]  /*7ab30*/  IMAD.WIDE R108, R6, 0x4, R238 ;  /* 0x00000004066c7825 */ /* 0x010fc600078e02ee */
        /* <DEDUP_REMOVED lines=24> */
[----:B--2---:R-:W-:-:S04]  /*7acc0*/  IMAD.WIDE R126, R6, 0x4, R2 ;  /* 0x00000004067e7825 */ /* 0x004fc800078e0202 */
[C---:B------:R-:W-:Y:S01]  /*7acd0*/  IMAD.WIDE R124, R6.reuse, 0x4, R222 ;  /* 0x00000004067c7825 */ /* 0x040fe200078e02de */
[----:B------:R-:W2:Y:S04]  /*7ace0*/  LDL.LU.64 R2, [R1+0x2790] ;  /* 0x0027900001027983 */ /* 0x000ea80000300a00 */
[----:B------:R1:W-:Y:S04]  /*7acf0*/  STL.64 [R1+0x858], R128 ;  /* 0x0008588001007387 */ /* 0x0003e80000100a00 */
[----:B------:R-:W2:Y:S04]  /*7ad00*/  LDL.LU.64 R222, [R1+0x2758] ;  /* 0x0027580001de7983 */ /* 0x000ea80000300a00 */
[----:B------:R3:W-:Y:S01]  /*7ad10*/  STL.64 [R1+0x828], R126 ;  /* 0x0008287e01007387 */ /* 0x0007e20000100a00 */
[----:B----4-:R-:W-:-:S03]  /*7ad20*/  IMAD.WIDE R122, R6, 0x4, R238 ;  /* 0x00000004067a7825 */ /* 0x010fc600078e02ee */
[----:B------:R4:W-:Y:S04]  /*7ad30*/  STL.64 [R1+0x7f8], R124 ;  /* 0x0007f87c01007387 */ /* 0x0009e80000100a00 */
[----:B------:R-:W2:Y:S04]  /*7ad40*/  LDL.LU.64 R238, [R1+0x2720] ;  /* 0x0027200001ee7983 */ /* 0x000ea80000300a00 */
[----:B------:R4:W-:Y:S01]  /*7ad50*/  STL.64 [R1+0x7c8], R122 ;  /* 0x0007c87a01007387 */ /* 0x0009e20000100a00 */
[----:B-1----:R-:W-:-:S03]  /*7ad60*/  IMAD.WIDE R128, R6, 0x4, R10 ;  /* 0x0000000406807825 */ /* 0x002fc600078e020a */
[----:B------:R-:W2:Y:S01]  /*7ad70*/  LDL.LU.64 R10, [R1+0x26e8] ;  /* 0x0026e800010a7983 */ /* 0x000ea20000300a00 */
        /* <DEDUP_REMOVED lines=8> */
[C---:B----4-:R-:W-:Y:S01]  /*7ae00*/  IMAD.WIDE R124, R6.reuse, 0x4, R226 ;  /* 0x00000004067c7825 */ /* 0x050fe200078e02e2 */
[----:B------:R-:W3:Y:S04]  /*7ae10*/  LDL.LU.64 R236, [R1+0x26b0] ;  /* 0x0026b00001ec7983 */ /* 0x000ee80000300a00 */
[----:B------:R4:W-:Y:S04]  /*7ae20*/  STL.64 [R1+0x798], R128 ;  /* 0x0007988001007387 */ /* 0x0009e80000100a00 */
[----:B------:R-:W3:Y:S04]  /*7ae30*/  LDL.LU.64 R226, [R1+0x2678] ;  /* 0x0026780001e27983 */ /* 0x000ee80000300a00 */
[----:B------:R2:W-:Y:S01]  /*7ae40*/  STL.64 [R1+0x768], R126 ;  /* 0x0007687e01007387 */ /* 0x0005e20000100a00 */
[----:B-1----:R-:W-:-:S03]  /*7ae50*/  IMAD.WIDE R122, R6, 0x4, R234 ;  /* 0x00000004067a7825 */ /* 0x002fc600078e02ea */
        /* <DEDUP_REMOVED lines=9> */
[----:B--2---:R-:W-:-:S04]  /*7aef0*/  IMAD.WIDE R126, R6, 0x4, R2 ;  /* 0x00000004067e7825 */ /* 0x004fc800078e0202 */
[C---:B-1----:R-:W-:Y:S01]  /*7af00*/  IMAD.WIDE R124, R6.reuse, 0x4, R222 ;  /* 0x00000004067c7825 */ /* 0x042fe200078e02de */
[----:B------:R-:W2:Y:S04]  /*7af10*/  LDL.LU.64 R2, [R1+0x25d0] ;  /* 0x0025d00001027983 */ /* 0x000ea80000300a00 */
[----:B------:R1:W-:Y:S04]  /*7af20*/  STL.64 [R1+0x6d8], R128 ;  /* 0x0006d88001007387 */ /* 0x0003e80000100a00 */
[----:B------:R-:W2:Y:S04]  /*7af30*/  LDL.LU.64 R222, [R1+0x2598] ;  /* 0x0025980001de7983 */ /* 0x000ea80000300a00 */
[----:B------:R3:W-:Y:S01]  /*7af40*/  STL.64 [R1+0x6a8], R126 ;  /* 0x0006a87e01007387 */ /* 0x0007e20000100a00 */
[----:B------:R-:W-:-:S03]  /*7af50*/  IMAD.WIDE R122, R6, 0x4, R238 ;  /* 0x00000004067a7825 */ /* 0x000fc600078e02ee */
[----:B------:R3:W-:Y:S04]  /*7af60*/  STL.64 [R1+0x678], R124 ;  /* 0x0006787c01007387 */ /* 0x0007e80000100a00 */
[----:B------:R-:W2:Y:S04]  /*7af70*/  LDL.LU.64 R238, [R1+0x2560] ;  /* 0x0025600001ee7983 */ /* 0x000ea80000300a00 */
[----:B------:R3:W-:Y:S04]  /*7af80*/  LDGSTS.E [R120+-0x3d980], desc[UR60][R126.64], P1 ;  /* 0xc26800007e787fae */ /* 0x0007e8000892187c */
[----:B------:R3:W-:Y:S04]  /*7af90*/  STL.64 [R1+0x648], R122 ;  /* 0x0006487a01007387 */ /* 0x0007e80000100a00 */
[----:B------:R3:W-:Y:S04]  /*7afa0*/  LDGSTS.E [R119+-0x3d580], desc[UR60][R124.64], P1 ;  /* 0xc2a800007c777fae */ /* 0x0007e8000892187c */
[----:B------:R3:W-:Y:S01]  /*7afb0*/  LDGSTS.E [R118+-0x3d180], desc[UR60][R122.64], P1 ;  /* 0xc2e800007a767fae */ /* 0x0007e2000892187c */
[----:B-1----:R-:W-:-:S03]  /*7afc0*/  IMAD.WIDE R128, R6, 0x4, R10 ;  /* 0x0000000406807825 */ /* 0x002fc600078e020a */
[----:B------:R-:W2:Y:S04]  /*7afd0*/  LDL.LU.64 R10, [R1+0x2528] ;  /* 0x00252800010a7983 */ /* 0x000ea80000300a00 */
        /* <DEDUP_REMOVED lines=102> */
[----:B------:R-:W-:Y:S01]  /*7b640*/  STL.64 [R1+0x168], R126 ;  /* 0x0001687e01007387 */ /* 0x000fe20000100a00 */
[----:B------:R-:W-:-:S03]  /*7b650*/  IMAD.WIDE R122, R6, 0x4, R234 ;  /* 0x00000004067a7825 */ /* 0x000fc600078e02ea */
[----:B------:R-:W-:Y:S04]  /*7b660*/  STL.64 [R1+0x138], R124 ;  /* 0x0001387c01007387 */ /* 0x000fe80000100a00 */
[----:B------:R-:W3:Y:S04]  /*7b670*/  LDL.LU.64 R234, [R1+0x1f40] ;  /* 0x001f400001ea7983 */ /* 0x000ee80000300a00 */
[----:B------:R-:W-:Y:S04]  /*7b680*/  LDGSTS.E [R120+-0x1e980], desc[UR60][R126.64], P1 ;  /* 0xe16800007e787fae */ /* 0x000fe8000892187c */
[----:B------:R1:W-:Y:S04]  /*7b690*/  STL.64 [R1+0x108], R122 ;  /* 0x0001087a01007387 */ /* 0x0003e80000100a00 */
[----:B------:R-:W-:Y:S04]  /*7b6a0*/  LDGSTS.E [R119+-0x1e580], desc[UR60][R124.64], P1 ;  /* 0xe1a800007c777fae */ /* 0x000fe8000892187c */
[----:B------:R1:W-:Y:S01]  /*7b6b0*/  LDGSTS.E [R118+-0x1e180], desc[UR60][R122.64], P1 ;  /* 0xe1e800007a767fae */ /* 0x0003e2000892187c */
[----:B----4-:R-:W-:-:S03]  /*7b6c0*/  IMAD.WIDE R130, R6, 0x4, R12 ;  /* 0x0000000406827825 */ /* 0x010fc600078e020c */
[----:B------:R-:W4:Y:S04]  /*7b6d0*/  LDL.LU.64 R12, [R1+0x1f08] ;  /* 0x001f0800010c7983 */ /* 0x000f280000300a00 */
[----:B------:R-:W-:Y:S01]  /*7b6e0*/  LDGSTS.E [R121+-0x1dd80], desc[UR60][R130.64], P1 ;  /* 0xe228000082797fae */ /* 0x000fe2000892187c */
[----:B--2---:R-:W-:-:S04]  /*7b6f0*/  IMAD.WIDE R128, R6, 0x4, R2 ;  /* 0x0000000406807825 */ /* 0x004fc800078e0202 */
[C---:B-1----:R-:W-:Y:S01]  /*7b700*/  IMAD.WIDE R122, R6.reuse, 0x4, R222 ;  /* 0x00000004067a7825 */ /* 0x042fe200078e02de */
[----:B------:R-:W2:Y:S04]  /*7b710*/  LDL.LU.64 R2, [R1+0x1ed0] ;  /* 0x001ed00001027983 */ /* 0x000ea80000300a00 */
[----:B------:R-:W-:Y:S04]  /*7b720*/  STL.64 [R1+0xd8], R130 ;  /* 0x0000d88201007387 */ /* 0x000fe80000100a00 */
[----:B------:R-:W2:Y:S04]  /*7b730*/  LDL.LU.64 R124, [R1+0x1e98] ;  /* 0x001e9800017c7983 */ /* 0x000ea80000300a00 */
[----:B------:R-:W-:Y:S04]  /*7b740*/  STL.64 [R1+0xa8], R128 ;  /* 0x0000a88001007387 */ /* 0x000fe80000100a00 */
[----:B------:R-:W-:Y:S04]  /*7b750*/  STL.64 [R1+0x78], R122 ;  /* 0x0000787a01007387 */ /* 0x000fe80000100a00 */
[----:B------:R-:W2:Y:S01]  /*7b760*/  LDL.LU.64 R222, [R1+0x1e68] ;  /* 0x001e680001de7983 */ /* 0x000ea20000300a00 */
[----:B------:R-:W-:-:S03]  /*7b770*/  IMAD.WIDE R126, R6, 0x4, R238 ;  /* 0x00000004067e7825 */ /* 0x000fc600078e02ee */
[----:B------:R-:W-:Y:S04]  /*7b780*/  LDGSTS.E [R120+-0x1d980], desc[UR60][R128.64], P1 ;  /* 0xe268000080787fae */ /* 0x000fe8000892187c */
[----:B------:R-:W-:Y:S04]  /*7b790*/  LDGSTS.E [R119+-0x1d580], desc[UR60][R122.64], P1 ;  /* 0xe2a800007a777fae */ /* 0x000fe8000892187c */
[----:B------:R1:W-:Y:S04]  /*7b7a0*/  STL.64 [R1+0x48], R126 ;  /* 0x0000487e01007387 */ /* 0x0003e80000100a00 */
[----:B------:R1:W-:Y:S02]  /*7b7b0*/  LDGSTS.E [R118+-0x1d180], desc[UR60][R126.64], P1 ;  /* 0xe2e800007e767fae */ /* 0x0003e4000892187c */
[----:B-1----:R-:W-:-:S02]  /*7b7c0*/  IMAD.WIDE R126, R6, 0x4, R10 ;  /* 0x00000004067e7825 */ /* 0x002fc400078e020a */
[----:B------:R-:W2:Y:S02]  /*7b7d0*/  LDL.LU.64 R10, [R1+0x1e38] ;  /* 0x001e3800010a7983 */ /* 0x000ea40000300a00 */
        /* <DEDUP_REMOVED lines=14> */
[C---:B----4-:R-:W-:Y:S02]  /*7b8c0*/  IMAD.WIDE R120, R6.reuse, 0x4, R12 ;  /* 0x0000000406787825 */ /* 0x050fe400078e020c */
[----:B------:R-:W4:Y:S01]  /*7b8d0*/  LDL.LU.64 R12, [R1+0x1d78] ;  /* 0x001d7800010c7983 */ /* 0x000f220000300a00 */
[C---:B------:R-:W-:Y:S01]  /*7b8e0*/  IADD3 R130, R249.reuse, 0x300000, RZ ;  /* 0x00300000f9827810 */ /* 0x040fe20007ffe0ff */
[C---:B------:R-:W-:Y:S01]  /*7b8f0*/  VIADD R129, R249.reuse, 0x300000 ;  /* 0x00300000f9817836 */ /* 0x040fe20000000000 */
[----:B------:R-:W-:Y:S01]  /*7b900*/  IADD3 R128, R249, 0x300000, RZ ;  /* 0x00300000f9807810 */ /* 0x000fe20007ffe0ff */
[----:B------:R-:W-:Y:S01]  /*7b910*/  LDGSTS.E [R131+-0x1bd80], desc[UR60][R120.64], P1 ;  /* 0xe428000078837fae */ /* 0x000fe2000892187c */
[----:B--2---:R-:W-:-:S03]  /*7b920*/  IMAD.WIDE R122, R6, 0x4, R2 ;  /* 0x00000004067a7825 */ /* 0x004fc600078e0202 */
[----:B------:R-:W2:Y:S04]  /*7b930*/  LDL.LU.64 R2, [R1+0x1d48] ;  /* 0x001d480001027983 */ /* 0x000ea80000300a00 */
[----:B------:R-:W2:Y:S01]  /*7b940*/  LDL.LU.64 R140, [R1+0x1d18] ;  /* 0x001d1800018c7983 */ /* 0x000ea20000300a00 */
[----:B-1----:R-:W-:-:S04]  /*7b950*/  IMAD.WIDE R126, R6, 0x4, R222 ;  /* 0x00000004067e7825 */ /* 0x002fc800078e02de */
[C---:B------:R-:W-:Y:S01]  /*7b960*/  IMAD.WIDE R124, R6.reuse, 0x4, R124 ;  /* 0x00000004067c7825 */ /* 0x040fe200078e027c */
[----:B------:R-:W2:Y:S04]  /*7b970*/  LDL.LU.64 R222, [R1+0x1ce8] ;  /* 0x001ce80001de7983 */ /* 0x000ea80000300a00 */
[----:B------:R-:W-:Y:S04]  /*7b980*/  LDGSTS.E [R130+-0x1b980], desc[UR60][R122.64], P1 ;  /* 0xe46800007a827fae */ /* 0x000fe8000892187c */
        /* <DEDUP_REMOVED lines=20> */
[----:B----4-:R-:W-:-:S02]  /*7bad0*/  IMAD.WIDE R136, R6, 0x4, R12 ;  /* 0x0000000406887825 */ /* 0x010fc400078e020c */
[----:B------:R-:W4:Y:S02]  /*7bae0*/  LDL.LU.64 R12, [R1+0x2980] ;  /* 0x00298000010c7983 */ /* 0x000f240000300a00 */
[C---:B------:R-:W-:Y:S01]  /*7baf0*/  VIADD R145, R249.reuse, 0x300000 ;  /* 0x00300000f9917836 */ /* 0x040fe20000000000 */
[----:B------:R-:W-:Y:S01]  /*7bb00*/  IADD3 R144, R249, 0x300000, RZ ;  /* 0x00300000f9907810 */ /* 0x000fe20007ffe0ff */
[----:B------:R-:W-:Y:S01]  /*7bb10*/  LDGSTS.E [R147+-0x19d80], desc[UR60][R136.64], P1 ;  /* 0xe628000088937fae */ /* 0x000fe2000892187c */
[----:B--2---:R-:W-:-:S03]  /*7bb20*/  IMAD.WIDE R138, R6, 0x4, R2 ;  /* 0x00000004068a7825 */ /* 0x004fc600078e0202 */
[----:B------:R-:W2:Y:S04]  /*7bb30*/  LDL.LU.64 R2, [R1+0x2948] ;  /* 0x0029480001027983 */ /* 0x000ea80000300a00 */
[----:B------:R-:W2:Y:S01]  /*7bb40*/  LDL.LU.64 R156, [R1+0x2910] ;  /* 0x00291000019c7983 */ /* 0x000ea20000300a00 */
[----:B------:R-:W-:-:S04]  /*7bb50*/  IMAD.WIDE R142, R6, 0x4, R222 ;  /* 0x00000004068e7825 */ /* 0x000fc800078e02de */
[C---:B------:R-:W-:Y:S01]  /*7bb60*/  IMAD.WIDE R140, R6.reuse, 0x4, R140 ;  /* 0x00000004068c7825 */ /* 0x040fe200078e028c */
[----:B------:R-:W2:Y:S04]  /*7bb70*/  LDL.LU.64 R222, [R1+0x28d8] ;  /* 0x0028d80001de7983 */ /* 0x000ea80000300a00 */
[----:B------:R-:W-:Y:S04]  /*7bb80*/  LDGSTS.E [R146+-0x19980], desc[UR60][R138.64], P1 ;  /* 0xe66800008a927fae */ /* 0x000fe8000892187c */
        /* <DEDUP_REMOVED lines=18> */
[----:B----4-:R-:W-:-:S03]  /*7bcb0*/  IMAD.WIDE R164, R6, 0x4, R12 ;  /* 0x0000000406a47825 */ /* 0x010fc600078e020c */
[----:B------:R-:W4:Y:S01]  /*7bcc0*/  LDL.LU.64 R12, [R1+0x27c0] ;  /* 0x0027c000010c7983 */ /* 0x000f220000300a00 */
        /* <DEDUP_REMOVED lines=160> */
[----:B------:R1:W-:Y:S04]  /*7c6d0*/  LDGSTS.E [R153+-0x1e500], desc[UR60][R160.64], P1 ;  /* 0xe1b00000a0997fae */ /* 0x0003e8000892187c */
[----:B------:R-:W-:Y:S01]  /*7c6e0*/  LDGSTS.E [R152+-0x1e100], desc[UR60][R158.64], P1 ;  /* 0xe1f000009e987fae */ /* 0x000fe2000892187c */
[----:B----4-:R-:W-:-:S03]  /*7c6f0*/  IMAD.WIDE R164, R6, 0x4, R12 ;  /* 0x0000000406a47825 */ /* 0x010fc600078e020c */
[----:B------:R-:W4:Y:S04]  /*7c700*/  LDL.LU.64 R12, [R1+0x1f00] ;  /* 0x001f0000010c7983 */ /* 0x000f280000300a00 */
[----:B------:R-:W-:Y:S01]  /*7c710*/  LDGSTS.E [R155+-0x1dd00], desc[UR60][R164.64], P1 ;  /* 0xe2300000a49b7fae */ /* 0x000fe2000892187c */
[----:B--2---:R-:W-:-:S04]  /*7c720*/  IMAD.WIDE R162, R6, 0x4, R2 ;  /* 0x0000000406a27825 */ /* 0x004fc800078e0202 */
[C---:B------:R-:W-:Y:S01]  /*7c730*/  IMAD.WIDE R156, R6.reuse, 0x4, R156 ;  /* 0x00000004069c7825 */ /* 0x040fe200078e029c */
[----:B------:R-:W2:Y:S04]  /*7c740*/  LDL.LU.64 R2, [R1+0x1ec8] ;  /* 0x001ec80001027983 */ /* 0x000ea80000300a00 */
[----:B------:R-:W-:Y:S04]  /*7c750*/  STL.64 [R1+0xd0], R164 ;  /* 0x0000d0a401007387 */ /* 0x000fe80000100a00 */
[----:B-1----:R-:W2:Y:S04]  /*7c760*/  LDL.LU.64 R158, [R1+0x1e90] ;  /* 0x001e9000019e7983 */ /* 0x002ea80000300a00 */
[----:B------:R-:W-:Y:S01]  /*7c770*/  STL.64 [R1+0xa0], R162 ;  /* 0x0000a0a201007387 */ /* 0x000fe20000100a00 */
[----:B------:R-:W-:-:S03]  /*7c780*/  IMAD.WIDE R160, R6, 0x4, R222 ;  /* 0x0000000406a07825 */ /* 0x000fc600078e02de */
[----:B------:R-:W-:Y:S04]  /*7c790*/  STL.64 [R1+0x70], R156 ;  /* 0x0000709c01007387 */ /* 0x000fe80000100a00 */
[----:B------:R-:W2:Y:S04]  /*7c7a0*/  LDL.LU.64 R222, [R1+0x1e60] ;  /* 0x001e600001de7983 */ /* 0x000ea80000300a00 */
[----:B------:R-:W-:Y:S04]  /*7c7b0*/  LDGSTS.E [R154+-0x1d900], desc[UR60][R162.64], P1 ;  /* 0xe2700000a29a7fae */ /* 0x000fe8000892187c */
[----:B------:R-:W-:Y:S04]  /*7c7c0*/  LDGSTS.E [R153+-0x1d500], desc[UR60][R156.64], P1 ;  /* 0xe2b000009c997fae */ /* 0x000fe8000892187c */
[----:B------:R1:W-:Y:S04]  /*7c7d0*/  STL.64 [R1+0x40], R160 ;  /* 0x000040a001007387 */ /* 0x0003e80000100a00 */
[----:B------:R1:W-:Y:S02]  /*7c7e0*/  LDGSTS.E [R152+-0x1d100], desc[UR60][R160.64], P1 ;  /* 0xe2f00000a0987fae */ /* 0x0003e4000892187c */
[----:B-1----:R-:W-:-:S02]  /*7c7f0*/  IMAD.WIDE R160, R6, 0x4, R10 ;  /* 0x0000000406a07825 */ /* 0x002fc400078e020a */
[----:B------:R-:W2:Y:S04]  /*7c800*/  LDL.LU.64 R10, [R1+0x1e30] ;  /* 0x001e3000010a7983 */ /* 0x000ea80000300a00 */
[----:B------:R-:W2:Y:S01]  /*7c810*/  LDL.LU.64 R168, [R1+0x1e00] ;  /* 0x001e000001a87983 */ /* 0x000ea20000300a00 */
[----:B------:R-:W-:-:S03]  /*7c820*/  VIADD R157, R250, 0x300000 ;  /* 0x00300000fa9d7836 */ /* 0x000fc60000000000 */
[----:B------:R1:W-:Y:S01]  /*7c830*/  STL.64 [R1+0x10], R160 ;  /* 0x000010a001007387 */ /* 0x0003e20000100a00 */
[----:B------:R-:W-:-:S03]  /*7c840*/  IADD3 R156, R250, 0x300000, RZ ;  /* 0x00300000fa9c7810 */ /* 0x000fc60007ffe0ff */
[----:B------:R-:W2:Y:S04]  /*7c850*/  LDL.LU.64 R166, [R1+0x1dd0] ;  /* 0x001dd00001a67983 */ /* 0x000ea80000300a00 */
[----:B------:R-:W-:Y:S01]  /*7c860*/  LDGSTS.E [R157+-0x1cd00], desc[UR60][R160.64], P1 ;  /* 0xe3300000a09d7fae */ /* 0x000fe2000892187c */
[----:B---3--:R-:W-:-:S04]  /*7c870*/  IMAD.WIDE R236, R6, 0x4, R236 ;  /* 0x0000000406ec7825 */ /* 0x008fc800078e02ec */
[C---:B------:R-:W-:Y:S01]  /*7c880*/  IMAD.WIDE R224, R6.reuse, 0x4, R224 ;  /* 0x0000000406e07825 */ /* 0x040fe200078e02e0 */
[----:B------:R-:W-:Y:S03]  /*7c890*/  LDGSTS.E [R156+-0x1c900], desc[UR60][R236.64], P1 ;  /* 0xe3700000ec9c7fae */ /* 0x000fe6000892187c */
[C---:B------:R-:W-:Y:S02]  /*7c8a0*/  IMAD.WIDE R152, R6.reuse, 0x4, R234 ;  /* 0x0000000406987825 */ /* 0x040fe400078e02ea */
[----:B------:R-:W3:Y:S04]  /*7c8b0*/  LDL.LU.64 R234, [R1+0x1da0] ;  /* 0x001da00001ea7983 */ /* 0x000ee80000300a00 */
[----:B------:R-:W-:Y:S04]  /*7c8c0*/  LDGSTS.E [R155+-0x1c500], desc[UR60][R224.64], P1 ;  /* 0xe3b00000e09b7fae */ /* 0x000fe8000892187c */
[----:B------:R4:W-:Y:S02]  /*7c8d0*/  LDGSTS.E [R154+-0x1c100], desc[UR60][R152.64], P1 ;  /* 0xe3f00000989a7fae */ /* 0x0009e4000892187c */
[----:B----4-:R-:W-:-:S02]  /*7c8e0*/  IMAD.WIDE R154, R6, 0x4, R12 ;  /* 0x00000004069a7825 */ /* 0x010fc400078e020c */
[----:B------:R-:W4:Y:S02]  /*7c8f0*/  LDL.LU.64 R12, [R1+0x1d70] ;  /* 0x001d7000010c7983 */ /* 0x000f240000300a00 */
[C---:B------:R-:W-:Y:S01]  /*7c900*/  VIADD R165, R250.reuse, 0x300000 ;  /* 0x00300000faa57836 */ /* 0x040fe20000000000 */
[C---:B------:R-:W-:Y:S01]  /*7c910*/  IADD3 R164, R250.reuse, 0x300000, RZ ;  /* 0x00300000faa47810 */ /* 0x040fe20007ffe0ff */
[C---:B------:R-:W-:Y:S01]  /*7c920*/  VIADD R163, R250.reuse, 0x300000 ;  /* 0x00300000faa37836 */ /* 0x040fe20000000000 */
[----:B------:R-:W-:Y:S02]  /*7c930*/  IADD3 R162, R250, 0x300000, RZ ;  /* 0x00300000faa27810 */ /* 0x000fe40007ffe0ff */
        /* <DEDUP_REMOVED lines=12> */
[----:B------:R-:W-:Y:S02]  /*7ca00*/  VIADD R173, R250, 0x300000 ;  /* 0x00300000faad7836 */ /* 0x000fe40000000000 */
[----:B------:R-:W-:Y:S01]  /*7ca10*/  IMAD.WIDE R164, R6, 0x4, R168 ;  /* 0x0000000406a47825 */ /* 0x000fe200078e02a8 */
[----:B------:R-:W2:Y:S01]  /*7ca20*/  LDL.LU.64 R184, [R1+0x1c98] ;  /* 0x001c980001b87983 */ /* 0x000ea20000300a00 */
[----:B------:R-:W-:-:S03]  /*7ca30*/  IADD3 R172, R250, 0x300000, RZ ;  /* 0x00300000faac7810 */ /* 0x000fc60007ffe0ff */
[----:B------:R-:W2:Y:S01]  /*7ca40*/  LDL.LU.64 R182, [R1+0x1c88] ;  /* 0x001c880001b67983 */ /* 0x000ea20000300a00 */
[----:B------:R-:W-:Y:S02]  /*7ca50*/  VIADD R171, R250, 0x300000 ;  /* 0x00300000faab7836 */ /* 0x000fe40000000000 */
[----:B------:R-:W-:Y:S01]  /*7ca60*/  IMAD.WIDE R166, R6, 0x4, R166 ;  /* 0x0000000406a67825 */ /* 0x000fe200078e02a6 */
[----:B------:R-:W-:Y:S01]  /*7ca70*/  IADD3 R170, R250, 0x300000, RZ ;  /* 0x00300000faaa7810 */ /* 0x000fe20007ffe0ff */
[----:B------:R-:W-:Y:S04]  /*7ca80*/  LDGSTS.E [R173+-0x1ad00], desc[UR60][R162.64], P1 ;  /* 0xe5300000a2ad7fae */ /* 0x000fe8000892187c */
[----:B------:R-:W-:Y:S04]  /*7ca90*/  LDGSTS.E [R172+-0x1a900], desc[UR60][R164.64], P1 ;  /* 0xe5700000a4ac7fae */ /* 0x000fe8000892187c */
[----:B------:R-:W-:Y:S01]  /*7caa0*/  LDGSTS.E [R171+-0x1a500], desc[UR60][R166.64], P1 ;  /* 0xe5b00000a6ab7fae */ /* 0x000fe2000892187c */
[----:B---3--:R-:W-:-:S03]  /*7cab0*/  IMAD.WIDE R168, R6, 0x4, R234 ;  /* 0x0000000406a87825 */ /* 0x008fc600078e02ea */
[----:B------:R-:W3:Y:S04]  /*7cac0*/  LDL.64 R234, [R1+0x1c78] ;  /* 0x001c780001ea7983 */ /* 0x000ee80000100a00 */
[----:B------:R4:W-:Y:S01]  /*7cad0*/  LDGSTS.E [R170+-0x1a100], desc[UR60][R168.64], P1 ;  /* 0xe5f00000a8aa7fae */ /* 0x0009e2000892187c */
[C---:B------:R-:W-:Y:S01]  /*7cae0*/  VIADD R181, R250.reuse, 0x300000 ;  /* 0x00300000fab57836 */ /* 0x040fe20000000000 */
[----:B------:R-:W-:Y:S01]  /*7caf0*/  IADD3 R180, R250, 0x300000, RZ ;  /* 0x00300000fab47810 */ /* 0x000fe20007ffe0ff */
[----:B----4-:R-:W-:Y:S02]  /*7cb00*/  IMAD.WIDE R170, R6, 0x4, R12 ;  /* 0x0000000406aa7825 */ /* 0x010fe400078e020c */
        /* <DEDUP_REMOVED lines=14> */
[----:B------:R-:W2:Y:S04]  /*7cbf0*/  LDL.LU.64 R10, [R1+0x2898] ;  /* 0x00289800010a7983 */ /* 0x000ea80000300a00 */
[----:B------:R-:W2:Y:S01]  /*7cc00*/  LDL.LU.64 R192, [R1+0x2860] ;  /* 0x0028600001c07983 */ /* 0x000ea20000300a00 */
[----:B------:R-:W-:-:S03]  /*7cc10*/  IMAD.WIDE R180, R6, 0x4, R184 ;  /* 0x0000000406b47825 */ /* 0x000fc600078e02b8 */
[----:B------:R-:W2:Y:S01]  /*7cc20*/  LDL.LU.64 R194, [R1+0x2828] ;  /* 0x0028280001c27983 */ /* 0x000ea20000300a00 */
[C---:B------:R-:W-:Y:S01]  /*7cc30*/  VIADD R189, R250.reuse, 0x300000 ;  /* 0x00300000fabd7836 */ /* 0x040fe20000000000 */
[C---:B------:R-:W-:Y:S01]  /*7cc40*/  IADD3 R188, R250.reuse, 0x300000, RZ ;  /* 0x00300000fabc7810 */ /* 0x040fe20007ffe0ff */
[----:B------:R-:W-:Y:S02]  /*7cc50*/  VIADD R187, R250, 0x300000 ;  /* 0x00300000fabb7836 */ /* 0x000fe40000000000 */
[----:B------:R-:W-:Y:S01]  /*7cc60*/  IMAD.WIDE R182, R6, 0x4, R182 ;  /* 0x0000000406b67825 */ /* 0x000fe200078e02b6 */
[----:B------:R-:W-:Y:S01]  /*7cc70*/  IADD3 R186, R250, 0x300000, RZ ;  /* 0x00300000faba7810 */ /* 0x000fe20007ffe0ff */
[----:B------:R1:W-:Y:S04]  /*7cc80*/  LDGSTS.E [R189+-0x18d00], desc[UR60][R178.64], P1 ;  /* 0xe7300000b2bd7fae */ /* 0x0003e8000892187c */
[----:B------:R4:W-:Y:S04]  /*7cc90*/  LDGSTS.E [R188+-0x18900], desc[UR60][R180.64], P1 ;  /* 0xe7700000b4bc7fae */ /* 0x0009e8000892187c */
[----:B------:R-:W-:Y:S01]  /*7cca0*/  LDGSTS.E [R187+-0x18500], desc[UR60][R182.64], P1 ;  /* 0xe7b00000b6bb7fae */ /* 0x000fe2000892187c */
[----:B---3--:R-:W-:-:S03]  /*7ccb0*/  IMAD.WIDE R184, R6, 0x4, R234 ;  /* 0x0000000406b87825 */ /* 0x008fc600078e02ea */
[----:B------:R-:W3:Y:S01]  /*7ccc0*/  LDL.LU.64 R234, [R1+0x27f0] ;  /* 0x0027f00001ea7983 */ /* 0x000ee20000300a00 */
[C---:B-1----:R-:W-:Y:S02]  /*7ccd0*/  VIADD R189, R251.reuse, 0x300000 ;  /* 0x00300000fbbd7836 */ /* 0x042fe40000000000 */
[C---:B----4-:R-:W-:Y:S01]  /*7cce0*/  IMAD.WIDE R202, R6.reuse, 0x4, R12 ;  /* 0x0000000406ca7825 */ /* 0x050fe200078e020c */
[----:B------:R-:W-:Y:S01]  /*7ccf0*/  IADD3 R188, R251, 0x300000, RZ ;  /* 0x00300000fbbc7810 */ /* 0x000fe20007ffe0ff */
[----:B------:R-:W4:Y:S04]  /*7cd00*/  LDL.LU.64 R12, [R1+0x27b8] ;  /* 0x0027b800010c7983 */ /* 0x000f280000300a00 */
[----:B------:R-:W-:Y:S04]  /*7cd10*/  LDGSTS.E [R186+-0x18100], desc[UR60][R184.64], P1 ;  /* 0xe7f00000b8ba7fae */ /* 0x000fe8000892187c */
[----:B------:R-:W-:Y:S01]  /*7cd20*/  LDGSTS.E [R189+-0x3fc80], desc[UR60][R202.64], P1 ;  /* 0xc0380000cabd7fae */ /* 0x000fe2000892187c */
[----:B--2---:R-:W-:-:S04]  /*7cd30*/  IMAD.WIDE R200, R6, 0x4, R2 ;  /* 0x0000000406c87825 */ /* 0x004fc800078e0202 */
[C---:B------:R-:W-:Y:S01]  /*7cd40*/  IMAD.WIDE R198, R6.reuse, 0x4, R190 ;  /* 0x0000000406c67825 */ /* 0x040fe200078e02be */
[----:B------:R-:W2:Y:S04]  /*7cd50*/  LDL.LU.64 R2, [R1+0x2780] ;  /* 0x0027800001027983 */ /* 0x000ea80000300a00 */
[----:B------:R-:W-:Y:S04]  /*7cd60*/  STL.64 [R1+0x848], R202 ;  /* 0x000848ca01007387 */ /* 0x000fe80000100a00 */
[----:B------:R-:W2:Y:S04]  /*7cd70*/  LDL.LU.64 R190, [R1+0x2748] ;  /* 0x0027480001be7983 */ /* 0x000ea80000300a00 */
[----:B------:R1:W-:Y:S01]  /*7cd80*/  STL.64 [R1+0x818], R200 ;  /* 0x000818c801007387 */ /* 0x0003e20000100a00 */
[----:B------:R-:W-:-:S03]  /*7cd90*/  IMAD.WIDE R196, R6, 0x4, R222 ;  /* 0x0000000406c47825 */ /* 0x000fc600078e02de */
[----:B------:R1:W-:Y:S04]  /*7cda0*/  STL.64 [R1+0x7e8], R198 ;  /* 0x0007e8c601007387 */ /* 0x0003e80000100a00 */
[----:B------:R-:W2:Y:S04]  /*7cdb0*/  LDL.LU.64 R222, [R1+0x2710] ;  /* 0x0027100001de7983 */ /* 0x000ea80000300a00 */
[----:B------:R1:W-:Y:S04]  /*7cdc0*/  LDGSTS.E [R188+-0x3f880], desc[UR60][R200.64], P1 ;  /* 0xc0780000c8bc7fae */ /* 0x0003e8000892187c */
[----:B------:R1:W-:Y:S02]  /*7cdd0*/  STL.64 [R1+0x7b8], R196 ;  /* 0x0007b8c401007387 */ /* 0x0003e40000100a00 */
[----:B-1----:R-:W-:-:S02]  /*7cde0*/  IMAD.WIDE R200, R6, 0x4, R10 ;  /* 0x0000000406c87825 */ /* 0x002fc400078e020a */
[----:B------:R-:W2:Y:S02]  /*7cdf0*/  LDL.LU.64 R10, [R1+0x26d8] ;  /* 0x0026d800010a7983 */ /* 0x000ea40000300a00 */
[C---:B------:R-:W-:Y:S01]  /*7ce00*/  VIADD R187, R251.reuse, 0x300000 ;  /* 0x00300000fbbb7836 */ /* 0x040fe20000000000 */
[----:B------:R-:W-:-:S04]  /*7ce10*/  IADD3 R186, R251, 0x300000, RZ ;  /* 0x00300000fbba7810 */ /* 0x000fc80007ffe0ff */
[----:B------:R1:W-:Y:S04]  /*7ce20*/  LDGSTS.E [R187+-0x3f480], desc[UR60][R198.64], P1 ;  /* 0xc0b80000c6bb7fae */ /* 0x0003e8000892187c */
[----:B------:R1:W-:Y:S04]  /*7ce30*/  LDGSTS.E [R186+-0x3f080], desc[UR60][R196.64], P1 ;  /* 0xc0f80000c4ba7fae */ /* 0x0003e8000892187c */
[----:B------:R2:W-:Y:S01]  /*7ce40*/  LDGSTS.E [R189+-0x3ec80], desc[UR60][R200.64], P1 ;  /* 0xc1380000c8bd7fae */ /* 0x0005e2000892187c */
[----:B-1----:R-:W-:-:S04]  /*7ce50*/  IMAD.WIDE R198, R6, 0x4, R192 ;  /* 0x0000000406c67825 */ /* 0x002fc800078e02c0 */
[C---:B------:R-:W-:Y:S01]  /*7ce60*/  IMAD.WIDE R196, R6.reuse, 0x4, R194 ;  /* 0x0000000406c47825 */ /* 0x040fe200078e02c2 */
[----:B------:R-:W2:Y:S04]  /*7ce70*/  LDL.LU.64 R192, [R1+0x26a0] ;  /* 0x0026a00001c07983 */ /* 0x000ea80000300a00 */
[----:B------:R-:W-:Y:S01]  /*7ce80*/  STL.64 [R1+0x788], R200 ;  /* 0x000788c801007387 */ /* 0x000fe20000100a00 */
[----:B---3--:R-:W-:-:S03]  /*7ce90*/  IMAD.WIDE R194, R6, 0x4, R234 ;  /* 0x0000000406c27825 */ /* 0x008fc600078e02ea */
[----:B------:R-:W-:Y:S04]  /*7cea0*/  STL.64 [R1+0x758], R198 ;  /* 0x000758c601007387 */ /* 0x000fe80000100a00 */
[----:B------:R-:W3:Y:S04]  /*7ceb0*/  LDL.LU.64 R234, [R1+0x2668] ;  /* 0x0026680001ea7983 */ /* 0x000ee80000300a00 */
[----:B------:R1:W-:Y:S04]  /*7cec0*/  STL.64 [R1+0x728], R196 ;  /* 0x000728c401007387 */ /* 0x0003e80000100a00 */
[----:B------:R2:W-:Y:S04]  /*7ced0*/  LDGSTS.E [R188+-0x3e880], desc[UR60][R198.64], P1 ;  /* 0xc1780000c6bc7fae */ /* 0x0005e8000892187c */
[----:B------:R2:W-:Y:S04]  /*7cee0*/  STL.64 [R1+0x6f8], R194 ;  /* 0x0006f8c201007387 */ /* 0x0005e80000100a00 */
[----:B------:R-:W-:Y:S04]  /*7cef0*/  LDGSTS.E [R187+-0x3e480], desc[UR60][R196.64], P1 ;  /* 0xc1b80000c4bb7fae */ /* 0x000fe8000892187c */
[----:B------:R2:W-:Y:S04]  /*7cf00*/  LDGSTS.E [R186+-0x3e080], desc[UR60][R194.64], P1 ;  /* 0xc1f80000c2ba7fae */ /* 0x0005e8000892187c */
[----:B-1----:R-:W3:Y:S01]  /*7cf10*/  LDL.LU.64 R196, [R1+0x2630] ;  /* 0x0026300001c47983 */ /* 0x002ee20000300a00 */
[----:B----4-:R-:W-:-:S03]  /*7cf20*/  IMAD.WIDE R202, R6, 0x4, R12 ;  /* 0x0000000406ca7825 */ /* 0x010fc600078e020c */
[----:B------:R-:W4:Y:S04]  /*7cf30*/  LDL.LU.64 R12, [R1+0x25f8] ;  /* 0x0025f800010c7983 */ /* 0x000f280000300a00 */
[----:B------:R1:W-:Y:S01]  /*7cf40*/  LDGSTS.E [R189+-0x3dc80], desc[UR60][R202.64], P1 ;  /* 0xc2380000cabd7fae */ /* 0x0003e2000892187c */
[----:B--2---:R-:W-:-:S04]  /*7cf50*/  IMAD.WIDE R200, R6, 0x4, R2 ;  /* 0x0000000406c87825 */ /* 0x004fc800078e0202 */
[C---:B------:R-:W-:Y:S01]  /*7cf60*/  IMAD.WIDE R198, R6.reuse, 0x4, R190 ;  /* 0x0000000406c67825 */ /* 0x040fe200078e02be */
[----:B------:R-:W2:Y:S04]  /*7cf70*/  LDL.LU.64 R2, [R1+0x25c0] ;  /* 0x0025c00001027983 */ /* 0x000ea80000300a00 */
[----:B------:R1:W-:Y:S04]  /*7cf80*/  STL.64 [R1+0x6c8], R202 ;  /* 0x0006c8ca01007387 */ /* 0x0003e80000100a00 */
[----:B------:R-:W2:Y:S04]  /*7cf90*/  LDL.LU.64 R190, [R1+0x2588] ;  /* 0x0025880001be7983 */ /* 0x000ea80000300a00 */
[----:B------:R-:W-:Y:S01]  /*7cfa0*/  STL.64 [R1+0x698], R200 ;  /* 0x000698c801007387 */ /* 0x000fe20000100a00 */
[----:B------:R-:W-:-:S03]  /*7cfb0*/  IMAD.WIDE R194, R6, 0x4, R222 ;  /* 0x0000000406c27825 */ /* 0x000fc600078e02de */
[----:B------:R-:W-:Y:S04]  /*7cfc0*/  STL.64 [R1+0x668], R198 ;  /* 0x000668c601007387 */ /* 0x000fe80000100a00 */
[----:B------:R-:W2:Y:S04]  /*7cfd0*/  LDL.LU.64 R222, [R1+0x2550] ;  /* 0x0025500001de7983 */ /* 0x000ea80000300a00 */
[----:B------:R1:W-:Y:S04]  /*7cfe0*/  LDGSTS.E [R188+-0x3d880], desc[UR60][R200.64], P1 ;  /* 0xc2780000c8bc7fae */ /* 0x0003e8000892187c */
[----:B------:R1:W-:Y:S04]  /*7cff0*/  STL.64 [R1+0x638], R194 ;  /* 0x000638c201007387 */ /* 0x0003e80000100a00 */
[----:B------:R3:W-:Y:S04]  /*7d000*/  LDGSTS.E [R187+-0x3d480], desc[UR60][R198.64], P1 ;  /* 0xc2b80000c6bb7fae */ /* 0x0007e8000892187c */
[----:B------:R-:W-:Y:S01]  /*7d010*/  LDGSTS.E [R186+-0x3d080], desc[UR60][R194.64], P1 ;  /* 0xc2f80000c2ba7fae */ /* 0x000fe2000892187c */
[----:B-1----:R-:W-:-:S03]  /*7d020*/  IMAD.WIDE R202, R6, 0x4, R10 ;  /* 0x0000000406ca7825 */ /* 0x002fc600078e020a */
[----:B------:R-:W2:Y:S04]  /*7d030*/  LDL.LU.64 R10, [R1+0x2518] ;  /* 0x00251800010a7983 */ /* 0x000ea80000300a00 */
[----:B------:R-:W2:Y:S04]  /*7d040*/  LDL.LU.64 R194, [R1+0x24e0] ;  /* 0x0024e00001c27983 */ /* 0x000ea80000300a00 */
[----:B------:R4:W-:Y:S04]  /*7d050*/  STL.64 [R1+0x608], R202 ;  /* 0x000608ca01007387 */ /* 0x0009e80000100a00 */
[----:B------:R4:W-:Y:S01]  /*7d060*/  LDGSTS.E [R189+-0x3cc80], desc[UR60][R202.64], P1 ;  /* 0xc3380000cabd7fae */ /* 0x0009e2000892187c */
[----:B------:R-:W-:-:S03]  /*7d070*/  IMAD.WIDE R200, R6, 0x4, R192 ;  /* 0x0000000406c87825 */ /* 0x000fc600078e02c0 */
[----:B------:R-:W2:Y:S04]  /*7d080*/  LDL.LU.64 R192, [R1+0x24a8] ;  /* 0x0024a80001c07983 */ /* 0x000ea80000300a00 */
[----:B------:R2:W-:Y:S01]  /*7d090*/  STL.64 [R1+0x5d8], R200 ;  /* 0x0005d8c801007387 */ /* 0x0005e20000100a00 */
[----:B---3--:R-:W-:-:S03]  /*7d0a0*/  IMAD.WIDE R198, R6, 0x4, R234 ;  /* 0x0000000406c67825 */ /* 0x008fc600078e02ea */
[----:B------:R2:W-:Y:S04]  /*7d0b0*/  LDGSTS.E [R188+-0x3c880], desc[UR60][R200.64], P1 ;  /* 0xc3780000c8bc7fae */ /* 0x0005e8000892187c */
[----:B------:R-:W3:Y:S04]  /*7d0c0*/  LDL.LU.64 R234, [R1+0x2470] ;  /* 0x0024700001ea7983 */ /* 0x000ee80000300a00 */
[----:B------:R1:W-:Y:S04]  /*7d0d0*/  STL.64 [R1+0x5a8], R198 ;  /* 0x0005a8c601007387 */ /* 0x0003e80000100a00 */
[----:B------:R1:W-:Y:S01]  /*7d0e0*/  LDGSTS.E [R187+-0x3c480], desc[UR60][R198.64], P1 ;  /* 0xc3b80000c6bb7fae */ /* 0x0003e2000892187c */
[----:B------:R-:W-:-:S04]  /*7d0f0*/  IMAD.WIDE R196, R6, 0x4, R196 ;  /* 0x0000000406c47825 */ /* 0x000fc800078e02c4 */
[C---:B----4-:R-:W-:Y:S01]  /*7d100*/  IMAD.WIDE R202, R6.reuse, 0x4, R12 ;  /* 0x0000000406ca7825 */ /* 0x050fe200078e020c */
[----:B------:R4:W-:Y:S04]  /*7d110*/  STL.64 [R1+0x578], R196 ;  /* 0x000578c401007387 */ /* 0x0009e80000100a00 */
[----:B------:R-:W3:Y:S04]  /*7d120*/  LDL.LU.64 R12, [R1+0x2438] ;  /* 0x00243800010c7983 */ /* 0x000ee80000300a00 */
[----:B------:R4:W-:Y:S04]  /*7d130*/  LDGSTS.E [R186+-0x3c080], desc[UR60][R196.64], P1 ;  /* 0xc3f80000c4ba7fae */ /* 0x0009e8000892187c */
[----:B------:R4:W-:Y:S01]  /*7d140*/  LDGSTS.E [R189+-0x3bc80], desc[UR60][R202.64], P1 ;  /* 0xc4380000cabd7fae */ /* 0x0009e2000892187c */
[----:B--2---:R-:W-:-:S03]  /*7d150*/  IMAD.WIDE R200, R6, 0x4, R2 ;  /* 0x0000000406c87825 */ /* 0x004fc600078e0202 */
[----:B------:R-:W2:Y:S04]  /*7d160*/  LDL.LU.64 R2, [R1+0x2400] ;  /* 0x0024000001027983 */ /* 0x000ea80000300a00 */
[----:B------:R4:W-:Y:S01]  /*7d170*/  STL.64 [R1+0x548], R202 ;  /* 0x000548ca01007387 */ /* 0x0009e20000100a00 */
[----:B-1----:R-:W-:-:S03]  /*7d180*/  IMAD.WIDE R198, R6, 0x4, R190 ;  /* 0x0000000406c67825 */ /* 0x002fc600078e02be */
[----:B------:R1:W-:Y:S01]  /*7d190*/  STL.64 [R1+0x518], R200 ;  /* 0x000518c801007387 */ /* 0x0003e20000100a00 */
[----:B----4-:R-:W-:-:S03]  /*7d1a0*/  IMAD.WIDE R196, R6, 0x4, R222 ;  /* 0x0000000406c47825 */ /* 0x010fc600078e02de */
[----:B------:R-:W4:Y:S04]  /*7d1b0*/  LDL.LU.64 R190, [R1+0x23c8] ;  /* 0x0023c80001be7983 */ /* 0x000f280000300a00 */
[----:B------:R1:W-:Y:S04]  /*7d1c0*/  STL.64 [R1+0x4e8], R198 ;  /* 0x0004e8c601007387 */ /* 0x0003e80000100a00 */
[----:B------:R1:W-:Y:S04]  /*7d1d0*/  LDGSTS.E [R188+-0x3b880], desc[UR60][R200.64], P1 ;  /* 0xc4780000c8bc7fae */ /* 0x0003e8000892187c */
[----:B------:R1:W-:Y:S04]  /*7d1e0*/  STL.64 [R1+0x4b8], R196 ;  /* 0x0004b8c401007387 */ /* 0x0003e80000100a00 */
[----:B------:R-:W4:Y:S04]  /*7d1f0*/  LDL.LU.64 R222, [R1+0x2390] ;  /* 0x0023900001de7983 */ /* 0x000f280000300a00 */
[----:B------:R-:W-:Y:S04]  /*7d200*/  LDGSTS.E [R187+-0x3b480], desc[UR60][R198.64], P1 ;  /* 0xc4b80000c6bb7fae */ /* 0x000fe8000892187c */
[----:B------:R1:W-:Y:S01]  /*7d210*/  LDGSTS.E [R186+-0x3b080], desc[UR60][R196.64], P1 ;  /* 0xc4f80000c4ba7fae */ /* 0x0003e2000892187c */
[----:B------:R-:W-:-:S03]  /*7d220*/  IMAD.WIDE R202, R6, 0x4, R10 ;  /* 0x0000000406ca7825 */ /* 0x000fc600078e020a */
[----:B------:R-:W4:Y:S01]  /*7d230*/  LDL.LU.64 R10, [R1+0x2358] ;  /* 0x00235800010a7983 */ /* 0x000f220000300a00 */
[----:B-1----:R-:W-:-:S03]  /*7d240*/  IMAD.WIDE R200, R6, 0x4, R194 ;  /* 0x0000000406c87825 */ /* 0x002fc600078e02c2 */
[----:B------:R-:W-:Y:S04]  /*7d250*/  STL.64 [R1+0x488], R202 ;  /* 0x000488ca01007387 */ /* 0x000fe80000100a00 */
[----:B------:R2:W-:Y:S04]  /*7d260*/  LDGSTS.E [R189+-0x3ac80], desc[UR60][R202.64], P1 ;  /* 0xc5380000cabd7fae */ /* 0x0005e8000892187c */
[----:B------:R-:W-:Y:S04]  /*7d270*/  STL.64 [R1+0x458], R200 ;  /* 0x000458c801007387 */ /* 0x000fe80000100a00 */
[----:B------:R-:W4:Y:S04]  /*7d280*/  LDL.LU.64 R198, [R1+0x2320] ;  /* 0x0023200001c67983 */ /* 0x000f280000300a00 */
[----:B------:R4:W-:Y:S01]  /*7d290*/  LDGSTS.E [R188+-0x3a880], desc[UR60][R200.64], P1 ;  /* 0xc5780000c8bc7fae */ /* 0x0009e2000892187c */
[----:B------:R-:W-:-:S04]  /*7d2a0*/  IMAD.WIDE R196, R6, 0x4, R192 ;  /* 0x0000000406c47825 */ /* 0x000fc800078e02c0 */
[C---:B---3--:R-:W-:Y:S01]  /*7d2b0*/  IMAD.WIDE R194, R6.reuse, 0x4, R234 ;  /* 0x0000000406c27825 */ /* 0x048fe200078e02ea */
[----:B------:R1:W-:Y:S04]  /*7d2c0*/  STL.64 [R1+0x428], R196 ;  /* 0x000428c401007387 */ /* 0x0003e80000100a00 */
[----:B------:R-:W3:Y:S04]  /*7d2d0*/  LDL.LU.64 R192, [R1+0x22e8] ;  /* 0x0022e80001c07983 */ /* 0x000ee80000300a00 */
[----:B------:R-:W-:Y:S04]  /*7d2e0*/  LDGSTS.E [R187+-0x3a480], desc[UR60][R196.64], P1 ;  /* 0xc5b80000c4bb7fae */ /* 0x000fe8000892187c */
[----:B------:R4:W-:Y:S04]  /*7d2f0*/  STL.64 [R1+0x3f8], R194 ;  /* 0x0003f8c201007387 */ /* 0x0009e80000100a00 */
[----:B------:R-:W3:Y:S04]  /*7d300*/  LDL.LU.64 R234, [R1+0x22b0] ;  /* 0x0022b00001ea7983 */ /* 0x000ee80000300a00 */
[----:B------:R4:W-:Y:S01]  /*7d310*/  LDGSTS.E [R186+-0x3a080], desc[UR60][R194.64], P1 ;  /* 0xc5f80000c2ba7fae */ /* 0x0009e2000892187c */
[----:B------:R-:W-:-:S03]  /*7d320*/  IMAD.WIDE R204, R6, 0x4, R12 ;  /* 0x0000000406cc7825 */ /* 0x000fc600078e020c */
[----:B------:R-:W3:Y:S04]  /*7d330*/  LDL.LU.64 R12, [R1+0x2278] ;  /* 0x00227800010c7983 */ /* 0x000ee80000300a00 */
[----:B-1----:R-:W3:Y:S04]  /*7d340*/  LDL.LU.64 R196, [R1+0x2240] ;  /* 0x0022400001c47983 */ /* 0x002ee80000300a00 */
[----:B------:R-:W-:Y:S04]  /*7d350*/  STL.64 [R1+0x3c8], R204 ;  /* 0x0003c8cc01007387 */ /* 0x000fe80000100a00 */
[----:B------:R-:W-:Y:S01]  /*7d360*/  LDGSTS.E [R189+-0x39c80], desc[UR60][R204.64], P1 ;  /* 0xc6380000ccbd7fae */ /* 0x000fe2000892187c */
[----:B--2---:R-:W-:-:S03]  /*7d370*/  IMAD.WIDE R202, R6, 0x4, R2 ;  /* 0x0000000406ca7825 */ /* 0x004fc600078e0202 */
[----:B------:R-:W2:Y:S04]  /*7d380*/  LDL.LU.64 R2, [R1+0x2208] ;  /* 0x0022080001027983 */ /* 0x000ea80000300a00 */
[----:B------:R-:W-:Y:S01]  /*7d390*/  STL.64 [R1+0x398], R202 ;  /* 0x000398ca01007387 */ /* 0x000fe20000100a00 */
[----:B----4-:R-:W-:-:S03]  /*7d3a0*/  IMAD.WIDE R200, R6, 0x4, R190 ;  /* 0x0000000406c87825 */ /* 0x010fc600078e02be */
[----:B------:R1:W-:Y:S04]  /*7d3b0*/  LDGSTS.E [R188+-0x39880], desc[UR60][R202.64], P1 ;  /* 0xc6780000cabc7fae */ /* 0x0003e8000892187c */
[----:B------:R-:W4:Y:S01]  /*7d3c0*/  LDL.LU.64 R190, [R1+0x21d0] ;  /* 0x0021d00001be7983 */ /* 0x000f220000300a00 */
[----:B------:R-:W-:-:S03]  /*7d3d0*/  IMAD.WIDE R194, R6, 0x4, R222 ;  /* 0x0000000406c27825 */ /* 0x000fc600078e02de */
[----:B------:R-:W-:Y:S04]  /*7d3e0*/  STL.64 [R1+0x368], R200 ;  /* 0x000368c801007387 */ /* 0x000fe80000100a00 */
[----:B------:R1:W-:Y:S04]  /*7d3f0*/  LDGSTS.E [R187+-0x39480], desc[UR60][R200.64], P1 ;  /* 0xc6b80000c8bb7fae */ /* 0x0003e8000892187c */
[----:B------:R1:W-:Y:S04]  /*7d400*/  STL.64 [R1+0x338], R194 ;  /* 0x000338c201007387 */ /* 0x0003e80000100a00 */
[----:B------:R-:W-:Y:S04]  /*7d410*/  LDGSTS.E [R186+-0x39080], desc[UR60][R194.64], P1 ;  /* 0xc6f80000c2ba7fae */ /* 0x000fe8000892187c */
[----:B-1----:R-:W4:Y:S04]  /*7d420*/  LDL.LU.64 R194, [R1+0x2198] ;  /* 0x0021980001c27983 */ /* 0x002f280000300a00 */
[----:B------:R-:W4:Y:S01]  /*7d430*/  LDL.LU.64 R222, [R1+0x2160] ;  /* 0x0021600001de7983 */ /* 0x000f220000300a00 */
[----:B------:R-:W-:-:S03]  /*7d440*/  IMAD.WIDE R202, R6, 0x4, R10 ;  /* 0x0000000406ca7825 */ /* 0x000fc600078e020a */
[----:B------:R-:W4:Y:S01]  /*7d450*/  LDL.LU.64 R10, [R1+0x2128] ;  /* 0x00212800010a7983 */ /* 0x000f220000300a00 */
[----:B------:R-:W-:-:S03]  /*7d460*/  IMAD.WIDE R200, R6, 0x4, R198 ;  /* 0x0000000406c87825 */ /* 0x000fc600078e02c6 */
[----:B------:R-:W-:Y:S04]  /*7d470*/  STL.64 [R1+0x308], R202 ;  /* 0x000308ca01007387 */ /* 0x000fe80000100a00 */
[----:B------:R-:W-:Y:S04]  /*7d480*/  LDGSTS.E [R189+-0x38c80], desc[UR60][R202.64], P1 ;  /* 0xc7380000cabd7fae */ /* 0x000fe8000892187c */
[----:B------:R-:W-:Y:S04]  /*7d490*/  STL.64 [R1+0x2d8], R200 ;  /* 0x0002d8c801007387 */ /* 0x000fe80000100a00 */
[----:B------:R-:W-:Y:S01]  /*7d4a0*/  LDGSTS.E [R188+-0x38880], desc[UR60][R200.64], P1 ;  /* 0xc7780000c8bc7fae */ /* 0x000fe2000892187c */
[----:B---3--:R-:W-:-:S04]  /*7d4b0*/  IMAD.WIDE R198, R6, 0x4, R192 ;  /* 0x0000000406c67825 */ /* 0x008fc800078e02c0 */
[C---:B------:R-:W-:Y:S02]  /*7d4c0*/  IMAD.WIDE R192, R6.reuse, 0x4, R234 ;  /* 0x0000000406c07825 */ /* 0x040fe400078e02ea */
[----:B------:R-:W3:Y:S04]  /*7d4d0*/  LDL.LU.64 R234, [R1+0x20f0] ;  /* 0x0020f00001ea7983 */ /* 0x000ee80000300a00 */
[----:B------:R-:W-:Y:S04]  /*7d4e0*/  STL.64 [R1+0x2a8], R198 ;  /* 0x0002a8c601007387 */ /* 0x000fe80000100a00 */
[----:B------:R1:W-:Y:S04]  /*7d4f0*/  LDGSTS.E [R187+-0x38480], desc[UR60][R198.64], P1 ;  /* 0xc7b80000c6bb7fae */ /* 0x0003e8000892187c */
[----:B------:R1:W-:Y:S04]  /*7d500*/  STL.64 [R1+0x278], R192 ;  /* 0x000278c001007387 */ /* 0x0003e80000100a00 */
[----:B------:R-:W-:Y:S04]  /*7d510*/  LDGSTS.E [R186+-0x38080], desc[UR60][R192.64], P1 ;  /* 0xc7f80000c0ba7fae */ /* 0x000fe8000892187c */
[----:B-1----:R-:W3:Y:S01]  /*7d520*/  LDL.LU.64 R192, [R1+0x20b8] ;  /* 0x0020b80001c07983 */ /* 0x002ee20000300a00 */
[----:B------:R-:W-:-:S04]  /*7d530*/  IMAD.WIDE R12, R6, 0x4, R12 ;  /* 0x00000004060c7825 */ /* 0x000fc800078e020c */
[C---:B------:R-:W-:Y:S01]  /*7d540*/  IMAD.WIDE R198, R6.reuse, 0x4, R196 ;  /* 0x0000000406c67825 */ /* 0x040fe200078e02c4 */
[----:B------:R1:W-:Y:S04]  /*7d550*/  STL.64 [R1+0x248], R12 ;  /* 0x0002480c01007387 */ /* 0x0003e80000100a00 */
[----:B------:R-:W-:Y:S04]  /*7d560*/  STL.64 [R1+0x218], R198 ;  /* 0x000218c601007387 */ /* 0x000fe80000100a00 */
[----:B------:R-:W-:Y:S04]  /*7d570*/  LDGSTS.E [R189+-0x1fc80], desc[UR60][R12.64], P1 ;  /* 0xe03800000cbd7fae */ /* 0x000fe8000892187c */
[----:B------:R-:W-:Y:S01]  /*7d580*/  LDGSTS.E [R188+-0x1f880], desc[UR60][R198.64], P1 ;  /* 0xe0780000c6bc7fae */ /* 0x000fe2000892187c */
[----:B--2---:R-:W-:-:S04]  /*7d590*/  IMAD.WIDE R2, R6, 0x4, R2 ;  /* 0x0000000406027825 */ /* 0x004fc800078e0202 */
[C---:B----4-:R-:W-:Y:S01]  /*7d5a0*/  IMAD.WIDE R196, R6.reuse, 0x4, R190 ;  /* 0x0000000406c47825 */ /* 0x050fe200078e02be */
[----:B------:R-:W-:Y:S04]  /*7d5b0*/  LDGSTS.E [R187+-0x1f480], desc[UR60][R2.64], P1 ;  /* 0xe0b8000002bb7fae */ /* 0x000fe8000892187c */
[----:B------:R-:W2:Y:S04]  /*7d5c0*/  LDL.LU.64 R190, [R1+0x2080] ;  /* 0x0020800001be7983 */ /* 0x000ea80000300a00 */
[----:B------:R4:W-:Y:S04]  /*7d5d0*/  STL.64 [R1+0x1e8], R2 ;  /* 0x0001e80201007387 */ /* 0x0009e80000100a00 */
[----:B-1----:R-:W2:Y:S04]  /*7d5e0*/  LDL.LU.64 R12, [R1+0x2048] ;  /* 0x00204800010c7983 */ /* 0x002ea80000300a00 */
[----:B------:R1:W-:Y:S04]  /*7d5f0*/  STL.64 [R1+0x1b8], R196 ;  /* 0x0001b8c401007387 */ /* 0x0003e80000100a00 */
[----:B------:R1:W-:Y:S04]  /*7d600*/  LDGSTS.E [R186+-0x1f080], desc[UR60][R196.64], P1 ;  /* 0xe0f80000c4ba7fae */ /* 0x0003e8000892187c */
[----:B----4-:R-:W4:Y:S01]  /*7d610*/  LDL.LU.64 R2, [R1+0x2010] ;  /* 0x0020100001027983 */ /* 0x010f220000300a00 */
[----:B-1----:R-:W-:-:S03]  /*7d620*/  IMAD.WIDE R196, R6, 0x4, R10 ;  /* 0x0000000406c47825 */ /* 0x002fc600078e020a */
[----:B------:R-:W4:Y:S01]  /*7d630*/  LDL.LU.64 R10, [R1+0x1fd8] ;  /* 0x001fd800010a7983 */ /* 0x000f220000300a00 */
[----:B------:R-:W-:-:S04]  /*7d640*/  IMAD.WIDE R200, R6, 0x4, R194 ;  /* 0x0000000406c87825 */ /* 0x000fc800078e02c2 */
[C---:B------:R-:W-:Y:S01]  /*7d650*/  IMAD.WIDE R198, R6.reuse, 0x4, R222 ;  /* 0x0000000406c67825 */ /* 0x040fe200078e02de */
[----:B------:R-:W-:Y:S04]  /*7d660*/  STL.64 [R1+0x188], R200 ;  /* 0x000188c801007387 */ /* 0x000fe80000100a00 */
[----:B------:R1:W-:Y:S04]  /*7d670*/  STL.64 [R1+0x158], R198 ;  /* 0x000158c601007387 */ /* 0x0003e80000100a00 */
[----:B------:R1:W-:Y:S04]  /*7d680*/  STL.64 [R1+0x128], R196 ;  /* 0x000128c401007387 */ /* 0x0003e80000100a00 */
[----:B------:R-:W-:Y:S04]  /*7d690*/  LDGSTS.E [R189+-0x1ec80], desc[UR60][R200.64], P1 ;  /* 0xe1380000c8bd7fae */ /* 0x000fe8000892187c */
[----:B------:R-:W-:Y:S04]  /*7d6a0*/  LDGSTS.E [R188+-0x1e880], desc[UR60][R198.64], P1 ;  /* 0xe1780000c6bc7fae */ /* 0x000fe8000892187c */
[----:B------:R1:W-:Y:S01]  /*7d6b0*/  LDGSTS.E [R187+-0x1e480], desc[UR60][R196.64], P1 ;  /* 0xe1b80000c4bb7fae */ /* 0x0003e2000892187c */
[----:B---3--:R-:W-:-:S03]  /*7d6c0*/  IMAD.WIDE R194, R6, 0x4, R234 ;  /* 0x0000000406c27825 */ /* 0x008fc600078e02ea */
[----:B------:R-:W3:Y:S04]  /*7d6d0*/  LDL.LU.64 R234, [R1+0x1fa0] ;  /* 0x001fa00001ea7983 */ /* 0x000ee80000300a00 */
[----:B------:R-:W3:Y:S04]  /*7d6e0*/  LDL.LU.64 R222, [R1+0x1f68] ;  /* 0x001f680001de7983 */ /* 0x000ee80000300a00 */
[----:B------:R1:W-:Y:S04]  /*7d6f0*/  STL.64 [R1+0xf8], R194 ;  /* 0x0000f8c201007387 */ /* 0x0003e80000100a00 */
[----:B-1----:R-:W3:Y:S04]  /*7d700*/  LDL.LU.64 R198, [R1+0x1f30] ;  /* 0x001f300001c67983 */ /* 0x002ee80000300a00 */
[----:B------:R-:W3:Y:S04]  /*7d710*/  LDL.LU.64 R204, [R1+0x1ef8] ;  /* 0x001ef80001cc7983 */ /* 0x000ee80000300a00 */
[----:B------:R-:W3:Y:S04]  /*7d720*/  LDL.LU.64 R202, [R1+0x1ec0] ;  /* 0x001ec00001ca7983 */ /* 0x000ee80000300a00 */
[----:B------:R-:W-:Y:S01]  /*7d730*/  LDGSTS.E [R186+-0x1e080], desc[UR60][R194.64], P1 ;  /* 0xe1f80000c2ba7fae */ /* 0x000fe2000892187c */
[----:B------:R-:W-:-:S03]  /*7d740*/  IMAD.WIDE R196, R6, 0x4, R192 ;  /* 0x0000000406c47825 */ /* 0x000fc600078e02c0 */
[----:B------:R-:W3:Y:S04]  /*7d750*/  LDL.LU.64 R192, [R1+0x1e88] ;  /* 0x001e880001c07983 */ /* 0x000ee80000300a00 */
[----:B------:R-:W-:Y:S04]  /*7d760*/  STL.64 [R1+0xc8], R196 ;  /* 0x0000c8c401007387 */ /* 0x000fe80000100a00 */
[----:B------:R-:W3:Y:S04]  /*7d770*/  LDL.LU.64 R194, [R1+0x1e58] ;  /* 0x001e580001c27983 */ /* 0x000ee80000300a00 */
[----:B------:R1:W-:Y:S01]  /*7d780*/  LDGSTS.E [R189+-0x1dc80], desc[UR60][R196.64], P1 ;  /* 0xe2380000c4bd7fae */ /* 0x0003e2000892187c */
[----:B--2---:R-:W-:-:S04]  /*7d790*/  IMAD.WIDE R190, R6, 0x4, R190 ;  /* 0x0000000406be7825 */ /* 0x004fc800078e02be */
[C---:B------:R-:W-:Y:S01]  /*7d7a0*/  IMAD.WIDE R12, R6.reuse, 0x4, R12 ;  /* 0x00000004060c7825 */ /* 0x040fe200078e020c */
[----:B------:R-:W-:Y:S04]  /*7d7b0*/  STL.64 [R1+0x98], R190 ;  /* 0x000098be01007387 */ /* 0x000fe80000100a00 */
[----:B------:R2:W-:Y:S04]  /*7d7c0*/  STL.64 [R1+0x68], R12 ;  /* 0x0000680c01007387 */ /* 0x0005e80000100a00 */
[----:B------:R1:W-:Y:S04]  /*7d7d0*/  LDGSTS.E [R188+-0x1d880], desc[UR60][R190.64], P1 ;  /* 0xe2780000bebc7fae */ /* 0x0003e8000892187c */
[----:B------:R-:W-:Y:S01]  /*7d7e0*/  LDGSTS.E [R187+-0x1d480], desc[UR60][R12.64], P1 ;  /* 0xe2b800000cbb7fae */ /* 0x000fe2000892187c */
[----:B----4-:R-:W-:-:S05]  /*7d7f0*/  IMAD.WIDE R2, R6, 0x4, R2 ;  /* 0x0000000406027825 */ /* 0x010fca00078e0202 */
[----:B------:R4:W-:Y:S04]  /*7d800*/  STL.64 [R1+0x38], R2 ;  /* 0x0000380201007387 */ /* 0x0009e80000100a00 */
[----:B------:R-:W3:Y:S04]  /*7d810*/  LDL.LU.64 R200, [R1+0x1e28] ;  /* 0x001e280001c87983 */ /* 0x000ee80000300a00 */
[----:B------:R3:W-:Y:S04]  /*7d820*/  LDGSTS.E [R186+-0x1d080], desc[UR60][R2.64], P1 ;  /* 0xe2f8000002ba7fae */ /* 0x0007e8000892187c */
[----:B--2---:R-:W2:Y:S01]  /*7d830*/  LDL.LU.64 R12, [R1+0x1df8] ;  /* 0x001df800010c7983 */ /* 0x004ea20000300a00 */
[----:B-1----:R-:W-:-:S03]  /*7d840*/  IMAD.WIDE R196, R6, 0x4, R10 ;  /* 0x0000000406c47825 */ /* 0x002fc600078e020a */
[----:B----4-:R-:W4:Y:S04]  /*7d850*/  LDL.LU.64 R2, [R1+0x1dc8] ;  /* 0x001dc80001027983 */ /* 0x010f280000300a00 */
[----:B------:R-:W4:Y:S01]  /*7d860*/  LDL.LU.64 R10, [R1+0x1d98] ;  /* 0x001d9800010a7983 */ /* 0x000f220000300a00 */
[C---:B------:R-:W-:Y:S01]  /*7d870*/  VIADD R191, R251.reuse, 0x300000 ;  /* 0x00300000fbbf7836 */ /* 0x040fe20000000000 */
[----:B------:R-:W-:-:S04]  /*7d880*/  IADD3 R190, R251, 0x300000, RZ ;  /* 0x00300000fbbe7810 */ /* 0x000fc80007ffe0ff */
[----:B------:R-:W-:Y:S01]  /*7d890*/  LDGSTS.E [R191+-0x1cc80], desc[UR60][R196.64], P1 ;  /* 0xe3380000c4bf7fae */ /* 0x000fe2000892187c */
[----:B---3--:R-:W-:-:S04]  /*7d8a0*/  IMAD.WIDE R234, R6, 0x4, R234 ;  /* 0x0000000406ea7825 */ /* 0x008fc800078e02ea */
[----:B------:R-:W-:-:S04]  /*7d8b0*/  IMAD.WIDE R222, R6, 0x4, R222 ;  /* 0x0000000406de7825 */ /* 0x000fc800078e02de */
[----:B------:R-:W-:Y:S01]  /*7d8c0*/  IMAD.WIDE R186, R6, 0x4, R198 ;  /* 0x0000000406ba7825 */ /* 0x000fe200078e02c6 */
[----:B------:R1:W-:Y:S04]  /*7d8d0*/  LDGSTS.E [R190+-0x1c880], desc[UR60][R234.64], P1 ;  /* 0xe3780000eabe7fae */ /* 0x0003e8000892187c */
[----:B------:R-:W-:Y:S04]  /*7d8e0*/  LDGSTS.E [R189+-0x1c480], desc[UR60][R222.64], P1 ;  /* 0xe3b80000debd7fae */ /* 0x000fe8000892187c */
[----:B------:R3:W-:Y:S01]  /*7d8f0*/  LDGSTS.E [R188+-0x1c080], desc[UR60][R186.64], P1 ;  /* 0xe3f80000babc7fae */ /* 0x0007e2000892187c */
[----:B------:R-:W-:-:S03]  /*7d900*/  VIADD R199, R251, 0x300000 ;  /* 0x00300000fbc77836 */ /* 0x000fc60000000000 */
[----:B------:R3:W-:Y:S01]  /*7d910*/  STL.64 [R1+0x8], R196 ;  /* 0x000008c401007387 */ /* 0x0007e20000100a00 */
[C---:B------:R-:W-:Y:S01]  /*7d920*/  IADD3 R198, R251.reuse, 0x300000, RZ ;  /* 0x00300000fbc67810 */ /* 0x040fe20007ffe0ff */
[C---:B------:R-:W-:Y:S01]  /*7d930*/  VIADD R207, R251.reuse, 0x300000 ;  /* 0x00300000fbcf7836 */ /* 0x040fe20000000000 */
[----:B------:R-:W-:Y:S01]  /*7d940*/  IADD3 R206, R251, 0x300000, RZ ;  /* 0x00300000fbce7810 */ /* 0x000fe20007ffe0ff */
[----:B------:R-:W4:Y:S04]  /*7d950*/  LDL.LU.64 R208, [R1+0x1d08] ;  /* 0x001d080001d07983 */ /* 0x000f280000300a00 */
[----:B------:R-:W4:Y:S01]  /*7d960*/  LDL.LU.64 R210, [R1+0x1cd8] ;  /* 0x001cd80001d27983 */ /* 0x000f220000300a00 */
[----:B-1----:R-:W-:-:S04]  /*7d970*/  IMAD.WIDE R190, R6, 0x4, R202 ;  /* 0x0000000406be7825 */ /* 0x002fc800078e02ca */
[----:B------:R-:W-:-:S04]  /*7d980*/  IMAD.WIDE R192, R6, 0x4, R192 ;  /* 0x0000000406c07825 */ /* 0x000fc800078e02c0 */
[----:B---3--:R-:W-:-:S04]  /*7d990*/  IMAD.WIDE R188, R6, 0x4, R204 ;  /* 0x0000000406bc7825 */ /* 0x008fc800078e02cc */
[----:B------:R-:W-:-:S04]  /*7d9a0*/  IMAD.WIDE R194, R6, 0x4, R194 ;  /* 0x0000000406c27825 */ /* 0x000fc800078e02c2 */
[C---:B------:R-:W-:Y:S01]  /*7d9b0*/  VIADD R197, R251.reuse, 0x300000 ;  /* 0x00300000fbc57836 */ /* 0x040fe20000000000 */
[----:B------:R-:W3:Y:S01]  /*7d9c0*/  LDL.LU.64 R212, [R1+0x1ca8] ;  /* 0x001ca80001d47983 */ /* 0x000ee20000300a00 */
[----:B------:R-:W-:-:S03]  /*7d9d0*/  IADD3 R196, R251, 0x300000, RZ ;  /* 0x00300000fbc47810 */ /* 0x000fc60007ffe0ff */
[----:B------:R-:W-:Y:S04]  /*7d9e0*/  LDGSTS.E [R199+-0x1bc80], desc[UR60][R188.64], P1 ;  /* 0xe4380000bcc77fae */ /* 0x000fe8000892187c */
[----:B------:R-:W-:Y:S04]  /*7d9f0*/  LDGSTS.E [R198+-0x1b880], desc[UR60][R190.64], P1 ;  /* 0xe4780000bec67fae */ /* 0x000fe8000892187c */
[----:B------:R-:W-:Y:S04]  /*7da00*/  LDGSTS.E [R197+-0x1b480], desc[UR60][R192.64], P1 ;  /* 0xe4b80000c0c57fae */ /* 0x000fe8000892187c */
[----:B------:R1:W-:Y:S01]  /*7da10*/  LDGSTS.E [R196+-0x1b080], desc[UR60][R194.64], P1 ;  /* 0xe4f80000c2c47fae */ /* 0x0003e2000892187c */
[C---:B------:R-:W-:Y:S01]  /*7da20*/  VIADD R205, R251.reuse, 0x300000 ;  /* 0x00300000fbcd7836 */ /* 0x040fe20000000000 */
[----:B------:R-:W-:Y:S01]  /*7da30*/  IADD3 R204, R251, 0x300000, RZ ;  /* 0x00300000fbcc7810 */ /* 0x000fe20007ffe0ff */
[----:B-1----:R-:W-:-:S04]  /*7da40*/  IMAD.WIDE R196, R6, 0x4, R200 ;  /* 0x0000000406c47825 */ /* 0x002fc800078e02c8 */
[C---:B--2---:R-:W-:Y:S02]  /*7da50*/  IMAD.WIDE R198, R6.reuse, 0x4, R12 ;  /* 0x0000000406c67825 */ /* 0x044fe400078e020c */
[----:B------:R-:W2:Y:S04]  /*7da60*/  LDL.LU.64 R12, [R1+0x1c68] ;  /* 0x001c6800010c7983 */ /* 0x000ea80000300a00 */
[----:B------:R-:W-:Y:S04]  /*7da70*/  LDGSTS.E [R207+-0x1ac80], desc[UR60][R196.64], P1 ;  /* 0xe5380000c4cf7fae */ /* 0x000fe8000892187c */
[----:B------:R1:W-:Y:S01]  /*7da80*/  LDGSTS.E [R206+-0x1a880], desc[UR60][R198.64], P1 ;  /* 0xe5780000c6ce7fae */ /* 0x0003e2000892187c */
[----:B----4-:R-:W-:-:S04]  /*7da90*/  IMAD.WIDE R200, R6, 0x4, R2 ;  /* 0x0000000406c87825 */ /* 0x010fc800078e0202 */
[----:B------:R-:W-:Y:S01]  /*7daa0*/  IMAD.WIDE R202, R6, 0x4, R10 ;  /* 0x0000000406ca7825 */ /* 0x000fe200078e020a */
[----:B------:R-:W4:Y:S04]  /*7dab0*/  LDL.LU.64 R2, [R1+0x1c60] ;  /* 0x001c600001027983 */ /* 0x000f280000300a00 */
[----:B------:R-:W4:Y:S04]  /*7dac0*/  LDL.LU.64 R10, [R1+0x1c58] ;  /* 0x001c5800010a7983 */ /* 0x000f280000300a00 */
[----:B------:R-:W-:Y:S04]  /*7dad0*/  LDGSTS.E [R205+-0x1a480], desc[UR60][R200.64], P1 ;  /* 0xe5b80000c8cd7fae */ /* 0x000fe8000892187c */
[----:B------:R-:W1:Y:S04]  /*7dae0*/  LDL.LU.64 R206, [R1+0x1d38] ;  /* 0x001d380001ce7983 */ /* 0x000e680000300a00 */
[----:B------:R1:W-:Y:S04]  /*7daf0*/  LDGSTS.E [R204+-0x1a080], desc[UR60][R202.64], P1 ;  /* 0xe5f80000cacc7fae */ /* 0x0003e8000892187c */
[----:B------:R-:W2:Y:S01]  /*7db00*/  LDL.LU.64 R204, [R1+0x1d68] ;  /* 0x001d680001cc7983 */ /* 0x000ea20000300a00 */
[C---:B------:R-:W-:Y:S01]  /*7db10*/  VIADD R218, R251.reuse, 0x300000 ;  /* 0x00300000fbda7836 */ /* 0x040fe20000000000 */
[C---:B------:R-:W-:Y:S01]  /*7db20*/  IADD3 R217, R251.reuse, 0x300000, RZ ;  /* 0x00300000fbd97810 */ /* 0x040fe20007ffe0ff */
[C---:B------:R-:W-:Y:S01]  /*7db30*/  VIADD R216, R251.reuse, 0x300000 ;  /* 0x00300000fbd87836 */ /* 0x040fe20000000000 */
[C---:B------:R-:W-:Y:S01]  /*7db40*/  IADD3 R215, R251.reuse, 0x300000, RZ ;  /* 0x00300000fbd77810 */ /* 0x040fe20007ffe0ff */
[----:B------:R-:W-:-:S02]  /*7db50*/  VIADD R214, R251, 0x300000 ;  /* 0x00300000fbd67836 */ /* 0x000fc40000000000 */
[----:B------:R-:W-:-:S04]  /*7db60*/  IMAD.WIDE R208, R6, 0x4, R208 ;  /* 0x0000000406d07825 */ /* 0x000fc800078e02d0 */
[----:B------:R-:W-:-:S04]  /*7db70*/  IMAD.WIDE R210, R6, 0x4, R210 ;  /* 0x0000000406d27825 */ /* 0x000fc800078e02d2 */
[----:B---3--:R-:W-:-:S04]  /*7db80*/  IMAD.WIDE R212, R6, 0x4, R212 ;  /* 0x0000000406d47825 */ /* 0x008fc800078e02d4 */
[----:B-1----:R-:W-:-:S04]  /*7db90*/  IMAD.WIDE R206, R6, 0x4, R206 ;  /* 0x0000000406ce7825 */ /* 0x002fc800078e02ce */
[----:B--2---:R-:W-:-:S05]  /*7dba0*/  IMAD.WIDE R204, R6, 0x4, R204 ;  /* 0x0000000406cc7825 */ /* 0x004fca00078e02cc */
[----:B------:R1:W-:Y:S04]  /*7dbb0*/  LDGSTS.E [R218+-0x19c80], desc[UR60][R204.64], P1 ;  /* 0xe6380000ccda7fae */ /* 0x0003e8000892187c */
[----:B------:R-:W-:Y:S04]  /*7dbc0*/  LDGSTS.E [R217+-0x19880], desc[UR60][R206.64], P1 ;  /* 0xe6780000ced97fae */ /* 0x000fe8000892187c */
[----:B------:R2:W-:Y:S04]  /*7dbd0*/  LDGSTS.E [R216+-0x19480], desc[UR60][R208.64], P1 ;  /* 0xe6b80000d0d87fae */ /* 0x0005e8000892187c */
[----:B------:R-:W-:Y:S04]  /*7dbe0*/  LDGSTS.E [R215+-0x19080], desc[UR60][R210.64], P1 ;  /* 0xe6f80000d2d77fae */ /* 0x000fe8000892187c */
[----:B------:R3:W-:Y:S04]  /*7dbf0*/  LDGSTS.E [R214+-0x18c80], desc[UR60][R212.64], P1 ;  /* 0xe7380000d4d67fae */ /* 0x0007e8000892187c */
[----:B------:R-:W1:Y:S04]  /*7dc00*/  LDL.64 R218, [R1+0x1c70] ;  /* 0x001c700001da7983 */ /* 0x000e680000100a00 */
[----:B------:R-:W2:Y:S04]  /*7dc10*/  LDL.LU.64 R216, [R1+0x1c80] ;  /* 0x001c800001d87983 */ /* 0x000ea80000300a00 */
[----:B------:R-:W3:Y:S01]  /*7dc20*/  LDL.LU.64 R214, [R1+0x1c90] ;  /* 0x001c900001d67983 */ /* 0x000ee20000300a00 */
[----:B------:R-:W-:Y:S01]  /*7dc30*/  IADD3 R5, R251, 0x300000, RZ ;  /* 0x00300000fb057810 */ /* 0x000fe20007ffe0ff */
[----:B-1----:R-:W-:-:S04]  /*7dc40*/  IMAD.WIDE R218, R6, 0x4, R218 ;  /* 0x0000000406da7825 */ /* 0x002fc800078e02da */
[----:B--2---:R-:W-:-:S04]  /*7dc50*/  IMAD.WIDE R216, R6, 0x4, R216 ;  /* 0x0000000406d87825 */ /* 0x004fc800078e02d8 */
[----:B---3--:R-:W-:Y:S01]  /*7dc60*/  IMAD.WIDE R214, R6, 0x4, R214 ;  /* 0x0000000406d67825 */ /* 0x008fe200078e02d6 */
[----:B------:R-:W-:-:S05]  /*7dc70*/  IADD3 R6, R251, 0x300000, RZ ;  /* 0x00300000fb067810 */ /* 0x000fca0007ffe0ff */
[----:B------:R-:W-:Y:S04]  /*7dc80*/  LDGSTS.E [R6+-0x18880], desc[UR60][R214.64], P1 ;  /* 0xe7780000d6067fae */ /* 0x000fe8000892187c */
[----:B------:R1:W-:Y:S01]  /*7dc90*/  LDGSTS.E [R5+-0x18480], desc[UR60][R216.64], P1 ;  /* 0xe7b80000d8057fae */ /* 0x0003e2000892187c */
[----:B------:R-:W-:-:S05]  /*7dca0*/  VIADD R252, R251, 0x300000 ;  /* 0x00300000fbfc7836 */ /* 0x000fca0000000000 */
[----:B------:R2:W-:Y:S04]  /*7dcb0*/  LDGSTS.E [R252+-0x18080], desc[UR60][R218.64], P1 ;  /* 0xe7f80000dafc7fae */ /* 0x0005e8000892187c */
[----:B------:R-:W0:Y:S01]  /*7dcc0*/  LDGDEPBAR ;  /* 0x00000000000079af */ /* 0x000e220000000000 */
[----:B------:R-:W-:Y:S08]  /*7dcd0*/  BAR.SYNC.DEFER_BLOCKING 0x0 ;  /* 0x0000000000007b1d */ /* 0x000ff00000010000 */
[----:B-1----:R-:W1:Y:S08]  /*7dce0*/  LDC R5, c[0x0][0x238] ;  /* 0x00008e00ff057b82 */ /* 0x002e700000000800 */
[----:B--2---:R-:W2:Y:S08]  /*7dcf0*/  LDC R252, c[0x0][0x230] ;  /* 0x00008c00fffc7b82 */ /* 0x004eb00000000800 */
[----:B------:R-:W3:Y:S01]  /*7dd00*/  LDC R6, c[0x0][0x23c] ;  /* 0x00008f00ff067b82 */ /* 0x000ee20000000800 */
[----:B-1----:R-:W-:-:S05]  /*7dd10*/  SHF.L.U32 R5, R5, 0x7, RZ ;  /* 0x0000000705057819 */ /* 0x002fca00000006ff */
[----:B------:R-:W-:-:S04]  /*7dd20*/  IMAD.WIDE R12, R5, 0x4, R12 ;  /* 0x00000004050c7825 */ /* 0x000fc800078e020c */
[----:B----4-:R-:W-:-:S04]  /*7dd30*/  IMAD.WIDE R2, R5, 0x4, R2 ;  /* 0x0000000405027825 */ /* 0x010fc800078e0202 */
[C---:B------:R-:W-:Y:S01]  /*7dd40*/  IMAD.WIDE R10, R5.reuse, 0x4, R10 ;  /* 0x00000004050a7825 */ /* 0x040fe200078e020a */
[----:B------:R1:W-:Y:S04]  /*7dd50*/  STL.64 [R1+0x2178], R12 ;  /* 0x0021780c01007387 */ /* 0x0003e80000100a00 */
[----:B-1----:R-:W4:Y:S04]  /*7dd60*/  LDL.LU.64 R12, [R1+0x4ae8] ;  /* 0x004ae800010c7983 */ /* 0x002f280000300a00 */
[----:B------:R1:W-:Y:S04]  /*7dd70*/  STL.64 [R1+0x2180], R2 ;  /* 0x0021800201007387 */ /* 0x0003e80000100a00 */
[----:B-1----:R-:W3:Y:S04]  /*7dd80*/  LDL.LU.64 R2, [R1+0x4ae0] ;  /* 0x004ae00001027983 */ /* 0x002ee80000300a00 */
[----:B------:R1:W-:Y:S04]  /*7dd90*/  STL.64 [R1+0x2188], R10 ;  /* 0x0021880a01007387 */ /* 0x0003e80000100a00 */
[----:B-1----:R-:W2:Y:S02]  /*7dda0*/  LDL.LU.64 R10, [R1+0x4ad8] ;  /* 0x004ad800010a7983 */ /* 0x002ea40000300a00 */
[----:B--2---:R-:W-:-:S05]  /*7ddb0*/  IMAD.WIDE R10, R5, 0x4, R10 ;  /* 0x00000004050a7825 */ /* 0x004fca00078e020a */
[----:B------:R1:W-:Y:S04]  /*7ddc0*/  STL.64 [R1+0x2190], R10 ;  /* 0x0021900a01007387 */ /* 0x0003e80000100a00 */
[----:B-1----:R-:W2:Y:S04]  /*7ddd0*/  LDL.LU.64 R10, [R1+0x4ad0] ;  /* 0x004ad000010a7983 */ /* 0x002ea80000300a00 */
[----:B------:R1:W-:Y:S04]  /*7dde0*/  STL.64 [R1+0x4b20], R200 ;  /* 0x004b20c801007387 */ /* 0x0003e80000100a00 */
[----:B------:R4:W-:Y:S01]  /*7ddf0*/  STL.64 [R1+0x4b18], R202 ;  /* 0x004b18ca01007387 */ /* 0x0009e20000100a00 */
[----:B------:R-:W-:Y:S01]  /*7de00*/  VIADD R252, R252, 0xfffffd7f ;  /* 0xfffffd7ffcfc7836 */ /* 0x000fe20000000000 */
[----:B-1----:R-:W1:Y:S02]  /*7de10*/  LDC R201, c[0x0][0x230] ;  /* 0x00008c00ffc97b82 */ /* 0x002e640000000800 */
[----:B----4-:R-:W4:Y:S04]  /*7de20*/  LDL.LU.64 R202, [R1+0x1c38] ;  /* 0x001c380001ca7983 */ /* 0x010f280000300a00 */
[----:B------:R3:W-:Y:S04]  /*7de30*/  STL.64 [R1+0x4b10], R204 ;  /* 0x004b10cc01007387 */ /* 0x0007e80000100a00 */
[----:B---3--:R-:W3:Y:S04]  /*7de40*/  LDL.64 R204, [R1+0x2180] ;  /* 0x0021800001cc7983 */ /* 0x008ee80000100a00 */
[----:B------:R1:W-:Y:S04]  /*7de50*/  STL.64 [R1+0x4b08], R206 ;  /* 0x004b08ce01007387 */ /* 0x0003e80000100a00 */
[----:B-1----:R-:W3:Y:S04]  /*7de60*/  LDL.64 R206, [R1+0x2188] ;  /* 0x0021880001ce7983 */ /* 0x002ee80000100a00 */
[----:B------:R1:W-:Y:S04]  /*7de70*/  STL.64 [R1+0x4b00], R208 ;  /* 0x004b00d001007387 */ /* 0x0003e80000100a00 */
[----:B-1----:R-:W3:Y:S04]  /*7de80*/  LDL.LU.64 R208, [R1+0x1c40] ;  /* 0x001c400001d07983 */ /* 0x002ee80000300a00 */
[----:B------:R1:W-:Y:S04]  /*7de90*/  STL.64 [R1+0x4af8], R210 ;  /* 0x004af8d201007387 */ /* 0x0003e80000100a00 */
[----:B-1----:R-:W3:Y:S04]  /*7dea0*/  LDL.LU.64 R210, [R1+0x1c30] ;  /* 0x001c300001d27983 */ /* 0x002ee80000300a00 */
[----:B------:R1:W-:Y:S04]  /*7deb0*/  STL.64 [R1+0x4af0], R212 ;  /* 0x004af0d401007387 */ /* 0x0003e80000100a00 */
[----:B-1----:R-:W3:Y:S04]  /*7dec0*/  LDL.64 R212, [R1+0x2190] ;  /* 0x0021900001d47983 */ /* 0x002ee80000100a00 */
[----:B------:R-:W-:Y:S04]  /*7ded0*/  STL.64 [R1+0x4ae8], R214 ;  /* 0x004ae8d601007387 */ /* 0x000fe80000100a00 */
[----:B------:R1:W-:Y:S04]  /*7dee0*/  STL.64 [R1+0x4ae0], R216 ;  /* 0x004ae0d801007387 */ /* 0x0003e80000100a00 */
[----:B-1----:R-:W3:Y:S04]  /*7def0*/  LDL.LU.64 R216, [R1+0x1c48] ;  /* 0x001c480001d87983 */ /* 0x002ee80000300a00 */
[----:B------:R1:W-:Y:S04]  /*7df00*/  STL.64 [R1+0x4ad8], R218 ;  /* 0x004ad8da01007387 */ /* 0x0003e80000100a00 */
[----:B-1----:R-:W3:Y:S01]  /*7df10*/  LDL.64 R218, [R1+0x2178] ;  /* 0x0021780001da7983 */ /* 0x002ee20000100a00 */
[----:B------:R-:W-:Y:S01]  /*7df20*/  ISETP.GE.U32.AND P1, PT, R252, 0x7ffffd00, PT ;  /* 0x7ffffd00fc00780c */ /* 0x000fe20003f26070 */
[C---:B------:R-:W-:Y:S01]  /*7df30*/  VIADD R215, R0.reuse, 0x100000 ;  /* 0x0010000000d77836 */ /* 0x040fe20000000000 */
[----:B------:R-:W-:Y:S01]  /*7df40*/  IADD3 R200, R0, 0x100000, RZ ;  /* 0x0010000000c87810 */ /* 0x000fe20007ffe0ff */
[----:B------:R-:W-:-:S05]  /*7df50*/  VIADD R201, R201, 0xfffffd7e ;  /* 0xfffffd7ec9c97836 */ /* 0x000fca0000000000 */
[----:B------:R-:W-:Y:S02]  /*7df60*/  ISETP.GE.U32.AND P2, PT, R201, 0x7ffffcff, PT ;  /* 0x7ffffcffc900780c */ /* 0x000fe40003f46070 */
[----:B------:R-:W-:Y:S01]  /*7df70*/  IADD3 R252, R0, 0x100000, RZ ;  /* 0x0010000000fc7810 */ /* 0x000fe20007ffe0ff */
[----:B--2---:R1:W-:Y:S01]  /*7df80*/  STL.64 [R1+0x4ad0], R10 ;  /* 0x004ad00a01007387 */ /* 0x0043e20000100a00 */
[----:B----4-:R-:W-:-:S04]  /*7df90*/  IMAD.WIDE R202, R5, 0x4, R202 ;  /* 0x0000000405ca7825 */ /* 0x010fc800078e02ca */
[----:B---3--:R-:W-:-:S04]  /*7dfa0*/  IMAD.WIDE R208, R5, 0x4, R208 ;  /* 0x0000000405d07825 */ /* 0x008fc800078e02d0 */
[C---:B------:R-:W-:Y:S01]  /*7dfb0*/  IMAD.WIDE R210, R5.reuse, 0x4, R210 ;  /* 0x0000000405d27825 */ /* 0x040fe200078e02d2 */
[----:B------:R-:W-:Y:S01]  /*7dfc0*/  @!PT LDS RZ, [RZ] ;  /* 0x00000000fffff984 */ /* 0x000fe20000000800 */
[----:B------:R-:W-:Y:S01]  /*7dfd0*/  @!PT LDS RZ, [RZ] ;  /* 0x00000000fffff984 */ /* 0x000fe20000000800 */
[----:B------:R-:W-:Y:S01]  /*7dfe0*/  @!PT LDS RZ, [RZ] ;  /* 0x00000000fffff984 */ /* 0x000fe20000000800 */
[----:B------:R-:W-:Y:S04]  /*7dff0*/  LDGSTS.E [R215+0x40000], desc[UR60][R218.64], !P1 ;  /* 0x40000000dad77fae */ /* 0x000fe8000c92187c */
[----:B------:R2:W-:Y:S01]  /*7e000*/  LDGSTS.E [R200+0x44000], desc[UR60][R204.64], !P1 ;  /* 0x44000000ccc87fae */ /* 0x0005e2000c92187c */
[----:B------:R-:W-:Y:S01]  /*7e010*/  IMAD.WIDE R216, R5, 0x4, R216 ;  /* 0x0000000405d87825 */ /* 0x000fe200078e02d8 */
[----:B-1----:R-:W1:Y:S02]  /*7e020*/  LDC R10, c[0x0][0x230] ;  /* 0x00008c00ff0a7b82 */ /* 0x002e640000000800 */
[----:B------:R-:W3:Y:S01]  /*7e030*/  LDL.LU.64 R218, [R1+0x1c28] ;  /* 0x001c280001da7983 */ /* 0x000ee20000300a00 */
[----:B--2---:R-:W-:-:S03]  /*7e040*/  IADD3 R205, R0, 0x100000, RZ ;  /* 0x0010000000cd7810 */ /* 0x004fc60007ffe0ff */
[----:B------:R-:W2:Y:S04]  /*7e050*/  LDL.LU.64 R214, [R1+0x1c20] ;  /* 0x001c200001d67983 */ /* 0x000ea80000300a00 */
[----:B------:R-:W4:Y:S04]  /*7e060*/  LDL.LU.64 R200, [R1+0x1c18] ;  /* 0x001c180001c87983 */ /* 0x000f280000300a00 */
[----:B------:R1:W-:Y:S04]  /*7e070*/  LDGSTS.E [R205+0x48000], desc[UR60][R206.64], !P1 ;  /* 0x48000000cecd7fae */ /* 0x0003e8000c92187c */
[----:B------:R1:W-:Y:S02]  /*7e080*/  LDGSTS.E [R252+0x4c000], desc[UR60][R212.64], !P1 ;  /* 0x4c000000d4fc7fae */ /* 0x0003e4000c92187c */
[----:B-1----:R-:W1:Y:S02]  /*7e090*/  LDC R205, c[0x0][0x230] ;  /* 0x00008c00ffcd7b82 */ /* 0x002e640000000800 */
[----:B------:R-:W4:Y:S01]  /*7e0a0*/  LDL.LU.64 R206, [R1+0x1c10] ;  /* 0x001c100001ce7983 */ /* 0x000f220000300a00 */
[----:B------:R-:W-:-:S03]  /*7e0b0*/  IADD3 R212, R0, 0x100000, RZ ;  /* 0x0010000000d47810 */ /* 0x000fc60007ffe0ff */
[----:B------:R1:W-:Y:S04]  /*7e0c0*/  STL.64 [R1+0x2198], R216 ;  /* 0x002198d801007387 */ /* 0x0003e80000100a00 */
[----:B------:R1:W-:Y:S04]  /*7e0d0*/  STL.64 [R1+0x21a0], R208 ;  /* 0x0021a0d001007387 */ /* 0x0003e80000100a00 */
[----:B------:R1:W-:Y:S04]  /*7e0e0*/  STL.64 [R1+0x21a8], R202 ;  /* 0x0021a8ca01007387 */ /* 0x0003e80000100a00 */
[----:B------:R-:W-:Y:S04]  /*7e0f0*/  LDGSTS.E [R212+0x40004], desc[UR60][R216.64], !P2 ;  /* 0x40004000d8d47fae */ /* 0x000fe8000d12187c */
[----:B-1----:R-:W4:Y:S04]  /*7e100*/  LDL.LU.64 R216, [R1+0x1c08] ;  /* 0x001c080001d87983 */ /* 0x002f280000300a00 */
[----:B------:R1:W-:Y:S04]  /*7e110*/  STL.64 [R1+0x21b0], R210 ;  /* 0x0021b0d201007387 */ /* 0x0003e80000100a00 */
[----:B------:R-:W4:Y:S01]  /*7e120*/  LDL.LU.64 R212, [R1+0x1c00] ;  /* 0x001c000001d47983 */ /* 0x000f220000300a00 */
[----:B------:R-:W-:-:S02]  /*7e130*/  VIADD R204, R205, 0xfffffd7d ;  /* 0xfffffd7dcdcc7836 */ /* 0x000fc40000000000 */
[----:B------:R-:W-:-:S03]  /*7e140*/  VIADD R205, R0, 0x100000 ;  /* 0x0010000000cd7836 */ /* 0x000fc60000000000 */
[----:B------:R-:W-:Y:S02]  /*7e150*/  ISETP.GE.U32.AND P1, PT, R204, 0x7ffffcfe, PT ;  /* 0x7ffffcfecc00780c */ /* 0x000fe40003f26070 */
[----:B------:R-:W-:Y:S04]  /*7e160*/  LDGSTS.E [R205+0x44004], desc[UR60][R208.64], !P2 ;  /* 0x44004000d0cd7fae */ /* 0x000fe8000d12187c */
[----:B------:R-:W4:Y:S04]  /*7e170*/  LDL.LU.64 R204, [R1+0x1bf8] ;  /* 0x001bf80001cc7983 */ /* 0x000f280000300a00 */
[----:B------:R-:W4:Y:S01]  /*7e180*/  LDL.LU.64 R208, [R1+0x1bf0] ;  /* 0x001bf00001d07983 */ /* 0x000f220000300a00 */
[----:B------:R-:W-:-:S05]  /*7e190*/  IADD3 R11, R0, 0x100000, RZ ;  /* 0x00100000000b7810 */ /* 0x000fca0007ffe0ff */
[----:B------:R1:W-:Y:S04]  /*7e1a0*/  LDGSTS.E [R11+0x48004], desc[UR60][R202.64], !P2 ;  /* 0x48004000ca0b7fae */ /* 0x0003e8000d12187c */
[----:B------:R1:W-:Y:S02]  /*7e1b0*/  LDGSTS.E [R252+0x4c004], desc[UR60][R210.64], !P2 ;  /* 0x4c004000d2fc7fae */ /* 0x0003e4000d12187c */
[----:B-1----:R-:W1:Y:S01]  /*7e1c0*/  LDC R203, c[0x0][0x230] ;  /* 0x00008c00ffcb7b82 */ /* 0x002e620000000800 */
[C---:B------:R-:W-:Y:S01]  /*7e1d0*/  IADD3 R211, R0.reuse, 0x100000, RZ ;  /* 0x0010000000d37810 */ /* 0x040fe20007ffe0ff */
[----:B------:R-:W-:-:S06]  /*7e1e0*/  VIADD R210, R0, 0x100000 ;  /* 0x0010000000d27836 */ /* 0x000fcc0000000000 */
[----:B------:R-:W4:Y:S01]  /*7e1f0*/  LDC R202, c[0x0][0x230] ;  /* 0x00008c00ffca7b82 */ /* 0x000f220000000800 */
[----:B-1----:R-:W-:-:S05]  /*7e200*/  VIADD R203, R203, 0xfffffd7c ;  /* 0xfffffd7ccbcb7836 */ /* 0x002fca0000000000 */
[----:B------:R-:W-:Y:S02]  /*7e210*/  ISETP.GE.U32.AND P2, PT, R203, 0x7ffffcfd, PT ;  /* 0x7ffffcfdcb00780c */ /* 0x000fe40003f46070 */
[----:B------:R-:W-:Y:S01]  /*7e220*/  IADD3 R203, R10, -0x2a1, RZ ;  /* 0xfffffd5f0acb7810 */ /* 0x000fe20007ffe0ff */
[----:B------:R-:W-:Y:S02]  /*7e230*/  VIADD R10, R0, 0x100000 ;  /* 0x00100000000a7836 */ /* 0x000fe40000000000 */
[----:B---3--:R-:W-:-:S04]  /*7e240*/  IMAD.WIDE R218, R5, 0x4, R218 ;  /* 0x0000000405da7825 */ /* 0x008fc800078e02da */
[----:B--2---:R-:W-:-:S04]  /*7e250*/  IMAD.WIDE R214, R5, 0x4, R214 ;  /* 0x0000000405d67825 */ /* 0x004fc800078e02d6 */
[C---:B----4-:R-:W-:Y:S01]  /*7e260*/  IMAD.WIDE R200, R5.reuse, 0x4, R200 ;  /* 0x0000000405c87825 */ /* 0x050fe200078e02c8 */
[----:B------:R1:W-:Y:S04]  /*7e270*/  STL.64 [R1+0x21b8], R218 ;  /* 0x0021b8da01007387 */ /* 0x0003e80000100a00 */
[----:B------:R2:W-:Y:S04]  /*7e280*/  STL.64 [R1+0x21c8], R214 ;  /* 0x0021c8d601007387 */ /* 0x0005e80000100a00 */
[----:B------:R-:W-:Y:S04]  /*7e290*/  LDGSTS.E [R211+0x40008], desc[UR60][R218.64], !P1 ;  /* 0x40008000dad37fae */ /* 0x000fe8000c92187c */
[----:B------:R3:W-:Y:S04]  /*7e2a0*/  STL.64 [R1+0x21d8], R200 ;  /* 0x0021d8c801007387 */ /* 0x0007e80000100a00 */
[----:B------:R-:W-:Y:S04]  /*7e2b0*/  LDGSTS.E [R210+0x44008], desc[UR60][R214.64], !P1 ;  /* 0x44008000d6d27fae */ /* 0x000fe8000c92187c */
[----:B------:R4:W-:Y:S01]  /*7e2c0*/  LDGSTS.E [R11+0x48008], desc[UR60][R200.64], !P1 ;  /* 0x48008000c80b7fae */ /* 0x0009e2000c92187c */
[----:B------:R-:W-:-:S03]  /*7e2d0*/  IMAD.WIDE R206, R5, 0x4, R206 ;  /* 0x0000000405ce7825 */ /* 0x000fc600078e02ce */
[----:B-1----:R-:W3:Y:S01]  /*7e2e0*/  LDL.LU.64 R218, [R1+0x1be8] ;  /* 0x001be80001da7983 */ /* 0x002ee20000300a00 */
[----:B----4-:R-:W1:Y:S03]  /*7e2f0*/  LDC R11, c[0x0][0x230] ;  /* 0x00008c00ff0b7b82 */ /* 0x010e660000000800 */
[----:B------:R4:W-:Y:S04]  /*7e300*/  STL.64 [R1+0x21e8], R206 ;  /* 0x0021e8ce01007387 */ /* 0x0009e80000100a00 */
[----:B--2---:R-:W2:Y:S04]  /*7e310*/  LDL.LU.64 R214, [R1+0x1be0] ;  /* 0x001be00001d67983 */ /* 0x004ea80000300a00 */
[----:B------:R-:W2:Y:S04]  /*7e320*/  LDL.LU.64 R210, [R1+0x1bd8] ;  /* 0x001bd80001d27983 */ /* 0x000ea80000300a00 */
[----:B---3--:R-:W3:Y:S04]  /*7e330*/  LDL.LU.64 R200, [R1+0x1bd0] ;  /* 0x001bd00001c87983 */ /* 0x008ee80000300a00 */
[----:B------:R4:W-:Y:S01]  /*7e340*/  LDGSTS.E [R252+0x4c008], desc[UR60][R206.64], !P1 ;  /* 0x4c008000cefc7fae */ /* 0x0009e2000c92187c */
[----:B------:R-:W-:-:S04]  /*7e350*/  IMAD.WIDE R216, R5, 0x4, R216 ;  /* 0x0000000405d87825 */ /* 0x000fc800078e02d8 */
[----:B------:R-:W-:-:S04]  /*7e360*/  IMAD.WIDE R212, R5, 0x4, R212 ;  /* 0x0000000405d47825 */ /* 0x000fc800078e02d4 */
[C---:B----4-:R-:W-:Y:S01]  /*7e370*/  VIADD R207, R0.reuse, 0x100000 ;  /* 0x0010000000cf7836 */ /* 0x050fe20000000000 */
[----:B------:R-:W-:Y:S01]  /*7e380*/  IADD3 R206, R0, 0x100000, RZ ;  /* 0x0010000000ce7810 */ /* 0x000fe20007ffe0ff */
[----:B------:R4:W-:Y:S04]  /*7e390*/  STL.64 [R1+0x21f8], R216 ;  /* 0x0021f8d801007387 */ /* 0x0009e80000100a00 */
[----:B------:R1:W-:Y:S04]  /*7e3a0*/  STL.64 [R1+0x2208], R212 ;  /* 0x002208d401007387 */ /* 0x0003e80000100a00 */
[----:B------:R-:W-:Y:S04]  /*7e3b0*/  LDGSTS.E [R207+0x4000c], desc[UR60][R216.64], !P2 ;  /* 0x4000c000d8cf7fae */ /* 0x000fe8000d12187c */
[----:B------:R-:W-:Y:S01]  /*7e3c0*/  LDGSTS.E [R206+0x4400c], desc[UR60][R212.64], !P2 ;  /* 0x4400c000d4ce7fae */ /* 0x000fe2000d12187c */
[----:B------:R-:W-:-:S04]  /*7e3d0*/  IMAD.WIDE R204, R5, 0x4, R204 ;  /* 0x0000000405cc7825 */ /* 0x000fc800078e02cc */
[----:B------:R-:W-:Y:S01]  /*7e3e0*/  IMAD.WIDE R208, R5, 0x4, R208 ;  /* 0x0000000405d07825 */ /* 0x000fe200078e02d0 */
[----:B------:R1:W-:Y:S04]  /*7e3f0*/  STL.64 [R1+0x2218], R204 ;  /* 0x002218cc01007387 */ /* 0x0003e80000100a00 */
[----:B----4-:R-:W4:Y:S04]  /*7e400*/  LDL.LU.64 R216, [R1+0x1bc8] ;  /* 0x001bc80001d87983 */ /* 0x010f280000300a00 */
[----:B------:R1:W-:Y:S04]  /*7e410*/  STL.64 [R1+0x2228], R208 ;  /* 0x002228d001007387 */ /* 0x0003e80000100a00 */
[----:B-1----:R-:W4:Y:S04]  /*7e420*/  LDL.LU.64 R212, [R1+0x1bc0] ;  /* 0x001bc00001d47983 */ /* 0x002f280000300a00 */
[----:B------:R-:W4:Y:S04]  /*7e430*/  LDL.LU.64 R206, [R1+0x1bb8] ;  /* 0x001bb80001ce7983 */ /* 0x000f280000300a00 */
[----:B------:R-:W-:Y:S01]  /*7e440*/  LDGSTS.E [R10+0x4800c], desc[UR60][R204.64], !P2 ;  /* 0x4800c000cc0a7fae */ /* 0x000fe2000d12187c */
[----:B------:R-:W-:-:S03]  /*7e450*/  ISETP.GE.U32.AND P1, PT, R203, 0x7ffffce0, PT ;  /* 0x7ffffce0cb00780c */ /* 0x000fc60003f26070 */
[----:B------:R1:W-:Y:S04]  /*7e460*/  LDGSTS.E [R252+0x4c00c], desc[UR60][R208.64], !P2 ;  /* 0x4c00c000d0fc7fae */ /* 0x0003e8000d12187c */
[----:B------:R-:W4:Y:S01]  /*7e470*/  LDL.LU.64 R204, [R1+0x1bb0] ;  /* 0x001bb00001cc7983 */ /* 0x000f220000300a00 */
[----:B------:R-:W-:Y:S01]  /*7e480*/  IADD3 R202, R202, -0x2a2, RZ ;  /* 0xfffffd5ecaca7810 */ /* 0x000fe20007ffe0ff */
[C---:B-1----:R-:W-:Y:S01]  /*7e490*/  VIADD R209, R0.reuse, 0x100000 ;  /* 0x0010000000d17836 */ /* 0x042fe20000000000 */
[C---:B------:R-:W-:Y:S01]  /*7e4a0*/  IADD3 R203, R0.reuse, 0x100000, RZ ;  /* 0x0010000000cb7810 */ /* 0x040fe20007ffe0ff */
[----:B------:R-:W-:Y:S01]  /*7e4b0*/  VIADD R208, R0, 0x100000 ;  /* 0x0010000000d07836 */ /* 0x000fe20000000000 */
[----:B------:R-:W-:Y:S01]  /*7e4c0*/  ISETP.GE.U32.AND P2, PT, R202, 0x7ffffcdf, PT ;  /* 0x7ffffcdfca00780c */ /* 0x000fe20003f46070 */
[----:B------:R-:W1:Y:S01]  /*7e4d0*/  LDC R10, c[0x0][0x230] ;  /* 0x00008c00ff0a7b82 */ /* 0x000e620000000800 */
[----:B------:R-:W-:-:S04]  /*7e4e0*/  IMAD.WIDE R218, R5, 0x4, R218 ;  /* 0x0000000405da7825 */ /* 0x000fc800078e02da */
[----:B--2---:R-:W-:-:S04]  /*7e4f0*/  IMAD.WIDE R214, R5, 0x4, R214 ;  /* 0x0000000405d67825 */ /* 0x004fc800078e02d6 */
[----:B------:R-:W-:-:S04]  /*7e500*/  IMAD.WIDE R210, R5, 0x4, R210 ;  /* 0x0000000405d27825 */ /* 0x000fc800078e02d2 */
[----:B---3--:R-:W-:Y:S01]  /*7e510*/  IMAD.WIDE R200, R5, 0x4, R200 ;  /* 0x0000000405c87825 */ /* 0x008fe200078e02c8 */
[----:B------:R2:W-:Y:S04]  /*7e520*/  STL.64 [R1+0x2580], R218 ;  /* 0x002580da01007387 */ /* 0x0005e80000100a00 */
[----:B------:R3:W-:Y:S04]  /*7e530*/  STL.64 [R1+0x2588], R214 ;  /* 0x002588d601007387 */ /* 0x0007e80000100a00 */
[----:B------:R-:W-:Y:S04]  /*7e540*/  LDGSTS.E [R209+0x50000], desc[UR60][R218.64], !P1 ;  /* 0x50000000dad17fae */ /* 0x000fe8000c92187c */
[----:B------:R1:W-:Y:S04]  /*7e550*/  STL.64 [R1+0x2598], R210 ;  /* 0x002598d201007387 */ /* 0x0003e80000100a00 */
[----:B------:R-:W-:Y:S04]  /*7e560*/  LDGSTS.E [R203+0x54000], desc[UR60][R214.64], !P1 ;  /* 0x54000000d6cb7fae */ /* 0x000fe8000c92187c */
[----:B------:R1:W-:Y:S04]  /*7e570*/  LDGSTS.E [R208+0x58000], desc[UR60][R210.64], !P1 ;  /* 0x58000000d2d07fae */ /* 0x0003e8000c92187c */
[----:B------:R1:W-:Y:S04]  /*7e580*/  LDGSTS.E [R252+0x5c000], desc[UR60][R200.64], !P1 ;  /* 0x5c000000c8fc7fae */ /* 0x0003e8000c92187c */
[----:B--2---:R-:W2:Y:S04]  /*7e590*/  LDL.LU.64 R218, [R1+0x1ba8] ;  /* 0x001ba80001da7983 */ /* 0x004ea80000300a00 */
[----:B------:R1:W-:Y:S04]  /*7e5a0*/  STL.64 [R1+0x25a0], R200 ;  /* 0x0025a0c801007387 */ /* 0x0003e80000100a00 */
[----:B---3--:R-:W3:Y:S04]  /*7e5b0*/  LDL.LU.64 R214, [R1+0x1ba0] ;  /* 0x001ba00001d67983 */ /* 0x008ee80000300a00 */
[----:B------:R-:W3:Y:S04]  /*7e5c0*/  LDL.LU.64 R202, [R1+0x1b98] ;  /* 0x001b980001ca7983 */ /* 0x000ee80000300a00 */
[----:B------:R-:W3:Y:S01]  /*7e5d0*/  LDL.LU.64 R208, [R1+0x1b90] ;  /* 0x001b900001d07983 */ /* 0x000ee20000300a00 */
[C---:B-1----:R-:W-:Y:S01]  /*7e5e0*/  VIADD R211, R0.reuse, 0x100000 ;  /* 0x0010000000d37836 */ /* 0x042fe20000000000 */
[----:B------:R-:W-:-:S02]  /*7e5f0*/  IADD3 R210, R0, 0x100000, RZ ;  /* 0x0010000000d27810 */ /* 0x000fc40007ffe0ff */
[----:B------:R-:W-:Y:S01]  /*7e600*/  IADD3 R201, R11, -0x2a3, RZ ;  /* 0xfffffd5d0bc97810 */ /* 0x000fe20007ffe0ff */
[----:B------:R-:W-:Y:S01]  /*7e610*/  VIADD R11, R0, 0x100000 ;  /* 0x00100000000b7836 */ /* 0x000fe20000000000 */
[----:B------:R-:W1:Y:S01]  /*7e620*/  LDC R200, c[0x0][0x230] ;  /* 0x00008c00ffc87b82 */ /* 0x000e620000000800 */
[----:B----4-:R-:W-:-:S04]  /*7e630*/  IMAD.WIDE R216, R5, 0x4, R216 ;  /* 0x0000000405d87825 */ /* 0x010fc800078e02d8 */
[----:B------:R-:W-:-:S04]  /*7e640*/  IMAD.WIDE R212, R5, 0x4, R212 ;  /* 0x0000000405d47825 */ /* 0x000fc800078e02d4 */
[C---:B------:R-:W-:Y:S01]  /*7e650*/  IMAD.WIDE R206, R5.reuse, 0x4, R206 ;  /* 0x0000000405ce7825 */ /* 0x040fe200078e02ce */
[----:B------:R4:W-:Y:S04]  /*7e660*/  STL.64 [R1+0x25a8], R216 ;  /* 0x0025a8d801007387 */ /* 0x0009e80000100a00 */
[----:B------:R4:W-:Y:S04]  /*7e670*/  STL.64 [R1+0x25b8], R212 ;  /* 0x0025b8d401007387 */ /* 0x0009e80000100a00 */
[----:B------:R-:W-:Y:S04]  /*7e680*/  LDGSTS.E [R211+0x50004], desc[UR60][R216.64], !P2 ;  /* 0x50004000d8d37fae */ /* 0x000fe8000d12187c */
[----:B------:R1:W-:Y:S04]  /*7e690*/  STL.64 [R1+0x25c0], R206 ;  /* 0x0025c0ce01007387 */ /* 0x0003e80000100a00 */
[----:B------:R-:W-:Y:S04]  /*7e6a0*/  LDGSTS.E [R210+0x54004], desc[UR60][R212.64], !P2 ;  /* 0x54004000d4d27fae */ /* 0x000fe8000d12187c */
[----:B------:R1:W-:Y:S01]  /*7e6b0*/  LDGSTS.E [R11+0x58004], desc[UR60][R206.64], !P2 ;  /* 0x58004000ce0b7fae */ /* 0x0003e2000d12187c */
[----:B------:R-:W-:-:S03]  /*7e6c0*/  IMAD.WIDE R204, R5, 0x4, R204 ;  /* 0x0000000405cc7825 */ /* 0x000fc600078e02cc */
[----:B----4-:R-:W4:Y:S04]  /*7e6d0*/  LDL.LU.64 R216, [R1+0x1b88] ;  /* 0x001b880001d87983 */ /* 0x010f280000300a00 */
[----:B------:R1:W-:Y:S04]  /*7e6e0*/  STL.64 [R1+0x25c8], R204 ;  /* 0x0025c8cc01007387 */ /* 0x0003e80000100a00 */
[----:B------:R-:W4:Y:S04]  /*7e6f0*/  LDL.LU.64 R212, [R1+0x1b80] ;  /* 0x001b800001d47983 */ /* 0x000f280000300a00 */
[----:B------:R-:W4:Y:S04]  /*7e700*/  LDL.LU.64 R210, [R1+0x1b78] ;  /* 0x001b780001d27983 */ /* 0x000f280000300a00 */
[----:B-1----:R-:W4:Y:S01]  /*7e710*/  LDL.LU.64 R206, [R1+0x1b70] ;  /* 0x001b700001ce7983 */ /* 0x002f220000300a00 */
[----:B------:R-:W-:-:S03]  /*7e720*/  ISETP.GE.U32.AND P1, PT, R201, 0x7ffffcde, PT ;  /* 0x7ffffcdec900780c */ /* 0x000fc60003f26070 */
[----:B------:R1:W-:Y:S01]  /*7e730*/  LDGSTS.E [R252+0x5c004], desc[UR60][R204.64], !P2 ;  /* 0x5c004000ccfc7fae */ /* 0x0003e2000d12187c */
[----:B------:R-:W-:Y:S01]  /*7e740*/  IADD3 R201, R10, -0x2a4, RZ ;  /* 0xfffffd5c0ac97810 */ /* 0x000fe20007ffe0ff */
[----:B------:R-:W-:Y:S01]  /*7e750*/  VIADD R10, R0, 0x100000 ;  /* 0x00100000000a7836 */ /* 0x000fe20000000000 */
[----:B------:R-:W-:Y:S01]  /*7e760*/  IADD3 R200, R200, -0x2c1, RZ ;  /* 0xfffffd3fc8c87810 */ /* 0x000fe20007ffe0ff */
[----:B------:R-:W4:Y:S01]  /*7e770*/  LDC R11, c[0x0][0x230] ;  /* 0x00008c00ff0b7b82 */ /* 0x000f220000000800 */
[C---:B-1----:R-:W-:Y:S01]  /*7e780*/  VIADD R205, R0.reuse, 0x100000 ;  /* 0x0010000000cd7836 */ /* 0x042fe20000000000 */
[C---:B------:R-:W-:Y:S02]  /*7e790*/  IADD3 R204, R0.reuse, 0x100000, RZ ;  /* 0x0010000000cc7810 */ /* 0x040fe40007ffe0ff */
[----:B------:R-:W-:Y:S02]  /*7e7a0*/  ISETP.GE.U32.AND P2, PT, R201, 0x7ffffcdd, PT ;  /* 0x7ffffcddc900780c */ /* 0x000fe40003f46070 */
[----:B------:R-:W-:Y:S01]  /*7e7b0*/  IADD3 R201, R0, 0x100000, RZ ;  /* 0x0010000000c97810 */ /* 0x000fe20007ffe0ff */
[----:B--2---:R-:W-:-:S04]  /*7e7c0*/  IMAD.WIDE R218, R5, 0x4, R218 ;  /* 0x0000000405da7825 */ /* 0x004fc800078e02da */
[----:B---3--:R-:W-:-:S04]  /*7e7d0*/  IMAD.WIDE R214, R5, 0x4, R214 ;  /* 0x0000000405d67825 */ /* 0x008fc800078e02d6 */
[----:B------:R-:W-:-:S04]  /*7e7e0*/  IMAD.WIDE R202, R5, 0x4, R202 ;  /* 0x0000000405ca7825 */ /* 0x000fc800078e02ca */
[----:B------:R-:W-:Y:S01]  /*7e7f0*/  IMAD.WIDE R208, R5, 0x4, R208 ;  /* 0x0000000405d07825 */ /* 0x000fe200078e02d0 */
[----:B------:R1:W-:Y:S04]  /*7e800*/  STL.64 [R1+0x25d8], R218 ;  /* 0x0025d8da01007387 */ /* 0x0003e80000100a00 */
[----:B------:R2:W-:Y:S04]  /*7e810*/  STL.64 [R1+0x25e8], R214 ;  /* 0x0025e8d601007387 */ /* 0x0005e80000100a00 */
[----:B------:R-:W-:Y:S04]  /*7e820*/  LDGSTS.E [R205+0x50008], desc[UR60][R218.64], !P1 ;  /* 0x50008000dacd7fae */ /* 0x000fe8000c92187c */
[----:B------:R3:W-:Y:S04]  /*7e830*/  STL.64 [R1+0x25f8], R202 ;  /* 0x0025f8ca01007387 */ /* 0x0007e80000100a00 */
[----:B------:R-:W-:Y:S04]  /*7e840*/  LDGSTS.E [R204+0x54008], desc[UR60][R214.64], !P1 ;  /* 0x54008000d6cc7fae */ /* 0x000fe8000c92187c */
[----:B------:R3:W-:Y:S04]  /*7e850*/  LDGSTS.E [R10+0x58008], desc[UR60][R202.64], !P1 ;  /* 0x58008000ca0a7fae */ /* 0x0007e8000c92187c */
[----:B------:R3:W-:Y:S04]  /*7e860*/  LDGSTS.E [R252+0x5c008], desc[UR60][R208.64], !P1 ;  /* 0x5c008000d0fc7fae */ /* 0x0007e8000c92187c */
[----:B-1----:R-:W4:Y:S04]  /*7e870*/  LDL.LU.64 R218, [R1+0x1b68] ;  /* 0x001b680001da7983 */ /* 0x002f280000300a00 */
[----:B------:R1:W-:Y:S04]  /*7e880*/  STL.64 [R1+0x2608], R208 ;  /* 0x002608d001007387 */ /* 0x0003e80000100a00 */
[----:B--2---:R-:W2:Y:S04]  /*7e890*/  LDL.LU.64 R214, [R1+0x1b60] ;  /* 0x001b600001d67983 */ /* 0x004ea80000300a00 */
[----:B------:R-:W2:Y:S04]  /*7e8a0*/  LDL.LU.64 R204, [R1+0x1b58] ;  /* 0x001b580001cc7983 */ /* 0x000ea80000300a00 */
[----:B---3--:R-:W3:Y:S01]  /*7e8b0*/  LDL.LU.64 R202, [R1+0x1b50] ;  /* 0x001b500001ca7983 */ /* 0x008ee20000300a00 */
[----:B------:R-:W-:Y:S01]  /*7e8c0*/  ISETP.GE.U32.AND P1, PT, R200, 0x7ffffcc0, PT ;  /* 0x7ffffcc0c800780c */ /* 0x000fe20003f26070 */
[----:B------:R-:W3:Y:S01]  /*7e8d0*/  LDC R10, c[0x0][0x230] ;  /* 0x00008c00ff0a7b82 */ /* 0x000ee20000000800 */
[----:B-1----:R-:W-:-:S02]  /*7e8e0*/  VIADD R209, R0, 0x100000 ;  /* 0x0010000000d17836 */ /* 0x002fc40000000000 */
[----:B------:R-:W-:Y:S02]  /*7e8f0*/  VIADD R208, R0, 0x100000 ;  /* 0x0010000000d07836 */ /* 0x000fe40000000000 */
        /* <DEDUP_REMOVED lines=11> */
[----:B-1----:R-:W3:Y:S04]  /*7e9b0*/  LDL.LU.64 R216, [R1+0x1b48] ;  /* 0x001b480001d87983 */ /* 0x002ee80000300a00 */
[----:B------:R1:W-:Y:S04]  /*7e9c0*/  STL.64 [R1+0x2648], R206 ;  /* 0x002648ce01007387 */ /* 0x0003e80000100a00 */
[----:B----4-:R-:W4:Y:S04]  /*7e9d0*/  LDL.LU.64 R212, [R1+0x1b40] ;  /* 0x001b400001d47983 */ /* 0x010f280000300a00 */
[----:B------:R-:W4:Y:S04]  /*7e9e0*/  LDL.LU.64 R200, [R1+0x1b38] ;  /* 0x001b380001c87983 */ /* 0x000f280000300a00 */
[----:B------:R-:W4:Y:S01]  /*7e9f0*/  LDL.LU.64 R208, [R1+0x1b30] ;  /* 0x001b300001d07983 */ /* 0x000f220000300a00 */
[C---:B------:R-:W-:Y:S01]  /*7ea00*/  VIADD R211, R0.reuse, 0x100000 ;  /* 0x0010000000d37836 */ /* 0x040fe20000000000 */
[----:B------:R-:W-:-:S02]  /*7ea10*/  IADD3 R210, R0, 0x100000, RZ ;  /* 0x0010000000d27810 */ /* 0x000fc40007ffe0ff */
[----:B-1----:R-:W-:Y:S01]  /*7ea20*/  IADD3 R207, R11, -0x2c2, RZ ;  /* 0xfffffd3e0bcf7810 */ /* 0x002fe20007ffe0ff */
[C---:B------:R-:W-:Y:S01]  /*7ea30*/  VIADD R11, R0.reuse, 0x100000 ;  /* 0x00100000000b7836 */ /* 0x040fe20000000000 */
[----:B------:R-:W1:Y:S02]  /*7ea40*/  LDC R206, c[0x0][0x230] ;  /* 0x00008c00ffce7b82 */ /* 0x000e640000000800 */
[----:B------:R-:W-:Y:S01]  /*7ea50*/  ISETP.GE.U32.AND P2, PT, R207, 0x7ffffcbf, PT ;  /* 0x7ffffcbfcf00780c */ /* 0x000fe20003f46070 */
[----:B------:R-:W-:Y:S02]  /*7ea60*/  VIADD R207, R0, 0x100000 ;  /* 0x0010000000cf7836 */ /* 0x000fe40000000000 */
        /* <DEDUP_REMOVED lines=15> */
[----:B-1----:R-:W3:Y:S01]  /*7eb60*/  LDL.LU.64 R204, [R1+0x1b10] ;  /* 0x001b100001cc7983 */ /* 0x002ee20000300a00 */
[----:B------:R-:W1:Y:S01]  /*7eb70*/  LDC R11, c[0x0][0x230] ;  /* 0x00008c00ff0b7b82 */ /* 0x000e620000000800 */
[----:B------:R-:W-:-:S02]  /*7eb80*/  IADD3 R203, R0, 0x100000, RZ ;  /* 0x0010000000cb7810 */ /* 0x000fc40007ffe0ff */
[----:B------:R-:W-:Y:S01]  /*7eb90*/  IADD3 R202, R10, -0x2c3, RZ ;  /* 0xfffffd3d0aca7810 */ /* 0x000fe20007ffe0ff */
[----:B------:R-:W-:Y:S02]  /*7eba0*/  VIADD R10, R0, 0x100000 ;  /* 0x00100000000a7836 */ /* 0x000fe40000000000 */
        /* <DEDUP_REMOVED lines=8> */
[----:B------:R-:W-:Y:S01]  /*7ec30*/  LDGSTS.E [R203+0x64004], desc[UR60][R212.64], !P2 ;  /* 0x64004000d4cb7fae */ /* 0x000fe2000d12187c */
[----:B------:R-:W-:-:S03]  /*7ec40*/  ISETP.GE.U32.AND P1, PT, R202, 0x7ffffcbe, PT ;  /* 0x7ffffcbeca00780c */ /* 0x000fc60003f26070 */
[----:B------:R1:W-:Y:S04]  /*7ec50*/  LDGSTS.E [R10+0x68004], desc[UR60][R200.64], !P2 ;  /* 0x68004000c80a7fae */ /* 0x0003e8000d12187c */
[----:B------:R1:W-:Y:S04]  /*7ec60*/  LDGSTS.E [R252+0x6c004], desc[UR60][R208.64], !P2 ;  /* 0x6c004000d0fc7fae */ /* 0x0003e8000d12187c */
[----:B----4-:R-:W4:Y:S04]  /*7ec70*/  LDL.LU.64 R216, [R1+0x1b08] ;  /* 0x001b080001d87983 */ /* 0x010f280000300a00 */
[----:B------:R1:W-:Y:S04]  /*7ec80*/  STL.64 [R1+0x3178], R208 ;  /* 0x003178d001007387 */ /* 0x0003e80000100a00 */
[----:B------:R-:W4:Y:S04]  /*7ec90*/  LDL.LU.64 R212, [R1+0x1b00] ;  /* 0x001b000001d47983 */ /* 0x000f280000300a00 */
[----:B------:R-:W4:Y:S04]  /*7eca0*/  LDL.LU.64 R202, [R1+0x1af8] ;  /* 0x001af80001ca7983 */ /* 0x000f280000300a00 */
[----:B-1----:R-:W4:Y:S01]  /*7ecb0*/  LDL.LU.64 R200, [R1+0x1af0] ;  /* 0x001af00001c87983 */ /* 0x002f220000300a00 */
[----:B------:R-:W-:Y:S01]  /*7ecc0*/  IADD3 R206, R206, -0x2c4, RZ ;  /* 0xfffffd3ccece7810 */ /* 0x000fe20007ffe0ff */
[----:B------:R-:W1:Y:S01]  /*7ecd0*/  LDC R10, c[0x0][0x230] ;  /* 0x00008c00ff0a7b82 */ /* 0x000e620000000800 */
[C---:B------:R-:W-:Y:S01]  /*7ece0*/  VIADD R209, R0.reuse, 0x100000 ;  /* 0x0010000000d17836 */ /* 0x040fe20000000000 */
[----:B------:R-:W-:-:S02]  /*7ecf0*/  IADD3 R208, R0, 0x100000, RZ ;  /* 0x0010000000d07810 */ /* 0x000fc40007ffe0ff */
[----:B------:R-:W-:Y:S01]  /*7ed00*/  ISETP.GE.U32.AND P2, PT, R206, 0x7ffffcbd, PT ;  /* 0x7ffffcbdce00780c */ /* 0x000fe20003f46070 */
        /* <DEDUP_REMOVED lines=16> */
[C---:B-1----:R-:W-:Y:S01]  /*7ee10*/  IADD3 R211, R0.reuse, 0x100000, RZ ;  /* 0x0010000000d37810 */ /* 0x042fe20007ffe0ff */
[----:B------:R-:W-:-:S02]  /*7ee20*/  VIADD R210, R0, 0x100000 ;  /* 0x0010000000d27836 */ /* 0x000fc40000000000 */
[----:B------:R-:W-:Y:S01]  /*7ee30*/  VIADD R205, R11, 0xfffffd1f ;  /* 0xfffffd1f0bcd7836 */ /* 0x000fe20000000000 */
[----:B------:R-:W-:Y:S01]  /*7ee40*/  IADD3 R11, R0, 0x100000, RZ ;  /* 0x00100000000b7810 */ /* 0x000fe20007ffe0ff */
[----:B------:R-:W1:Y:S01]  /*7ee50*/  LDC R204, c[0x0][0x230] ;  /* 0x00008c00ffcc7b82 */ /* 0x000e620000000800 */
        /* <DEDUP_REMOVED lines=10> */
[----:B------:R-:W-:-:S03]  /*7ef00*/  ISETP.GE.U32.AND P1, PT, R205, 0x7ffffca0, PT ;  /* 0x7ffffca0cd00780c */ /* 0x000fc60003f26070 */
[----:B----4-:R-:W4:Y:S04]  /*7ef10*/  LDL.LU.64 R216, [R1+0x1ac8] ;  /* 0x001ac80001d87983 */ /* 0x010f280000300a00 */
[----:B------:R1:W-:Y:S04]  /*7ef20*/  STL.64 [R1+0x31b8], R200 ;  /* 0x0031b8c801007387 */ /* 0x0003e80000100a00 */
[----:B------:R-:W4:Y:S04]  /*7ef30*/  LDL.LU.64 R210, [R1+0x1ac0] ;  /* 0x001ac00001d27983 */ /* 0x000f280000300a00 */
[----:B------:R-:W4:Y:S04]  /*7ef40*/  LDL.LU.64 R212, [R1+0x1ab8] ;  /* 0x001ab80001d47983 */ /* 0x000f280000300a00 */
[----:B-1----:R-:W4:Y:S01]  /*7ef50*/  LDL.LU.64 R202, [R1+0x1ab0] ;  /* 0x001ab00001ca7983 */ /* 0x002f220000300a00 */
[----:B------:R-:W-:-:S03]  /*7ef60*/  IADD3 R205, R0, 0x100000, RZ ;  /* 0x0010000000cd7810 */ /* 0x000fc60007ffe0ff */
[----:B------:R1:W-:Y:S01]  /*7ef70*/  LDGSTS.E [R252+0x6c00c], desc[UR60][R200.64], !P2 ;  /* 0x6c00c000c8fc7fae */ /* 0x0003e2000d12187c */
[----:B------:R-:W4:Y:S01]  /*7ef80*/  LDC R11, c[0x0][0x230] ;  /* 0x00008c00ff0b7b82 */ /* 0x000f220000000800 */
[----:B-1----:R-:W-:Y:S02]  /*7ef90*/  VIADD R201, R0, 0x100000 ;  /* 0x0010000000c97836 */ /* 0x002fe40000000000 */
[----:B------:R-:W-:Y:S01]  /*7efa0*/  VIADD R200, R10, 0xfffffd1e ;  /* 0xfffffd1e0ac87836 */ /* 0x000fe20000000000 */
[----:B------:R-:W-:-:S04]  /*7efb0*/  IADD3 R10, R0, 0x100000, RZ ;  /* 0x00100000000a7810 */ /* 0x000fc80007ffe0ff */
        /* <DEDUP_REMOVED lines=17> */
[----:B------:R-:W3:Y:S01]  /*7f0d0*/  LDC R10, c[0x0][0x230] ;  /* 0x00008c00ff0a7b82 */ /* 0x000ee20000000800 */
[----:B-1----:R-:W-:Y:S01]  /*7f0e0*/  VIADD R209, R204, 0xfffffd1d ;  /* 0xfffffd1dccd17836 */ /* 0x002fe20000000000 */
[C---:B------:R-:W-:Y:S01]  /*7f0f0*/  IADD3 R204, R0.reuse, 0x100000, RZ ;  /* 0x0010000000cc7810 */ /* 0x040fe20007ffe0ff */
[----:B------:R-:W-:-:S02]  /*7f100*/  VIADD R208, R0, 0x100000 ;  /* 0x0010000000d07836 */ /* 0x000fc40000000000 */
        /* <DEDUP_REMOVED lines=12> */
[----:B-1----:R-:W3:Y:S04]  /*7f1d0*/  LDL.LU.64 R216, [R1+0x1a88] ;  /* 0x001a880001d87983 */ /* 0x002ee80000300a00 */
[----:B------:R1:W-:Y:S04]  /*7f1e0*/  STL.64 [R1+0x3578], R202 ;  /* 0x003578ca01007387 */ /* 0x0003e80000100a00 */
[----:B------:R-:W3:Y:S04]  /*7f1f0*/  LDL.LU.64 R204, [R1+0x1a80] ;  /* 0x001a800001cc7983 */ /* 0x000ee80000300a00 */
[----:B----4-:R-:W4:Y:S04]  /*7f200*/  LDL.LU.64 R210, [R1+0x1a78] ;  /* 0x001a780001d27983 */ /* 0x010f280000300a00 */
[----:B------:R-:W4:Y:S01]  /*7f210*/  LDL.LU.64 R208, [R1+0x1a70] ;  /* 0x001a700001d07983 */ /* 0x000f220000300a00 */
[C---:B------:R-:W-:Y:S01]  /*7f220*/  VIADD R213, R0.reuse, 0x100000 ;  /* 0x0010000000d57836 */ /* 0x040fe20000000000 */
[----:B------:R-:W-:-:S02]  /*7f230*/  IADD3 R212, R0, 0x100000, RZ ;  /* 0x0010000000d47810 */ /* 0x000fc40007ffe0ff */
[----:B-1----:R-:W-:Y:S01]  /*7f240*/  IADD3 R203, R11, -0x2e4, RZ ;  /* 0xfffffd1c0bcb7810 */ /* 0x002fe20007ffe0ff */
[C---:B------:R-:W-:Y:S01]  /*7f250*/  VIADD R11, R0.reuse, 0x100000 ;  /* 0x00100000000b7836 */ /* 0x040fe20000000000 */
[----:B------:R-:W1:Y:S02]  /*7f260*/  LDC R202, c[0x0][0x230] ;  /* 0x00008c00ffca7b82 */ /* 0x000e640000000800 */
[----:B------:R-:W-:Y:S02]  /*7f270*/  ISETP.GE.U32.AND P2, PT, R203, 0x7ffffc9d, PT ;  /* 0x7ffffc9dcb00780c */ /* 0x000fe40003f46070 */
[----:B------:R-:W-:Y:S01]  /*7f280*/  IADD3 R203, R0, 0x100000, RZ ;  /* 0x0010000000cb7810 */ /* 0x000fe20007ffe0ff */
        /* <DEDUP_REMOVED lines=16> */
[----:B------:R-:W-:Y:S01]  /*7f390*/  IADD3 R10, R10, -0x285, RZ ;  /* 0xfffffd7b0a0a7810 */ /* 0x000fe20007ffe0ff */
[----:B------:R-:W1:Y:S01]  /*7f3a0*/  LDC R11, c[0x0][0x230] ;  /* 0x00008c00ff0b7b82 */ /* 0x000e620000000800 */
[----:B------:R-:W-:-:S02]  /*7f3b0*/  VIADD R206, R0, 0x100000 ;  /* 0x0010000000ce7836 */ /* 0x000fc40000000000 */
[----:B------:R-:W-:Y:S02]  /*7f3c0*/  VIADD R0, R0, 0x100000 ;  /* 0x0010000000007836 */ /* 0x000fe40000000000 */
        /* <DEDUP_REMOVED lines=9> */
[----:B------:R-:W-:Y:S01]  /*7f460*/  LDGSTS.E [R0+0x7800c], desc[UR60][R210.64], !P2 ;  /* 0x7800c000d2007fae */ /* 0x000fe2000d12187c */
[----:B------:R-:W-:-:S03]  /*7f470*/  ISETP.GE.U32.AND P1, PT, R10, 0x7ffffcfc, PT ;  /* 0x7ffffcfc0a00780c */ /* 0x000fc60003f26070 */
[----:B------:R1:W-:Y:S01]  /*7f480*/  LDGSTS.E [R252+0x7c00c], desc[UR60][R208.64], !P2 ;  /* 0x7c00c000d0fc7fae */ /* 0x0003e2000d12187c */
[----:B------:R-:W3:Y:S03]  /*7f490*/  LDC R10, c[0x0][0x230] ;  /* 0x00008c00ff0a7b82 */ /* 0x000ee60000000800 */
[----:B----4-:R-:W4:Y:S04]  /*7f4a0*/  LDL.LU.64 R216, [R1+0x1a48] ;  /* 0x001a480001d87983 */ /* 0x010f280000300a00 */
[----:B------:R1:W-:Y:S04]  /*7f4b0*/  STL.64 [R1+0x35b8], R208 ;  /* 0x0035b8d001007387 */ /* 0x0003e80000100a00 */
[----:B------:R-:W4:Y:S04]  /*7f4c0*/  LDL.LU.64 R206, [R1+0x1a40] ;  /* 0x001a400001ce7983 */ /* 0x000f280000300a00 */
[----:B------:R-:W4:Y:S04]  /*7f4d0*/  LDL.LU.64 R204, [R1+0x1a38] ;  /* 0x001a380001cc7983 */ /* 0x000f280000300a00 */
[----:B-1----:R-:W4:Y:S01]  /*7f4e0*/  LDL.LU.64 R210, [R1+0x1a30] ;  /* 0x001a300001d27983 */ /* 0x002f220000300a00 */
[----:B------:R-:W-:Y:S01]  /*7f4f0*/  VIADD R203, R2, 0x100000 ;  /* 0x0010000002cb7836 */ /* 0x000fe20000000000 */
[----:B------:R-:W-:-:S02]  /*7f500*/  IADD3 R208, R202, -0x286, RZ ;  /* 0xfffffd7acad07810 */ /* 0x000fc40007ffe0ff */
[----:B------:R-:W-:Y:S02]  /*7f510*/  IADD3 R202, R2, 0x100000, RZ ;  /* 0x0010000002ca7810 */ /* 0x000fe40007ffe0ff */
[----:B------:R-:W-:Y:S01]  /*7f520*/  ISETP.GE.U32.AND P2, PT, R208, 0x7ffffcfb, PT ;  /* 0x7ffffcfbd000780c */ /* 0x000fe20003f46070 */
[C---:B------:R-:W-:Y:S01]  /*7f530*/  VIADD R252, R2.reuse, 0x100000 ;  /* 0x0010000002fc7836 */ /* 0x040fe20000000000 */
        /* <DEDUP_REMOVED lines=14> */
[----:B------:R-:W4:Y:S04]  /*7f620*/  LDL.LU.64 R202, [R1+0x1a20] ;  /* 0x001a200001ca7983 */ /* 0x000f280000300a00 */
[----:B------:R-:W4:Y:S04]  /*7f630*/  LDL.LU.64 R208, [R1+0x1a18] ;  /* 0x001a180001d07983 */ /* 0x000f280000300a00 */
[----:B--2---:R-:W2:Y:S01]  /*7f640*/  LDL.LU.64 R214, [R1+0x1a10] ;  /* 0x001a100001d67983 */ /* 0x004ea20000300a00 */
[C---:B---3--:R-:W-:Y:S01]  /*7f650*/  IADD3 R212, R2.reuse, 0x100000, RZ ;  /* 0x0010000002d47810 */ /* 0x048fe20007ffe0ff */
[----:B-1----:R-:W-:-:S02]  /*7f660*/  VIADD R201, R2, 0x100000 ;  /* 0x0010000002c97836 */ /* 0x002fc40000000000 */
[----:B------:R-:W-:Y:S01]  /*7f670*/  VIADD R11, R11, 0xfffffd79 ;  /* 0xfffffd790b0b7836 */ /* 0x000fe20000000000 */
        /* <DEDUP_REMOVED lines=11> */
[----:B------:R-:W-:-:S03]  /*7f730*/  ISETP.GE.U32.AND P1, PT, R11, 0x7ffffcfa, PT ;  /* 0x7ffffcfa0b00780c */ /* 0x000fc60003f26070 */
[----:B------:R1:W-:Y:S01]  /*7f740*/  LDGSTS.E [R0+0x4c004], desc[UR60][R210.64], !P2 ;  /* 0x4c004000d2007fae */ /* 0x0003e2000d12187c */
[----:B------:R-:W-:Y:S01]  /*7f750*/  IADD3 R10, R10, -0x288, RZ ;  /* 0xfffffd780a0a7810 */ /* 0x000fe20007ffe0ff */
[----:B------:R-:W2:Y:S02]  /*7f760*/  LDC R11, c[0x0][0x230] ;  /* 0x00008c00ff0b7b82 */ /* 0x000ea40000000800 */
[----:B---3--:R-:W3:Y:S04]  /*7f770*/  LDL.LU.64 R216, [R1+0x1a08] ;  /* 0x001a080001d87983 */ /* 0x008ee80000300a00 */
[----:B------:R1:W-:Y:S04]  /*7f780*/  STL.64 [R1+0x2130], R210 ;  /* 0x002130d201007387 */ /* 0x0003e80000100a00 */
[----:B----4-:R-:W4:Y:S04]  /*7f790*/  LDL.LU.64 R206, [R1+0x1a00] ;  /* 0x001a000001ce7983 */ /* 0x010f280000300a00 */
[----:B------:R-:W4:Y:S04]  /*7f7a0*/  LDL.LU.64 R212, [R1+0x19f8] ;  /* 0x0019f80001d47983 */ /* 0x000f280000300a00 */
[----:B------:R-:W4:Y:S01]  /*7f7b0*/  LDL.LU.64 R204, [R1+0x19f0] ;  /* 0x0019f00001cc7983 */ /* 0x000f220000300a00 */
[----:B-1----:R-:W-:Y:S01]  /*7f7c0*/  VIADD R210, R2, 0x100000 ;  /* 0x0010000002d27836 */ /* 0x002fe20000000000 */
[----:B------:R-:W-:-:S02]  /*7f7d0*/  ISETP.GE.U32.AND P2, PT, R10, 0x7ffffcf9, PT ;  /* 0x7ffffcf90a00780c */ /* 0x000fc40003f46070 */
[----:B------:R-:W-:Y:S01]  /*7f7e0*/  IADD3 R200, R200, -0x2a5, RZ ;  /* 0xfffffd5bc8c87810 */ /* 0x000fe20007ffe0ff */
[----:B------:R-:W1:Y:S01]  /*7f7f0*/  LDC R10, c[0x0][0x230] ;  /* 0x00008c00ff0a7b82 */ /* 0x000e620000000800 */
[----:B------:R-:W-:-:S04]  /*7f800*/  IMAD.WIDE R218, R5, 0x4, R218 ;  /* 0x0000000405da7825 */ /* 0x000fc800078e02da */
[----:B------:R-:W-:-:S04]  /*7f810*/  IMAD.WIDE R202, R5, 0x4, R202 ;  /* 0x0000000405ca7825 */ /* 0x000fc800078e02ca */
[----:B------:R-:W-:-:S04]  /*7f820*/  IMAD.WIDE R208, R5, 0x4, R208 ;  /* 0x0000000405d07825 */ /* 0x000fc800078e02d0 */
[----:B--2---:R-:W-:Y:S01]  /*7f830*/  IMAD.WIDE R214, R5, 0x4, R214 ;  /* 0x0000000405d67825 */ /* 0x004fe200078e02d6 */
[----:B------:R2:W-:Y:S04]  /*7f840*/  STL.64 [R1+0x2138], R218 ;  /* 0x002138da01007387 */ /* 0x0005e80000100a00 */
[----:B------:R1:W-:Y:S04]  /*7f850*/  STL.64 [R1+0x2140], R202 ;  /* 0x002140ca01007387 */ /* 0x0003e80000100a00 */
[----:B------:R-:W-:Y:S04]  /*7f860*/  LDGSTS.E [R210+0x40008], desc[UR60][R218.64], !P1 ;  /* 0x40008000dad27fae */ /* 0x000fe8000c92187c */
[----:B------:R1:W-:Y:S04]  /*7f870*/  STL.64 [R1+0x2148], R208 ;  /* 0x002148d001007387 */ /* 0x0003e80000100a00 */
[----:B------:R-:W-:Y:S04]  /*7f880*/  LDGSTS.E [R201+0x44008], desc[UR60][R202.64], !P1 ;  /* 0x44008000cac97fae */ /* 0x000fe8000c92187c */
[----:B------:R-:W-:Y:S04]  /*7f890*/  LDGSTS.E [R252+0x48008], desc[UR60][R208.64], !P1 ;  /* 0x48008000d0fc7fae */ /* 0x000fe8000c92187c */
[----:B------:R1:W-:Y:S04]  /*7f8a0*/  LDGSTS.E [R0+0x4c008], desc[UR60][R214.64], !P1 ;  /* 0x4c008000d6007fae */ /* 0x0003e8000c92187c */
[----:B--2---:R-:W2:Y:S04]  /*7f8b0*/  LDL.LU.64 R218, [R1+0x19e8] ;  /* 0x0019e80001da7983 */ /* 0x004ea80000300a00 */
[----:B------:R3:W-:Y:S04]  /*7f8c0*/  STL.64 [R1+0x2150], R214 ;  /* 0x002150d601007387 */ /* 0x0007e80000100a00 */
[----:B------:R-:W2:Y:S04]  /*7f8d0*/  LDL.LU.64 R210, [R1+0x19e0] ;  /* 0x0019e00001d27983 */ /* 0x000ea80000300a00 */
[----:B-1----:R-:W2:Y:S04]  /*7f8e0*/  LDL.LU.64 R202, [R1+0x19d8] ;  /* 0x0019d80001ca7983 */ /* 0x002ea80000300a00 */
[----:B------:R-:W2:Y:S01]  /*7f8f0*/  LDL.LU.64 R208, [R1+0x19d0] ;  /* 0x0019d00001d07983 */ /* 0x000ea20000300a00 */
[----:B------:R-:W-:Y:S01]  /*7f900*/  ISETP.GE.U32.AND P1, PT, R200, 0x7ffffcdc, PT ;  /* 0x7ffffcdcc800780c */ /* 0x000fe20003f26070 */
[----:B---3--:R-:W-:-:S02]  /*7f910*/  VIADD R214, R2, 0x100000 ;  /* 0x0010000002d67836 */ /* 0x008fc40000000000 */
        /* <DEDUP_REMOVED lines=11> */
[----:B-1----:R-:W2:Y:S04]  /*7f9d0*/  LDL.LU.64 R216, [R1+0x19c8] ;  /* 0x0019c80001d87983 */ /* 0x002ea80000300a00 */
[----:B------:R1:W-:Y:S04]  /*7f9e0*/  STL.64 [R1+0x2170], R204 ;  /* 0x002170cc01007387 */ /* 0x0003e80000100a00 */
[----:B---3--:R-:W3:Y:S04]  /*7f9f0*/  LDL.LU.64 R206, [R1+0x19c0] ;  /* 0x0019c00001ce7983 */ /* 0x008ee80000300a00 */
[----:B------:R-:W3:Y:S04]  /*7fa00*/  LDL.LU.64 R200, [R1+0x19b8] ;  /* 0x0019b80001c87983 */ /* 0x000ee80000300a00 */
[----:B------:R-:W3:Y:S01]  /*7fa10*/  LDL.LU.64 R214, [R1+0x19b0] ;  /* 0x0019b00001d67983 */ /* 0x000ee20000300a00 */
[----:B----4-:R-:W-:Y:S01]  /*7fa20*/  VIADD R212, R2, 0x100000 ;  /* 0x0010000002d47836 */ /* 0x010fe20000000000 */
[----:B------:R-:W-:-:S02]  /*7fa30*/  IADD3 R11, R11, -0x2a6, RZ ;  /* 0xfffffd5a0b0b7810 */ /* 0x000fc40007ffe0ff */
[----:B-1----:R-:W-:Y:S02]  /*7fa40*/  IADD3 R205, R2, 0x100000, RZ ;  /* 0x0010000002cd7810 */ /* 0x002fe40007ffe0ff */
[----:B------:R-:W-:Y:S01]  /*7fa50*/  ISETP.GE.U32.AND P2, PT, R11, 0x7ffffcdb, PT ;  /* 0x7ffffcdb0b00780c */ /* 0x000fe20003f46070 */
[----:B------:R-:W1:Y:S01]  /*7fa60*/  LDC R204, c[0x0][0x230] ;  /* 0x00008c00ffcc7b82 */ /* 0x000e620000000800 */
[----:B------:R-:W-:-:S07]  /*7fa70*/  VIADD R10, R10, 0xfffffd59 ;  /* 0xfffffd590a0a7836 */ /* 0x000fce0000000000 */
[----:B------:R-:W4:Y:S01]  /*7fa80*/  LDC R11, c[0x0][0x230] ;  /* 0x00008c00ff0b7b82 */ /* 0x000f220000000800 */
[----:B--2---:R-:W-:-:S04]  /*7fa90*/  IMAD.WIDE R218, R5, 0x4, R218 ;  /* 0x0000000405da7825 */ /* 0x004fc800078e02da */
[----:B------:R-:W-:-:S04]  /*7faa0*/  IMAD.WIDE R210, R5, 0x4, R210 ;  /* 0x0000000405d27825 */ /* 0x000fc800078e02d2 */
[----:B------:R-:W-:-:S04]  /*7fab0*/  IMAD.WIDE R202, R5, 0x4, R202 ;  /* 0x0000000405ca7825 */ /* 0x000fc800078e02ca */
[C---:B------:R-:W-:Y:S01]  /*7fac0*/  IMAD.WIDE R208, R5.reuse, 0x4, R208 ;  /* 0x0000000405d07825 */ /* 0x040fe200078e02d0 */
        /* <DEDUP_REMOVED lines=11> */
[----:B----4-:R-:W4:Y:S01]  /*7fb80*/  LDL.LU.64 R202, [R1+0x1990] ;  /* 0x0019900001ca7983 */ /* 0x010f220000300a00 */
[----:B------:R-:W-:Y:S01]  /*7fb90*/  IADD3 R208, R2, 0x100000, RZ ;  /* 0x0010000002d07810 */ /* 0x000fe20007ffe0ff */
[----:B------:R-:W-:-:S04]  /*7fba0*/  IMAD.WIDE R216, R5, 0x4, R216 ;  /* 0x0000000405d87825 */ /* 0x000fc800078e02d8 */
        /* <DEDUP_REMOVED lines=11> */
[----:B------:R-:W-:Y:S01]  /*7fc60*/  VIADD R204, R204, 0xfffffd58 ;  /* 0xfffffd58cccc7836 */ /* 0x000fe20000000000 */
[----:B------:R-:W4:Y:S02]  /*7fc70*/  LDC R10, c[0x0][0x230] ;  /* 0x00008c00ff0a7b82 */ /* 0x000f240000000800 */
[----:B-1----:R-:W4:Y:S04]  /*7fc80*/  LDL.LU.64 R216, [R1+0x1988] ;  /* 0x0019880001d87983 */ /* 0x002f280000300a00 */
[----:B------:R1:W-:Y:S04]  /*7fc90*/  STL.64 [R1+0x2530], R214 ;  /* 0x002530d601007387 */ /* 0x0003e80000100a00 */
[----:B------:R-:W4:Y:S04]  /*7fca0*/  LDL.LU.64 R208, [R1+0x1980] ;  /* 0x0019800001d07983 */ /* 0x000f280000300a00 */
[----:B---3--:R-:W3:Y:S04]  /*7fcb0*/  LDL.LU.64 R206, [R1+0x1978] ;  /* 0x0019780001ce7983 */ /* 0x008ee80000300a00 */
[----:B------:R-:W3:Y:S01]  /*7fcc0*/  LDL.LU.64 R200, [R1+0x1970] ;  /* 0x0019700001c87983 */ /* 0x000ee20000300a00 */
[----:B------:R-:W-:-:S02]  /*7fcd0*/  ISETP.GE.U32.AND P2, PT, R204, 0x7ffffcd9, PT ;  /* 0x7ffffcd9cc00780c */ /* 0x000fc40003f46070 */
[----:B-1----:R-:W-:Y:S01]  /*7fce0*/  IADD3 R214, R2, 0x100000, RZ ;  /* 0x0010000002d67810 */ /* 0x002fe20007ffe0ff */
[----:B--2---:R-:W-:-:S04]  /*7fcf0*/  IMAD.WIDE R218, R5, 0x4, R218 ;  /* 0x0000000405da7825 */ /* 0x004fc800078e02da */
        /* <DEDUP_REMOVED lines=12> */
[----:B--2---:R-:W2:Y:S04]  /*7fdc0*/  LDL.LU.64 R212, [R1+0x1960] ;  /* 0x0019600001d47983 */ /* 0x004ea80000300a00 */
[----:B------:R-:W2:Y:S04]  /*7fdd0*/  LDL.LU.64 R204, [R1+0x1958] ;  /* 0x0019580001cc7983 */ /* 0x000ea80000300a00 */
[----:B------:R-:W2:Y:S01]  /*7fde0*/  LDL.LU.64 R214, [R1+0x1950] ;  /* 0x0019500001d67983 */ /* 0x000ea20000300a00 */
[C---:B----4-:R-:W-:Y:S01]  /*7fdf0*/  IADD3 R210, R2.reuse, 0x100000, RZ ;  /* 0x0010000002d27810 */ /* 0x050fe20007ffe0ff */
[----:B-1----:R-:W-:-:S02]  /*7fe00*/  VIADD R203, R2, 0x100000 ;  /* 0x0010000002cb7836 */ /* 0x002fc40000000000 */
[----:B------:R-:W-:Y:S01]  /*7fe10*/  VIADD R11, R11, 0xfffffd3b ;  /* 0xfffffd3b0b0b7836 */ /* 0x000fe20000000000 */
[----:B------:R-:W1:Y:S01]  /*7fe20*/  LDC R202, c[0x0][0x230] ;  /* 0x00008c00ffca7b82 */ /* 0x000e620000000800 */
[----:B------:R-:W-:-:S04]  /*7fe30*/  IMAD.WIDE R216, R5, 0x4, R216 ;  /* 0x0000000405d87825 */ /* 0x000fc800078e02d8 */
[----:B------:R-:W-:-:S04]  /*7fe40*/  IMAD.WIDE R208, R5, 0x4, R208 ;  /* 0x0000000405d07825 */ /* 0x000fc800078e02d0 */
[----:B---3--:R-:W-:-:S04]  /*7fe50*/  IMAD.WIDE R206, R5, 0x4, R206 ;  /* 0x0000000405ce7825 */ /* 0x008fc800078e02ce */
        /* <DEDUP_REMOVED lines=16> */
[C---:B-1----:R-:W-:Y:S01]  /*7ff60*/  VIADD R201, R2.reuse, 0x100000 ;  /* 0x0010000002c97836 */ /* 0x042fe20000000000 */
[----:B------:R-:W-:-:S02]  /*7ff70*/  IADD3 R200, R2, 0x100000, RZ ;  /* 0x0010000002c87810 */ /* 0x000fc40007ffe0ff */
[----:B------:R-:W-:Y:S01]  /*7ff80*/  ISETP.GE.U32.AND P2, PT, R10, 0x7ffffcbb, PT ;  /* 0x7ffffcbb0a00780c */ /* 0x000fe20003f46070 */
[----:B------:R-:W-:Y:S01]  /*7ff90*/  VIADD R202, R202, 0xfffffd39 ;  /* 0xfffffd39caca7836 */ /* 0x000fe20000000000 */
[----:B------:R-:W1:Y:S01]  /*7ffa0*/  LDC R10, c[0x0][0x230] ;  /* 0x00008c00ff0a7b82 */ /* 0x000e620000000800 */
        /* <DEDUP_REMOVED lines=13> */
[----:B-1----:R-:W2:Y:S04]  /*80080*/  LDL.LU.64 R212, [R1+0x1920] ;  /* 0x0019200001d47983 */ /* 0x002ea80000300a00 */
[----:B------:R-:W2:Y:S04]  /*80090*/  LDL.LU.64 R200, [R1+0x1918] ;  /* 0x0019180001c87983 */ /* 0x000ea80000300a00 */
[----:B------:R-:W2:Y:S01]  /*800a0*/  LDL.LU.64 R204, [R1+0x1910] ;  /* 0x0019100001cc7983 */ /* 0x000ea20000300a00 */
[----:B------:R-:W-:-:S02]  /*800b0*/  ISETP.GE.U32.AND P1, PT, R202, 0x7ffffcba, PT ;  /* 0x7ffffcbaca00780c */ /* 0x000fc40003f26070 */
[----:B---3--:R-:W-:Y:S01]  /*800c0*/  IADD3 R214, R2, 0x100000, RZ ;  /* 0x0010000002d67810 */ /* 0x008fe20007ffe0ff */
        /* <DEDUP_REMOVED lines=9> */
[----:B------:R3:W-:Y:S04]  /*80160*/  LDGSTS.E [R252+0x68004], desc[UR60][R210.64], !P2 ;  /* 0x68004000d2fc7fae */ /* 0x0007e8000d12187c */
[----:B------:R4:W-:Y:S04]  /*80170*/  LDGSTS.E [R0+0x6c004], desc[UR60][R206.64], !P2 ;  /* 0x6c004000ce007fae */ /* 0x0009e8000d12187c */
[----:B------:R-:W2:Y:S04]  /*80180*/  LDL.LU.64 R214, [R1+0x1908] ;  /* 0x0019080001d67983 */ /* 0x000ea80000300a00 */
[----:B------:R4:W-:Y:S04]  /*80190*/  STL.64 [R1+0x31f8], R206 ;  /* 0x0031f8ce01007387 */ /* 0x0009e80000100a00 */
[----:B-1----:R-:W2:Y:S04]  /*801a0*/  LDL.LU.64 R208, [R1+0x1900] ;  /* 0x0019000001d07983 */ /* 0x002ea80000300a00 */
[----:B------:R-:W2:Y:S04]  /*801b0*/  LDL.LU.64 R202, [R1+0x18f8] ;  /* 0x0018f80001ca7983 */ /* 0x000ea80000300a00 */
[----:B------:R-:W2:Y:S01]  /*801c0*/  LDL.LU.64 R216, [R1+0x18f0] ;  /* 0x0018f00001d87983 */ /* 0x000ea20000300a00 */
[----:B------:R-:W-:Y:S01]  /*801d0*/  VIADD R11, R11, 0xfffffd38 ;  /* 0xfffffd380b0b7836 */ /* 0x000fe20000000000 */
[----:B---3--:R-:W1:Y:S01]  /*801e0*/  LDC R210, c[0x0][0x230] ;  /* 0x00008c00ffd27b82 */ /* 0x008e620000000800 */
[C---:B----4-:R-:W-:Y:S01]  /*801f0*/  IADD3 R207, R2.reuse, 0x100000, RZ ;  /* 0x0010000002cf7810 */ /* 0x050fe20007ffe0ff */
[----:B------:R-:W-:-:S02]  /*80200*/  VIADD R206, R2, 0x100000 ;  /* 0x0010000002ce7836 */ /* 0x000fc40000000000 */
[----:B------:R-:W-:Y:S01]  /*80210*/  ISETP.GE.U32.AND P2, PT, R11, 0x7ffffcb9, PT ;  /* 0x7ffffcb90b00780c */ /* 0x000fe20003f46070 */
[----:B--2---:R-:W-:-:S04]  /*80220*/  IMAD.WIDE R218, R5, 0x4, R218 ;  /* 0x0000000405da7825 */ /* 0x004fc800078e02da */
[----:B------:R-:W-:-:S04]  /*80230*/  IMAD.WIDE R212, R5, 0x4, R212 ;  /* 0x0000000405d47825 */ /* 0x000fc800078e02d4 */
[----:B------:R-:W-:-:S04]  /*80240*/  IMAD.WIDE R200, R5, 0x4, R200 ;  /* 0x0000000405c87825 */ /* 0x000fc800078e02c8 */
[C---:B------:R-:W-:Y:S01]  /*80250*/  IMAD.WIDE R204, R5.reuse, 0x4, R204 ;  /* 0x0000000405cc7825 */ /* 0x040fe200078e02cc */
[----:B------:R-:W-:Y:S01]  /*80260*/  IADD3 R10, R10, -0x2e5, RZ ;  /* 0xfffffd1b0a0a7810 */ /* 0x000fe20007ffe0ff */
[----:B------:R2:W-:Y:S04]  /*80270*/  STL.64 [R1+0x3200], R218 ;  /* 0x003200da01007387 */ /* 0x0005e80000100a00 */
[----:B------:R3:W-:Y:S04]  /*80280*/  STL.64 [R1+0x3208], R212 ;  /* 0x003208d401007387 */ /* 0x0007e80000100a00 */
[----:B------:R-:W-:Y:S04]  /*80290*/  LDGSTS.E [R207+0x60008], desc[UR60][R218.64], !P1 ;  /* 0x60008000dacf7fae */ /* 0x000fe8000c92187c */
[----:B------:R4:W-:Y:S04]  /*802a0*/  STL.64 [R1+0x3210], R200 ;  /* 0x003210c801007387 */ /* 0x0009e80000100a00 */
[----:B------:R-:W-:Y:S04]  /*802b0*/  LDGSTS.E [R206+0x64008], desc[UR60][R212.64], !P1 ;  /* 0x64008000d4ce7fae */ /* 0x000fe8000c92187c */
[----:B------:R-:W-:Y:S04]  /*802c0*/  LDGSTS.E [R252+0x68008], desc[UR60][R200.64], !P1 ;  /* 0x68008000c8fc7fae */ /* 0x000fe8000c92187c */
[----:B------:R1:W-:Y:S01]  /*802d0*/  LDGSTS.E [R0+0x6c008], desc[UR60][R204.64], !P1 ;  /* 0x6c008000cc007fae */ /* 0x0003e2000c92187c */
[C---:B------:R-:W-:Y:S01]  /*802e0*/  IADD3 R211, R2.reuse, 0x100000, RZ ;  /* 0x0010000002d37810 */ /* 0x040fe20007ffe0ff */
[----:B------:R-:W1:Y:S02]  /*802f0*/  LDC R11, c[0x0][0x230] ;  /* 0x00008c00ff0b7b82 */ /* 0x000e640000000800 */
[----:B--2---:R-:W2:Y:S04]  /*80300*/  LDL.LU.64 R218, [R1+0x18e8] ;  /* 0x0018e80001da7983 */ /* 0x004ea80000300a00 */
[----:B------:R1:W-:Y:S04]  /*80310*/  STL.64 [R1+0x3218], R204 ;  /* 0x003218cc01007387 */ /* 0x0003e80000100a00 */
[----:B---3--:R-:W3:Y:S04]  /*80320*/  LDL.LU.64 R212, [R1+0x18e0] ;  /* 0x0018e00001d47983 */ /* 0x008ee80000300a00 */
[----:B------:R-:W3:Y:S04]  /*80330*/  LDL.LU.64 R206, [R1+0x18d8] ;  /* 0x0018d80001ce7983 */ /* 0x000ee80000300a00 */
[----:B----4-:R-:W4:Y:S01]  /*80340*/  LDL.LU.64 R200, [R1+0x18d0] ;  /* 0x0018d00001c87983 */ /* 0x010f220000300a00 */
[C---:B-1----:R-:W-:Y:S01]  /*80350*/  VIADD R205, R2.reuse, 0x100000 ;  /* 0x0010000002cd7836 */ /* 0x042fe20000000000 */
[----:B------:R-:W-:Y:S01]  /*80360*/  IADD3 R204, R2, 0x100000, RZ ;  /* 0x0010000002cc7810 */ /* 0x000fe20007ffe0ff */
[----:B------:R-:W-:-:S04]  /*80370*/  IMAD.WIDE R214, R5, 0x4, R214 ;  /* 0x0000000405d67825 */ /* 0x000fc800078e02d6 */
        /* <DEDUP_REMOVED lines=11> */
[----:B------:R-:W4:Y:S03]  /*80430*/  LDC R10, c[0x0][0x230] ;  /* 0x00008c00ff0a7b82 */ /* 0x000f260000000800 */
[----:B-1----:R-:W4:Y:S04]  /*80440*/  LDL.LU.64 R214, [R1+0x18c8] ;  /* 0x0018c80001d67983 */ /* 0x002f280000300a00 */
[----:B------:R1:W-:Y:S04]  /*80450*/  STL.64 [R1+0x3238], R216 ;  /* 0x003238d801007387 */ /* 0x0003e80000100a00 */
[----:B------:R-:W4:Y:S04]  /*80460*/  LDL.LU.64 R208, [R1+0x18c0] ;  /* 0x0018c00001d07983 */ /* 0x000f280000300a00 */
[----:B------:R-:W4:Y:S04]  /*80470*/  LDL.LU.64 R204, [R1+0x18b8] ;  /* 0x0018b80001cc7983 */ /* 0x000f280000300a00 */
[----:B------:R-:W4:Y:S01]  /*80480*/  LDL.LU.64 R202, [R1+0x18b0] ;  /* 0x0018b00001ca7983 */ /* 0x000f220000300a00 */
[----:B-1----:R-:W-:-:S02]  /*80490*/  VIADD R216, R210, 0xfffffd1a ;  /* 0xfffffd1ad2d87836 */ /* 0x002fc40000000000 */
[----:B------:R-:W-:-:S03]  /*804a0*/  VIADD R210, R2, 0x100000 ;  /* 0x0010000002d27836 */ /* 0x000fc60000000000 */
[----:B------:R-:W-:Y:S01]  /*804b0*/  ISETP.GE.U32.AND P2, PT, R216, 0x7ffffc9b, PT ;  /* 0x7ffffc9bd800780c */ /* 0x000fe20003f46070 */
[----:B--2---:R-:W-:-:S04]  /*804c0*/  IMAD.WIDE R218, R5, 0x4, R218 ;  /* 0x0000000405da7825 */ /* 0x004fc800078e02da */
[----:B---3--:R-:W-:-:S04]  /*804d0*/  IMAD.WIDE R212, R5, 0x4, R212 ;  /* 0x0000000405d47825 */ /* 0x008fc800078e02d4 */
[----:B------:R-:W-:-:S04]  /*804e0*/  IMAD.WIDE R206, R5, 0x4, R206 ;  /* 0x0000000405ce7825 */ /* 0x000fc800078e02ce */
[----:B----4-:R-:W-:Y:S01]  /*804f0*/  IMAD.WIDE R200, R5, 0x4, R200 ;  /* 0x0000000405c87825 */ /* 0x010fe200078e02c8 */
[----:B------:R-:W-:Y:S04]  /*80500*/  STL.64 [R1+0x35c0], R218 ;  /* 0x0035c0da01007387 */ /* 0x000fe80000100a00 */
[----:B------:R1:W-:Y:S04]  /*80510*/  STL.64 [R1+0x35c8], R212 ;  /* 0x0035c8d401007387 */ /* 0x0003e80000100a00 */
[----:B------:R-:W-:Y:S04]  /*80520*/  LDGSTS.E [R211+0x70000], desc[UR60][R218.64], !P1 ;  /* 0x70000000dad37fae */ /* 0x000fe8000c92187c */
[----:B------:R-:W-:Y:S04]  /*80530*/  LDGSTS.E [R210+0x74000], desc[UR60][R212.64], !P1 ;  /* 0x74000000d4d27fae */ /* 0x000fe8000c92187c */
[----:B------:R2:W-:Y:S04]  /*80540*/  STL.64 [R1+0x35d0], R206 ;  /* 0x0035d0ce01007387 */ /* 0x0005e80000100a00 */
[----:B------:R2:W-:Y:S04]  /*80550*/  LDGSTS.E [R252+0x78000], desc[UR60][R206.64], !P1 ;  /* 0x78000000cefc7fae */ /* 0x0005e8000c92187c */
[----:B------:R3:W-:Y:S04]  /*80560*/  LDGSTS.E [R0+0x7c000], desc[UR60][R200.64], !P1 ;  /* 0x7c000000c8007fae */ /* 0x0007e8000c92187c */
[----:B-1----:R-:W4:Y:S04]  /*80570*/  LDL.LU.64 R212, [R1+0x18a8] ;  /* 0x0018a80001d47983 */ /* 0x002f280000300a00 */
[----:B------:R3:W-:Y:S04]  /*80580*/  STL.64 [R1+0x35d8], R200 ;  /* 0x0035d8c801007387 */ /* 0x0007e80000100a00 */
[----:B------:R-:W4:Y:S04]  /*80590*/  LDL.LU.64 R210, [R1+0x18a0] ;  /* 0x0018a00001d27983 */ /* 0x000f280000300a00 */
[----:B------:R-:W4:Y:S04]  /*805a0*/  LDL.LU.64 R216, [R1+0x1898] ;  /* 0x0018980001d87983 */ /* 0x000f280000300a00 */
[----:B------:R-:W4:Y:S01]  /*805b0*/  LDL.LU.64 R218, [R1+0x1890] ;  /* 0x0018900001da7983 */ /* 0x000f220000300a00 */
[----:B------:R-:W-:Y:S01]  /*805c0*/  IADD3 R11, R11, -0x2e7, RZ ;  /* 0xfffffd190b0b7810 */ /* 0x000fe20007ffe0ff */
[----:B--2---:R-:W1:Y:S01]  /*805d0*/  LDC R206, c[0x0][0x230] ;  /* 0x00008c00ffce7b82 */ /* 0x004e620000000800 */
[C---:B---3--:R-:W-:Y:S01]  /*805e0*/  VIADD R201, R2.reuse, 0x100000 ;  /* 0x0010000002c97836 */ /* 0x048fe20000000000 */
[----:B------:R-:W-:Y:S01]  /*805f0*/  IADD3 R200, R2, 0x100000, RZ ;  /* 0x0010000002c87810 */ /* 0x000fe20007ffe0ff */
[----:B------:R-:W-:-:S04]  /*80600*/  IMAD.WIDE R214, R5, 0x4, R214 ;  /* 0x0000000405d67825 */ /* 0x000fc800078e02d6 */
[----:B------:R-:W-:-:S04]  /*80610*/  IMAD.WIDE R208, R5, 0x4, R208 ;  /* 0x0000000405d07825 */ /* 0x000fc800078e02d0 */
[----:B------:R-:W-:-:S04]  /*80620*/  IMAD.WIDE R204, R5, 0x4, R204 ;  /* 0x0000000405cc7825 */ /* 0x000fc800078e02cc */
[----:B------:R-:W-:Y:S01]  /*80630*/  IMAD.WIDE R202, R5, 0x4, R202 ;  /* 0x0000000405ca7825 */ /* 0x000fe200078e02ca */
[----:B------:R-:W-:Y:S04]  /*80640*/  STL.64 [R1+0x35e0], R214 ;  /* 0x0035e0d601007387 */ /* 0x000fe80000100a00 */
[----:B------:R2:W-:Y:S04]  /*80650*/  STL.64 [R1+0x35e8], R208 ;  /* 0x0035e8d001007387 */ /* 0x0005e80000100a00 */
[----:B------:R-:W-:Y:S04]  /*80660*/  LDGSTS.E [R201+0x70004], desc[UR60][R214.64], !P2 ;  /* 0x70004000d6c97fae */ /* 0x000fe8000d12187c */
[----:B------:R-:W-:Y:S04]  /*80670*/  LDGSTS.E [R200+0x74004], desc[UR60][R208.64], !P2 ;  /* 0x74004000d0c87fae */ /* 0x000fe8000d12187c */
[----:B------:R3:W-:Y:S04]  /*80680*/  STL.64 [R1+0x35f0], R204 ;  /* 0x0035f0cc01007387 */ /* 0x0007e80000100a00 */
[----:B------:R-:W-:Y:S01]  /*80690*/  LDGSTS.E [R252+0x78004], desc[UR60][R204.64], !P2 ;  /* 0x78004000ccfc7fae */ /* 0x000fe2000d12187c */
[----:B------:R-:W-:-:S03]  /*806a0*/  ISETP.GE.U32.AND P1, PT, R11, 0x7ffffc9a, PT ;  /* 0x7ffffc9a0b00780c */ /* 0x000fc60003f26070 */
[----:B------:R3:W-:Y:S01]  /*806b0*/  LDGSTS.E [R0+0x7c004], desc[UR60][R202.64], !P2 ;  /* 0x7c004000ca007fae */ /* 0x0007e2000d12187c */
[----:B------:R-:W-:Y:S02]  /*806c0*/  VIADD R10, R10, 0xfffffd18 ;  /* 0xfffffd180a0a7836 */ /* 0x000fe40000000000 */
[----:B------:R-:W-:Y:S01]  /*806d0*/  VIADD R207, R2, 0x100000 ;  /* 0x0010000002cf7836 */ /* 0x000fe20000000000 */
[----:B-1----:R-:W-:Y:S01]  /*806e0*/  IADD3 R206, R206, -0x289, RZ ;  /* 0xfffffd77cece7810 */ /* 0x002fe20007ffe0ff */
[----:B------:R-:W1:Y:S01]  /*806f0*/  LDC R11, c[0x0][0x230] ;  /* 0x00008c00ff0b7b82 */ /* 0x000e620000000800 */
[----:B--2---:R-:W2:Y:S04]  /*80700*/  LDL.LU.64 R208, [R1+0x1888] ;  /* 0x0018880001d07983 */ /* 0x004ea80000300a00 */
[----:B------:R3:W-:Y:S04]  /*80710*/  STL.64 [R1+0x35f8], R202 ;  /* 0x0035f8ca01007387 */ /* 0x0007e80000100a00 */
[----:B------:R-:W2:Y:S04]  /*80720*/  LDL.LU.64 R200, [R1+0x1880] ;  /* 0x0018800001c87983 */ /* 0x000ea80000300a00 */
[----:B------:R-:W2:Y:S04]  /*80730*/  LDL.LU.64 R214, [R1+0x1878] ;  /* 0x0018780001d67983 */ /* 0x000ea80000300a00 */
[----:B---3--:R-:W3:Y:S01]  /*80740*/  LDL.LU.64 R204, [R1+0x1870] ;  /* 0x0018700001cc7983 */ /* 0x008ee20000300a00 */
[C---:B------:R-:W-:Y:S01]  /*80750*/  IADD3 R203, R2.reuse, 0x100000, RZ ;  /* 0x0010000002cb7810 */ /* 0x040fe20007ffe0ff */
[----:B------:R-:W-:Y:S01]  /*80760*/  VIADD R202, R2, 0x100000 ;  /* 0x0010000002ca7836 */ /* 0x000fe20000000000 */
[----:B------:R-:W-:-:S02]  /*80770*/  ISETP.GE.U32.AND P2, PT, R10, 0x7ffffc99, PT ;  /* 0x7ffffc990a00780c */ /* 0x000fc40003f46070 */
[----:B------:R-:W-:Y:S01]  /*80780*/  IADD3 R2, R2, 0x100000, RZ ;  /* 0x0010000002027810 */ /* 0x000fe20007ffe0ff */
[----:B------:R-:W1:Y:S01]  /*80790*/  LDC R10, c[0x0][0x230] ;  /* 0x00008c00ff0a7b82 */ /* 0x000e620000000800 */
[----:B----4-:R-:W-:-:S04]  /*807a0*/  IMAD.WIDE R212, R5, 0x4, R212 ;  /* 0x0000000405d47825 */ /* 0x010fc800078e02d4 */
[----:B------:R-:W-:-:S04]  /*807b0*/  IMAD.WIDE R210, R5, 0x4, R210 ;  /* 0x0000000405d27825 */ /* 0x000fc800078e02d2 */
[----:B------:R-:W-:-:S04]  /*807c0*/  IMAD.WIDE R216, R5, 0x4, R216 ;  /* 0x0000000405d87825 */ /* 0x000fc800078e02d8 */
[C---:B------:R-:W-:Y:S01]  /*807d0*/  IMAD.WIDE R218, R5.reuse, 0x4, R218 ;  /* 0x0000000405da7825 */ /* 0x040fe200078e02da */
[----:B------:R-:W-:Y:S04]  /*807e0*/  STL.64 [R1+0x3600], R212 ;  /* 0x003600d401007387 */ /* 0x000fe80000100a00 */
[----:B------:R4:W-:Y:S04]  /*807f0*/  STL.64 [R1+0x3608], R210 ;  /* 0x003608d201007387 */ /* 0x0009e80000100a00 */
[----:B------:R-:W-:Y:S04]  /*80800*/  LDGSTS.E [R203+0x70008], desc[UR60][R212.64], !P1 ;  /* 0x70008000d4cb7fae */ /* 0x000fe8000c92187c */
[----:B------:R-:W-:Y:S04]  /*80810*/  LDGSTS.E [R202+0x74008], desc[UR60][R210.64], !P1 ;  /* 0x74008000d2ca7fae */ /* 0x000fe8000c92187c */
[----:B------:R1:W-:Y:S04]  /*80820*/  STL.64 [R1+0x3610], R216 ;  /* 0x003610d801007387 */ /* 0x0003e80000100a00 */
[----:B------:R-:W-:Y:S04]  /*80830*/  LDGSTS.E [R252+0x78008], desc[UR60][R216.64], !P1 ;  /* 0x78008000d8fc7fae */ /* 0x000fe8000c92187c */
[----:B------:R-:W-:Y:S04]  /*80840*/  LDGSTS.E [R0+0x7c008], desc[UR60][R218.64], !P1 ;  /* 0x7c008000da007fae */ /* 0x000fe8000c92187c */
[----:B----4-:R-:W4:Y:S04]  /*80850*/  LDL.LU.64 R210, [R1+0x1868] ;  /* 0x0018680001d27983 */ /* 0x010f280000300a00 */
[----:B------:R-:W-:Y:S04]  /*80860*/  STL.64 [R1+0x3618], R218 ;  /* 0x003618da01007387 */ /* 0x000fe80000100a00 */
[----:B------:R-:W4:Y:S04]  /*80870*/  LDL.LU.64 R202, [R1+0x1860] ;  /* 0x0018600001ca7983 */ /* 0x000f280000300a00 */
[----:B------:R-:W4:Y:S04]  /*80880*/  LDL.LU.64 R212, [R1+0x1858] ;  /* 0x0018580001d47983 */ /* 0x000f280000300a00 */
[----:B-1----:R-:W4:Y:S01]  /*80890*/  LDL.LU.64 R216, [R1+0x1850] ;  /* 0x0018500001d87983 */ /* 0x002f220000300a00 */
[----:B------:R-:W-:Y:S01]  /*808a0*/  ISETP.GE.U32.AND P1, PT, R206, 0x7ffffcf8, PT ;  /* 0x7ffffcf8ce00780c */ /* 0x000fe20003f26070 */
[----:B--2---:R-:W-:-:S04]  /*808b0*/  IMAD.WIDE R208, R5, 0x4, R208 ;  /* 0x0000000405d07825 */ /* 0x004fc800078e02d0 */
[----:B------:R-:W-:-:S04]  /*808c0*/  IMAD.WIDE R200, R5, 0x4, R200 ;  /* 0x0000000405c87825 */ /* 0x000fc800078e02c8 */
[----:B------:R-:W-:-:S04]  /*808d0*/  IMAD.WIDE R214, R5, 0x4, R214 ;  /* 0x0000000405d67825 */ /* 0x000fc800078e02d6 */
[----:B---3--:R-:W-:Y:S01]  /*808e0*/  IMAD.WIDE R204, R5, 0x4, R204 ;  /* 0x0000000405cc7825 */ /* 0x008fe200078e02cc */
[----:B------:R1:W-:Y:S04]  /*808f0*/  STL.64 [R1+0x3620], R208 ;  /* 0x003620d001007387 */ /* 0x0003e80000100a00 */
[----:B------:R2:W-:Y:S04]  /*80900*/  STL.64 [R1+0x3628], R200 ;  /* 0x003628c801007387 */ /* 0x0005e80000100a00 */
[----:B------:R-:W-:Y:S04]  /*80910*/  LDGSTS.E [R207+0x7000c], desc[UR60][R208.64], !P2 ;  /* 0x7000c000d0cf7fae */ /* 0x000fe8000d12187c */
[----:B------:R3:W-:Y:S04]  /*80920*/  STL.64 [R1+0x3630], R214 ;  /* 0x003630d601007387 */ /* 0x0007e80000100a00 */
[----:B------:R3:W-:Y:S04]  /*80930*/  LDGSTS.E [R252+0x7400c], desc[UR60][R200.64], !P2 ;  /* 0x7400c000c8fc7fae */ /* 0x0007e8000d12187c */
[----:B------:R3:W-:Y:S04]  /*80940*/  LDGSTS.E [R2+0x7800c], desc[UR60][R214.64], !P2 ;  /* 0x7800c000d6027fae */ /* 0x0007e8000d12187c */
[----:B------:R3:W-:Y:S04]  /*80950*/  LDGSTS.E [R0+0x7c00c], desc[UR60][R204.64], !P2 ;  /* 0x7c00c000cc007fae */ /* 0x0007e8000d12187c */
[----:B-1----:R-:W4:Y:S04]  /*80960*/  LDL.LU.64 R208, [R1+0x1848] ;  /* 0x0018480001d07983 */ /* 0x002f280000300a00 */
[----:B------:R1:W-:Y:S04]  /*80970*/  STL.64 [R1+0x3638], R204 ;  /* 0x003638cc01007387 */ /* 0x0003e80000100a00 */
[----:B--2---:R-:W2:Y:S04]  /*80980*/  LDL.LU.64 R200, [R1+0x1840] ;  /* 0x0018400001c87983 */ /* 0x004ea80000300a00 */
[----:B------:R-:W2:Y:S04]  /*80990*/  LDL.LU.64 R206, [R1+0x1838] ;  /* 0x0018380001ce7983 */ /* 0x000ea80000300a00 */
[----:B---3--:R-:W3:Y:S01]  /*809a0*/  LDL.LU.64 R214, [R1+0x1830] ;  /* 0x0018300001d67983 */ /* 0x008ee20000300a00 */
[C---:B------:R-:W-:Y:S01]  /*809b0*/  VIADD R252, R3.reuse, 0x100000 ;  /* 0x0010000003fc7836 */ /* 0x040fe20000000000 */
[----:B------:R-:W-:-:S02]  /*809c0*/  IADD3 R2, R3, 0x100000, RZ ;  /* 0x0010000003027810 */ /* 0x000fc40007ffe0ff */
[----:B-1----:R-:W-:Y:S01]  /*809d0*/  IADD3 R205, R3, 0x100000, RZ ;  /* 0x0010000003cd7810 */ /* 0x002fe20007ffe0ff */
[----:B------:R-:W-:Y:S02]  /*809e0*/  VIADD R11, R11, 0xfffffd76 ;  /* 0xfffffd760b0b7836 */ /* 0x000fe40000000000 */
[----:B------:R-:W-:Y:S01]  /*809f0*/  VIADD R0, R3, 0x100000 ;  /* 0x0010000003007836 */ /* 0x000fe20000000000 */
[----:B------:R-:W1:Y:S02]  /*80a00*/  LDC R204, c[0x0][0x230] ;  /* 0x00008c00ffcc7b82 */ /* 0x000e640000000800 */
[----:B------:R-:W-:Y:S02]  /*80a10*/  ISETP.GE.U32.AND P2, PT, R11, 0x7ffffcf7, PT ;  /* 0x7ffffcf70b00780c */ /* 0x000fe40003f46070 */
[----:B------:R-:W-:-:S04]  /*80a20*/  IADD3 R10, R10, -0x28b, RZ ;  /* 0xfffffd750a0a7810 */ /* 0x000fc80007ffe0ff */
[----:B------:R-:W1:Y:S01]  /*80a30*/  LDC R11, c[0x0][0x230] ;  /* 0x00008c00ff0b7b82 */ /* 0x000e620000000800 */
[----:B----4-:R-:W-:-:S04]  /*80a40*/  IMAD.WIDE R210, R5, 0x4, R210 ;  /* 0x0000000405d27825 */ /* 0x010fc800078e02d2 */
        /* <DEDUP_REMOVED lines=10> */
[----:B----4-:R-:W4:Y:S04]  /*80af0*/  LDL.LU.64 R210, [R1+0x1828] ;  /* 0x0018280001d27983 */ /* 0x010f280000300a00 */
[----:B------:R3:W-:Y:S04]  /*80b00*/  STL.64 [R1+0x2090], R218 ;  /* 0x002090da01007387 */ /* 0x0007e80000100a00 */
[----:B-1----:R-:W4:Y:S04]  /*80b10*/  LDL.LU.64 R202, [R1+0x1820] ;  /* 0x0018200001ca7983 */ /* 0x002f280000300a00 */
[----:B------:R-:W4:Y:S04]  /*80b20*/  LDL.LU.64 R216, [R1+0x1818] ;  /* 0x0018180001d87983 */ /* 0x000f280000300a00 */
[----:B------:R-:W4:Y:S01]  /*80b30*/  LDL.LU.64 R212, [R1+0x1810] ;  /* 0x0018100001d47983 */ /* 0x000f220000300a00 */
[----:B------:R-:W-:-:S04]  /*80b40*/  IMAD.WIDE R208, R5, 0x4, R208 ;  /* 0x0000000405d07825 */ /* 0x000fc800078e02d0 */
[----:B--2---:R-:W-:-:S04]  /*80b50*/  IMAD.WIDE R200, R5, 0x4, R200 ;  /* 0x0000000405c87825 */ /* 0x004fc800078e02c8 */
[----:B------:R-:W-:-:S04]  /*80b60*/  IMAD.WIDE R206, R5, 0x4, R206 ;  /* 0x0000000405ce7825 */ /* 0x000fc800078e02ce */
[----:B---3--:R-:W-:Y:S01]  /*80b70*/  IMAD.WIDE R218, R5, 0x4, R214 ;  /* 0x0000000405da7825 */ /* 0x008fe200078e02d6 */
[----:B------:R-:W-:Y:S04]  /*80b80*/  STL.64 [R1+0x2098], R208 ;  /* 0x002098d001007387 */ /* 0x000fe80000100a00 */
[----:B------:R1:W-:Y:S04]  /*80b90*/  STL.64 [R1+0x20a0], R200 ;  /* 0x0020a0c801007387 */ /* 0x0003e80000100a00 */
[----:B------:R2:W-:Y:S04]  /*80ba0*/  STL.64 [R1+0x20a8], R206 ;  /* 0x0020a8ce01007387 */ /* 0x0005e80000100a00 */
[----:B------:R-:W-:Y:S04]  /*80bb0*/  LDGSTS.E [R205+0x40004], desc[UR60][R208.64], !P2 ;  /* 0x40004000d0cd7fae */ /* 0x000fe8000d12187c */
[----:B------:R-:W3:Y:S04]  /*80bc0*/  LDL.LU.64 R214, [R1+0x1808] ;  /* 0x0018080001d67983 */ /* 0x000ee80000300a00 */
[----:B------:R-:W-:Y:S04]  /*80bd0*/  LDGSTS.E [R252+0x44004], desc[UR60][R200.64], !P2 ;  /* 0x44004000c8fc7fae */ /* 0x000fe8000d12187c */
[----:B------:R-:W-:Y:S04]  /*80be0*/  STL.64 [R1+0x20b0], R218 ;  /* 0x0020b0da01007387 */ /* 0x000fe80000100a00 */
[----:B------:R-:W-:Y:S01]  /*80bf0*/  LDGSTS.E [R2+0x48004], desc[UR60][R206.64], !P2 ;  /* 0x48004000ce027fae */ /* 0x000fe2000d12187c */
[----:B------:R-:W-:Y:S01]  /*80c00*/  ISETP.GE.U32.AND P1, PT, R10, 0x7ffffcf6, PT ;  /* 0x7ffffcf60a00780c */ /* 0x000fe20003f26070 */
[----:B------:R-:W-:-:S02]  /*80c10*/  VIADD R204, R204, 0xfffffd74 ;  /* 0xfffffd74cccc7836 */ /* 0x000fc40000000000 */
[----:B------:R-:W-:Y:S01]  /*80c20*/  LDGSTS.E [R0+0x4c004], desc[UR60][R218.64], !P2 ;  /* 0x4c004000da007fae */ /* 0x000fe2000d12187c */
[----:B------:R-:W3:Y:S03]  /*80c30*/  LDC R10, c[0x0][0x230] ;  /* 0x00008c00ff0a7b82 */ /* 0x000ee60000000800 */
[----:B-1----:R-:W3:Y:S04]  /*80c40*/  LDL.LU.64 R200, [R1+0x1800] ;  /* 0x0018000001c87983 */ /* 0x002ee80000300a00 */
[----:B------:R-:W3:Y:S04]  /*80c50*/  LDL.LU.64 R208, [R1+0x17f8] ;  /* 0x0017f80001d07983 */ /* 0x000ee80000300a00 */
[----:B--2---:R-:W2:Y:S01]  /*80c60*/  LDL.LU.64 R206, [R1+0x17f0] ;  /* 0x0017f00001ce7983 */ /* 0x004ea20000300a00 */
[----:B------:R-:W-:Y:S01]  /*80c70*/  ISETP.GE.U32.AND P2, PT, R204, 0x7ffffcf5, PT ;  /* 0x7ffffcf5cc00780c */ /* 0x000fe20003f46070 */
        /* <DEDUP_REMOVED lines=11> */
[----:B-1----:R-:W2:Y:S04]  /*80d30*/  LDL.LU.64 R210, [R1+0x17e8] ;  /* 0x0017e80001d27983 */ /* 0x002ea80000300a00 */
[----:B------:R1:W-:Y:S04]  /*80d40*/  STL.64 [R1+0x20d0], R212 ;  /* 0x0020d0d401007387 */ /* 0x0003e80000100a00 */
[----:B----4-:R-:W4:Y:S04]  /*80d50*/  LDL.LU.64 R202, [R1+0x17e0] ;  /* 0x0017e00001ca7983 */ /* 0x010f280000300a00 */
[----:B------:R-:W4:Y:S04]  /*80d60*/  LDL.LU.64 R204, [R1+0x17d8] ;  /* 0x0017d80001cc7983 */ /* 0x000f280000300a00 */
[----:B------:R-:W4:Y:S01]  /*80d70*/  LDL.LU.64 R216, [R1+0x17d0] ;  /* 0x0017d00001d87983 */ /* 0x000f220000300a00 */
[----:B---3--:R-:W-:-:S04]  /*80d80*/  IMAD.WIDE R214, R5, 0x4, R214 ;  /* 0x0000000405d67825 */ /* 0x008fc800078e02d6 */
[----:B-1----:R-:W-:Y:S01]  /*80d90*/  VIADD R213, R3, 0x100000 ;  /* 0x0010000003d57836 */ /* 0x002fe20000000000 */
[----:B------:R-:W-:Y:S01]  /*80da0*/  IADD3 R11, R11, -0x2a9, RZ ;  /* 0xfffffd570b0b7810 */ /* 0x000fe20007ffe0ff */
[----:B------:R-:W1:Y:S01]  /*80db0*/  LDC R212, c[0x0][0x230] ;  /* 0x00008c00ffd47b82 */ /* 0x000e620000000800 */
[----:B------:R-:W-:Y:S04]  /*80dc0*/  STL.64 [R1+0x20d8], R214 ;  /* 0x0020d8d601007387 */ /* 0x000fe80000100a00 */
[----:B------:R-:W-:Y:S01]  /*80dd0*/  LDGSTS.E [R213+0x4000c], desc[UR60][R214.64], !P2 ;  /* 0x4000c000d6d57fae */ /* 0x000fe2000d12187c */
[----:B------:R-:W-:-:S04]  /*80de0*/  IMAD.WIDE R200, R5, 0x4, R200 ;  /* 0x0000000405c87825 */ /* 0x000fc800078e02c8 */
[----:B------:R-:W-:-:S04]  /*80df0*/  IMAD.WIDE R208, R5, 0x4, R208 ;  /* 0x0000000405d07825 */ /* 0x000fc800078e02d0 */
[----:B--2---:R-:W-:Y:S01]  /*80e00*/  IMAD.WIDE R206, R5, 0x4, R206 ;  /* 0x0000000405ce7825 */ /* 0x004fe200078e02ce */
[----:B------:R2:W-:Y:S04]  /*80e10*/  STL.64 [R1+0x20e0], R200 ;  /* 0x0020e0c801007387 */ /* 0x0005e80000100a00 */
[----:B------:R3:W-:Y:S04]  /*80e20*/  STL.64 [R1+0x20e8], R208 ;  /* 0x0020e8d001007387 */ /* 0x0007e80000100a00 */
[----:B------:R-:W4:Y:S04]  /*80e30*/  LDL.LU.64 R218, [R1+0x17c8] ;  /* 0x0017c80001da7983 */ /* 0x000f280000300a00 */
[----:B------:R-:W-:Y:S04]  /*80e40*/  LDGSTS.E [R252+0x4400c], desc[UR60][R200.64], !P2 ;  /* 0x4400c000c8fc7fae */ /* 0x000fe8000d12187c */
[----:B------:R3:W-:Y:S04]  /*80e50*/  STL.64 [R1+0x20f0], R206 ;  /* 0x0020f0ce01007387 */ /* 0x0007e80000100a00 */
[----:B------:R-:W-:Y:S01]  /*80e60*/  LDGSTS.E [R2+0x4800c], desc[UR60][R208.64], !P2 ;  /* 0x4800c000d0027fae */ /* 0x000fe2000d12187c */
[----:B------:R-:W-:-:S03]  /*80e70*/  ISETP.GE.U32.AND P1, PT, R11, 0x7ffffcd8, PT ;  /* 0x7ffffcd80b00780c */ /* 0x000fc60003f26070 */
[----:B------:R1:W-:Y:S01]  /*80e80*/  LDGSTS.E [R0+0x4c00c], desc[UR60][R206.64], !P2 ;  /* 0x4c00c000ce007fae */ /* 0x0003e2000d12187c */
[----:B------:R-:W-:Y:S01]  /*80e90*/  IADD3 R10, R10, -0x2aa, RZ ;  /* 0xfffffd560a0a7810 */ /* 0x000fe20007ffe0ff */
[----:B------:R-:W4:Y:S02]  /*80ea0*/  LDC R11, c[0x0][0x230] ;  /* 0x00008c00ff0b7b82 */ /* 0x000f240000000800 */
[----:B--2---:R-:W2:Y:S04]  /*80eb0*/  LDL.LU.64 R200, [R1+0x17c0] ;  /* 0x0017c00001c87983 */ /* 0x004ea80000300a00 */
[----:B------:R-:W2:Y:S04]  /*80ec0*/  LDL.LU.64 R214, [R1+0x17b8] ;  /* 0x0017b80001d67983 */ /* 0x000ea80000300a00 */
[----:B---3--:R-:W3:Y:S01]  /*80ed0*/  LDL.LU.64 R208, [R1+0x17b0] ;  /* 0x0017b00001d07983 */ /* 0x008ee20000300a00 */
[----:B-1----:R-:W-:Y:S01]  /*80ee0*/  VIADD R206, R3, 0x100000 ;  /* 0x0010000003ce7836 */ /* 0x002fe20000000000 */
[----:B------:R-:W-:-:S02]  /*80ef0*/  ISETP.GE.U32.AND P2, PT, R10, 0x7ffffcd7, PT ;  /* 0x7ffffcd70a00780c */ /* 0x000fc40003f46070 */
[----:B------:R-:W1:Y:S01]  /*80f00*/  LDC R10, c[0x0][0x230] ;  /* 0x00008c00ff0a7b82 */ /* 0x000e620000000800 */
[----:B------:R-:W-:-:S04]  /*80f10*/  IMAD.WIDE R210, R5, 0x4, R210 ;  /* 0x0000000405d27825 */ /* 0x000fc800078e02d2 */
        /* <DEDUP_REMOVED lines=15> */
[----:B------:R-:W-:Y:S01]  /*81010*/  IADD3 R216, R212, -0x2ab, RZ ;  /* 0xfffffd55d4d87810 */ /* 0x000fe20007ffe0ff */
[----:B------:R-:W-:-:S04]  /*81020*/  IMAD.WIDE R218, R5, 0x4, R218 ;  /* 0x0000000405da7825 */ /* 0x000fc800078e02da */
[----:B------:R-:W-:Y:S01]  /*81030*/  VIADD R212, R3, 0x100000 ;  /* 0x0010000003d47836 */ /* 0x000fe20000000000 */
[----:B------:R-:W-:Y:S04]  /*81040*/  STL.64 [R1+0x2498], R218 ;  /* 0x002498da01007387 */ /* 0x000fe80000100a00 */
[----:B------:R-:W-:Y:S01]  /*81050*/  LDGSTS.E [R212+0x50004], desc[UR60][R218.64], !P2 ;  /* 0x50004000dad47fae */ /* 0x000fe2000d12187c */
[----:B--2---:R-:W-:-:S04]  /*81060*/  IMAD.WIDE R200, R5, 0x4, R200 ;  /* 0x0000000405c87825 */ /* 0x004fc800078e02c8 */
[----:B------:R-:W-:-:S04]  /*81070*/  IMAD.WIDE R214, R5, 0x4, R214 ;  /* 0x0000000405d67825 */ /* 0x000fc800078e02d6 */
[----:B---3--:R-:W-:Y:S01]  /*81080*/  IMAD.WIDE R208, R5, 0x4, R208 ;  /* 0x0000000405d07825 */ /* 0x008fe200078e02d0 */
[----:B------:R1:W-:Y:S04]  /*81090*/  STL.64 [R1+0x24a0], R200 ;  /* 0x0024a0c801007387 */ /* 0x0003e80000100a00 */
[----:B------:R2:W-:Y:S04]  /*810a0*/  STL.64 [R1+0x24a8], R214 ;  /* 0x0024a8d601007387 */ /* 0x0005e80000100a00 */
[----:B------:R-:W3:Y:S04]  /*810b0*/  LDL.LU.64 R212, [R1+0x1788] ;  /* 0x0017880001d47983 */ /* 0x000ee80000300a00 */
[----:B------:R-:W-:Y:S04]  /*810c0*/  LDGSTS.E [R252+0x54004], desc[UR60][R200.64], !P2 ;  /* 0x54004000c8fc7fae */ /* 0x000fe8000d12187c */
[----:B------:R2:W-:Y:S01]  /*810d0*/  STL.64 [R1+0x24b0], R208 ;  /* 0x0024b0d001007387 */ /* 0x0005e20000100a00 */
[----:B------:R-:W-:-:S03]  /*810e0*/  ISETP.GE.U32.AND P1, PT, R216, 0x7ffffcd6, PT ;  /* 0x7ffffcd6d800780c */ /* 0x000fc60003f26070 */
[----:B------:R-:W-:Y:S04]  /*810f0*/  LDGSTS.E [R2+0x58004], desc[UR60][R214.64], !P2 ;  /* 0x58004000d6027fae */ /* 0x000fe8000d12187c */
[----:B------:R2:W-:Y:S04]  /*81100*/  LDGSTS.E [R0+0x5c004], desc[UR60][R208.64], !P2 ;  /* 0x5c004000d0007fae */ /* 0x0005e8000d12187c */
[----:B-1----:R-:W3:Y:S04]  /*81110*/  LDL.LU.64 R200, [R1+0x1780] ;  /* 0x0017800001c87983 */ /* 0x002ee80000300a00 */
[----:B------:R-:W3:Y:S04]  /*81120*/  LDL.LU.64 R216, [R1+0x1778] ;  /* 0x0017780001d87983 */ /* 0x000ee80000300a00 */
[----:B--2---:R-:W2:Y:S01]  /*81130*/  LDL.LU.64 R214, [R1+0x1770] ;  /* 0x0017700001d67983 */ /* 0x004ea20000300a00 */
[----:B------:R-:W-:Y:S01]  /*81140*/  VIADD R209, R3, 0x100000 ;  /* 0x0010000003d17836 */ /* 0x000fe20000000000 */
[----:B------:R-:W-:Y:S01]  /*81150*/  IADD3 R11, R11, -0x2ac, RZ ;  /* 0xfffffd540b0b7810 */ /* 0x000fe20007ffe0ff */
[----:B------:R-:W1:Y:S03]  /*81160*/  LDC R208, c[0x0][0x230] ;  /* 0x00008c00ffd07b82 */ /* 0x000e660000000800 */
[----:B------:R-:W-:-:S02]  /*81170*/  ISETP.GE.U32.AND P2, PT, R11, 0x7ffffcd5, PT ;  /* 0x7ffffcd50b00780c */ /* 0x000fc40003f46070 */
[----:B------:R-:W-:-:S03]  /*81180*/  IADD3 R10, R10, -0x2c9, RZ ;  /* 0xfffffd370a0a7810 */ /* 0x000fc60007ffe0ff */
[----:B------:R-:W1:Y:S01]  /*81190*/  LDC R11, c[0x0][0x230] ;  /* 0x00008c00ff0b7b82 */ /* 0x000e620000000800 */
[----:B----4-:R-:W-:-:S04]  /*811a0*/  IMAD.WIDE R210, R5, 0x4, R210 ;  /* 0x0000000405d27825 */ /* 0x010fc800078e02d2 */
[----:B------:R-:W-:-:S04]  /*811b0*/  IMAD.WIDE R202, R5, 0x4, R202 ;  /* 0x0000000405ca7825 */ /* 0x000fc800078e02ca */
[----:B------:R-:W-:-:S04]  /*811c0*/  IMAD.WIDE R206, R5, 0x4, R206 ;  /* 0x0000000405ce7825 */ /* 0x000fc800078e02ce */
[----:B------:R-:W-:Y:S01]  /*811d0*/  IMAD.WIDE R204, R5, 0x4, R204 ;  /* 0x0000000405cc7825 */ /* 0x000fe200078e02cc */
[----:B------:R-:W-:Y:S04]  /*811e0*/  STL.64 [R1+0x24b8], R210 ;  /* 0x0024b8d201007387 */ /* 0x000fe80000100a00 */
[----:B------:R4:W-:Y:S04]  /*811f0*/  STL.64 [R1+0x24c0], R202 ;  /* 0x0024c0ca01007387 */ /* 0x0009e80000100a00 */
[----:B------:R1:W-:Y:S04]  /*81200*/  STL.64 [R1+0x24c8], R206 ;  /* 0x0024c8ce01007387 */ /* 0x0003e80000100a00 */
[----:B------:R-:W-:Y:S04]  /*81210*/  LDGSTS.E [R209+0x50008], desc[UR60][R210.64], !P1 ;  /* 0x50008000d2d17fae */ /* 0x000fe8000c92187c */
[----:B------:R-:W2:Y:S04]  /*81220*/  LDL.LU.64 R218, [R1+0x1768] ;  /* 0x0017680001da7983 */ /* 0x000ea80000300a00 */
[----:B------:R-:W-:Y:S04]  /*81230*/  LDGSTS.E [R252+0x54008], desc[UR60][R202.64], !P1 ;  /* 0x54008000cafc7fae */ /* 0x000fe8000c92187c */
[----:B------:R1:W-:Y:S04]  /*81240*/  STL.64 [R1+0x24d0], R204 ;  /* 0x0024d0cc01007387 */ /* 0x0003e80000100a00 */
[----:B------:R-:W-:Y:S04]  /*81250*/  LDGSTS.E [R2+0x58008], desc[UR60][R206.64], !P1 ;  /* 0x58008000ce027fae */ /* 0x000fe8000c92187c */
[----:B------:R1:W-:Y:S04]  /*81260*/  LDGSTS.E [R0+0x5c008], desc[UR60][R204.64], !P1 ;  /* 0x5c008000cc007fae */ /* 0x0003e8000c92187c */
[----:B----4-:R-:W4:Y:S04]  /*81270*/  LDL.LU.64 R202, [R1+0x1760] ;  /* 0x0017600001ca7983 */ /* 0x010f280000300a00 */
[----:B------:R-:W4:Y:S04]  /*81280*/  LDL.LU.64 R210, [R1+0x1758] ;  /* 0x0017580001d27983 */ /* 0x000f280000300a00 */
[----:B-1----:R-:W4:Y:S01]  /*81290*/  LDL.LU.64 R206, [R1+0x1750] ;  /* 0x0017500001ce7983 */ /* 0x002f220000300a00 */
[----:B------:R-:W-:-:S02]  /*812a0*/  VIADD R204, R3, 0x100000 ;  /* 0x0010000003cc7836 */ /* 0x000fc40000000000 */
[----:B---3--:R-:W-:-:S05]  /*812b0*/  IMAD.WIDE R212, R5, 0x4, R212 ;  /* 0x0000000405d47825 */ /* 0x008fca00078e02d4 */
[----:B------:R1:W-:Y:S04]  /*812c0*/  STL.64 [R1+0x24d8], R212 ;  /* 0x0024d8d401007387 */ /* 0x0003e80000100a00 */
[----:B------:R-:W-:Y:S01]  /*812d0*/  LDGSTS.E [R204+0x5000c], desc[UR60][R212.64], !P2 ;  /* 0x5000c000d4cc7fae */ /* 0x000fe2000d12187c */
[----:B------:R-:W-:-:S04]  /*812e0*/  IMAD.WIDE R200, R5, 0x4, R200 ;  /* 0x0000000405c87825 */ /* 0x000fc800078e02c8 */
[----:B------:R-:W-:-:S04]  /*812f0*/  IMAD.WIDE R216, R5, 0x4, R216 ;  /* 0x0000000405d87825 */ /* 0x000fc800078e02d8 */
[----:B--2---:R-:W-:Y:S01]  /*81300*/  IMAD.WIDE R214, R5, 0x4, R214 ;  /* 0x0000000405d67825 */ /* 0x004fe200078e02d6 */
[----:B------:R2:W-:Y:S04]  /*81310*/  STL.64 [R1+0x24e0], R200 ;  /* 0x0024e0c801007387 */ /* 0x0005e80000100a00 */
[----:B------:R3:W-:Y:S04]  /*81320*/  STL.64 [R1+0x24e8], R216 ;  /* 0x0024e8d801007387 */ /* 0x0007e80000100a00 */
[----:B-1----:R-:W4:Y:S04]  /*81330*/  LDL.LU.64 R212, [R1+0x1748] ;  /* 0x0017480001d47983 */ /* 0x002f280000300a00 */
[----:B------:R-:W-:Y:S04]  /*81340*/  LDGSTS.E [R252+0x5400c], desc[UR60][R200.64], !P2 ;  /* 0x5400c000c8fc7fae */ /* 0x000fe8000d12187c */
[----:B------:R1:W-:Y:S04]  /*81350*/  STL.64 [R1+0x24f0], R214 ;  /* 0x0024f0d601007387 */ /* 0x0003e80000100a00 */
[----:B------:R-:W-:Y:S01]  /*81360*/  LDGSTS.E [R2+0x5800c], desc[UR60][R216.64], !P2 ;  /* 0x5800c000d8027fae */ /* 0x000fe2000d12187c */
[----:B------:R-:W-:-:S03]  /*81370*/  ISETP.GE.U32.AND P1, PT, R10, 0x7ffffcb8, PT ;  /* 0x7ffffcb80a00780c */ /* 0x000fc60003f26070 */
[----:B------:R1:W-:Y:S01]  /*81380*/  LDGSTS.E [R0+0x5c00c], desc[UR60][R214.64], !P2 ;  /* 0x5c00c000d6007fae */ /* 0x0003e2000d12187c */
[----:B------:R-:W4:Y:S03]  /*81390*/  LDC R10, c[0x0][0x230] ;  /* 0x00008c00ff0a7b82 */ /* 0x000f260000000800 */
[----:B--2---:R-:W2:Y:S04]  /*813a0*/  LDL.LU.64 R200, [R1+0x1740] ;  /* 0x0017400001c87983 */ /* 0x004ea80000300a00 */
[----:B------:R-:W2:Y:S04]  /*813b0*/  LDL.LU.64 R204, [R1+0x1738] ;  /* 0x0017380001cc7983 */ /* 0x000ea80000300a00 */
[----:B---3--:R-:W3:Y:S01]  /*813c0*/  LDL.LU.64 R216, [R1+0x1730] ;  /* 0x0017300001d87983 */ /* 0x008ee20000300a00 */
[----:B-1----:R-:W-:Y:S01]  /*813d0*/  IADD3 R214, R208, -0x2ca, RZ ;  /* 0xfffffd36d0d67810 */ /* 0x002fe20007ffe0ff */
[----:B------:R-:W-:-:S03]  /*813e0*/  VIADD R208, R3, 0x100000 ;  /* 0x0010000003d07836 */ /* 0x000fc60000000000 */
[----:B------:R-:W-:Y:S01]  /*813f0*/  ISETP.GE.U32.AND P2, PT, R214, 0x7ffffcb7, PT ;  /* 0x7ffffcb7d600780c */ /* 0x000fe20003f46070 */
[----:B------:R-:W-:-:S05]  /*81400*/  IMAD.WIDE R218, R5, 0x4, R218 ;  /* 0x0000000405da7825 */ /* 0x000fca00078e02da */
[----:B------:R-:W-:Y:S04]  /*81410*/  STL.64 [R1+0x3240], R218 ;  /* 0x003240da01007387 */ /* 0x000fe80000100a00 */
[----:B------:R-:W-:Y:S01]  /*81420*/  LDGSTS.E [R208+0x60000], desc[UR60][R218.64], !P1 ;  /* 0x60000000dad07fae */ /* 0x000fe2000c92187c */
[----:B----4-:R-:W-:-:S04]  /*81430*/  IMAD.WIDE R202, R5, 0x4, R202 ;  /* 0x0000000405ca7825 */ /* 0x010fc800078e02ca */
[----:B------:R-:W-:-:S04]  /*81440*/  IMAD.WIDE R210, R5, 0x4, R210 ;  /* 0x0000000405d27825 */ /* 0x000fc800078e02d2 */
[----:B------:R-:W-:Y:S01]  /*81450*/  IMAD.WIDE R206, R5, 0x4, R206 ;  /* 0x0000000405ce7825 */ /* 0x000fe200078e02ce */
[----:B------:R1:W-:Y:S04]  /*81460*/  STL.64 [R1+0x3248], R202 ;  /* 0x003248ca01007387 */ /* 0x0003e80000100a00 */
[----:B------:R4:W-:Y:S04]  /*81470*/  STL.64 [R1+0x3250], R210 ;  /* 0x003250d201007387 */ /* 0x0009e80000100a00 */
[----:B------:R-:W3:Y:S04]  /*81480*/  LDL.LU.64 R208, [R1+0x1728] ;  /* 0x0017280001d07983 */ /* 0x000ee80000300a00 */
[----:B------:R-:W-:Y:S04]  /*81490*/  LDGSTS.E [R252+0x64000], desc[UR60][R202.64], !P1 ;  /* 0x64000000cafc7fae */ /* 0x000fe8000c92187c */
[----:B------:R4:W-:Y:S04]  /*814a0*/  STL.64 [R1+0x3258], R206 ;  /* 0x003258ce01007387 */ /* 0x0009e80000100a00 */
[----:B------:R-:W-:Y:S04]  /*814b0*/  LDGSTS.E [R2+0x68000], desc[UR60][R210.64], !P1 ;  /* 0x68000000d2027fae */ /* 0x000fe8000c92187c */
[----:B------:R4:W-:Y:S04]  /*814c0*/  LDGSTS.E [R0+0x6c000], desc[UR60][R206.64], !P1 ;  /* 0x6c000000ce007fae */ /* 0x0009e8000c92187c */
[----:B-1----:R-:W3:Y:S04]  /*814d0*/  LDL.LU.64 R202, [R1+0x1720] ;  /* 0x0017200001ca7983 */ /* 0x002ee80000300a00 */
[----:B------:R-:W3:Y:S04]  /*814e0*/  LDL.LU.64 R214, [R1+0x1718] ;  /* 0x0017180001d67983 */ /* 0x000ee80000300a00 */
[----:B----4-:R-:W4:Y:S01]  /*814f0*/  LDL.LU.64 R210, [R1+0x1710] ;  /* 0x0017100001d27983 */ /* 0x010f220000300a00 */
[----:B------:R-:W-:Y:S01]  /*81500*/  VIADD R207, R3, 0x100000 ;  /* 0x0010000003cf7836 */ /* 0x000fe20000000000 */
[----:B------:R-:W-:Y:S01]  /*81510*/  IADD3 R11, R11, -0x2cb, RZ ;  /* 0xfffffd350b0b7810 */ /* 0x000fe20007ffe0ff */
[----:B------:R-:W1:Y:S01]  /*81520*/  LDC R206, c[0x0][0x230] ;  /* 0x00008c00ffce7b82 */ /* 0x000e620000000800 */
[----:B------:R-:W-:-:S05]  /*81530*/  IMAD.WIDE R212, R5, 0x4, R212 ;  /* 0x0000000405d47825 */ /* 0x000fca00078e02d4 */
[----:B------:R-:W-:Y:S04]  /*81540*/  STL.64 [R1+0x3260], R212 ;  /* 0x003260d401007387 */ /* 0x000fe80000100a00 */
[----:B------:R-:W-:Y:S01]  /*81550*/  LDGSTS.E [R207+0x60004], desc[UR60][R212.64], !P2 ;  /* 0x60004000d4cf7fae */ /* 0x000fe2000d12187c */
[----:B--2---:R-:W-:-:S04]  /*81560*/  IMAD.WIDE R200, R5, 0x4, R200 ;  /* 0x0000000405c87825 */ /* 0x004fc800078e02c8 */
[----:B------:R-:W-:-:S04]  /*81570*/  IMAD.WIDE R204, R5, 0x4, R204 ;  /* 0x0000000405cc7825 */ /* 0x000fc800078e02cc */
[----:B---3--:R-:W-:Y:S01]  /*81580*/  IMAD.WIDE R216, R5, 0x4, R216 ;  /* 0x0000000405d87825 */ /* 0x008fe200078e02d8 */
[----:B------:R2:W-:Y:S04]  /*81590*/  STL.64 [R1+0x3268], R200 ;  /* 0x003268c801007387 */ /* 0x0005e80000100a00 */
[----:B------:R3:W-:Y:S04]  /*815a0*/  STL.64 [R1+0x3270], R204 ;  /* 0x003270cc01007387 */ /* 0x0007e80000100a00 */
[----:B------:R-:W4:Y:S04]  /*815b0*/  LDL.LU.64 R218, [R1+0x1708] ;  /* 0x0017080001da7983 */ /* 0x000f280000300a00 */
[----:B------:R-:W-:Y:S04]  /*815c0*/  LDGSTS.E [R252+0x64004], desc[UR60][R200.64], !P2 ;  /* 0x64004000c8fc7fae */ /* 0x000fe8000d12187c */
[----:B------:R-:W-:Y:S04]  /*815d0*/  STL.64 [R1+0x3278], R216 ;  /* 0x003278d801007387 */ /* 0x000fe80000100a00 */
[----:B------:R-:W-:Y:S01]  /*815e0*/  LDGSTS.E [R2+0x68004], desc[UR60][R204.64], !P2 ;  /* 0x68004000cc027fae */ /* 0x000fe2000d12187c */
[----:B------:R-:W-:-:S03]  /*815f0*/  ISETP.GE.U32.AND P1, PT, R11, 0x7ffffcb6, PT ;  /* 0x7ffffcb60b00780c */ /* 0x000fc60003f26070 */
[----:B------:R-:W-:Y:S01]  /*81600*/  LDGSTS.E [R0+0x6c004], desc[UR60][R216.64], !P2 ;  /* 0x6c004000d8007fae */ /* 0x000fe2000d12187c */
[----:B------:R-:W-:Y:S01]  /*81610*/  IADD3 R10, R10, -0x2cc, RZ ;  /* 0xfffffd340a0a7810 */ /* 0x000fe20007ffe0ff */
[----:B------:R-:W1:Y:S02]  /*81620*/  LDC R11, c[0x0][0x230] ;  /* 0x00008c00ff0b7b82 */ /* 0x000e640000000800 */
[----:B--2---:R-:W2:Y:S04]  /*81630*/  LDL.LU.64 R200, [R1+0x1700] ;  /* 0x0017000001c87983 */ /* 0x004ea80000300a00 */
[----:B------:R-:W2:Y:S04]  /*81640*/  LDL.LU.64 R212, [R1+0x16f8] ;  /* 0x0016f80001d47983 */ /* 0x000ea80000300a00 */
[----:B---3--:R-:W3:Y:S01]  /*81650*/  LDL.LU.64 R204, [R1+0x16f0] ;  /* 0x0016f00001cc7983 */ /* 0x008ee20000300a00 */
[----:B------:R-:W-:-:S02]  /*81660*/  ISETP.GE.U32.AND P2, PT, R10, 0x7ffffcb5, PT ;  /* 0x7ffffcb50a00780c */ /* 0x000fc40003f46070 */
[----:B------:R-:W3:Y:S01]  /*81670*/  LDC R10, c[0x0][0x230] ;  /* 0x00008c00ff0a7b82 */ /* 0x000ee20000000800 */
[----:B------:R-:W-:-:S05]  /*81680*/  IMAD.WIDE R208, R5, 0x4, R208 ;  /* 0x0000000405d07825 */ /* 0x000fca00078e02d0 */
[----:B------:R1:W-:Y:S04]  /*81690*/  STL.64 [R1+0x3280], R208 ;  /* 0x003280d001007387 */ /* 0x0003e80000100a00 */
[----:B------:R-:W-:Y:S01]  /*816a0*/  LDGSTS.E [R207+0x60008], desc[UR60][R208.64], !P1 ;  /* 0x60008000d0cf7fae */ /* 0x000fe2000c92187c */
[----:B------:R-:W-:-:S04]  /*816b0*/  IMAD.WIDE R202, R5, 0x4, R202 ;  /* 0x0000000405ca7825 */ /* 0x000fc800078e02ca */
[----:B------:R-:W-:-:S04]  /*816c0*/  IMAD.WIDE R214, R5, 0x4, R214 ;  /* 0x0000000405d67825 */ /* 0x000fc800078e02d6 */
[----:B----4-:R-:W-:Y:S01]  /*816d0*/  IMAD.WIDE R210, R5, 0x4, R210 ;  /* 0x0000000405d27825 */ /* 0x010fe200078e02d2 */
[----:B------:R4:W-:Y:S04]  /*816e0*/  STL.64 [R1+0x3288], R202 ;  /* 0x003288ca01007387 */ /* 0x0009e80000100a00 */
[----:B------:R4:W-:Y:S04]  /*816f0*/  STL.64 [R1+0x3290], R214 ;  /* 0x003290d601007387 */ /* 0x0009e80000100a00 */
[----:B-1----:R-:W3:Y:S04]  /*81700*/  LDL.LU.64 R208, [R1+0x16e8] ;  /* 0x0016e80001d07983 */ /* 0x002ee80000300a00 */
[----:B------:R-:W-:Y:S04]  /*81710*/  LDGSTS.E [R252+0x64008], desc[UR60][R202.64], !P1 ;  /* 0x64008000cafc7fae */ /* 0x000fe8000c92187c */
[----:B------:R1:W-:Y:S04]  /*81720*/  STL.64 [R1+0x3298], R210 ;  /* 0x003298d201007387 */ /* 0x0003e80000100a00 */
[----:B------:R-:W-:Y:S04]  /*81730*/  LDGSTS.E [R2+0x68008], desc[UR60][R214.64], !P1 ;  /* 0x68008000d6027fae */ /* 0x000fe8000c92187c */
[----:B------:R1:W-:Y:S04]  /*81740*/  LDGSTS.E [R0+0x6c008], desc[UR60][R210.64], !P1 ;  /* 0x6c008000d2007fae */ /* 0x0003e8000c92187c */
[----:B----4-:R-:W4:Y:S04]  /*81750*/  LDL.LU.64 R202, [R1+0x16e0] ;  /* 0x0016e00001ca7983 */ /* 0x010f280000300a00 */
[----:B------:R-:W4:Y:S04]  /*81760*/  LDL.LU.64 R216, [R1+0x16d8] ;  /* 0x0016d80001d87983 */ /* 0x000f280000300a00 */
[----:B------:R-:W4:Y:S01]  /*81770*/  LDL.LU.64 R214, [R1+0x16d0] ;  /* 0x0016d00001d67983 */ /* 0x000f220000300a00 */
[----:B-1----:R-:W-:Y:S01]  /*81780*/  VIADD R210, R206, 0xfffffd17 ;  /* 0xfffffd17ced27836 */ /* 0x002fe20000000000 */
[----:B------:R-:W-:Y:S01]  /*81790*/  IADD3 R206, R3, 0x100000, RZ ;  /* 0x0010000003ce7810 */ /* 0x000fe20007ffe0ff */
        /* <DEDUP_REMOVED lines=17> */
[----:B------:R-:W-:Y:S01]  /*818b0*/  IADD3 R205, R3, 0x100000, RZ ;  /* 0x0010000003cd7810 */ /* 0x000fe20007ffe0ff */
[----:B------:R-:W-:Y:S01]  /*818c0*/  VIADD R11, R11, 0xfffffd16 ;  /* 0xfffffd160b0b7836 */ /* 0x000fe20000000000 */
[----:B------:R-:W1:Y:S04]  /*818d0*/  LDC R204, c[0x0][0x230] ;  /* 0x00008c00ffcc7b82 */ /* 0x000e680000000800 */
[----:B------:R-:W-:Y:S01]  /*818e0*/  ISETP.GE.U32.AND P2, PT, R11, 0x7ffffc97, PT ;  /* 0x7ffffc970b00780c */ /* 0x000fe20003f46070 */
[----:B------:R-:W-:-:S03]  /*818f0*/  VIADD R10, R10, 0xfffffd15 ;  /* 0xfffffd150a0a7836 */ /* 0x000fc60000000000 */
[----:B------:R-:W1:Y:S01]  /*81900*/  LDC R11, c[0x0][0x230] ;  /* 0x00008c00ff0b7b82 */ /* 0x000e620000000800 */
[----:B------:R-:W-:-:S05]  /*81910*/  IMAD.WIDE R208, R5, 0x4, R208 ;  /* 0x0000000405d07825 */ /* 0x000fca00078e02d0 */
[----:B------:R-:W-:Y:S04]  /*81920*/  STL.64 [R1+0x3640], R208 ;  /* 0x003640d001007387 */ /* 0x000fe80000100a00 */
[----:B------:R-:W-:Y:S01]  /*81930*/  LDGSTS.E [R205+0x70000], desc[UR60][R208.64], !P1 ;  /* 0x70000000d0cd7fae */ /* 0x000fe2000c92187c */
[----:B----4-:R-:W-:-:S04]  /*81940*/  IMAD.WIDE R202, R5, 0x4, R202 ;  /* 0x0000000405ca7825 */ /* 0x010fc800078e02ca */
[----:B------:R-:W-:-:S04]  /*81950*/  IMAD.WIDE R216, R5, 0x4, R216 ;  /* 0x0000000405d87825 */ /* 0x000fc800078e02d8 */
[C---:B------:R-:W-:Y:S01]  /*81960*/  IMAD.WIDE R214, R5.reuse, 0x4, R214 ;  /* 0x0000000405d67825 */ /* 0x040fe200078e02d6 */
[----:B------:R4:W-:Y:S04]  /*81970*/  STL.64 [R1+0x3648], R202 ;  /* 0x003648ca01007387 */ /* 0x0009e80000100a00 */
[----:B------:R1:W-:Y:S04]  /*81980*/  STL.64 [R1+0x3650], R216 ;  /* 0x003650d801007387 */ /* 0x0003e80000100a00 */
[----:B------:R-:W2:Y:S04]  /*81990*/  LDL.LU.64 R218, [R1+0x16a8] ;  /* 0x0016a80001da7983 */ /* 0x000ea80000300a00 */
[----:B------:R-:W-:Y:S04]  /*819a0*/  LDGSTS.E [R252+0x74000], desc[UR60][R202.64], !P1 ;  /* 0x74000000cafc7fae */ /* 0x000fe8000c92187c */
[----:B------:R-:W-:Y:S04]  /*819b0*/  STL.64 [R1+0x3658], R214 ;  /* 0x003658d601007387 */ /* 0x000fe80000100a00 */
[----:B------:R-:W-:Y:S04]  /*819c0*/  LDGSTS.E [R2+0x78000], desc[UR60][R216.64], !P1 ;  /* 0x78000000d8027fae */ /* 0x000fe8000c92187c */
[----:B------:R-:W-:Y:S04]  /*819d0*/  LDGSTS.E [R0+0x7c000], desc[UR60][R214.64], !P1 ;  /* 0x7c000000d6007fae */ /* 0x000fe8000c92187c */
[----:B----4-:R-:W4:Y:S04]  /*819e0*/  LDL.LU.64 R202, [R1+0x16a0] ;  /* 0x0016a00001ca7983 */ /* 0x010f280000300a00 */
[----:B------:R-:W4:Y:S04]  /*819f0*/  LDL.LU.64 R208, [R1+0x1698] ;  /* 0x0016980001d07983 */ /* 0x000f280000300a00 */
[----:B-1----:R-:W4:Y:S01]  /*81a00*/  LDL.LU.64 R216, [R1+0x1690] ;  /* 0x0016900001d87983 */ /* 0x002f220000300a00 */
        /* <DEDUP_REMOVED lines=21> */
[----:B------:R-:W-:Y:S02]  /*81b60*/  VIADD R3, R3, 0x100000 ;  /* 0x0010000003037836 */ /* 0x000fe40000000000 */
        /* <DEDUP_REMOVED lines=16> */
[----:B------:R-:W-:Y:S01]  /*81c70*/  IADD3 R11, R11, -0x28d, RZ ;  /* 0xfffffd730b0b7810 */ /* 0x000fe20007ffe0ff */
[----:B------:R-:W1:Y:S01]  /*81c80*/  LDC R216, c[0x0][0x230] ;  /* 0x00008c00ffd87b82 */ /* 0x000e620000000800 */
[----:B------:R-:W-:-:S05]  /*81c90*/  IMAD.WIDE R206, R5, 0x4, R206 ;  /* 0x0000000405ce7825 */ /* 0x000fca00078e02ce */
[----:B------:R3:W-:Y:S04]  /*81ca0*/  STL.64 [R1+0x36a0], R206 ;  /* 0x0036a0ce01007387 */ /* 0x0007e80000100a00 */
[----:B------:R3:W-:Y:S01]  /*81cb0*/  LDGSTS.E [R252+0x7000c], desc[UR60][R206.64], !P2 ;  /* 0x7000c000cefc7fae */ /* 0x0007e2000d12187c */
[----:B--2---:R-:W-:-:S04]  /*81cc0*/  IMAD.WIDE R200, R5, 0x4, R200 ;  /* 0x0000000405c87825 */ /* 0x004fc800078e02c8 */
[----:B------:R-:W-:-:S04]  /*81cd0*/  IMAD.WIDE R214, R5, 0x4, R214 ;  /* 0x0000000405d67825 */ /* 0x000fc800078e02d6 */
[----:B---3--:R-:W-:Y:S01]  /*81ce0*/  IMAD.WIDE R218, R5, 0x4, R210 ;  /* 0x0000000405da7825 */ /* 0x008fe200078e02d2 */
[----:B------:R2:W-:Y:S04]  /*81cf0*/  STL.64 [R1+0x36a8], R200 ;  /* 0x0036a8c801007387 */ /* 0x0005e80000100a00 */
[----:B------:R3:W-:Y:S04]  /*81d00*/  STL.64 [R1+0x36b0], R214 ;  /* 0x0036b0d601007387 */ /* 0x0007e80000100a00 */
[----:B------:R-:W4:Y:S04]  /*81d10*/  LDL.LU.64 R206, [R1+0x1648] ;  /* 0x0016480001ce7983 */ /* 0x000f280000300a00 */
[----:B------:R-:W-:Y:S04]  /*81d20*/  LDGSTS.E [R2+0x7400c], desc[UR60][R200.64], !P2 ;  /* 0x7400c000c8027fae */ /* 0x000fe8000d12187c */
[----:B------:R4:W-:Y:S04]  /*81d30*/  STL.64 [R1+0x36b8], R218 ;  /* 0x0036b8da01007387 */ /* 0x0009e80000100a00 */
[----:B------:R3:W-:Y:S01]  /*81d40*/  LDGSTS.E [R3+0x7800c], desc[UR60][R214.64], !P2 ;  /* 0x7800c000d6037fae */ /* 0x0007e2000d12187c */
[----:B------:R-:W-:Y:S01]  /*81d50*/  ISETP.GE.U32.AND P1, PT, R11, 0x7ffffcf4, PT ;  /* 0x7ffffcf40b00780c */ /* 0x000fe20003f26070 */
[----:B------:R-:W-:-:S02]  /*81d60*/  VIADD R252, R4, 0x100000 ;  /* 0x0010000004fc7836 */ /* 0x000fc40000000000 */
[----:B------:R3:W-:Y:S01]  /*81d70*/  LDGSTS.E [R0+0x7c00c], desc[UR60][R218.64], !P2 ;  /* 0x7c00c000da007fae */ /* 0x0007e2000d12187c */
[----:B------:R-:W-:Y:S01]  /*81d80*/  IADD3 R10, R10, -0x28e, RZ ;  /* 0xfffffd720a0a7810 */ /* 0x000fe20007ffe0ff */
[----:B-1----:R-:W-:Y:S01]  /*81d90*/  VIADD R216, R216, 0xfffffd71 ;  /* 0xfffffd71d8d87836 */ /* 0x002fe20000000000 */
[----:B------:R-:W1:Y:S01]  /*81da0*/  LDC R11, c[0x0][0x230] ;  /* 0x00008c00ff0b7b82 */ /* 0x000e620000000800 */
[----:B--2---:R-:W2:Y:S04]  /*81db0*/  LDL.LU.64 R200, [R1+0x1640] ;  /* 0x0016400001c87983 */ /* 0x004ea80000300a00 */
[----:B------:R-:W2:Y:S04]  /*81dc0*/  LDL.LU.64 R210, [R1+0x1638] ;  /* 0x0016380001d27983 */ /* 0x000ea80000300a00 */
[----:B---3--:R-:W3:Y:S01]  /*81dd0*/  LDL.LU.64 R214, [R1+0x1630] ;  /* 0x0016300001d67983 */ /* 0x008ee20000300a00 */
[C---:B------:R-:W-:Y:S01]  /*81de0*/  IADD3 R3, R4.reuse, 0x100000, RZ ;  /* 0x0010000004037810 */ /* 0x040fe20007ffe0ff */
[----:B------:R-:W-:Y:S01]  /*81df0*/  VIADD R2, R4, 0x100000 ;  /* 0x0010000004027836 */ /* 0x000fe20000000000 */
[----:B------:R-:W-:-:S02]  /*81e00*/  ISETP.GE.U32.AND P2, PT, R10, 0x7ffffcf3, PT ;  /* 0x7ffffcf30a00780c */ /* 0x000fc40003f46070 */
[----:B------:R-:W-:Y:S01]  /*81e10*/  IADD3 R0, R4, 0x100000, RZ ;  /* 0x0010000004007810 */ /* 0x000fe20007ffe0ff */
[----:B------:R-:W1:Y:S01]  /*81e20*/  LDC R10, c[0x0][0x230] ;  /* 0x00008c00ff0a7b82 */ /* 0x000e620000000800 */
[----:B------:R-:W-:-:S05]  /*81e30*/  IMAD.WIDE R204, R5, 0x4, R204 ;  /* 0x0000000405cc7825 */ /* 0x000fca00078e02cc */
[----:B------:R1:W-:Y:S04]  /*81e40*/  STL.64 [R1+0x1ff8], R204 ;  /* 0x001ff8cc01007387 */ /* 0x0003e80000100a00 */
[----:B------:R-:W-:Y:S01]  /*81e50*/  LDGSTS.E [R252+0x40000], desc[UR60][R204.64], !P1 ;  /* 0x40000000ccfc7fae */ /* 0x000fe2000c92187c */
[----:B------:R-:W-:-:S04]  /*81e60*/  IMAD.WIDE R202, R5, 0x4, R202 ;  /* 0x0000000405ca7825 */ /* 0x000fc800078e02ca */
[----:B------:R-:W-:-:S04]  /*81e70*/  IMAD.WIDE R212, R5, 0x4, R212 ;  /* 0x0000000405d47825 */ /* 0x000fc800078e02d4 */
[C---:B----4-:R-:W-:Y:S01]  /*81e80*/  IMAD.WIDE R218, R5.reuse, 0x4, R208 ;  /* 0x0000000405da7825 */ /* 0x050fe200078e02d0 */
[----:B------:R4:W-:Y:S04]  /*81e90*/  STL.64 [R1+0x2000], R202 ;  /* 0x002000ca01007387 */ /* 0x0009e80000100a00 */
[----:B------:R4:W-:Y:S04]  /*81ea0*/  STL.64 [R1+0x2008], R212 ;  /* 0x002008d401007387 */ /* 0x0009e80000100a00 */
[----:B-1----:R-:W3:Y:S04]  /*81eb0*/  LDL.LU.64 R204, [R1+0x1628] ;  /* 0x0016280001cc7983 */ /* 0x002ee80000300a00 */
[----:B------:R-:W-:Y:S04]  /*81ec0*/  LDGSTS.E [R3+0x44000], desc[UR60][R202.64], !P1 ;  /* 0x44000000ca037fae */ /* 0x000fe8000c92187c */
[----:B------:R-:W-:Y:S04]  /*81ed0*/  STL.64 [R1+0x2010], R218 ;  /* 0x002010da01007387 */ /* 0x000fe80000100a00 */
[----:B------:R-:W-:Y:S04]  /*81ee0*/  LDGSTS.E [R2+0x48000], desc[UR60][R212.64], !P1 ;  /* 0x48000000d4027fae */ /* 0x000fe8000c92187c */
[----:B------:R-:W-:Y:S04]  /*81ef0*/  LDGSTS.E [R0+0x4c000], desc[UR60][R218.64], !P1 ;  /* 0x4c000000da007fae */ /* 0x000fe8000c92187c */
[----:B----4-:R-:W4:Y:S04]  /*81f00*/  LDL.LU.64 R202, [R1+0x1620] ;  /* 0x0016200001ca7983 */ /* 0x010f280000300a00 */
[----:B------:R-:W4:Y:S04]  /*81f10*/  LDL.LU.64 R208, [R1+0x1618] ;  /* 0x0016180001d07983 */ /* 0x000f280000300a00 */
[----:B------:R-:W4:Y:S01]  /*81f20*/  LDL.LU.64 R212, [R1+0x1610] ;  /* 0x0016100001d47983 */ /* 0x000f220000300a00 */
        /* <DEDUP_REMOVED lines=9> */
[----:B------:R-:W-:Y:S04]  /*81fc0*/  LDGSTS.E [R3+0x44004], desc[UR60][R200.64], !P2 ;  /* 0x44004000c8037fae */ /* 0x000fe8000d12187c */
[----:B------:R1:W-:Y:S01]  /*81fd0*/  STL.64 [R1+0x2030], R214 ;  /* 0x002030d601007387 */ /* 0x0003e20000100a00 */
[----:B------:R-:W-:-:S03]  /*81fe0*/  ISETP.GE.U32.AND P1, PT, R216, 0x7ffffcf2, PT ;  /* 0x7ffffcf2d800780c */ /* 0x000fc60003f26070 */
[----:B------:R-:W-:Y:S04]  /*81ff0*/  LDGSTS.E [R2+0x48004], desc[UR60][R210.64], !P2 ;  /* 0x48004000d2027fae */ /* 0x000fe8000d12187c */
[----:B------:R1:W-:Y:S04]  /*82000*/  LDGSTS.E [R0+0x4c004], desc[UR60][R214.64], !P2 ;  /* 0x4c004000d6007fae */ /* 0x0003e8000d12187c */
[----:B--2---:R-:W2:Y:S04]  /*82010*/  LDL.LU.64 R200, [R1+0x1600] ;  /* 0x0016000001c87983 */ /* 0x004ea80000300a00 */
[----:B------:R-:W2:Y:S04]  /*82020*/  LDL.LU.64 R216, [R1+0x15f8] ;  /* 0x0015f80001d87983 */ /* 0x000ea80000300a00 */
[----:B---3--:R-:W3:Y:S01]  /*82030*/  LDL.LU.64 R210, [R1+0x15f0] ;  /* 0x0015f00001d27983 */ /* 0x008ee20000300a00 */
[----:B------:R-:W-:Y:S01]  /*82040*/  IADD3 R11, R11, -0x290, RZ ;  /* 0xfffffd700b0b7810 */ /* 0x000fe20007ffe0ff */
[----:B-1----:R-:W1:Y:S03]  /*82050*/  LDC R214, c[0x0][0x230] ;  /* 0x00008c00ffd67b82 */ /* 0x002e660000000800 */
[----:B------:R-:W-:Y:S01]  /*82060*/  ISETP.GE.U32.AND P2, PT, R11, 0x7ffffcf1, PT ;  /* 0x7ffffcf10b00780c */ /* 0x000fe20003f46070 */
[----:B------:R-:W-:-:S04]  /*82070*/  VIADD R10, R10, 0xfffffd53 ;  /* 0xfffffd530a0a7836 */ /* 0x000fc80000000000 */
[----:B------:R-:W1:Y:S01]  /*82080*/  LDC R11, c[0x0][0x230] ;  /* 0x00008c00ff0b7b82 */ /* 0x000e620000000800 */
[----:B------:R-:W-:-:S05]  /*82090*/  IMAD.WIDE R204, R5, 0x4, R204 ;  /* 0x0000000405cc7825 */ /* 0x000fca00078e02cc */
[----:B------:R1:W-:Y:S04]  /*820a0*/  STL.64 [R1+0x2038], R204 ;  /* 0x002038cc01007387 */ /* 0x0003e80000100a00 */
[----:B------:R-:W-:Y:S01]  /*820b0*/  LDGSTS.E [R252+0x40008], desc[UR60][R204.64], !P1 ;  /* 0x40008000ccfc7fae */ /* 0x000fe2000c92187c */
[----:B----4-:R-:W-:-:S04]  /*820c0*/  IMAD.WIDE R202, R5, 0x4, R202 ;  /* 0x0000000405ca7825 */ /* 0x010fc800078e02ca */
[----:B------:R-:W-:-:S04]  /*820d0*/  IMAD.WIDE R208, R5, 0x4, R208 ;  /* 0x0000000405d07825 */ /* 0x000fc800078e02d0 */
[C---:B------:R-:W-:Y:S01]  /*820e0*/  IMAD.WIDE R218, R5.reuse, 0x4, R212 ;  /* 0x0000000405da7825 */ /* 0x040fe200078e02d4 */
        /* <DEDUP_REMOVED lines=20> */
[----:B------:R-:W-:Y:S04]  /*82230*/  STL.64 [R1+0x2070], R218 ;  /* 0x002070da01007387 */ /* 0x000fe80000100a00 */
[----:B------:R-:W-:Y:S01]  /*82240*/  LDGSTS.E [R2+0x4800c], desc[UR60][R216.64], !P2 ;  /* 0x4800c000d8027fae */ /* 0x000fe2000d12187c */
[----:B------:R-:W-:-:S02]  /*82250*/  ISETP.GE.U32.AND P1, PT, R10, 0x7ffffcd4, PT ;  /* 0x7ffffcd40a00780c */ /* 0x000fc40003f26070 */
[----:B------:R-:W-:Y:S01]  /*82260*/  IADD3 R214, R214, -0x2ae, RZ ;  /* 0xfffffd52d6d67810 */ /* 0x000fe20007ffe0ff */
[----:B------:R-:W-:Y:S01]  /*82270*/  LDGSTS.E [R0+0x4c00c], desc[UR60][R218.64], !P2 ;  /* 0x4c00c000da007fae */ /* 0x000fe2000d12187c */
[----:B------:R-:W1:Y:S03]  /*82280*/  LDC R10, c[0x0][0x230] ;  /* 0x00008c00ff0a7b82 */ /* 0x000e660000000800 */
[----:B--2---:R-:W2:Y:S04]  /*82290*/  LDL.LU.64 R200, [R1+0x15c0] ;  /* 0x0015c00001c87983 */ /* 0x004ea80000300a00 */
[----:B------:R-:W2:Y:S04]  /*822a0*/  LDL.LU.64 R210, [R1+0x15b8] ;  /* 0x0015b80001d27983 */ /* 0x000ea80000300a00 */
[----:B---3--:R-:W3:Y:S01]  /*822b0*/  LDL.LU.64 R216, [R1+0x15b0] ;  /* 0x0015b00001d87983 */ /* 0x008ee20000300a00 */
[----:B------:R-:W-:Y:S01]  /*822c0*/  ISETP.GE.U32.AND P2, PT, R214, 0x7ffffcd3, PT ;  /* 0x7ffffcd3d600780c */ /* 0x000fe20003f46070 */
[----:B------:R-:W-:-:S05]  /*822d0*/  IMAD.WIDE R204, R5, 0x4, R204 ;  /* 0x0000000405cc7825 */ /* 0x000fca00078e02cc */
[----:B------:R1:W-:Y:S04]  /*822e0*/  STL.64 [R1+0x23f8], R204 ;  /* 0x0023f8cc01007387 */ /* 0x0003e80000100a00 */
[----:B------:R-:W-:Y:S01]  /*822f0*/  LDGSTS.E [R252+0x50000], desc[UR60][R204.64], !P1 ;  /* 0x50000000ccfc7fae */ /* 0x000fe2000c92187c */
[----:B----4-:R-:W-:-:S04]  /*82300*/  IMAD.WIDE R202, R5, 0x4, R202 ;  /* 0x0000000405ca7825 */ /* 0x010fc800078e02ca */
[----:B------:R-:W-:-:S04]  /*82310*/  IMAD.WIDE R212, R5, 0x4, R212 ;  /* 0x0000000405d47825 */ /* 0x000fc800078e02d4 */
[----:B------:R-:W-:Y:S01]  /*82320*/  IMAD.WIDE R208, R5, 0x4, R208 ;  /* 0x0000000405d07825 */ /* 0x000fe200078e02d0 */
        /* <DEDUP_REMOVED lines=10> */
[----:B------:R-:W-:Y:S01]  /*823d0*/  VIADD R11, R11, 0xfffffd51 ;  /* 0xfffffd510b0b7836 */ /* 0x000fe20000000000 */
[----:B-1----:R-:W1:Y:S01]  /*823e0*/  LDC R208, c[0x0][0x230] ;  /* 0x00008c00ffd07b82 */ /* 0x002e620000000800 */
        /* <DEDUP_REMOVED lines=15> */
[----:B-1----:R-:W-:Y:S01]  /*824e0*/  VIADD R208, R208, 0xfffffd33 ;  /* 0xfffffd33d0d07836 */ /* 0x002fe20000000000 */
[----:B------:R-:W1:Y:S01]  /*824f0*/  LDC R11, c[0x0][0x230] ;  /* 0x00008c00ff0b7b82 */ /* 0x000e620000000800 */
[----:B--2---:R-:W2:Y:S04]  /*82500*/  LDL.LU.64 R200, [R1+0x1580] ;  /* 0x0015800001c87983 */ /* 0x004ea80000300a00 */
[----:B------:R-:W2:Y:S04]  /*82510*/  LDL.LU.64 R216, [R1+0x1578] ;  /* 0x0015780001d87983 */ /* 0x000ea80000300a00 */
[----:B---3--:R-:W3:Y:S01]  /*82520*/  LDL.LU.64 R210, [R1+0x1570] ;  /* 0x0015700001d27983 */ /* 0x008ee20000300a00 */
[----:B------:R-:W-:-:S02]  /*82530*/  ISETP.GE.U32.AND P2, PT, R10, 0x7ffffcd1, PT ;  /* 0x7ffffcd10a00780c */ /* 0x000fc40003f46070 */
        /* <DEDUP_REMOVED lines=114> */
[----:B------:R-:W-:Y:S01]  /*82c60*/  IADD3 R4, R4, 0x100000, RZ ;  /* 0x0010000004047810 */ /* 0x000fe20007ffe0ff */
        /* <DEDUP_REMOVED lines=36> */
[----:B------:R-:W-:-:S05]  /*82eb0*/  ISETP.GE.U32.AND P2, PT, R11, 0x7ffffc91, PT ;  /* 0x7ffffc910b00780c */ /* 0x000fca0003f46070 */
        /* <DEDUP_REMOVED lines=28> */
[----:B------:R1:W-:Y:S01]  /*83080*/  LDGSTS.E [R4+0x7800c], desc[UR60][R212.64], !P2 ;  /* 0x7800c000d4047fae */ /* 0x0003e2000d12187c */
[----:B------:R-:W-:-:S02]  /*83090*/  VIADD R252, R10, 0xfffffd6f ;  /* 0xfffffd6f0afc7836 */ /* 0x000fc40000000000 */
[----:B------:R-:W-:Y:S01]  /*830a0*/  VIADD R3, R7, 0x100000 ;  /* 0x0010000007037836 */ /* 0x000fe20000000000 */
[----:B------:R1:W-:Y:S01]  /*830b0*/  LDGSTS.E [R0+0x7c00c], desc[UR60][R218.64], !P2 ;  /* 0x7c00c000da007fae */ /* 0x0003e2000d12187c */
[----:B------:R-:W4:Y:S03]  /*830c0*/  LDC R10, c[0x0][0x230] ;  /* 0x00008c00ff0a7b82 */ /* 0x000f260000000800 */
[----:B--2---:R-:W2:Y:S04]  /*830d0*/  LDL.LU.64 R200, [R1+0x1440] ;  /* 0x0014400001c87983 */ /* 0x004ea80000300a00 */
[----:B------:R-:W2:Y:S04]  /*830e0*/  LDL.LU.64 R208, [R1+0x1438] ;  /* 0x0014380001d07983 */ /* 0x000ea80000300a00 */
[----:B---3--:R-:W3:Y:S01]  /*830f0*/  LDL.LU.64 R212, [R1+0x1430] ;  /* 0x0014300001d47983 */ /* 0x008ee20000300a00 */
[----:B------:R-:W-:-:S02]  /*83100*/  ISETP.GE.U32.AND P1, PT, R252, 0x7ffffcf0, PT ;  /* 0x7ffffcf0fc00780c */ /* 0x000fc40003f26070 */
[C---:B-1----:R-:W-:Y:S01]  /*83110*/  IADD3 R4, R7.reuse, 0x100000, RZ ;  /* 0x0010000007047810 */ /* 0x042fe20007ffe0ff */
[----:B------:R-:W-:Y:S01]  /*83120*/  VIADD R252, R216, 0xfffffd6e ;  /* 0xfffffd6ed8fc7836 */ /* 0x000fe20000000000 */
[----:B------:R-:W-:-:S04]  /*83130*/  IADD3 R2, R7, 0x100000, RZ ;  /* 0x0010000007027810 */ /* 0x000fc80007ffe0ff */
[----:B------:R-:W-:Y:S01]  /*83140*/  ISETP.GE.U32.AND P2, PT, R252, 0x7ffffcef, PT ;  /* 0x7ffffceffc00780c */ /* 0x000fe20003f46070 */
[----:B------:R-:W-:Y:S02]  /*83150*/  VIADD R0, R7, 0x100000 ;  /* 0x0010000007007836 */ /* 0x000fe40000000000 */
        /* <DEDUP_REMOVED lines=26> */
[----:B------:R-:W-:Y:S01]  /*83300*/  IADD3 R252, R11, -0x293, RZ ;  /* 0xfffffd6d0bfc7810 */ /* 0x000fe20007ffe0ff */
[----:B-1----:R-:W1:Y:S02]  /*83310*/  LDC R216, c[0x0][0x230] ;  /* 0x00008c00ffd87b82 */ /* 0x002e640000000800 */
[----:B------:R4:W-:Y:S06]  /*83320*/  LDGSTS.E [R0+0x4c004], desc[UR60][R218.64], !P2 ;  /* 0x4c004000da007fae */ /* 0x0009ec000d12187c */
[----:B------:R-:W4:Y:S01]  /*83330*/  LDC R11, c[0x0][0x230] ;  /* 0x00008c00ff0b7b82 */ /* 0x000f220000000800 */
[----:B--2---:R-:W2:Y:S04]  /*83340*/  LDL.LU.64 R206, [R1+0x1408] ;  /* 0x0014080001ce7983 */ /* 0x004ea80000300a00 */
[----:B------:R4:W-:Y:S04]  /*83350*/  STL.64 [R1+0x1fb0], R218 ;  /* 0x001fb0da01007387 */ /* 0x0009e80000100a00 */
[----:B---3--:R-:W3:Y:S04]  /*83360*/  LDL.LU.64 R200, [R1+0x1400] ;  /* 0x0014000001c87983 */ /* 0x008ee80000300a00 */
[----:B------:R-:W3:Y:S04]  /*83370*/  LDL.LU.64 R212, [R1+0x13f8] ;  /* 0x0013f80001d47983 */ /* 0x000ee80000300a00 */
[----:B------:R-:W3:Y:S01]  /*83380*/  LDL.LU.64 R208, [R1+0x13f0] ;  /* 0x0013f00001d07983 */ /* 0x000ee20000300a00 */
[----:B------:R-:W-:Y:S01]  /*83390*/  ISETP.GE.U32.AND P1, PT, R252, 0x7ffffcee, PT ;  /* 0x7ffffceefc00780c */ /* 0x000fe20003f26070 */
[----:B------:R-:W-:-:S02]  /*833a0*/  VIADD R252, R10, 0xfffffd6c ;  /* 0xfffffd6c0afc7836 */ /* 0x000fc40000000000 */
[----:B------:R-:W3:Y:S03]  /*833b0*/  LDC R10, c[0x0][0x230] ;  /* 0x00008c00ff0a7b82 */ /* 0x000ee60000000800 */
[----:B------:R-:W-:Y:S02]  /*833c0*/  ISETP.GE.U32.AND P2, PT, R252, 0x7ffffced, PT ;  /* 0x7ffffcedfc00780c */ /* 0x000fe40003f46070 */
[----:B-1----:R-:W-:Y:S01]  /*833d0*/  IADD3 R252, R216, -0x2b1, RZ ;  /* 0xfffffd4fd8fc7810 */ /* 0x002fe20007ffe0ff */
        /* <DEDUP_REMOVED lines=27> */
[----:B------:R3:W-:Y:S04]  /*83590*/  LDGSTS.E [R0+0x4c00c], desc[UR60][R216.64], !P2 ;  /* 0x4c00c000d8007fae */ /* 0x0007e8000d12187c */
[----:B-1----:R-:W4:Y:S04]  /*835a0*/  LDL.LU.64 R206, [R1+0x13c8] ;  /* 0x0013c80001ce7983 */ /* 0x002f280000300a00 */
[----:B------:R1:W-:Y:S04]  /*835b0*/  STL.64 [R1+0x1ff0], R216 ;  /* 0x001ff0d801007387 */ /* 0x0003e80000100a00 */
[----:B--2---:R-:W2:Y:S04]  /*835c0*/  LDL.LU.64 R200, [R1+0x13c0] ;  /* 0x0013c00001c87983 */ /* 0x004ea80000300a00 */
[----:B------:R-:W2:Y:S04]  /*835d0*/  LDL.LU.64 R208, [R1+0x13b8] ;  /* 0x0013b80001d07983 */ /* 0x000ea80000300a00 */
[----:B---3--:R-:W3:Y:S01]  /*835e0*/  LDL.LU.64 R212, [R1+0x13b0] ;  /* 0x0013b00001d47983 */ /* 0x008ee20000300a00 */
[----:B------:R-:W-:-:S02]  /*835f0*/  VIADD R252, R11, 0xfffffd4e ;  /* 0xfffffd4e0bfc7836 */ /* 0x000fc40000000000 */
[----:B------:R-:W3:Y:S08]  /*83600*/  LDC R11, c[0x0][0x230] ;  /* 0x00008c00ff0b7b82 */ /* 0x000ef00000000800 */
[----:B-1----:R-:W1:Y:S01]  /*83610*/  LDC R216, c[0x0][0x230] ;  /* 0x00008c00ffd87b82 */ /* 0x002e620000000800 */
[----:B------:R-:W-:Y:S01]  /*83620*/  ISETP.GE.U32.AND P2, PT, R252, 0x7ffffccf, PT ;  /* 0x7ffffccffc00780c */ /* 0x000fe20003f46070 */
        /* <DEDUP_REMOVED lines=22> */
[----:B------:R3:W-:Y:S04]  /*83790*/  LDGSTS.E [R4+0x50004], desc[UR60][R206.64], !P2 ;  /* 0x50004000ce047fae */ /* 0x0007e8000d12187c */
[----:B------:R2:W-:Y:S04]  /*837a0*/  STL.64 [R1+0x23a8], R208 ;  /* 0x0023a8d001007387 */ /* 0x0005e80000100a00 */
[----:B------:R3:W-:Y:S04]  /*837b0*/  LDGSTS.E [R3+0x54004], desc[UR60][R200.64], !P2 ;  /* 0x54004000c8037fae */ /* 0x0007e8000d12187c */
[----:B------:R-:W-:Y:S01]  /*837c0*/  LDGSTS.E [R2+0x58004], desc[UR60][R208.64], !P2 ;  /* 0x58004000d0027fae */ /* 0x000fe2000d12187c */
[----:B------:R-:W-:-:S03]  /*837d0*/  IADD3 R252, R10, -0x2b3, RZ ;  /* 0xfffffd4d0afc7810 */ /* 0x000fc60007ffe0ff */
[----:B------:R3:W-:Y:S01]  /*837e0*/  LDGSTS.E [R0+0x5c004], desc[UR60][R218.64], !P2 ;  /* 0x5c004000da007fae */ /* 0x0007e2000d12187c */
[----:B------:R-:W3:Y:S03]  /*837f0*/  LDC R10, c[0x0][0x230] ;  /* 0x00008c00ff0a7b82 */ /* 0x000ee60000000800 */
[----:B-1----:R-:W3:Y:S04]  /*83800*/  LDL.LU.64 R206, [R1+0x1388] ;  /* 0x0013880001ce7983 */ /* 0x002ee80000300a00 */
[----:B------:R-:W-:Y:S04]  /*83810*/  STL.64 [R1+0x23b0], R218 ;  /* 0x0023b0da01007387 */ /* 0x000fe80000100a00 */
[----:B--2---:R-:W2:Y:S04]  /*83820*/  LDL.LU.64 R200, [R1+0x1380] ;  /* 0x0013800001c87983 */ /* 0x004ea80000300a00 */
[----:B------:R-:W2:Y:S04]  /*83830*/  LDL.LU.64 R212, [R1+0x1378] ;  /* 0x0013780001d47983 */ /* 0x000ea80000300a00 */
[----:B------:R-:W2:Y:S01]  /*83840*/  LDL.LU.64 R208, [R1+0x1370] ;  /* 0x0013700001d07983 */ /* 0x000ea20000300a00 */
[----:B------:R-:W-:Y:S01]  /*83850*/  ISETP.GE.U32.AND P1, PT, R252, 0x7ffffcce, PT ;  /* 0x7ffffccefc00780c */ /* 0x000fe20003f26070 */
[----:B------:R-:W-:-:S05]  /*83860*/  VIADD R252, R216, 0xfffffd4c ;  /* 0xfffffd4cd8fc7836 */ /* 0x000fca0000000000 */
        /* <DEDUP_REMOVED lines=9> */
[----:B-1----:R-:W2:Y:S04]  /*83900*/  LDL.LU.64 R204, [R1+0x1368] ;  /* 0x0013680001cc7983 */ /* 0x002ea80000300a00 */
[----:B------:R-:W-:Y:S04]  /*83910*/  LDGSTS.E [R3+0x54008], desc[UR60][R202.64], !P1 ;  /* 0x54008000ca037fae */ /* 0x000fe8000c92187c */
[----:B------:R1:W-:Y:S04]  /*83920*/  STL.64 [R1+0x23d0], R216 ;  /* 0x0023d0d801007387 */ /* 0x0003e80000100a00 */
[----:B------:R-:W-:Y:S04]  /*83930*/  LDGSTS.E [R2+0x58008], desc[UR60][R214.64], !P1 ;  /* 0x58008000d6027fae */ /* 0x000fe8000c92187c */
[----:B------:R1:W-:Y:S04]  /*83940*/  LDGSTS.E [R0+0x5c008], desc[UR60][R216.64], !P1 ;  /* 0x5c008000d8007fae */ /* 0x0003e8000c92187c */
[----:B----4-:R-:W4:Y:S04]  /*83950*/  LDL.LU.64 R202, [R1+0x1360] ;  /* 0x0013600001ca7983 */ /* 0x010f280000300a00 */
[----:B------:R-:W4:Y:S04]  /*83960*/  LDL.LU.64 R210, [R1+0x1358] ;  /* 0x0013580001d27983 */ /* 0x000f280000300a00 */
[----:B------:R-:W4:Y:S01]  /*83970*/  LDL.LU.64 R214, [R1+0x1350] ;  /* 0x0013500001d67983 */ /* 0x000f220000300a00 */
[----:B---3--:R-:W-:-:S04]  /*83980*/  IMAD.WIDE R206, R5, 0x4, R206 ;  /* 0x0000000405ce7825 */ /* 0x008fc800078e02ce */
[----:B--2---:R-:W-:-:S04]  /*83990*/  IMAD.WIDE R200, R5, 0x4, R200 ;  /* 0x0000000405c87825 */ /* 0x004fc800078e02c8 */
        /* <DEDUP_REMOVED lines=9> */
[----:B------:R-:W-:Y:S01]  /*83a30*/  ISETP.GE.U32.AND P1, PT, R252, 0x7ffffcb0, PT ;  /* 0x7ffffcb0fc00780c */ /* 0x000fe20003f26070 */
        /* <DEDUP_REMOVED lines=115> */
[----:B------:R4:W-:Y:S01]  /*84170*/  LDGSTS.E [R0+0x7c004], desc[UR60][R218.64], !P2 ;  /* 0x7c004000da007fae */ /* 0x0009e2000d12187c */
[----:B------:R-:W-:-:S05]  /*84180*/  VIADD R7, R7, 0x100000 ;  /* 0x0010000007077836 */ /* 0x000fca0000000000 */
[----:B------:R-:W1:Y:S01]  /*84190*/  LDC R11, c[0x0][0x230] ;  /* 0x00008c00ff0b7b82 */ /* 0x000e620000000800 */
[----:B--2---:R-:W2:Y:S04]  /*841a0*/  LDL.LU.64 R206, [R1+0x1288] ;  /* 0x0012880001ce7983 */ /* 0x004ea80000300a00 */
[----:B------:R4:W-:Y:S04]  /*841b0*/  STL.64 [R1+0x3768], R218 ;  /* 0x003768da01007387 */ /* 0x0009e80000100a00 */
[----:B---3--:R-:W3:Y:S04]  /*841c0*/  LDL.LU.64 R200, [R1+0x1280] ;  /* 0x0012800001c87983 */ /* 0x008ee80000300a00 */
[----:B------:R-:W3:Y:S04]  /*841d0*/  LDL.LU.64 R212, [R1+0x1278] ;  /* 0x0012780001d47983 */ /* 0x000ee80000300a00 */
[----:B------:R-:W3:Y:S01]  /*841e0*/  LDL.LU.64 R208, [R1+0x1270] ;  /* 0x0012700001d07983 */ /* 0x000ee20000300a00 */
[----:B------:R-:W-:-:S02]  /*841f0*/  VIADD R252, R10, 0xfffffd0c ;  /* 0xfffffd0c0afc7836 */ /* 0x000fc40000000000 */
[----:B------:R-:W3:Y:S03]  /*84200*/  LDC R10, c[0x0][0x230] ;  /* 0x00008c00ff0a7b82 */ /* 0x000ee60000000800 */
[----:B------:R-:W-:-:S05]  /*84210*/  ISETP.GE.U32.AND P2, PT, R252, 0x7ffffc8d, PT ;  /* 0x7ffffc8dfc00780c */ /* 0x000fca0003f46070 */
[----:B------:R-:W3:Y:S01]  /*84220*/  LDC R252, c[0x0][0x230] ;  /* 0x00008c00fffc7b82 */ /* 0x000ee20000000800 */
[----:B------:R-:W-:-:S05]  /*84230*/  IMAD.WIDE R204, R5, 0x4, R204 ;  /* 0x0000000405cc7825 */ /* 0x000fca00078e02cc */
[----:B------:R1:W-:Y:S04]  /*84240*/  STL.64 [R1+0x3770], R204 ;  /* 0x003770cc01007387 */ /* 0x0003e80000100a00 */
[----:B------:R1:W-:Y:S01]  /*84250*/  LDGSTS.E [R4+0x70008], desc[UR60][R204.64], !P1 ;  /* 0x70008000cc047fae */ /* 0x0003e2000c92187c */
[----:B----4-:R-:W-:-:S04]  /*84260*/  IMAD.WIDE R202, R5, 0x4, R202 ;  /* 0x0000000405ca7825 */ /* 0x010fc800078e02ca */
[----:B------:R-:W-:-:S04]  /*84270*/  IMAD.WIDE R214, R5, 0x4, R214 ;  /* 0x0000000405d67825 */ /* 0x000fc800078e02d6 */
[----:B------:R-:W-:Y:S01]  /*84280*/  IMAD.WIDE R218, R5, 0x4, R210 ;  /* 0x0000000405da7825 */ /* 0x000fe200078e02d2 */
[----:B------:R4:W-:Y:S04]  /*84290*/  STL.64 [R1+0x3778], R202 ;  /* 0x003778ca01007387 */ /* 0x0009e80000100a00 */
[----:B------:R4:W-:Y:S04]  /*842a0*/  STL.64 [R1+0x3780], R214 ;  /* 0x003780d601007387 */ /* 0x0009e80000100a00 */
[----:B-1----:R-:W3:Y:S04]  /*842b0*/  LDL.LU.64 R204, [R1+0x1268] ;  /* 0x0012680001cc7983 */ /* 0x002ee80000300a00 */
[----:B------:R-:W-:Y:S04]  /*842c0*/  LDGSTS.E [R3+0x74008], desc[UR60][R202.64], !P1 ;  /* 0x74008000ca037fae */ /* 0x000fe8000c92187c */
[----:B------:R-:W-:Y:S04]  /*842d0*/  STL.64 [R1+0x3788], R218 ;  /* 0x003788da01007387 */ /* 0x000fe80000100a00 */
[----:B------:R-:W-:Y:S01]  /*842e0*/  LDGSTS.E [R2+0x78008], desc[UR60][R214.64], !P1 ;  /* 0x78008000d6027fae */ /* 0x000fe2000c92187c */
[----:B------:R-:W-:-:S03]  /*842f0*/  IADD3 R4, R216, -0x295, RZ ;  /* 0xfffffd6bd8047810 */ /* 0x000fc60007ffe0ff */
        /* <DEDUP_REMOVED lines=10> */
[----:B------:R3:W-:Y:S04]  /*843a0*/  LDGSTS.E [R3+0x7000c], desc[UR60][R206.64], !P2 ;  /* 0x7000c000ce037fae */ /* 0x0007e8000d12187c */
[----:B------:R2:W-:Y:S04]  /*843b0*/  STL.64 [R1+0x37a0], R212 ;  /* 0x0037a0d401007387 */ /* 0x0005e80000100a00 */
[----:B------:R3:W-:Y:S04]  /*843c0*/  LDGSTS.E [R2+0x7400c], desc[UR60][R200.64], !P2 ;  /* 0x7400c000c8027fae */ /* 0x0007e8000d12187c */
[----:B------:R3:W-:Y:S01]  /*843d0*/  LDGSTS.E [R7+0x7800c], desc[UR60][R212.64], !P2 ;  /* 0x7800c000d4077fae */ /* 0x0007e2000d12187c */
[----:B------:R-:W-:-:S03]  /*843e0*/  ISETP.GE.U32.AND P1, PT, R4, 0x7ffffcec, PT ;  /* 0x7ffffcec0400780c */ /* 0x000fc60003f26070 */
[----:B-1----:R-:W4:Y:S04]  /*843f0*/  LDL.LU.64 R206, [R1+0x1248] ;  /* 0x0012480001ce7983 */ /* 0x002f280000300a00 */
[----:B------:R1:W-:Y:S04]  /*84400*/  STL.64 [R1+0x37a8], R216 ;  /* 0x0037a8d801007387 */ /* 0x0003e80000100a00 */
[----:B--2---:R-:W2:Y:S04]  /*84410*/  LDL.LU.64 R200, [R1+0x1240] ;  /* 0x0012400001c87983 */ /* 0x004ea80000300a00 */
[----:B------:R-:W2:Y:S04]  /*84420*/  LDL.LU.64 R208, [R1+0x1238] ;  /* 0x0012380001d07983 */ /* 0x000ea80000300a00 */
[----:B------:R-:W2:Y:S01]  /*84430*/  LDL.LU.64 R212, [R1+0x1230] ;  /* 0x0012300001d47983 */ /* 0x000ea20000300a00 */
[----:B------:R-:W-:-:S03]  /*84440*/  VIADD R4, R12, 0x100000 ;  /* 0x001000000c047836 */ /* 0x000fc60000000000 */
[----:B------:R1:W-:Y:S01]  /*84450*/  LDGSTS.E [R0+0x7c00c], desc[UR60][R216.64], !P2 ;  /* 0x7c00c000d8007fae */ /* 0x0003e2000d12187c */
[C---:B---3--:R-:W-:Y:S01]  /*84460*/  IADD3 R3, R12.reuse, 0x100000, RZ ;  /* 0x001000000c037810 */ /* 0x048fe20007ffe0ff */
[C---:B------:R-:W-:Y:S01]  /*84470*/  VIADD R2, R12.reuse, 0x100000 ;  /* 0x001000000c027836 */ /* 0x040fe20000000000 */
[----:B------:R-:W-:Y:S02]  /*84480*/  IADD3 R7, R11, -0x296, RZ ;  /* 0xfffffd6a0b077810 */ /* 0x000fe40007ffe0ff */
[----:B------:R-:W3:Y:S02]  /*84490*/  LDC R11, c[0x0][0x230] ;  /* 0x00008c00ff0b7b82 */ /* 0x000ee40000000800 */
[----:B------:R-:W-:Y:S02]  /*844a0*/  ISETP.GE.U32.AND P2, PT, R7, 0x7ffffceb, PT ;  /* 0x7ffffceb0700780c */ /* 0x000fe40003f46070 */
[----:B-1----:R-:W-:Y:S01]  /*844b0*/  IADD3 R0, R12, 0x100000, RZ ;  /* 0x001000000c007810 */ /* 0x002fe20007ffe0ff */
        /* <DEDUP_REMOVED lines=15> */
[----:B---3--:R-:W3:Y:S01]  /*845b0*/  LDL.LU.64 R210, [R1+0x1210] ;  /* 0x0012100001d27983 */ /* 0x008ee20000300a00 */
[----:B------:R-:W-:-:S04]  /*845c0*/  IMAD.WIDE R206, R5, 0x4, R206 ;  /* 0x0000000405ce7825 */ /* 0x000fc800078e02ce */
[----:B--2---:R-:W-:-:S04]  /*845d0*/  IMAD.WIDE R200, R5, 0x4, R200 ;  /* 0x0000000405c87825 */ /* 0x004fc800078e02c8 */
[----:B------:R-:W-:-:S04]  /*845e0*/  IMAD.WIDE R208, R5, 0x4, R208 ;  /* 0x0000000405d07825 */ /* 0x000fc800078e02d0 */
[----:B-1----:R-:W-:Y:S01]  /*845f0*/  IMAD.WIDE R216, R5, 0x4, R212 ;  /* 0x0000000405d87825 */ /* 0x002fe200078e02d4 */
        /* <DEDUP_REMOVED lines=8> */
[----:B------:R-:W3:Y:S03]  /*84680*/  LDC R10, c[0x0][0x230] ;  /* 0x00008c00ff0a7b82 */ /* 0x000ee60000000800 */
[----:B-1----:R-:W3:Y:S04]  /*84690*/  LDL.LU.64 R206, [R1+0x1208] ;  /* 0x0012080001ce7983 */ /* 0x002ee80000300a00 */
[----:B------:R3:W-:Y:S04]  /*846a0*/  STL.64 [R1+0x1f30], R216 ;  /* 0x001f30d801007387 */ /* 0x0007e80000100a00 */
[----:B--2---:R-:W2:Y:S04]  /*846b0*/  LDL.LU.64 R200, [R1+0x1200] ;  /* 0x0012000001c87983 */ /* 0x004ea80000300a00 */
[----:B------:R-:W2:Y:S04]  /*846c0*/  LDL.LU.64 R212, [R1+0x11f8] ;  /* 0x0011f80001d47983 */ /* 0x000ea80000300a00 */
[----:B------:R-:W2:Y:S01]  /*846d0*/  LDL.LU.64 R208, [R1+0x11f0] ;  /* 0x0011f00001d07983 */ /* 0x000ea20000300a00 */
[----:B------:R-:W-:-:S02]  /*846e0*/  ISETP.GE.U32.AND P1, PT, R7, 0x7ffffcea, PT ;  /* 0x7ffffcea0700780c */ /* 0x000fc40003f26070 */
[----:B------:R-:W-:Y:S02]  /*846f0*/  IADD3 R7, R252, -0x298, RZ ;  /* 0xfffffd68fc077810 */ /* 0x000fe40007ffe0ff */
[----:B------:R-:W1:Y:S02]  /*84700*/  LDC R252, c[0x0][0x230] ;  /* 0x00008c00fffc7b82 */ /* 0x000e640000000800 */
[----:B------:R-:W-:Y:S01]  /*84710*/  ISETP.GE.U32.AND P2, PT, R7, 0x7ffffce9, PT ;  /* 0x7ffffce90700780c */ /* 0x000fe20003f46070 */
[----:B------:R-:W-:-:S05]  /*84720*/  IMAD.WIDE R204, R5, 0x4, R204 ;  /* 0x0000000405cc7825 */ /* 0x000fca00078e02cc */
[----:B------:R1:W-:Y:S04]  /*84730*/  STL.64 [R1+0x1f38], R204 ;  /* 0x001f38cc01007387 */ /* 0x0003e80000100a00 */
[----:B------:R-:W-:Y:S01]  /*84740*/  LDGSTS.E [R4+0x40008], desc[UR60][R204.64], !P1 ;  /* 0x40008000cc047fae */ /* 0x000fe2000c92187c */
[----:B----4-:R-:W-:-:S04]  /*84750*/  IMAD.WIDE R202, R5, 0x4, R202 ;  /* 0x0000000405ca7825 */ /* 0x010fc800078e02ca */
[----:B------:R-:W-:-:S04]  /*84760*/  IMAD.WIDE R214, R5, 0x4, R214 ;  /* 0x0000000405d67825 */ /* 0x000fc800078e02d6 */
[C---:B---3--:R-:W-:Y:S01]  /*84770*/  IMAD.WIDE R216, R5.reuse, 0x4, R210 ;  /* 0x0000000405d87825 */ /* 0x048fe200078e02d2 */
[----:B------:R3:W-:Y:S04]  /*84780*/  STL.64 [R1+0x1f40], R202 ;  /* 0x001f40ca01007387 */ /* 0x0007e80000100a00 */
[----:B------:R4:W-:Y:S04]  /*84790*/  STL.64 [R1+0x1f48], R214 ;  /* 0x001f48d601007387 */ /* 0x0009e80000100a00 */
[----:B-1----:R-:W2:Y:S04]  /*847a0*/  LDL.LU.64 R204, [R1+0x11e8] ;  /* 0x0011e80001cc7983 */ /* 0x002ea80000300a00 */
[----:B------:R-:W-:Y:S04]  /*847b0*/  LDGSTS.E [R3+0x44008], desc[UR60][R202.64], !P1 ;  /* 0x44008000ca037fae */ /* 0x000fe8000c92187c */
[----:B------:R1:W-:Y:S04]  /*847c0*/  STL.64 [R1+0x1f50], R216 ;  /* 0x001f50d801007387 */ /* 0x0003e80000100a00 */
[----:B------:R-:W-:Y:S04]  /*847d0*/  LDGSTS.E [R2+0x48008], desc[UR60][R214.64], !P1 ;  /* 0x48008000d6027fae */ /* 0x000fe8000c92187c */
[----:B------:R1:W-:Y:S04]  /*847e0*/  LDGSTS.E [R0+0x4c008], desc[UR60][R216.64], !P1 ;  /* 0x4c008000d8007fae */ /* 0x0003e8000c92187c */
[----:B---3--:R-:W3:Y:S04]  /*847f0*/  LDL.LU.64 R202, [R1+0x11e0] ;  /* 0x0011e00001ca7983 */ /* 0x008ee80000300a00 */
[----:B------:R-:W3:Y:S04]  /*84800*/  LDL.LU.64 R210, [R1+0x11d8] ;  /* 0x0011d80001d27983 */ /* 0x000ee80000300a00 */
[----:B----4-:R-:W4:Y:S01]  /*84810*/  LDL.LU.64 R214, [R1+0x11d0] ;  /* 0x0011d00001d67983 */ /* 0x010f220000300a00 */
        /* <DEDUP_REMOVED lines=25> */
[----:B---3--:R-:W-:-:S04]  /*849b0*/  IMAD.WIDE R202, R5, 0x4, R202 ;  /* 0x0000000405ca7825 */ /* 0x008fc800078e02ca */
[----:B------:R-:W-:-:S04]  /*849c0*/  IMAD.WIDE R210, R5, 0x4, R210 ;  /* 0x0000000405d27825 */ /* 0x000fc800078e02d2 */
[C---:B----4-:R-:W-:Y:S01]  /*849d0*/  IMAD.WIDE R216, R5.reuse, 0x4, R214 ;  /* 0x0000000405d87825 */ /* 0x050fe200078e02d6 */
        /* <DEDUP_REMOVED lines=98> */
[----:B-1----:R-:W4:Y:S04]  /*85000*/  LDL.LU.64 R206, [R1+0x1108] ;  /* 0x0011080001ce7983 */ /* 0x002f280000300a00 */
[----:B------:R1:W-:Y:S04]  /*85010*/  STL.64 [R1+0x27c0], R216 ;  /* 0x0027c0d801007387 */ /* 0x0003e80000100a00 */
[----:B--2---:R-:W2:Y:S04]  /*85020*/  LDL.LU.64 R200, [R1+0x1100] ;  /* 0x0011000001c87983 */ /* 0x004ea80000300a00 */
[----:B------:R-:W2:Y:S04]  /*85030*/  LDL.LU.64 R212, [R1+0x10f8] ;  /* 0x0010f80001d47983 */ /* 0x000ea80000300a00 */
[----:B------:R-:W2:Y:S01]  /*85040*/  LDL.LU.64 R208, [R1+0x10f0] ;  /* 0x0010f00001d07983 */ /* 0x000ea20000300a00 */
[----:B------:R-:W-:-:S02]  /*85050*/  ISETP.GE.U32.AND P1, PT, R7, 0x7ffffcaa, PT ;  /* 0x7ffffcaa0700780c */ /* 0x000fc40003f26070 */
[----:B------:R-:W-:-:S04]  /*85060*/  IADD3 R7, R10, -0x2d8, RZ ;  /* 0xfffffd280a077810 */ /* 0x000fc80007ffe0ff */
[----:B------:R-:W-:Y:S01]  /*85070*/  ISETP.GE.U32.AND P2, PT, R7, 0x7ffffca9, PT ;  /* 0x7ffffca90700780c */ /* 0x000fe20003f46070 */
[----:B-1----:R-:W1:Y:S01]  /*85080*/  LDC R216, c[0x0][0x230] ;  /* 0x00008c00ffd87b82 */ /* 0x002e620000000800 */
        /* <DEDUP_REMOVED lines=19> */
[----:B------:R-:W-:-:S04]  /*851c0*/  IMAD.WIDE R218, R5, 0x4, R208 ;  /* 0x0000000405da7825 */ /* 0x000fc800078e02d0 */
[----:B------:R-:W-:Y:S01]  /*851d0*/  VIADD R7, R252, 0xfffffd0b ;  /* 0xfffffd0bfc077836 */ /* 0x000fe20000000000 */
[----:B------:R2:W-:Y:S04]  /*851e0*/  STL.64 [R1+0x2800], R206 ;  /* 0x002800ce01007387 */ /* 0x0005e80000100a00 */
[----:B------:R2:W-:Y:S04]  /*851f0*/  STL.64 [R1+0x2808], R200 ;  /* 0x002808c801007387 */ /* 0x0005e80000100a00 */
[----:B------:R4:W-:Y:S04]  /*85200*/  LDGSTS.E [R4+0x6000c], desc[UR60][R206.64], !P2 ;  /* 0x6000c000ce047fae */ /* 0x0009e8000d12187c */
[----:B------:R2:W-:Y:S04]  /*85210*/  STL.64 [R1+0x2810], R212 ;  /* 0x002810d401007387 */ /* 0x0005e80000100a00 */
[----:B------:R4:W-:Y:S04]  /*85220*/  LDGSTS.E [R3+0x6400c], desc[UR60][R200.64], !P2 ;  /* 0x6400c000c8037fae */ /* 0x0009e8000d12187c */
[----:B------:R-:W-:Y:S01]  /*85230*/  LDGSTS.E [R2+0x6800c], desc[UR60][R212.64], !P2 ;  /* 0x6800c000d4027fae */ /* 0x000fe2000d12187c */
[----:B------:R-:W-:Y:S01]  /*85240*/  ISETP.GE.U32.AND P1, PT, R7, 0x7ffffc8c, PT ;  /* 0x7ffffc8c0700780c */ /* 0x000fe20003f26070 */
[----:B-1----:R-:W1:Y:S08]  /*85250*/  LDC R11, c[0x0][0x230] ;  /* 0x00008c00ff0b7b82 */ /* 0x002e700000000800 */
[----:B------:R-:W1:Y:S01]  /*85260*/  LDC R10, c[0x0][0x230] ;  /* 0x00008c00ff0a7b82 */ /* 0x000e620000000800 */
[----:B------:R-:W-:-:S07]  /*85270*/  IADD3 R12, R12, 0x100000, RZ ;  /* 0x001000000c0c7810 */ /* 0x000fce0007ffe0ff */
[----:B------:R-:W1:Y:S01]  /*85280*/  LDC R252, c[0x0][0x230] ;  /* 0x00008c00fffc7b82 */ /* 0x000e620000000800 */
[----:B--2---:R-:W2:Y:S04]  /*85290*/  LDL.LU.64 R206, [R1+0x10c8] ;  /* 0x0010c80001ce7983 */ /* 0x004ea80000300a00 */
[----:B------:R-:W-:Y:S04]  /*852a0*/  STL.64 [R1+0x2818], R218 ;  /* 0x002818da01007387 */ /* 0x000fe80000100a00 */
[----:B------:R-:W2:Y:S04]  /*852b0*/  LDL.LU.64 R200, [R1+0x10c0] ;  /* 0x0010c00001c87983 */ /* 0x000ea80000300a00 */
[----:B------:R-:W2:Y:S04]  /*852c0*/  LDL.LU.64 R208, [R1+0x10b8] ;  /* 0x0010b80001d07983 */ /* 0x000ea80000300a00 */
[----:B------:R-:W2:Y:S01]  /*852d0*/  LDL.LU.64 R212, [R1+0x10b0] ;  /* 0x0010b00001d47983 */ /* 0x000ea20000300a00 */
[----:B------:R-:W-:-:S03]  /*852e0*/  IADD3 R7, R216, -0x2f6, RZ ;  /* 0xfffffd0ad8077810 */ /* 0x000fc60007ffe0ff */
[----:B------:R-:W-:Y:S01]  /*852f0*/  LDGSTS.E [R0+0x6c00c], desc[UR60][R218.64], !P2 ;  /* 0x6c00c000da007fae */ /* 0x000fe2000d12187c */
        /* <DEDUP_REMOVED lines=17> */
[----:B--2---:R-:W-:-:S04]  /*85410*/  IMAD.WIDE R206, R5, 0x4, R206 ;  /* 0x0000000405ce7825 */ /* 0x004fc800078e02ce */
        /* <DEDUP_REMOVED lines=43> */
[----:B------:R2:W-:Y:S04]  /*856d0*/  LDGSTS.E [R3+0x7000c], desc[UR60][R206.64], !P2 ;  /* 0x7000c000ce037fae */ /* 0x0005e8000d12187c */
[----:B------:R2:W-:Y:S04]  /*856e0*/  STL.64 [R1+0x3820], R212 ;  /* 0x003820d401007387 */ /* 0x0005e80000100a00 */
[----:B------:R2:W-:Y:S04]  /*856f0*/  LDGSTS.E [R2+0x7400c], desc[UR60][R200.64], !P2 ;  /* 0x7400c000c8027fae */ /* 0x0005e8000d12187c */
[----:B------:R-:W-:Y:S01]  /*85700*/  LDGSTS.E [R12+0x7800c], desc[UR60][R212.64], !P2 ;  /* 0x7800c000d40c7fae */ /* 0x000fe2000d12187c */
[----:B------:R-:W-:-:S03]  /*85710*/  VIADD R4, R252, 0xfffffd67 ;  /* 0xfffffd67fc047836 */ /* 0x000fc60000000000 */
[----:B------:R2:W-:Y:S01]  /*85720*/  LDGSTS.E [R0+0x7c00c], desc[UR60][R216.64], !P2 ;  /* 0x7c00c000d8007fae */ /* 0x0005e2000d12187c */
[----:B------:R-:W-:Y:S01]  /*85730*/  VIADD R7, R11, 0xfffffd66 ;  /* 0xfffffd660b077836 */ /* 0x000fe20000000000 */
[----:B------:R-:W4:Y:S02]  /*85740*/  LDC R252, c[0x0][0x230] ;  /* 0x00008c00fffc7b82 */ /* 0x000f240000000800 */
[----:B-1----:R-:W4:Y:S04]  /*85750*/  LDL.LU.64 R206, [R1+0x1048] ;  /* 0x0010480001ce7983 */ /* 0x002f280000300a00 */
[----:B------:R4:W-:Y:S04]  /*85760*/  STL.64 [R1+0x3828], R216 ;  /* 0x003828d801007387 */ /* 0x0009e80000100a00 */
[----:B--2---:R-:W2:Y:S04]  /*85770*/  LDL.LU.64 R200, [R1+0x1040] ;  /* 0x0010400001c87983 */ /* 0x004ea80000300a00 */
[----:B------:R-:W2:Y:S04]  /*85780*/  LDL.LU.64 R208, [R1+0x1038] ;  /* 0x0010380001d07983 */ /* 0x000ea80000300a00 */
[----:B------:R-:W2:Y:S01]  /*85790*/  LDL.LU.64 R212, [R1+0x1030] ;  /* 0x0010300001d47983 */ /* 0x000ea20000300a00 */
[----:B------:R-:W-:-:S02]  /*857a0*/  ISETP.GE.U32.AND P1, PT, R4, 0x7ffffce8, PT ;  /* 0x7ffffce80400780c */ /* 0x000fc40003f26070 */
[C---:B------:R-:W-:Y:S01]  /*857b0*/  IADD3 R4, R14.reuse, 0x100000, RZ ;  /* 0x001000000e047810 */ /* 0x040fe20007ffe0ff */
[C---:B------:R-:W-:Y:S01]  /*857c0*/  VIADD R3, R14.reuse, 0x100000 ;  /* 0x001000000e037836 */ /* 0x040fe20000000000 */
[C---:B------:R-:W-:Y:S02]  /*857d0*/  IADD3 R2, R14.reuse, 0x100000, RZ ;  /* 0x001000000e027810 */ /* 0x040fe40007ffe0ff */
[----:B------:R-:W-:Y:S01]  /*857e0*/  ISETP.GE.U32.AND P2, PT, R7, 0x7ffffce7, PT ;  /* 0x7ffffce70700780c */ /* 0x000fe20003f46070 */
[----:B------:R-:W-:Y:S01]  /*857f0*/  VIADD R0, R14, 0x100000 ;  /* 0x001000000e007836 */ /* 0x000fe20000000000 */
[----:B------:R-:W-:Y:S01]  /*85800*/  IADD3 R7, R10, -0x29b, RZ ;  /* 0xfffffd650a077810 */ /* 0x000fe20007ffe0ff */
[----:B------:R-:W1:Y:S01]  /*85810*/  LDC R12, c[0x0][0x230] ;  /* 0x00008c00ff0c7b82 */ /* 0x000e620000000800 */
        /* <DEDUP_REMOVED lines=10> */
[----:B------:R-:W-:Y:S04]  /*858c0*/  STL.64 [R1+0x1e90], R216 ;  /* 0x001e90d801007387 */ /* 0x000fe80000100a00 */
[----:B------:R-:W-:Y:S04]  /*858d0*/  LDGSTS.E [R2+0x48000], desc[UR60][R210.64], !P1 ;  /* 0x48000000d2027fae */ /* 0x000fe8000c92187c */
[----:B------:R-:W-:Y:S04]  /*858e0*/  LDGSTS.E [R0+0x4c000], desc[UR60][R216.64], !P1 ;  /* 0x4c000000d8007fae */ /* 0x000fe8000c92187c */
[----:B---3--:R-:W3:Y:S04]  /*858f0*/  LDL.LU.64 R202, [R1+0x1020] ;  /* 0x0010200001ca7983 */ /* 0x008ee80000300a00 */
[----:B------:R-:W3:Y:S04]  /*85900*/  LDL.LU.64 R214, [R1+0x1018] ;  /* 0x0010180001d67983 */ /* 0x000ee80000300a00 */
[----:B----4-:R-:W4:Y:S01]  /*85910*/  LDL.LU.64 R210, [R1+0x1010] ;  /* 0x0010100001d27983 */ /* 0x010f220000300a00 */
        /* <DEDUP_REMOVED lines=16> */
[----:B------:R-:W2:Y:S01]  /*85a20*/  LDL.LU.64 R208, [R1+0xff0] ;  /* 0x000ff00001d07983 */ /* 0x000ea20000300a00 */
[----:B------:R-:W-:-:S02]  /*85a30*/  VIADD R7, R12, 0xfffffd64 ;  /* 0xfffffd640c077836 */ /* 0x000fc40000000000 */
[----:B------:R-:W2:Y:S08]  /*85a40*/  LDC R12, c[0x0][0x230] ;  /* 0x00008c00ff0c7b82 */ /* 0x000eb00000000800 */
[----:B-1----:R-:W1:Y:S01]  /*85a50*/  LDC R10, c[0x0][0x230] ;  /* 0x00008c00ff0a7b82 */ /* 0x002e620000000800 */
        /* <DEDUP_REMOVED lines=29> */
[----:B------:R-:W4:Y:S03]  /*85c30*/  LDC R252, c[0x0][0x230] ;  /* 0x00008c00fffc7b82 */ /* 0x000f260000000800 */
[----:B-1----:R-:W4:Y:S04]  /*85c40*/  LDL.LU.64 R206, [R1+0xfc8] ;  /* 0x000fc80001ce7983 */ /* 0x002f280000300a00 */
        /* <DEDUP_REMOVED lines=39> */
[----:B------:R-:W2:Y:S04]  /*85ec0*/  LDL.LU.64 R200, [R1+0xf80] ;  /* 0x000f800001c87983 */ /* 0x000ea80000300a00 */
[----:B------:R-:W2:Y:S04]  /*85ed0*/  LDL.LU.64 R212, [R1+0xf78] ;  /* 0x000f780001d47983 */ /* 0x000ea80000300a00 */
[----:B------:R-:W2:Y:S01]  /*85ee0*/  LDL.LU.64 R208, [R1+0xf70] ;  /* 0x000f700001d07983 */ /* 0x000ea20000300a00 */
[----:B------:R-:W-:Y:S01]  /*85ef0*/  ISETP.GE.U32.AND P1, PT, R7, 0x7ffffcc6, PT ;  /* 0x7ffffcc60700780c */ /* 0x000fe20003f26070 */
[----:B------:R-:W-:-:S02]  /*85f00*/  VIADD R7, R252, 0xfffffd44 ;  /* 0xfffffd44fc077836 */ /* 0x000fc40000000000 */
[----:B------:R-:W2:Y:S03]  /*85f10*/  LDC R252, c[0x0][0x230] ;  /* 0x00008c00fffc7b82 */ /* 0x000ea60000000800 */
[----:B------:R-:W-:Y:S02]  /*85f20*/  ISETP.GE.U32.AND P2, PT, R7, 0x7ffffcc5, PT ;  /* 0x7ffffcc50700780c */ /* 0x000fe40003f46070 */
[----:B-1----:R-:W-:Y:S01]  /*85f30*/  IADD3 R7, R10, -0x2d9, RZ ;  /* 0xfffffd270a077810 */ /* 0x002fe20007ffe0ff */
        /* <DEDUP_REMOVED lines=16> */
[----:B--2---:R-:W-:-:S04]  /*86040*/  IMAD.WIDE R206, R5, 0x4, R206 ;  /* 0x0000000405ce7825 */ /* 0x004fc800078e02ce */
        /* <DEDUP_REMOVED lines=18> */
[----:B-1----:R-:W1:Y:S08]  /*86170*/  LDC R10, c[0x0][0x230] ;  /* 0x00008c00ff0a7b82 */ /* 0x002e700000000800 */
[----:B------:R-:W1:Y:S01]  /*86180*/  LDC R11, c[0x0][0x230] ;  /* 0x00008c00ff0b7b82 */ /* 0x000e620000000800 */
        /* <DEDUP_REMOVED lines=9> */
[----:B------:R-:W2:Y:S04]  /*86220*/  LDL.LU.64 R204, [R1+0xf28] ;  /* 0x000f280001cc7983 */ /* 0x000ea80000300a00 */
        /* <DEDUP_REMOVED lines=24> */
[----:B------:R-:W2:Y:S01]  /*863b0*/  LDL.LU.64 R208, [R1+0xef0] ;  /* 0x000ef00001d07983 */ /* 0x000ea20000300a00 */
[----:B------:R-:W-:Y:S01]  /*863c0*/  ISETP.GE.U32.AND P1, PT, R7, 0x7ffffca6, PT ;  /* 0x7ffffca60700780c */ /* 0x000fe20003f26070 */
[----:B------:R-:W-:-:S02]  /*863d0*/  VIADD R7, R10, 0xfffffd24 ;  /* 0xfffffd240a077836 */ /* 0x000fc40000000000 */
[----:B------:R-:W1:Y:S03]  /*863e0*/  LDC R10, c[0x0][0x230] ;  /* 0x00008c00ff0a7b82 */ /* 0x000e660000000800 */
        /* <DEDUP_REMOVED lines=36> */
[----:B------:R-:W-:Y:S01]  /*86630*/  ISETP.GE.U32.AND P1, PT, R7, 0x7ffffc88, PT ;  /* 0x7ffffc880700780c */ /* 0x000fe20003f26070 */
[----:B------:R-:W-:-:S05]  /*86640*/  VIADD R7, R11, 0xfffffd06 ;  /* 0xfffffd060b077836 */ /* 0x000fca0000000000 */
[----:B------:R-:W-:Y:S02]  /*86650*/  ISETP.GE.U32.AND P2, PT, R7, 0x7ffffc87, PT ;  /* 0x7ffffc870700780c */ /* 0x000fe40003f46070 */
[----:B------:R-:W-:Y:S01]  /*86660*/  IADD3 R7, R10, -0x2fb, RZ ;  /* 0xfffffd050a077810 */ /* 0x000fe20007ffe0ff */
        /* <DEDUP_REMOVED lines=39> */
[----:B------:R-:W-:Y:S04]  /*868e0*/  STL.64 [R1+0x3870], R204 ;  /* 0x003870cc01007387 */ /* 0x000fe80000100a00 */
[----:B------:R-:W-:Y:S01]  /*868f0*/  LDGSTS.E [R4+0x70008], desc[UR60][R204.64], !P1 ;  /* 0x70008000cc047fae */ /* 0x000fe2000c92187c */
[----:B---3--:R-:W-:-:S04]  /*86900*/  IMAD.WIDE R202, R5, 0x4, R202 ;  /* 0x0000000405ca7825 */ /* 0x008fc800078e02ca */
[----:B------:R-:W-:-:S04]  /*86910*/  IMAD.WIDE R218, R5, 0x4, R214 ;  /* 0x0000000405da7825 */ /* 0x000fc800078e02d6 */
[C---:B----4-:R-:W-:Y:S01]  /*86920*/  IMAD.WIDE R216, R5.reuse, 0x4, R210 ;  /* 0x0000000405d87825 */ /* 0x050fe200078e02d2 */
[----:B------:R3:W-:Y:S04]  /*86930*/  STL.64 [R1+0x3878], R202 ;  /* 0x003878ca01007387 */ /* 0x0007e80000100a00 */
[----:B------:R-:W-:Y:S04]  /*86940*/  STL.64 [R1+0x3880], R218 ;  /* 0x003880da01007387 */ /* 0x000fe80000100a00 */
[----:B------:R-:W4:Y:S04]  /*86950*/  LDL.LU.64 R214, [R1+0xe68] ;  /* 0x000e680001d67983 */ /* 0x000f280000300a00 */
[----:B------:R-:W-:Y:S04]  /*86960*/  LDGSTS.E [R3+0x74008], desc[UR60][R202.64], !P1 ;  /* 0x74008000ca037fae */ /* 0x000fe8000c92187c */
[----:B------:R1:W-:Y:S04]  /*86970*/  STL.64 [R1+0x3888], R216 ;  /* 0x003888d801007387 */ /* 0x0003e80000100a00 */
[----:B------:R-:W-:Y:S04]  /*86980*/  LDGSTS.E [R2+0x78008], desc[UR60][R218.64], !P1 ;  /* 0x78008000da027fae */ /* 0x000fe8000c92187c */
[----:B------:R1:W-:Y:S04]  /*86990*/  LDGSTS.E [R0+0x7c008], desc[UR60][R216.64], !P1 ;  /* 0x7c008000d8007fae */ /* 0x0003e8000c92187c */
[----:B---3--:R-:W3:Y:S04]  /*869a0*/  LDL.LU.64 R202, [R1+0xe60] ;  /* 0x000e600001ca7983 */ /* 0x008ee80000300a00 */
[----:B------:R-:W3:Y:S04]  /*869b0*/  LDL.LU.64 R210, [R1+0xe58] ;  /* 0x000e580001d27983 */ /* 0x000ee80000300a00 */
[----:B------:R-:W3:Y:S01]  /*869c0*/  LDL.LU.64 R204, [R1+0xe50] ;  /* 0x000e500001cc7983 */ /* 0x000ee20000300a00 */
        /* <DEDUP_REMOVED lines=9> */
[----:B------:R2:W-:Y:S01]  /*86a60*/  LDGSTS.E [R14+0x7800c], desc[UR60][R212.64], !P2 ;  /* 0x7800c000d40e7fae */ /* 0x0005e2000d12187c */
[----:B------:R-:W-:-:S03]  /*86a70*/  IADD3 R4, R12, -0x29d, RZ ;  /* 0xfffffd630c047810 */ /* 0x000fc60007ffe0ff */
[----:B------:R4:W-:Y:S04]  /*86a80*/  LDGSTS.E [R0+0x7c00c], desc[UR60][R216.64], !P2 ;  /* 0x7c00c000d8007fae */ /* 0x0009e8000d12187c */
[----:B-1----:R-:W3:Y:S04]  /*86a90*/  LDL.LU.64 R206, [R1+0xe48] ;  /* 0x000e480001ce7983 */ /* 0x002ee80000300a00 */
[----:B------:R1:W-:Y:S04]  /*86aa0*/  STL.64 [R1+0x38a8], R216 ;  /* 0x0038a8d801007387 */ /* 0x0003e80000100a00 */
[----:B--2---:R-:W2:Y:S04]  /*86ab0*/  LDL.LU.64 R200, [R1+0xe40] ;  /* 0x000e400001c87983 */ /* 0x004ea80000300a00 */
[----:B------:R-:W2:Y:S04]  /*86ac0*/  LDL.LU.64 R208, [R1+0xe38] ;  /* 0x000e380001d07983 */ /* 0x000ea80000300a00 */
[----:B------:R-:W2:Y:S01]  /*86ad0*/  LDL.LU.64 R212, [R1+0xe30] ;  /* 0x000e300001d47983 */ /* 0x000ea20000300a00 */
[----:B------:R-:W-:Y:S01]  /*86ae0*/  ISETP.GE.U32.AND P1, PT, R4, 0x7ffffce4, PT ;  /* 0x7ffffce40400780c */ /* 0x000fe20003f26070 */
[C---:B------:R-:W-:Y:S01]  /*86af0*/  VIADD R12, R16.reuse, 0x100000 ;  /* 0x00100000100c7836 */ /* 0x040fe20000000000 */
[C---:B------:R-:W-:Y:S01]  /*86b00*/  IADD3 R7, R16.reuse, 0x100000, RZ ;  /* 0x0010000010077810 */ /* 0x040fe20007ffe0ff */
[----:B------:R-:W-:Y:S01]  /*86b10*/  VIADD R4, R16, 0x100000 ;  /* 0x0010000010047836 */ /* 0x000fe20000000000 */
[----:B------:R-:W-:-:S02]  /*86b20*/  IADD3 R14, R11, -0x29e, RZ ;  /* 0xfffffd620b0e7810 */ /* 0x000fc40007ffe0ff */
[----:B----4-:R-:W-:Y:S01]  /*86b30*/  IADD3 R0, R16, 0x100000, RZ ;  /* 0x0010000010007810 */ /* 0x010fe20007ffe0ff */
[----:B------:R-:W4:Y:S01]  /*86b40*/  LDC R11, c[0x0][0x230] ;  /* 0x00008c00ff0b7b82 */ /* 0x000f220000000800 */
[----:B------:R-:W-:Y:S01]  /*86b50*/  ISETP.GE.U32.AND P2, PT, R14, 0x7ffffce3, PT ;  /* 0x7ffffce30e00780c */ /* 0x000fe20003f46070 */
[----:B------:R-:W-:-:S05]  /*86b60*/  IMAD.WIDE R2, R5, 0x4, R214 ;  /* 0x0000000405027825 */ /* 0x000fca00078e02d6 */
[----:B------:R-:W-:Y:S01]  /*86b70*/  LDGSTS.E [R12+0x40000], desc[UR60][R2.64], !P1 ;  /* 0x40000000020c7fae */ /* 0x000fe2000c92187c */
[----:B---3--:R-:W-:-:S04]  /*86b80*/  IMAD.WIDE R202, R5, 0x4, R202 ;  /* 0x0000000405ca7825 */ /* 0x008fc800078e02ca */
[----:B------:R-:W-:-:S04]  /*86b90*/  IMAD.WIDE R214, R5, 0x4, R210 ;  /* 0x0000000405d67825 */ /* 0x000fc800078e02d2 */
[C---:B-1----:R-:W-:Y:S01]  /*86ba0*/  IMAD.WIDE R216, R5.reuse, 0x4, R204 ;  /* 0x0000000405d87825 */ /* 0x042fe200078e02cc */
[----:B------:R1:W-:Y:S04]  /*86bb0*/  STL.64 [R1+0x1e00], R202 ;  /* 0x001e00ca01007387 */ /* 0x0003e80000100a00 */
[----:B------:R3:W-:Y:S04]  /*86bc0*/  STL.64 [R1+0x1e08], R214 ;  /* 0x001e08d601007387 */ /* 0x0007e80000100a00 */
[----:B------:R-:W4:Y:S04]  /*86bd0*/  LDL.LU.64 R204, [R1+0xe28] ;  /* 0x000e280001cc7983 */ /* 0x000f280000300a00 */
[----:B------:R-:W-:Y:S04]  /*86be0*/  LDGSTS.E [R7+0x44000], desc[UR60][R202.64], !P1 ;  /* 0x44000000ca077fae */ /* 0x000fe8000c92187c */
[----:B------:R2:W-:Y:S04]  /*86bf0*/  STL.64 [R1+0x1e10], R216 ;  /* 0x001e10d801007387 */ /* 0x0005e80000100a00 */
[----:B------:R-:W-:Y:S04]  /*86c00*/  LDGSTS.E [R4+0x48000], desc[UR60][R214.64], !P1 ;  /* 0x48000000d6047fae */ /* 0x000fe8000c92187c */
[----:B------:R2:W-:Y:S04]  /*86c10*/  LDGSTS.E [R0+0x4c000], desc[UR60][R216.64], !P1 ;  /* 0x4c000000d8007fae */ /* 0x0005e8000c92187c */
[----:B-1----:R-:W4:Y:S04]  /*86c20*/  LDL.LU.64 R202, [R1+0xe20] ;  /* 0x000e200001ca7983 */ /* 0x002f280000300a00 */
[----:B------:R-:W4:Y:S04]  /*86c30*/  LDL.LU.64 R210, [R1+0xe18] ;  /* 0x000e180001d27983 */ /* 0x000f280000300a00 */
[----:B---3--:R-:W3:Y:S01]  /*86c40*/  LDL.LU.64 R214, [R1+0xe10] ;  /* 0x000e100001d67983 */ /* 0x008ee20000300a00 */
        /* <DEDUP_REMOVED lines=22> */
[----:B----4-:R-:W-:-:S05]  /*86db0*/  IMAD.WIDE R204, R5, 0x4, R204 ;  /* 0x0000000405cc7825 */ /* 0x010fca00078e02cc */
[----:B------:R4:W-:Y:S04]  /*86dc0*/  STL.64 [R1+0x1e38], R204 ;  /* 0x001e38cc01007387 */ /* 0x0009e80000100a00 */
[----:B------:R-:W-:Y:S01]  /*86dd0*/  LDGSTS.E [R12+0x40008], desc[UR60][R204.64], !P1 ;  /* 0x40008000cc0c7fae */ /* 0x000fe2000c92187c */
[----:B------:R-:W-:-:S04]  /*86de0*/  IMAD.WIDE R202, R5, 0x4, R202 ;  /* 0x0000000405ca7825 */ /* 0x000fc800078e02ca */
[----:B------:R-:W-:-:S04]  /*86df0*/  IMAD.WIDE R210, R5, 0x4, R210 ;  /* 0x0000000405d27825 */ /* 0x000fc800078e02d2 */
[C---:B---3--:R-:W-:Y:S01]  /*86e00*/  IMAD.WIDE R216, R5.reuse, 0x4, R214 ;  /* 0x0000000405d87825 */ /* 0x048fe200078e02d6 */
[----:B------:R3:W-:Y:S04]  /*86e10*/  STL.64 [R1+0x1e40], R202 ;  /* 0x001e40ca01007387 */ /* 0x0007e80000100a00 */
[----:B------:R3:W-:Y:S04]  /*86e20*/  STL.64 [R1+0x1e48], R210 ;  /* 0x001e48d201007387 */ /* 0x0007e80000100a00 */
[----:B----4-:R-:W4:Y:S04]  /*86e30*/  LDL.LU.64 R204, [R1+0xde8] ;  /* 0x000de80001cc7983 */ /* 0x010f280000300a00 */
        /* <DEDUP_REMOVED lines=21> */
[----:B--2---:R-:W2:Y:S04]  /*86f90*/  LDL.LU.64 R200, [R1+0xdc0] ;  /* 0x000dc00001c87983 */ /* 0x004ea80000300a00 */
[----:B------:R-:W2:Y:S04]  /*86fa0*/  LDL.LU.64 R208, [R1+0xdb8] ;  /* 0x000db80001d07983 */ /* 0x000ea80000300a00 */
[----:B------:R-:W2:Y:S01]  /*86fb0*/  LDL.LU.64 R212, [R1+0xdb0] ;  /* 0x000db00001d47983 */ /* 0x000ea20000300a00 */
[----:B------:R-:W-:-:S02]  /*86fc0*/  ISETP.GE.U32.AND P1, PT, R14, 0x7ffffcc4, PT ;  /* 0x7ffffcc40e00780c */ /* 0x000fc40003f26070 */
[----:B------:R-:W-:-:S04]  /*86fd0*/  IADD3 R14, R10, -0x2be, RZ ;  /* 0xfffffd420a0e7810 */ /* 0x000fc80007ffe0ff */
[----:B------:R-:W-:Y:S01]  /*86fe0*/  ISETP.GE.U32.AND P2, PT, R14, 0x7ffffcc3, PT ;  /* 0x7ffffcc30e00780c */ /* 0x000fe20003f46070 */
[----:B----4-:R-:W1:Y:S01]  /*86ff0*/  LDC R216, c[0x0][0x230] ;  /* 0x00008c00ffd87b82 */ /* 0x010e620000000800 */
[----:B------:R-:W-:-:S05]  /*87000*/  IMAD.WIDE R204, R5, 0x4, R204 ;  /* 0x0000000405cc7825 */ /* 0x000fca00078e02cc */
[----:B------:R4:W-:Y:S04]  /*87010*/  STL.64 [R1+0x21c0], R204 ;  /* 0x0021c0cc01007387 */ /* 0x0009e80000100a00 */
[----:B------:R-:W-:Y:S01]  /*87020*/  LDGSTS.E [R12+0x50000], desc[UR60][R204.64], !P1 ;  /* 0x50000000cc0c7fae */ /* 0x000fe2000c92187c */
[----:B---3--:R-:W-:-:S04]  /*87030*/  IMAD.WIDE R202, R5, 0x4, R202 ;  /* 0x0000000405ca7825 */ /* 0x008fc800078e02ca */
[----:B------:R-:W-:-:S04]  /*87040*/  IMAD.WIDE R214, R5, 0x4, R214 ;  /* 0x0000000405d67825 */ /* 0x000fc800078e02d6 */
[C---:B------:R-:W-:Y:S01]  /*87050*/  IMAD.WIDE R10, R5.reuse, 0x4, R210 ;  /* 0x00000004050a7825 */ /* 0x040fe200078e02d2 */
        /* <DEDUP_REMOVED lines=23> */
[----:B------:R-:W1:Y:S08]  /*871d0*/  LDC R11, c[0x0][0x230] ;  /* 0x00008c00ff0b7b82 */ /* 0x000e700000000800 */
[----:B------:R-:W1:Y:S01]  /*871e0*/  LDC R252, c[0x0][0x230] ;  /* 0x00008c00fffc7b82 */ /* 0x000e620000000800 */
[----:B--2---:R-:W2:Y:S04]  /*871f0*/  LDL.LU.64 R206, [R1+0xd88] ;  /* 0x000d880001ce7983 */ /* 0x004ea80000300a00 */
[----:B------:R-:W-:Y:S04]  /*87200*/  STL.64 [R1+0x2230], R218 ;  /* 0x002230da01007387 */ /* 0x000fe80000100a00 */
[----:B------:R-:W2:Y:S04]  /*87210*/  LDL.LU.64 R200, [R1+0xd80] ;  /* 0x000d800001c87983 */ /* 0x000ea80000300a00 */
[----:B------:R-:W2:Y:S04]  /*87220*/  LDL.LU.64 R212, [R1+0xd78] ;  /* 0x000d780001d47983 */ /* 0x000ea80000300a00 */
[----:B----4-:R-:W4:Y:S01]  /*87230*/  LDL.LU.64 R208, [R1+0xd70] ;  /* 0x000d700001d07983 */ /* 0x010f220000300a00 */
        /* <DEDUP_REMOVED lines=11> */
[----:B-1----:R-:W4:Y:S04]  /*872f0*/  LDL.LU.64 R204, [R1+0xd68] ;  /* 0x000d680001cc7983 */ /* 0x002f280000300a00 */
[----:B------:R-:W-:Y:S04]  /*87300*/  LDGSTS.E [R7+0x54008], desc[UR60][R202.64], !P1 ;  /* 0x54008000ca077fae */ /* 0x000fe8000c92187c */
[----:B------:R4:W-:Y:S04]  /*87310*/  STL.64 [R1+0x2250], R216 ;  /* 0x002250d801007387 */ /* 0x0009e80000100a00 */
[----:B------:R-:W-:Y:S04]  /*87320*/  LDGSTS.E [R4+0x58008], desc[UR60][R210.64], !P1 ;  /* 0x58008000d2047fae */ /* 0x000fe8000c92187c */
[----:B------:R4:W-:Y:S04]  /*87330*/  LDGSTS.E [R0+0x5c008], desc[UR60][R216.64], !P1 ;  /* 0x5c008000d8007fae */ /* 0x0009e8000c92187c */
[----:B---3--:R-:W3:Y:S04]  /*87340*/  LDL.LU.64 R202, [R1+0xd60] ;  /* 0x000d600001ca7983 */ /* 0x008ee80000300a00 */
[----:B------:R-:W3:Y:S04]  /*87350*/  LDL.LU.64 R214, [R1+0xd58] ;  /* 0x000d580001d67983 */ /* 0x000ee80000300a00 */
[----:B------:R-:W3:Y:S01]  /*87360*/  LDL.LU.64 R210, [R1+0xd50] ;  /* 0x000d500001d27983 */ /* 0x000ee20000300a00 */
        /* <DEDUP_REMOVED lines=17> */
[----:B----4-:R-:W4:Y:S01]  /*87480*/  LDL.LU.64 R212, [R1+0xd30] ;  /* 0x000d300001d47983 */ /* 0x010f220000300a00 */
[----:B------:R-:W-:-:S02]  /*87490*/  ISETP.GE.U32.AND P1, PT, R14, 0x7ffffca4, PT ;  /* 0x7ffffca40e00780c */ /* 0x000fc40003f26070 */
[----:B------:R-:W-:Y:S02]  /*874a0*/  IADD3 R14, R11, -0x2de, RZ ;  /* 0xfffffd220b0e7810 */ /* 0x000fe40007ffe0ff */
[----:B------:R-:W4:Y:S02]  /*874b0*/  LDC R11, c[0x0][0x230] ;  /* 0x00008c00ff0b7b82 */ /* 0x000f240000000800 */
[----:B------:R-:W-:Y:S01]  /*874c0*/  ISETP.GE.U32.AND P2, PT, R14, 0x7ffffca3, PT ;  /* 0x7ffffca30e00780c */ /* 0x000fe20003f46070 */
[----:B------:R-:W-:-:S05]  /*874d0*/  IMAD.WIDE R204, R5, 0x4, R204 ;  /* 0x0000000405cc7825 */ /* 0x000fca00078e02cc */
[----:B------:R1:W-:Y:S04]  /*874e0*/  STL.64 [R1+0x25e0], R204 ;  /* 0x0025e0cc01007387 */ /* 0x0003e80000100a00 */
        /* <DEDUP_REMOVED lines=17> */
[----:B----4-:R-:W-:-:S04]  /*87600*/  IMAD.WIDE R218, R5, 0x4, R212 ;  /* 0x0000000405da7825 */ /* 0x010fc800078e02d4 */
[----:B------:R-:W-:Y:S01]  /*87610*/  VIADD R14, R252, 0xfffffd21 ;  /* 0xfffffd21fc0e7836 */ /* 0x000fe20000000000 */
        /* <DEDUP_REMOVED lines=8> */
[----:B------:R-:W3:Y:S08]  /*876a0*/  LDC R216, c[0x0][0x230] ;  /* 0x00008c00ffd87b82 */ /* 0x000ef00000000800 */
[----:B------:R-:W3:Y:S01]  /*876b0*/  LDC R252, c[0x0][0x230] ;  /* 0x00008c00fffc7b82 */ /* 0x000ee20000000800 */
[----:B-1----:R-:W3:Y:S04]  /*876c0*/  LDL.LU.64 R206, [R1+0xd08] ;  /* 0x000d080001ce7983 */ /* 0x002ee80000300a00 */
[----:B------:R1:W-:Y:S04]  /*876d0*/  STL.64 [R1+0x2650], R218 ;  /* 0x002650da01007387 */ /* 0x0003e80000100a00 */
[----:B--2---:R-:W2:Y:S04]  /*876e0*/  LDL.LU.64 R200, [R1+0xd00] ;  /* 0x000d000001c87983 */ /* 0x004ea80000300a00 */
[----:B------:R-:W2:Y:S04]  /*876f0*/  LDL.LU.64 R212, [R1+0xcf8] ;  /* 0x000cf80001d47983 */ /* 0x000ea80000300a00 */
[----:B----4-:R-:W4:Y:S01]  /*87700*/  LDL.LU.64 R208, [R1+0xcf0] ;  /* 0x000cf00001d07983 */ /* 0x010f220000300a00 */
[----:B------:R-:W-:-:S02]  /*87710*/  IADD3 R14, R10, -0x2e0, RZ ;  /* 0xfffffd200a0e7810 */ /* 0x000fc40007ffe0ff */
[----:B------:R-:W4:Y:S02]  /*87720*/  LDC R10, c[0x0][0x230] ;  /* 0x00008c00ff0a7b82 */ /* 0x000f240000000800 */
[----:B------:R-:W-:Y:S01]  /*87730*/  ISETP.GE.U32.AND P2, PT, R14, 0x7ffffca1, PT ;  /* 0x7ffffca10e00780c */ /* 0x000fe20003f46070 */
[----:B---3--:R-:W-:Y:S02]  /*87740*/  VIADD R14, R216, 0xfffffd03 ;  /* 0xfffffd03d80e7836 */ /* 0x008fe40000000000 */
[----:B------:R-:W-:-:S05]  /*87750*/  IMAD.WIDE R204, R5, 0x4, R204 ;  /* 0x0000000405cc7825 */ /* 0x000fca00078e02cc */
[----:B------:R3:W-:Y:S04]  /*87760*/  STL.64 [R1+0x2658], R204 ;  /* 0x002658cc01007387 */ /* 0x0007e80000100a00 */
[----:B------:R-:W-:Y:S01]  /*87770*/  LDGSTS.E [R12+0x60008], desc[UR60][R204.64], !P1 ;  /* 0x60008000cc0c7fae */ /* 0x000fe2000c92187c */
[----:B------:R-:W-:-:S04]  /*87780*/  IMAD.WIDE R202, R5, 0x4, R202 ;  /* 0x0000000405ca7825 */ /* 0x000fc800078e02ca */
[----:B------:R-:W-:-:S04]  /*87790*/  IMAD.WIDE R210, R5, 0x4, R210 ;  /* 0x0000000405d27825 */ /* 0x000fc800078e02d2 */
[C---:B-1----:R-:W-:Y:S01]  /*877a0*/  IMAD.WIDE R218, R5.reuse, 0x4, R214 ;  /* 0x0000000405da7825 */ /* 0x042fe200078e02d6 */
[----:B------:R1:W-:Y:S04]  /*877b0*/  STL.64 [R1+0x2660], R202 ;  /* 0x002660ca01007387 */ /* 0x0003e80000100a00 */
[----:B------:R1:W-:Y:S04]  /*877c0*/  STL.64 [R1+0x2668], R210 ;  /* 0x002668d201007387 */ /* 0x0003e80000100a00 */
[----:B---3--:R-:W3:Y:S04]  /*877d0*/  LDL.LU.64 R204, [R1+0xce8] ;  /* 0x000ce80001cc7983 */ /* 0x008ee80000300a00 */
[----:B------:R-:W-:Y:S04]  /*877e0*/  LDGSTS.E [R7+0x64008], desc[UR60][R202.64], !P1 ;  /* 0x64008000ca077fae */ /* 0x000fe8000c92187c */
[----:B------:R2:W-:Y:S04]  /*877f0*/  STL.64 [R1+0x2678], R218 ;  /* 0x002678da01007387 */ /* 0x0005e80000100a00 */
[----:B------:R-:W-:Y:S04]  /*87800*/  LDGSTS.E [R4+0x68008], desc[UR60][R210.64], !P1 ;  /* 0x68008000d2047fae */ /* 0x000fe8000c92187c */
[----:B------:R2:W-:Y:S04]  /*87810*/  LDGSTS.E [R0+0x6c008], desc[UR60][R218.64], !P1 ;  /* 0x6c008000da007fae */ /* 0x0005e8000c92187c */
[----:B-1----:R-:W3:Y:S04]  /*87820*/  LDL.LU.64 R202, [R1+0xce0] ;  /* 0x000ce00001ca7983 */ /* 0x002ee80000300a00 */
[----:B------:R-:W3:Y:S04]  /*87830*/  LDL.LU.64 R214, [R1+0xcd8] ;  /* 0x000cd80001d67983 */ /* 0x000ee80000300a00 */
[----:B------:R-:W3:Y:S01]  /*87840*/  LDL.LU.64 R210, [R1+0xcd0] ;  /* 0x000cd00001d27983 */ /* 0x000ee20000300a00 */
[----:B------:R-:W-:-:S04]  /*87850*/  IMAD.WIDE R206, R5, 0x4, R206 ;  /* 0x0000000405ce7825 */ /* 0x000fc800078e02ce */
[----:B--2---:R-:W-:-:S04]  /*87860*/  IMAD.WIDE R200, R5, 0x4, R200 ;  /* 0x0000000405c87825 */ /* 0x004fc800078e02c8 */
[C---:B------:R-:W-:Y:S01]  /*87870*/  IMAD.WIDE R218, R5.reuse, 0x4, R212 ;  /* 0x0000000405da7825 */ /* 0x040fe200078e02d4 */
[----:B------:R1:W-:Y:S04]  /*87880*/  STL.64 [R1+0x2688], R206 ;  /* 0x002688ce01007387 */ /* 0x0003e80000100a00 */
[----:B------:R2:W-:Y:S04]  /*87890*/  STL.64 [R1+0x2690], R200 ;  /* 0x002690c801007387 */ /* 0x0005e80000100a00 */
[----:B------:R-:W3:Y:S01]  /*878a0*/  LDL.LU.64 R212, [R1+0xcc8] ;  /* 0x000cc80001d47983 */ /* 0x000ee20000300a00 */
[----:B----4-:R-:W-:-:S03]  /*878b0*/  IMAD.WIDE R216, R5, 0x4, R208 ;  /* 0x0000000405d87825 */ /* 0x010fc600078e02d0 */
[----:B------:R-:W-:Y:S04]  /*878c0*/  STL.64 [R1+0x26a0], R218 ;  /* 0x0026a0da01007387 */ /* 0x000fe80000100a00 */
[----:B------:R-:W4:Y:S04]  /*878d0*/  LDL.LU.64 R208, [R1+0xcc0] ;  /* 0x000cc00001d07983 */ /* 0x000f280000300a00 */
[----:B------:R-:W-:Y:S04]  /*878e0*/  LDGSTS.E [R12+0x6000c], desc[UR60][R206.64], !P2 ;  /* 0x6000c000ce0c7fae */ /* 0x000fe8000d12187c */
[----:B------:R3:W-:Y:S04]  /*878f0*/  STL.64 [R1+0x26a8], R216 ;  /* 0x0026a8d801007387 */ /* 0x0007e80000100a00 */
[----:B------:R-:W-:Y:S01]  /*87900*/  LDGSTS.E [R7+0x6400c], desc[UR60][R200.64], !P2 ;  /* 0x6400c000c8077fae */ /* 0x000fe2000d12187c */
[----:B------:R-:W-:-:S03]  /*87910*/  ISETP.GE.U32.AND P1, PT, R14, 0x7ffffc84, PT ;  /* 0x7ffffc840e00780c */ /* 0x000fc60003f26070 */
[----:B------:R-:W-:Y:S04]  /*87920*/  LDGSTS.E [R4+0x6800c], desc[UR60][R218.64], !P2 ;  /* 0x6800c000da047fae */ /* 0x000fe8000d12187c */
[----:B------:R3:W-:Y:S04]  /*87930*/  LDGSTS.E [R0+0x6c00c], desc[UR60][R216.64], !P2 ;  /* 0x6c00c000d8007fae */ /* 0x0007e8000d12187c */
[----:B-1----:R-:W4:Y:S04]  /*87940*/  LDL.LU.64 R206, [R1+0xcb8] ;  /* 0x000cb80001ce7983 */ /* 0x002f280000300a00 */
[----:B--2---:R-:W2:Y:S01]  /*87950*/  LDL.LU.64 R200, [R1+0xcb0] ;  /* 0x000cb00001c87983 */ /* 0x004ea20000300a00 */
[----:B------:R-:W-:-:S04]  /*87960*/  IADD3 R14, R11, -0x2fe, RZ ;  /* 0xfffffd020b0e7810 */ /* 0x000fc80007ffe0ff */
[----:B------:R-:W-:Y:S01]  /*87970*/  ISETP.GE.U32.AND P2, PT, R14, 0x7ffffc83, PT ;  /* 0x7ffffc830e00780c */ /* 0x000fe20003f46070 */
[----:B------:R-:W-:Y:S02]  /*87980*/  VIADD R14, R10, 0xfffffd01 ;  /* 0xfffffd010a0e7836 */ /* 0x000fe40000000000 */
[----:B---3--:R-:W-:-:S05]  /*87990*/  IMAD.WIDE R204, R5, 0x4, R204 ;  /* 0x0000000405cc7825 */ /* 0x008fca00078e02cc */
[----:B------:R1:W-:Y:S04]  /*879a0*/  STL.64 [R1+0x38b0], R204 ;  /* 0x0038b0cc01007387 */ /* 0x0003e80000100a00 */
[----:B------:R-:W-:Y:S01]  /*879b0*/  LDGSTS.E [R12+0x70000], desc[UR60][R204.64], !P1 ;  /* 0x70000000cc0c7fae */ /* 0x000fe2000c92187c */
[----:B------:R-:W-:-:S04]  /*879c0*/  IMAD.WIDE R202, R5, 0x4, R202 ;  /* 0x0000000405ca7825 */ /* 0x000fc800078e02ca */
[----:B------:R-:W-:-:S04]  /*879d0*/  IMAD.WIDE R216, R5, 0x4, R214 ;  /* 0x0000000405d87825 */ /* 0x000fc800078e02d6 */
[C---:B------:R-:W-:Y:S01]  /*879e0*/  IMAD.WIDE R210, R5.reuse, 0x4, R210 ;  /* 0x0000000405d27825 */ /* 0x040fe200078e02d2 */
[----:B------:R3:W-:Y:S04]  /*879f0*/  STL.64 [R1+0x38b8], R202 ;  /* 0x0038b8ca01007387 */ /* 0x0007e80000100a00 */
[----:B------:R-:W2:Y:S04]  /*87a00*/  LDL.LU.64 R214, [R1+0xca8] ;  /* 0x000ca80001d67983 */ /* 0x000ea80000300a00 */
[----:B------:R-:W-:Y:S04]  /*87a10*/  STL.64 [R1+0x38c0], R216 ;  /* 0x0038c0d801007387 */ /* 0x000fe80000100a00 */
[----:B-1----:R-:W2:Y:S04]  /*87a20*/  LDL.LU.64 R204, [R1+0xca0] ;  /* 0x000ca00001cc7983 */ /* 0x002ea80000300a00 */
[----:B------:R1:W-:Y:S04]  /*87a30*/  STL.64 [R1+0x38c8], R210 ;  /* 0x0038c8d201007387 */ /* 0x0003e80000100a00 */
[----:B------:R-:W-:Y:S04]  /*87a40*/  LDGSTS.E [R7+0x74000], desc[UR60][R202.64], !P1 ;  /* 0x74000000ca077fae */ /* 0x000fe8000c92187c */
[----:B------:R4:W-:Y:S04]  /*87a50*/  LDGSTS.E [R4+0x78000], desc[UR60][R216.64], !P1 ;  /* 0x78000000d8047fae */ /* 0x0009e8000c92187c */
[----:B------:R-:W-:Y:S01]  /*87a60*/  LDGSTS.E [R0+0x7c000], desc[UR60][R210.64], !P1 ;  /* 0x7c000000d2007fae */ /* 0x000fe2000c92187c */
[----:B------:R-:W-:-:S05]  /*87a70*/  IMAD.WIDE R218, R5, 0x4, R212 ;  /* 0x0000000405da7825 */ /* 0x000fca00078e02d4 */
[----:B------:R2:W-:Y:S04]  /*87a80*/  LDGSTS.E [R12+0x70004], desc[UR60][R218.64], !P2 ;  /* 0x70004000da0c7fae */ /* 0x0005e8000d12187c */
[----:B---3--:R-:W3:Y:S04]  /*87a90*/  LDL.LU.64 R202, [R1+0xc98] ;  /* 0x000c980001ca7983 */ /* 0x008ee80000300a00 */
[----:B-1----:R-:W3:Y:S01]  /*87aa0*/  LDL.LU.64 R210, [R1+0xc90] ;  /* 0x000c900001d27983 */ /* 0x002ee20000300a00 */
[----:B----4-:R-:W-:-:S03]  /*87ab0*/  IMAD.WIDE R216, R5, 0x4, R208 ;  /* 0x0000000405d87825 */ /* 0x010fc600078e02d0 */
[----:B------:R-:W-:Y:S01]  /*87ac0*/  STL.64 [R1+0x38d0], R218 ;  /* 0x0038d0da01007387 */ /* 0x000fe20000100a00 */
[----:B------:R-:W-:-:S03]  /*87ad0*/  IMAD.WIDE R208, R5, 0x4, R206 ;  /* 0x0000000405d07825 */ /* 0x000fc600078e02ce */
[----:B------:R-:W-:Y:S04]  /*87ae0*/  STL.64 [R1+0x38d8], R216 ;  /* 0x0038d8d801007387 */ /* 0x000fe80000100a00 */
[----:B------:R-:W4:Y:S04]  /*87af0*/  LDL.LU.64 R212, [R1+0xc88] ;  /* 0x000c880001d47983 */ /* 0x000f280000300a00 */
[----:B------:R-:W4:Y:S01]  /*87b00*/  LDL.LU.64 R206, [R1+0xc80] ;  /* 0x000c800001ce7983 */ /* 0x000f220000300a00 */
[----:B--2---:R-:W-:-:S03]  /*87b10*/  IMAD.WIDE R10, R5, 0x4, R200 ;  /* 0x00000004050a7825 */ /* 0x004fc600078e02c8 */
[----:B------:R-:W-:Y:S04]  /*87b20*/  STL.64 [R1+0x38e0], R208 ;  /* 0x0038e0d001007387 */ /* 0x000fe80000100a00 */
[----:B------:R-:W2:Y:S04]  /*87b30*/  LDL.LU.64 R200, [R1+0xc78] ;  /* 0x000c780001c87983 */ /* 0x000ea80000300a00 */
[----:B------:R1:W-:Y:S04]  /*87b40*/  LDGSTS.E [R7+0x74004], desc[UR60][R216.64], !P2 ;  /* 0x74004000d8077fae */ /* 0x0003e8000d12187c */
[----:B------:R-:W-:Y:S04]  /*87b50*/  LDGSTS.E [R4+0x78004], desc[UR60][R208.64], !P2 ;  /* 0x78004000d0047fae */ /* 0x000fe8000d12187c */
[----:B------:R1:W-:Y:S04]  /*87b60*/  STL.64 [R1+0x38e8], R10 ;  /* 0x0038e80a01007387 */ /* 0x0003e80000100a00 */
[----:B------:R-:W-:Y:S01]  /*87b70*/  LDGSTS.E [R0+0x7c004], desc[UR60][R10.64], !P2 ;  /* 0x7c0040000a007fae */ /* 0x000fe2000d12187c */
[----:B------:R-:W-:-:S03]  /*87b80*/  ISETP.GE.U32.AND P1, PT, R14, 0x7ffffc82, PT ;  /* 0x7ffffc820e00780c */ /* 0x000fc60003f26070 */
[----:B-1----:R-:W2:Y:S04]  /*87b90*/  LDL.LU.64 R10, [R1+0xc70] ;  /* 0x000c7000010a7983 */ /* 0x002ea80000300a00 */
[----:B------:R-:W2:Y:S01]  /*87ba0*/  LDL.LU.64 R208, [R1+0xc68] ;  /* 0x000c680001d07983 */ /* 0x000ea20000300a00 */
[----:B------:R-:W-:-:S04]  /*87bb0*/  IMAD.WIDE R218, R5, 0x4, R214 ;  /* 0x0000000405da7825 */ /* 0x000fc800078e02d6 */
[C---:B------:R-:W-:Y:S02]  /*87bc0*/  IMAD.WIDE R216, R5.reuse, 0x4, R204 ;  /* 0x0000000405d87825 */ /* 0x040fe400078e02cc */
[----:B------:R-:W2:Y:S04]  /*87bd0*/  LDL.LU.64 R204, [R1+0xc60] ;  /* 0x000c600001cc7983 */ /* 0x000ea80000300a00 */
[----:B------:R4:W-:Y:S04]  /*87be0*/  STL.64 [R1+0x38f0], R218 ;  /* 0x0038f0da01007387 */ /* 0x0009e80000100a00 */
[----:B------:R4:W-:Y:S04]  /*87bf0*/  LDGSTS.E [R12+0x70008], desc[UR60][R218.64], !P1 ;  /* 0x70008000da0c7fae */ /* 0x0009e8000c92187c */
[----:B------:R1:W-:Y:S01]  /*87c00*/  LDGSTS.E [R7+0x74008], desc[UR60][R216.64], !P1 ;  /* 0x74008000d8077fae */ /* 0x0003e2000c92187c */
[----:B---3--:R-:W-:-:S03]  /*87c10*/  IMAD.WIDE R214, R5, 0x4, R202 ;  /* 0x0000000405d67825 */ /* 0x008fc600078e02ca */
[----:B------:R-:W3:Y:S01]  /*87c20*/  LDL.LU.64 R202, [R1+0xc58] ;  /* 0x000c580001ca7983 */ /* 0x000ee20000300a00 */
[----:B------:R-:W-:-:S03]  /*87c30*/  IMAD.WIDE R210, R5, 0x4, R210 ;  /* 0x0000000405d27825 */ /* 0x000fc600078e02d2 */
[----:B------:R-:W-:Y:S04]  /*87c40*/  STL.64 [R1+0x38f8], R216 ;  /* 0x0038f8d801007387 */ /* 0x000fe80000100a00 */
[----:B------:R-:W-:Y:S04]  /*87c50*/  STL.64 [R1+0x3900], R214 ;  /* 0x003900d601007387 */ /* 0x000fe80000100a00 */
[----:B------:R-:W-:Y:S04]  /*87c60*/  LDGSTS.E [R4+0x78008], desc[UR60][R214.64], !P1 ;  /* 0x78008000d6047fae */ /* 0x000fe8000c92187c */
[----:B------:R1:W-:Y:S04]  /*87c70*/  STL.64 [R1+0x3908], R210 ;  /* 0x003908d201007387 */ /* 0x0003e80000100a00 */
[----:B------:R-:W-:Y:S01]  /*87c80*/  LDGSTS.E [R0+0x7c008], desc[UR60][R210.64], !P1 ;  /* 0x7c008000d2007fae */ /* 0x000fe2000c92187c */
[----:B----4-:R-:W-:-:S04]  /*87c90*/  IMAD.WIDE R218, R5, 0x4, R212 ;  /* 0x0000000405da7825 */ /* 0x010fc800078e02d4 */
[C---:B--2---:R-:W-:Y:S01]  /*87ca0*/  IMAD.WIDE R212, R5.reuse, 0x4, R200 ;  /* 0x0000000405d47825 */ /* 0x044fe200078e02c8 */
[----:B-1----:R-:W2:Y:S04]  /*87cb0*/  LDL.LU.64 R210, [R1+0xc50] ;  /* 0x000c500001d27983 */ /* 0x002ea80000300a00 */
[----:B------:R-:W4:Y:S01]  /*87cc0*/  LDL.LU.64 R214, [R1+0xc48] ;  /* 0x000c480001d67983 */ /* 0x000f220000300a00 */
[----:B------:R-:W-:-:S03]  /*87cd0*/  IMAD.WIDE R216, R5, 0x4, R206 ;  /* 0x0000000405d87825 */ /* 0x000fc600078e02ce */
[----:B------:R-:W4:Y:S04]  /*87ce0*/  LDL.LU.64 R206, [R1+0xc40] ;  /* 0x000c400001ce7983 */ /* 0x000f280000300a00 */
[----:B------:R1:W-:Y:S04]  /*87cf0*/  STL.64 [R1+0x3910], R218 ;  /* 0x003910da01007387 */ /* 0x0003e80000100a00 */
[----:B------:R-:W4:Y:S01]  /*87d00*/  LDL.LU.64 R200, [R1+0xc38] ;  /* 0x000c380001c87983 */ /* 0x000f220000300a00 */
[----:B------:R-:W-:-:S04]  /*87d10*/  IADD3 R14, R252, -0x300, RZ ;  /* 0xfffffd00fc0e7810 */ /* 0x000fc80007ffe0ff */
[----:B------:R-:W-:Y:S01]  /*87d20*/  ISETP.GE.U32.AND P2, PT, R14, 0x7ffffc81, PT ;  /* 0x7ffffc810e00780c */ /* 0x000fe20003f46070 */
[----:B------:R-:W-:Y:S01]  /*87d30*/  IMAD.WIDE R10, R5, 0x4, R10 ;  /* 0x00000004050a7825 */ /* 0x000fe200078e020a */
[----:B------:R1:W-:Y:S04]  /*87d40*/  STL.64 [R1+0x3918], R216 ;  /* 0x003918d801007387 */ /* 0x0003e80000100a00 */
[----:B------:R1:W-:Y:S01]  /*87d50*/  STL.64 [R1+0x3920], R212 ;  /* 0x003920d401007387 */ /* 0x0003e20000100a00 */
[----:B------:R-:W-:Y:S02]  /*87d60*/  IMAD.SHL.U32 R6, R6, 0x80, RZ ;  /* 0x0000008006067824 */ /* 0x000fe400078e00ff */
[----:B------:R-:W-:Y:S01]  /*87d70*/  VIADD R16, R16, 0x100000 ;  /* 0x0010000010107836 */ /* 0x000fe20000000000 */
[----:B------:R3:W-:Y:S01]  /*87d80*/  STL.64 [R1+0x3928], R10 ;  /* 0x0039280a01007387 */ /* 0x0007e20000100a00 */
[----:B------:R-:W-:Y:S01]  /*87d90*/  VIADD R12, R244, 0x300000 ;  /* 0x00300000f40c7836 */ /* 0x000fe20000000000 */
[----:B------:R-:W4:Y:S02]  /*87da0*/  LDC R14, c[0x0][0x230] ;  /* 0x00008c00ff0e7b82 */ /* 0x000f240000000800 */
[----:B------:R-:W-:Y:S04]  /*87db0*/  LDGSTS.E [R7+0x7000c], desc[UR60][R218.64], !P2 ;  /* 0x7000c000da077fae */ /* 0x000fe8000d12187c */
[----:B------:R1:W-:Y:S04]  /*87dc0*/  LDGSTS.E [R4+0x7400c], desc[UR60][R216.64], !P2 ;  /* 0x7400c000d8047fae */ /* 0x0003e8000d12187c */
[----:B------:R1:W-:Y:S04]  /*87dd0*/  LDGSTS.E [R0+0x7800c], desc[UR60][R212.64], !P2 ;  /* 0x7800c000d4007fae */ /* 0x0003e8000d12187c */
[----:B------:R3:W-:Y:S04]  /*87de0*/  LDGSTS.E [R16+0x7c00c], desc[UR60][R10.64], !P2 ;  /* 0x7c00c0000a107fae */ /* 0x0007e8000d12187c */
[----:B------:R-:W0:Y:S04]  /*87df0*/  LDGDEPBAR ;  /* 0x00000000000079af */ /* 0x000e280000000000 */
[----:B-1----:R-:W4:Y:S01]  /*87e00*/  LDL.LU.64 R218, [R1+0xc30] ;  /* 0x000c300001da7983 */ /* 0x002f220000300a00 */
[----:B------:R-:W-:-:S03]  /*87e10*/  IMAD.WIDE R216, R6, 0x4, R208 ;  /* 0x0000000406d87825 */ /* 0x000fc600078e02d0 */
[----:B------:R-:W4:Y:S04]  /*87e20*/  LDL.LU.64 R208, [R1+0xc28] ;  /* 0x000c280001d07983 */ /* 0x000f280000300a00 */
[----:B------:R-:W-:Y:S01]  /*87e30*/  STL.64 [R1+0x3930], R216 ;  /* 0x003930d801007387 */ /* 0x000fe20000100a00 */
[C---:B------:R-:W-:Y:S01]  /*87e40*/  IADD3 R0, R244.reuse, 0x300000, RZ ;  /* 0x00300000f4007810 */ /* 0x040fe20007ffe0ff */
[C---:B------:R-:W-:Y:S01]  /*87e50*/  VIADD R7, R244.reuse, 0x300000 ;  /* 0x00300000f4077836 */ /* 0x040fe20000000000 */
[----:B------:R-:W-:-:S03]  /*87e60*/  IADD3 R4, R244, 0x300000, RZ ;  /* 0x00300000f4047810 */ /* 0x000fc60007ffe0ff */
[----:B------:R-:W-:Y:S01]  /*87e70*/  LDGSTS.E [R0], desc[UR60][R216.64], P0 ;  /* 0x00000000d8007fae */ /* 0x000fe2000812187c */
[----:B------:R-:W-:-:S03]  /*87e80*/  IMAD.WIDE R212, R6, 0x4, R204 ;  /* 0x0000000406d47825 */ /* 0x000fc600078e02cc */
[----:B------:R-:W4:Y:S04]  /*87e90*/  LDL.LU.64 R204, [R1+0xc20] ;  /* 0x000c200001cc7983 */ /* 0x000f280000300a00 */
[----:B------:R-:W-:Y:S01]  /*87ea0*/  LDGSTS.E [R7+0x400], desc[UR60][R212.64], P0 ;  /* 0x00400000d4077fae */ /* 0x000fe2000812187c */
[----:B---3--:R-:W-:-:S03]  /*87eb0*/  IMAD.WIDE R10, R6, 0x4, R202 ;  /* 0x00000004060a7825 */ /* 0x008fc600078e02ca */
[----:B------:R-:W3:Y:S04]  /*87ec0*/  LDL.LU.64 R202, [R1+0xc18] ;  /* 0x000c180001ca7983 */ /* 0x000ee80000300a00 */
[----:B------:R1:W-:Y:S04]  /*87ed0*/  STL.64 [R1+0x3970], R212 ;  /* 0x003970d401007387 */ /* 0x0003e80000100a00 */
[----:B------:R4:W-:Y:S04]  /*87ee0*/  STL.64 [R1+0x39b0], R10 ;  /* 0x0039b00a01007387 */ /* 0x0009e80000100a00 */
[----:B------:R4:W-:Y:S04]  /*87ef0*/  LDGSTS.E [R4+0x800], desc[UR60][R10.64], P0 ;  /* 0x008000000a047fae */ /* 0x0009e8000812187c */
[----:B-1----:R-:W3:Y:S01]  /*87f00*/  LDL.LU.64 R212, [R1+0xc10] ;  /* 0x000c100001d47983 */ /* 0x002ee20000300a00 */
[----:B--2---:R-:W-:-:S04]  /*87f10*/  IMAD.WIDE R210, R6, 0x4, R210 ;  /* 0x0000000406d27825 */ /* 0x004fc800078e02d2 */
[C---:B----4-:R-:W-:Y:S01]  /*87f20*/  IMAD.WIDE R10, R6.reuse, 0x4, R214 ;  /* 0x00000004060a7825 */ /* 0x050fe200078e02d6 */
[----:B------:R1:W-:Y:S04]  /*87f30*/  STL.64 [R1+0x39f0], R210 ;  /* 0x0039f0d201007387 */ /* 0x0003e80000100a00 */
[----:B------:R-:W2:Y:S04]  /*87f40*/  LDL.LU.64 R214, [R1+0xc08] ;  /* 0x000c080001d67983 */ /* 0x000ea80000300a00 */
[----:B------:R1:W-:Y:S04]  /*87f50*/  LDGSTS.E [R0+0xc00], desc[UR60][R210.64], P0 ;  /* 0x00c00000d2007fae */ /* 0x0003e8000812187c */
[----:B------:R4:W-:Y:S01]  /*87f60*/  STL.64 [R1+0x3a30], R10 ;  /* 0x003a300a01007387 */ /* 0x0009e20000100a00 */
[----:B------:R-:W-:-:S03]  /*87f70*/  IMAD.WIDE R216, R6, 0x4, R206 ;  /* 0x0000000406d87825 */ /* 0x000fc600078e02ce */
[----:B------:R4:W-:Y:S04]  /*87f80*/  LDGSTS.E [R12+0x1000], desc[UR60][R10.64], P0 ;  /* 0x010000000a0c7fae */ /* 0x0009e8000812187c */
[----:B------:R-:W2:Y:S04]  /*87f90*/  LDL.LU.64 R206, [R1+0xc00] ;  /* 0x000c000001ce7983 */ /* 0x000ea80000300a00 */
[----:B------:R4:W-:Y:S01]  /*87fa0*/  LDGSTS.E [R7+0x1400], desc[UR60][R216.64], P0 ;  /* 0x01400000d8077fae */ /* 0x0009e2000812187c */
[----:B-1----:R-:W-:-:S03]  /*87fb0*/  IMAD.WIDE R210, R6, 0x4, R200 ;  /* 0x0000000406d27825 */ /* 0x002fc600078e02c8 */
[----:B------:R-:W2:Y:S04]  /*87fc0*/  LDL.LU.64 R200, [R1+0xbf8] ;  /* 0x000bf80001c87983 */ /* 0x000ea80000300a00 */
[----:B------:R1:W-:Y:S04]  /*87fd0*/  STL.64 [R1+0x3a70], R216 ;  /* 0x003a70d801007387 */ /* 0x0003e80000100a00 */
[----:B------:R1:W-:Y:S04]  /*87fe0*/  STL.64 [R1+0x3ab0], R210 ;  /* 0x003ab0d201007387 */ /* 0x0003e80000100a00 */
[----:B------:R1:W-:Y:S01]  /*87ff0*/  LDGSTS.E [R4+0x1800], desc[UR60][R210.64], P0 ;  /* 0x01800000d2047fae */ /* 0x0003e2000812187c */
[----:B----4-:R-:W-:-:S03]  /*88000*/  IMAD.WIDE R10, R6, 0x4, R218 ;  /* 0x00000004060a7825 */ /* 0x010fc600078e02da */
[----:B------:R-:W4:Y:S04]  /*88010*/  LDL.LU.64 R218, [R1+0xbf0] ;  /* 0x000bf00001da7983 */ /* 0x000f280000300a00 */
[----:B------:R3:W-:Y:S01]  /*88020*/  STL.64 [R1+0x3af0], R10 ;  /* 0x003af00a01007387 */ /* 0x0007e20000100a00 */
[----:B-1----:R-:W-:-:S03]  /*88030*/  IMAD.WIDE R216, R6, 0x4, R208 ;  /* 0x0000000406d87825 */ /* 0x002fc600078e02d0 */
[----:B------:R3:W-:Y:S04]  /*88040*/  LDGSTS.E [R0+0x1c00], desc[UR60][R10.64], P0 ;  /* 0x01c000000a007fae */ /* 0x0007e8000812187c */
[----:B------:R-:W4:Y:S04]  /*88050*/  LDL.LU.64 R208, [R1+0xbe8] ;  /* 0x000be80001d07983 */ /* 0x000f280000300a00 */
[----:B------:R-:W-:Y:S04]  /*88060*/  STL.64 [R1+0x3b30], R216 ;  /* 0x003b30d801007387 */ /* 0x000fe80000100a00 */
[----:B------:R-:W-:Y:S01]  /*88070*/  LDGSTS.E [R12+0x2000], desc[UR60][R216.64], P0 ;  /* 0x02000000d80c7fae */ /* 0x000fe2000812187c */
[----:B------:R-:W-:-:S03]  /*88080*/  IMAD.WIDE R210, R6, 0x4, R204 ;  /* 0x0000000406d27825 */ /* 0x000fc600078e02cc */
[----:B------:R-:W4:Y:S04]  /*88090*/  LDL.LU.64 R204, [R1+0xbe0] ;  /* 0x000be00001cc7983 */ /* 0x000f280000300a00 */
[----:B------:R-:W-:Y:S01]  /*880a0*/  LDGSTS.E [R7+0x2400], desc[UR60][R210.64], P0 ;  /* 0x02400000d2077fae */ /* 0x000fe2000812187c */
[----:B---3--:R-:W-:-:S03]  /*880b0*/  IMAD.WIDE R10, R6, 0x4, R202 ;  /* 0x00000004060a7825 */ /* 0x008fc600078e02ca */
[----:B------:R-:W3:Y:S04]  /*880c0*/  LDL.LU.64 R202, [R1+0xbd8] ;  /* 0x000bd80001ca7983 */ /* 0x000ee80000300a00 */
[----:B------:R1:W-:Y:S04]  /*880d0*/  STL.64 [R1+0x3b70], R210 ;  /* 0x003b70d201007387 */ /* 0x0003e80000100a00 */
[----:B------:R2:W-:Y:S04]  /*880e0*/  STL.64 [R1+0x3bc0], R10 ;  /* 0x003bc00a01007387 */ /* 0x0005e80000100a00 */
[----:B------:R2:W-:Y:S01]  /*880f0*/  LDGSTS.E [R4+0x2800], desc[UR60][R10.64], P0 ;  /* 0x028000000a047fae */ /* 0x0005e2000812187c */
[----:B------:R-:W-:-:S03]  /*88100*/  IMAD.WIDE R212, R6, 0x4, R212 ;  /* 0x0000000406d47825 */ /* 0x000fc600078e02d4 */
[----:B-1----:R-:W3:Y:S04]  /*88110*/  LDL.LU.64 R210, [R1+0xbd0] ;  /* 0x000bd00001d27983 */ /* 0x002ee80000300a00 */
[----:B------:R1:W-:Y:S04]  /*88120*/  STL.64 [R1+0x3c00], R212 ;  /* 0x003c00d401007387 */ /* 0x0003e80000100a00 */
[----:B------:R1:W-:Y:S01]  /*88130*/  LDGSTS.E [R0+0x2c00], desc[UR60][R212.64], P0 ;  /* 0x02c00000d4007fae */ /* 0x0003e2000812187c */
[----:B--2---:R-:W-:-:S03]  /*88140*/  IMAD.WIDE R10, R6, 0x4, R214 ;  /* 0x00000004060a7825 */ /* 0x004fc600078e02d6 */
[----:B------:R-:W2:Y:S04]  /*88150*/  LDL.LU.64 R214, [R1+0xbc8] ;  /* 0x000bc80001d67983 */ /* 0x000ea80000300a00 */
        /* <DEDUP_REMOVED lines=200> */
[----:B------:R1:W-:Y:S01]  /*88de0*/  STL.64 [R1+0x47b0], R212 ;  /* 0x0047b0d401007387 */ /* 0x0003e20000100a00 */
[----:B------:R-:W-:-:S03]  /*88df0*/  IADD3 R244, R244, 0x300000, RZ ;  /* 0x00300000f4f47810 */ /* 0x000fc60007ffe0ff */
[----:B------:R1:W-:Y:S01]  /*88e00*/  LDGSTS.E [R0+0x27800], desc[UR60][R212.64], P0 ;  /* 0x27800000d4007fae */ /* 0x0003e2000812187c */
[----:B----4-:R-:W-:-:S03]  /*88e10*/  IMAD.WIDE R10, R6, 0x4, R218 ;  /* 0x00000004060a7825 */ /* 0x010fc600078e02da */
[----:B------:R-:W4:Y:S04]  /*88e20*/  LDL.LU.64 R218, [R1+0xa38] ;  /* 0x000a380001da7983 */ /* 0x000f280000300a00 */
[----:B------:R3:W-:Y:S01]  /*88e30*/  STL.64 [R1+0x47a8], R10 ;  /* 0x0047a80a01007387 */ /* 0x0007e20000100a00 */
[----:B-1----:R-:W-:-:S03]  /*88e40*/  IMAD.WIDE R216, R6, 0x4, R208 ;  /* 0x0000000406d87825 */ /* 0x002fc600078e02d0 */
[----:B------:R3:W-:Y:S04]  /*88e50*/  LDGSTS.E [R244+0x27c00], desc[UR60][R10.64], P0 ;  /* 0x27c000000af47fae */ /* 0x0007e8000812187c */
[----:B------:R-:W4:Y:S04]  /*88e60*/  LDL.LU.64 R208, [R1+0xa30] ;  /* 0x000a300001d07983 */ /* 0x000f280000300a00 */
[----:B------:R-:W-:Y:S01]  /*88e70*/  STL.64 [R1+0x3938], R216 ;  /* 0x003938d801007387 */ /* 0x000fe20000100a00 */
[C---:B------:R-:W-:Y:S01]  /*88e80*/  VIADD R0, R245.reuse, 0x300000 ;  /* 0x00300000f5007836 */ /* 0x040fe20000000000 */
[C---:B------:R-:W-:Y:S01]  /*88e90*/  IADD3 R7, R245.reuse, 0x300000, RZ ;  /* 0x00300000f5077810 */ /* 0x040fe20007ffe0ff */
[----:B------:R-:W-:-:S03]  /*88ea0*/  VIADD R4, R245, 0x300000 ;  /* 0x00300000f5047836 */ /* 0x000fc60000000000 */
        /* <DEDUP_REMOVED lines=17> */
[----:B------:R-:W2:Y:S01]  /*88fc0*/  LDL.LU.64 R206, [R1+0xa08] ;  /* 0x000a080001ce7983 */ /* 0x000ea20000300a00 */
[----:B-1----:R-:W-:-:S03]  /*88fd0*/  IMAD.WIDE R210, R6, 0x4, R200 ;  /* 0x0000000406d27825 */ /* 0x002fc600078e02c8 */
[----:B------:R-:W2:Y:S01]  /*88fe0*/  LDL.LU.64 R200, [R1+0xa00] ;  /* 0x000a000001c87983 */ /* 0x000ea20000300a00 */
[----:B------:R-:W-:-:S03]  /*88ff0*/  IADD3 R12, R245, 0x300000, RZ ;  /* 0x00300000f50c7810 */ /* 0x000fc60007ffe0ff */
[----:B------:R1:W-:Y:S04]  /*89000*/  STL.64 [R1+0x3a78], R216 ;  /* 0x003a78d801007387 */ /* 0x0003e80000100a00 */
[----:B------:R1:W-:Y:S04]  /*89010*/  STL.64 [R1+0x3ab8], R210 ;  /* 0x003ab8d201007387 */ /* 0x0003e80000100a00 */
[----:B------:R4:W-:Y:S04]  /*89020*/  LDGSTS.E [R12+0x1080], desc[UR60][R10.64], P0 ;  /* 0x010800000a0c7fae */ /* 0x0009e8000812187c */
[----:B------:R1:W-:Y:S04]  /*89030*/  LDGSTS.E [R7+0x1480], desc[UR60][R216.64], P0 ;  /* 0x01480000d8077fae */ /* 0x0003e8000812187c */
        /* <DEDUP_REMOVED lines=73> */
[----:B------:R-:W-:-:S05]  /*894d0*/  IMAD.WIDE R210, R6, 0x4, R204 ;  /* 0x0000000406d27825 */ /* 0x000fca00078e02cc */
[----:B------:R-:W-:Y:S01]  /*894e0*/  LDGSTS.E [R7+0x6480], desc[UR60][R210.64], P0 ;  /* 0x06480000d2077fae */ /* 0x000fe2000812187c */
[----:B---3--:R-:W-:-:S03]  /*894f0*/  IMAD.WIDE R10, R6, 0x4, R202 ;  /* 0x00000004060a7825 */ /* 0x008fc600078e02ca */
[----:B------:R-:W3:Y:S04]  /*89500*/  LDL.LU.64 R202, [R1+0x968] ;  /* 0x0009680001ca7983 */ /* 0x000ee80000300a00 */
        /* <DEDUP_REMOVED lines=19> */
[----:B------:R-:W-:Y:S01]  /*89640*/  LDGSTS.E [R4+0x7880], desc[UR60][R212.64], P0 ;  /* 0x07880000d4047fae */ /* 0x000fe2000812187c */
[----:B----4-:R-:W-:-:S03]  /*89650*/  IMAD.WIDE R10, R6, 0x4, R218 ;  /* 0x00000004060a7825 */ /* 0x010fc600078e02da */
[----:B------:R-:W4:Y:S01]  /*89660*/  LDL.LU.64 R218, [R1+0x938] ;  /* 0x0009380001da7983 */ /* 0x000f220000300a00 */
[----:B-1----:R-:W-:-:S03]  /*89670*/  IMAD.WIDE R216, R6, 0x4, R208 ;  /* 0x0000000406d87825 */ /* 0x002fc600078e02d0 */
[----:B------:R1:W-:Y:S04]  /*89680*/  STL.64 [R1+0x4790], R10 ;  /* 0x0047900a01007387 */ /* 0x0003e80000100a00 */
[----:B------:R-:W4:Y:S04]  /*89690*/  LDL.LU.64 R212, [R1+0x930] ;  /* 0x0009300001d47983 */ /* 0x000f280000300a00 */
[----:B------:R-:W-:Y:S04]  /*896a0*/  STL.64 [R1+0x4788], R216 ;  /* 0x004788d801007387 */ /* 0x000fe80000100a00 */
[----:B------:R-:W4:Y:S04]  /*896b0*/  LDL.LU.64 R208, [R1+0x928] ;  /* 0x0009280001d07983 */ /* 0x000f280000300a00 */
[----:B------:R1:W-:Y:S04]  /*896c0*/  LDGSTS.E [R0+0x7c80], desc[UR60][R10.64], P0 ;  /* 0x07c800000a007fae */ /* 0x0003e8000812187c */
[----:B------:R-:W-:Y:S01]  /*896d0*/  LDGSTS.E [R12+0x20080], desc[UR60][R216.64], P0 ;  /* 0x20080000d80c7fae */ /* 0x000fe2000812187c */
[----:B---3--:R-:W-:-:S04]  /*896e0*/  IMAD.WIDE R202, R6, 0x4, R202 ;  /* 0x0000000406ca7825 */ /* 0x008fc800078e02ca */
[C---:B-1----:R-:W-:Y:S02]  /*896f0*/  IMAD.WIDE R10, R6.reuse, 0x4, R204 ;  /* 0x00000004060a7825 */ /* 0x042fe400078e02cc */
[----:B------:R-:W3:Y:S04]  /*89700*/  LDL.LU.64 R204, [R1+0x920] ;  /* 0x0009200001cc7983 */ /* 0x000ee80000300a00 */
[----:B------:R1:W-:Y:S04]  /*89710*/  STL.64 [R1+0x4780], R202 ;  /* 0x004780ca01007387 */ /* 0x0003e80000100a00 */
[----:B------:R2:W-:Y:S04]  /*89720*/  STL.64 [R1+0x4778], R10 ;  /* 0x0047780a01007387 */ /* 0x0005e80000100a00 */
[----:B------:R-:W-:Y:S04]  /*89730*/  LDGSTS.E [R7+0x20480], desc[UR60][R202.64], P0 ;  /* 0x20480000ca077fae */ /* 0x000fe8000812187c */
[----:B------:R2:W-:Y:S01]  /*89740*/  LDGSTS.E [R4+0x20880], desc[UR60][R10.64], P0 ;  /* 0x208800000a047fae */ /* 0x0005e2000812187c */
[----:B------:R-:W-:-:S03]  /*89750*/  IMAD.WIDE R210, R6, 0x4, R210 ;  /* 0x0000000406d27825 */ /* 0x000fc600078e02d2 */
[----:B-1----:R-:W3:Y:S04]  /*89760*/  LDL.LU.64 R202, [R1+0x918] ;  /* 0x0009180001ca7983 */ /* 0x002ee80000300a00 */
[----:B------:R1:W-:Y:S01]  /*89770*/  STL.64 [R1+0x4770], R210 ;  /* 0x004770d201007387 */ /* 0x0003e20000100a00 */
[----:B--2---:R-:W-:-:S03]  /*89780*/  IMAD.WIDE R10, R6, 0x4, R214 ;  /* 0x00000004060a7825 */ /* 0x004fc600078e02d6 */
[----:B------:R-:W2:Y:S04]  /*89790*/  LDL.LU.64 R216, [R1+0x910] ;  /* 0x0009100001d87983 */ /* 0x000ea80000300a00 */
[----:B------:R-:W-:Y:S04]  /*897a0*/  LDGSTS.E [R0+0x20c80], desc[UR60][R210.64], P0 ;  /* 0x20c80000d2007fae */ /* 0x000fe8000812187c */
[----:B------:R-:W-:Y:S04]  /*897b0*/  STL.64 [R1+0x4768], R10 ;  /* 0x0047680a01007387 */ /* 0x000fe80000100a00 */
[----:B------:R4:W-:Y:S01]  /*897c0*/  LDGSTS.E [R12+0x21080], desc[UR60][R10.64], P0 ;  /* 0x210800000a0c7fae */ /* 0x0009e2000812187c */
[----:B------:R-:W-:-:S05]  /*897d0*/  IMAD.WIDE R214, R6, 0x4, R206 ;  /* 0x0000000406d67825 */ /* 0x000fca00078e02ce */
[----:B------:R4:W-:Y:S04]  /*897e0*/  LDGSTS.E [R7+0x21480], desc[UR60][R214.64], P0 ;  /* 0x21480000d6077fae */ /* 0x0009e8000812187c */
[----:B-1----:R-:W2:Y:S01]  /*897f0*/  LDL.LU.64 R210, [R1+0x908] ;  /* 0x0009080001d27983 */ /* 0x002ea20000300a00 */
[----:B------:R-:W-:-:S03]  /*89800*/  IMAD.WIDE R206, R6, 0x4, R200 ;  /* 0x0000000406ce7825 */ /* 0x000fc600078e02c8 */
[----:B------:R-:W2:Y:S04]  /*89810*/  LDL.LU.64 R200, [R1+0x900] ;  /* 0x0009000001c87983 */ /* 0x000ea80000300a00 */
[----:B------:R-:W-:Y:S04]  /*89820*/  STL.64 [R1+0x4760], R214 ;  /* 0x004760d601007387 */ /* 0x000fe80000100a00 */
[----:B------:R1:W-:Y:S04]  /*89830*/  STL.64 [R1+0x4758], R206 ;  /* 0x004758ce01007387 */ /* 0x0003e80000100a00 */
[----:B------:R-:W-:Y:S04]  /*89840*/  LDGSTS.E [R4+0x21880], desc[UR60][R206.64], P0 ;  /* 0x21880000ce047fae */ /* 0x000fe8000812187c */
[----:B-1----:R-:W2:Y:S01]  /*89850*/  LDL.LU.64 R206, [R1+0x8f8] ;  /* 0x0008f80001ce7983 */ /* 0x002ea20000300a00 */
[----:B----4-:R-:W-:-:S04]  /*89860*/  IMAD.WIDE R10, R6, 0x4, R218 ;  /* 0x00000004060a7825 */ /* 0x010fc800078e02da */
[C---:B------:R-:W-:Y:S01]  /*89870*/  IMAD.WIDE R214, R6.reuse, 0x4, R212 ;  /* 0x0000000406d67825 */ /* 0x040fe200078e02d4 */
[----:B------:R3:W-:Y:S04]  /*89880*/  STL.64 [R1+0x4750], R10 ;  /* 0x0047500a01007387 */ /* 0x0007e80000100a00 */
[----:B------:R-:W4:Y:S01]  /*89890*/  LDL.LU.64 R212, [R1+0x8f0] ;  /* 0x0008f00001d47983 */ /* 0x000f220000300a00 */
[----:B------:R-:W-:-:S03]  /*898a0*/  IMAD.WIDE R208, R6, 0x4, R208 ;  /* 0x0000000406d07825 */ /* 0x000fc600078e02d0 */
[----:B------:R3:W-:Y:S04]  /*898b0*/  LDGSTS.E [R0+0x21c80], desc[UR60][R10.64], P0 ;  /* 0x21c800000a007fae */ /* 0x0007e8000812187c */
[----:B------:R1:W-:Y:S04]  /*898c0*/  STL.64 [R1+0x4748], R214 ;  /* 0x004748d601007387 */ /* 0x0003e80000100a00 */
[----:B------:R-:W-:Y:S04]  /*898d0*/  LDGSTS.E [R12+0x22080], desc[UR60][R214.64], P0 ;  /* 0x22080000d60c7fae */ /* 0x000fe8000812187c */
[----:B------:R-:W-:Y:S01]  /*898e0*/  LDGSTS.E [R7+0x22480], desc[UR60][R208.64], P0 ;  /* 0x22480000d0077fae */ /* 0x000fe2000812187c */
[----:B---3--:R-:W-:-:S03]  /*898f0*/  IMAD.WIDE R10, R6, 0x4, R204 ;  /* 0x00000004060a7825 */ /* 0x008fc600078e02cc */
[----:B------:R-:W3:Y:S04]  /*89900*/  LDL.LU.64 R204, [R1+0x8e8] ;  /* 0x0008e80001cc7983 */ /* 0x000ee80000300a00 */
[----:B------:R1:W-:Y:S04]  /*89910*/  STL.64 [R1+0x4740], R208 ;  /* 0x004740d001007387 */ /* 0x0003e80000100a00 */
[----:B-1----:R-:W3:Y:S04]  /*89920*/  LDL.LU.64 R214, [R1+0x8e0] ;  /* 0x0008e00001d67983 */ /* 0x002ee80000300a00 */
[----:B------:R2:W-:Y:S04]  /*89930*/  STL.64 [R1+0x4738], R10 ;  /* 0x0047380a01007387 */ /* 0x0005e80000100a00 */
[----:B------:R2:W-:Y:S01]  /*89940*/  LDGSTS.E [R4+0x22880], desc[UR60][R10.64], P0 ;  /* 0x228800000a047fae */ /* 0x0005e2000812187c */
[----:B------:R-:W-:-:S03]  /*89950*/  IMAD.WIDE R202, R6, 0x4, R202 ;  /* 0x0000000406ca7825 */ /* 0x000fc600078e02ca */
[----:B------:R-:W3:Y:S01]  /*89960*/  LDL.LU.64 R208, [R1+0x8d8] ;  /* 0x0008d80001d07983 */ /* 0x000ee20000300a00 */
[----:B--2---:R-:W-:-:S03]  /*89970*/  IMAD.WIDE R10, R6, 0x4, R216 ;  /* 0x00000004060a7825 */ /* 0x004fc600078e02d8 */
[----:B------:R1:W-:Y:S04]  /*89980*/  STL.64 [R1+0x4730], R202 ;  /* 0x004730ca01007387 */ /* 0x0003e80000100a00 */
[----:B------:R-:W-:Y:S04]  /*89990*/  LDGSTS.E [R0+0x22c80], desc[UR60][R202.64], P0 ;  /* 0x22c80000ca007fae */ /* 0x000fe8000812187c */
[----:B------:R-:W-:Y:S04]  /*899a0*/  LDGSTS.E [R12+0x23080], desc[UR60][R10.64], P0 ;  /* 0x230800000a0c7fae */ /* 0x000fe8000812187c */
[----:B-1----:R-:W2:Y:S04]  /*899b0*/  LDL.LU.64 R202, [R1+0x8d0] ;  /* 0x0008d00001ca7983 */ /* 0x002ea80000300a00 */
[----:B------:R1:W-:Y:S01]  /*899c0*/  STL.64 [R1+0x4728], R10 ;  /* 0x0047280a01007387 */ /* 0x0003e20000100a00 */
[----:B------:R-:W-:-:S03]  /*899d0*/  IMAD.WIDE R216, R6, 0x4, R200 ;  /* 0x0000000406d87825 */ /* 0x000fc600078e02c8 */
[----:B------:R-:W2:Y:S01]  /*899e0*/  LDL.LU.64 R200, [R1+0x8c8] ;  /* 0x0008c80001c87983 */ /* 0x000ea20000300a00 */
[----:B------:R-:W-:-:S05]  /*899f0*/  IMAD.WIDE R210, R6, 0x4, R210 ;  /* 0x0000000406d27825 */ /* 0x000fca00078e02d2 */
[----:B------:R1:W-:Y:S04]  /*89a00*/  STL.64 [R1+0x4720], R210 ;  /* 0x004720d201007387 */ /* 0x0003e80000100a00 */
[----:B-1----:R-:W2:Y:S04]  /*89a10*/  LDL.LU.64 R10, [R1+0x8c0] ;  /* 0x0008c000010a7983 */ /* 0x002ea80000300a00 */
[----:B------:R-:W-:Y:S04]  /*89a20*/  STL.64 [R1+0x4718], R216 ;  /* 0x004718d801007387 */ /* 0x000fe80000100a00 */
[----:B------:R-:W-:Y:S04]  /*89a30*/  LDGSTS.E [R7+0x23480], desc[UR60][R210.64], P0 ;  /* 0x23480000d2077fae */ /* 0x000fe8000812187c */
[----:B------:R3:W-:Y:S01]  /*89a40*/  LDGSTS.E [R4+0x23880], desc[UR60][R216.64], P0 ;  /* 0x23880000d8047fae */ /* 0x0007e2000812187c */
[----:B------:R-:W-:-:S05]  /*89a50*/  IMAD.WIDE R206, R6, 0x4, R206 ;  /* 0x0000000406ce7825 */ /* 0x000fca00078e02ce */
[----:B------:R-:W-:Y:S04]  /*89a60*/  LDGSTS.E [R0+0x23c80], desc[UR60][R206.64], P0 ;  /* 0x23c80000ce007fae */ /* 0x000fe8000812187c */
[----:B------:R-:W2:Y:S04]  /*89a70*/  LDL.LU.64 R210, [R1+0x8b8] ;  /* 0x0008b80001d27983 */ /* 0x000ea80000300a00 */
[----:B------:R1:W-:Y:S01]  /*89a80*/  STL.64 [R1+0x4710], R206 ;  /* 0x004710ce01007387 */ /* 0x0003e20000100a00 */
[----:B----4-:R-:W-:-:S03]  /*89a90*/  IMAD.WIDE R218, R6, 0x4, R212 ;  /* 0x0000000406da7825 */ /* 0x010fc600078e02d4 */
[----:B------:R-:W4:Y:S04]  /*89aa0*/  LDL.LU.64 R212, [R1+0x8b0] ;  /* 0x0008b00001d47983 */ /* 0x000f280000300a00 */
[----:B------:R-:W-:Y:S04]  /*89ab0*/  STL.64 [R1+0x4708], R218 ;  /* 0x004708da01007387 */ /* 0x000fe80000100a00 */
[----:B------:R2:W-:Y:S04]  /*89ac0*/  LDGSTS.E [R12+0x24080], desc[UR60][R218.64], P0 ;  /* 0x24080000da0c7fae */ /* 0x0005e8000812187c */
[----:B-1----:R-:W4:Y:S01]  /*89ad0*/  LDL.LU.64 R206, [R1+0x8a0] ;  /* 0x0008a00001ce7983 */ /* 0x002f220000300a00 */
[----:B---3--:R-:W-:-:S04]  /*89ae0*/  IMAD.WIDE R216, R6, 0x4, R204 ;  /* 0x0000000406d87825 */ /* 0x008fc800078e02cc */
[C---:B------:R-:W-:Y:S01]  /*89af0*/  IMAD.WIDE R214, R6.reuse, 0x4, R214 ;  /* 0x0000000406d67825 */ /* 0x040fe200078e02d6 */
[----:B------:R-:W3:Y:S04]  /*89b00*/  LDL.LU.64 R204, [R1+0x898] ;  /* 0x0008980001cc7983 */ /* 0x000ee80000300a00 */
[----:B------:R1:W-:Y:S04]  /*89b10*/  STL.64 [R1+0x4700], R216 ;  /* 0x004700d801007387 */ /* 0x0003e80000100a00 */
[----:B------:R-:W-:Y:S04]  /*89b20*/  LDGSTS.E [R7+0x24480], desc[UR60][R216.64], P0 ;  /* 0x24480000d8077fae */ /* 0x000fe8000812187c */
[----:B------:R2:W-:Y:S04]  /*89b30*/  STL.64 [R1+0x46f8], R214 ;  /* 0x0046f8d601007387 */ /* 0x0005e80000100a00 */
[----:B------:R2:W-:Y:S01]  /*89b40*/  LDGSTS.E [R4+0x24880], desc[UR60][R214.64], P0 ;  /* 0x24880000d6047fae */ /* 0x0005e2000812187c */
[----:B------:R-:W-:-:S03]  /*89b50*/  IMAD.WIDE R208, R6, 0x4, R208 ;  /* 0x0000000406d07825 */ /* 0x000fc600078e02d0 */
[----:B-1----:R-:W3:Y:S04]  /*89b60*/  LDL.LU.64 R216, [R1+0x890] ;  /* 0x0008900001d87983 */ /* 0x002ee80000300a00 */
[----:B------:R1:W-:Y:S04]  /*89b70*/  STL.64 [R1+0x46f0], R208 ;  /* 0x0046f0d001007387 */ /* 0x0003e80000100a00 */
[----:B------:R-:W-:Y:S01]  /*89b80*/  LDGSTS.E [R0+0x24c80], desc[UR60][R208.64], P0 ;  /* 0x24c80000d0007fae */ /* 0x000fe2000812187c */
[----:B--2---:R-:W-:-:S03]  /*89b90*/  IMAD.WIDE R218, R6, 0x4, R202 ;  /* 0x0000000406da7825 */ /* 0x004fc600078e02ca */
[----:B------:R-:W2:Y:S04]  /*89ba0*/  LDL.LU.64 R202, [R1+0x888] ;  /* 0x0008880001ca7983 */ /* 0x000ea80000300a00 */
[----:B------:R-:W-:Y:S01]  /*89bb0*/  STL.64 [R1+0x46e8], R218 ;  /* 0x0046e8da01007387 */ /* 0x000fe20000100a00 */
[----:B------:R-:W-:-:S03]  /*89bc0*/  IMAD.WIDE R214, R6, 0x4, R200 ;  /* 0x0000000406d67825 */ /* 0x000fc600078e02c8 */
[----:B-1----:R-:W2:Y:S04]  /*89bd0*/  LDL.LU.64 R208, [R1+0x880] ;  /* 0x0008800001d07983 */ /* 0x002ea80000300a00 */
[----:B------:R-:W2:Y:S04]  /*89be0*/  LDL.LU.64 R200, [R1+0x878] ;  /* 0x0008780001c87983 */ /* 0x000ea80000300a00 */
[----:B------:R-:W-:Y:S01]  /*89bf0*/  LDGSTS.E [R12+0x25080], desc[UR60][R218.64], P0 ;  /* 0x25080000da0c7fae */ /* 0x000fe2000812187c */
[----:B------:R-:W-:-:S03]  /*89c00*/  IMAD.WIDE R10, R6, 0x4, R10 ;  /* 0x00000004060a7825 */ /* 0x000fc600078e020a */
[----:B------:R-:W-:Y:S04]  /*89c10*/  STL.64 [R1+0x46e0], R214 ;  /* 0x0046e0d601007387 */ /* 0x000fe80000100a00 */
[----:B------:R-:W-:Y:S04]  /*89c20*/  LDGSTS.E [R7+0x25480], desc[UR60][R214.64], P0 ;  /* 0x25480000d6077fae */ /* 0x000fe8000812187c */
[----:B------:R4:W-:Y:S04]  /*89c30*/  STL.64 [R1+0x46d8], R10 ;  /* 0x0046d80a01007387 */ /* 0x0009e80000100a00 */
[----:B------:R4:W-:Y:S01]  /*89c40*/  LDGSTS.E [R4+0x25880], desc[UR60][R10.64], P0 ;  /* 0x258800000a047fae */ /* 0x0009e2000812187c */
[----:B------:R-:W-:-:S04]  /*89c50*/  IMAD.WIDE R210, R6, 0x4, R210 ;  /* 0x0000000406d27825 */ /* 0x000fc800078e02d2 */
[C---:B----4-:R-:W-:Y:S01]  /*89c60*/  IMAD.WIDE R10, R6.reuse, 0x4, R212 ;  /* 0x00000004060a7825 */ /* 0x050fe200078e02d4 */
[----:B------:R3:W-:Y:S04]  /*89c70*/  STL.64 [R1+0x46d0], R210 ;  /* 0x0046d0d201007387 */ /* 0x0007e80000100a00 */
[----:B------:R-:W4:Y:S04]  /*89c80*/  LDL.LU.64 R212, [R1+0x870] ;  /* 0x0008700001d47983 */ /* 0x000f280000300a00 */
[----:B------:R3:W-:Y:S04]  /*89c90*/  LDGSTS.E [R0+0x25c80], desc[UR60][R210.64], P0 ;  /* 0x25c80000d2007fae */ /* 0x0007e8000812187c */
[----:B------:R1:W-:Y:S04]  /*89ca0*/  STL.64 [R1+0x46c8], R10 ;  /* 0x0046c80a01007387 */ /* 0x0003e80000100a00 */
[----:B------:R1:W-:Y:S01]  /*89cb0*/  LDGSTS.E [R12+0x26080], desc[UR60][R10.64], P0 ;  /* 0x260800000a0c7fae */ /* 0x0003e2000812187c */
[----:B------:R-:W-:-:S03]  /*89cc0*/  IMAD.WIDE R214, R6, 0x4, R206 ;  /* 0x0000000406d67825 */ /* 0x000fc600078e02ce */
[----:B------:R-:W4:Y:S04]  /*89cd0*/  LDL.LU.64 R206, [R1+0x840] ;  /* 0x0008400001ce7983 */ /* 0x000f280000300a00 */
[----:B------:R2:W-:Y:S01]  /*89ce0*/  LDGSTS.E [R7+0x26480], desc[UR60][R214.64], P0 ;  /* 0x26480000d6077fae */ /* 0x0005e2000812187c */
[----:B------:R-:W-:-:S04]  /*89cf0*/  IMAD.WIDE R8, R6, 0x4, R8 ;  /* 0x0000000406087825 */ /* 0x000fc800078e0208 */
[C---:B---3--:R-:W-:Y:S02]  /*89d00*/  IMAD.WIDE R210, R6.reuse, 0x4, R204 ;  /* 0x0000000406d27825 */ /* 0x048fe400078e02cc */
[----:B------:R-:W3:Y:S04]  /*89d10*/  LDL.LU.64 R204, [R1+0x810] ;  /* 0x0008100001cc7983 */ /* 0x000ee80000300a00 */
[----:B------:R2:W-:Y:S04]  /*89d20*/  STL.64 [R1+0x46c0], R214 ;  /* 0x0046c0d601007387 */ /* 0x0005e80000100a00 */
[----:B------:R2:W-:Y:S04]  /*89d30*/  STL.64 [R1+0x46b8], R210 ;  /* 0x0046b8d201007387 */ /* 0x0005e80000100a00 */
[----:B------:R2:W-:Y:S01]  /*89d40*/  LDGSTS.E [R4+0x26880], desc[UR60][R210.64], P0 ;  /* 0x26880000d2047fae */ /* 0x0005e2000812187c */
[----:B-1----:R-:W-:-:S03]  /*89d50*/  IMAD.WIDE R10, R6, 0x4, R216 ;  /* 0x00000004060a7825 */ /* 0x002fc600078e02d8 */
[----:B------:R-:W3:Y:S04]  /*89d60*/  LDL.LU.64 R216, [R1+0x7e0] ;  /* 0x0007e00001d87983 */ /* 0x000ee80000300a00 */
[----:B------:R1:W-:Y:S04]  /*89d70*/  STL.64 [R1+0x46b0], R10 ;  /* 0x0046b00a01007387 */ /* 0x0003e80000100a00 */
[----:B------:R1:W-:Y:S01]  /*89d80*/  LDGSTS.E [R0+0x26c80], desc[UR60][R10.64], P0 ;  /* 0x26c800000a007fae */ /* 0x0003e2000812187c */
[----:B--2---:R-:W-:-:S03]  /*89d90*/  IMAD.WIDE R214, R6, 0x4, R202 ;  /* 0x0000000406d67825 */ /* 0x004fc600078e02ca */
[----:B------:R-:W2:Y:S04]  /*89da0*/  LDL.LU.64 R202, [R1+0x7b0] ;  /* 0x0007b00001ca7983 */ /* 0x000ea80000300a00 */
[----:B------:R-:W-:Y:S01]  /*89db0*/  STL.64 [R1+0x46a8], R214 ;  /* 0x0046a8d601007387 */ /* 0x000fe20000100a00 */
[----:B------:R-:W-:-:S04]  /*89dc0*/  IMAD.WIDE R210, R6, 0x4, R208 ;  /* 0x0000000406d27825 */ /* 0x000fc800078e02d0 */
[----:B-1----:R-:W-:Y:S01]  /*89dd0*/  IMAD.WIDE R10, R6, 0x4, R200 ;  /* 0x00000004060a7825 */ /* 0x002fe200078e02c8 */
[----:B------:R-:W2:Y:S04]  /*89de0*/  LDL.LU.64 R208, [R1+0x780] ;  /* 0x0007800001d07983 */ /* 0x000ea80000300a00 */
[----:B------:R-:W2:Y:S04]  /*89df0*/  LDL.LU.64 R200, [R1+0x750] ;  /* 0x0007500001c87983 */ /* 0x000ea80000300a00 */
[----:B------:R1:W-:Y:S04]  /*89e00*/  STL.64 [R1+0x46a0], R210 ;  /* 0x0046a0d201007387 */ /* 0x0003e80000100a00 */
[----:B------:R-:W-:Y:S04]  /*89e10*/  LDGSTS.E [R7+0x27080], desc[UR60][R214.64], P0 ;  /* 0x27080000d6077fae */ /* 0x000fe8000812187c */
[----:B------:R4:W-:Y:S04]  /*89e20*/  STL.64 [R1+0x4698], R10 ;  /* 0x0046980a01007387 */ /* 0x0009e80000100a00 */
[----:B------:R-:W-:Y:S01]  /*89e30*/  LDGSTS.E [R4+0x27480], desc[UR60][R210.64], P0 ;  /* 0x27480000d2047fae */ /* 0x000fe2000812187c */
[----:B------:R-:W-:-:S03]  /*89e40*/  VIADD R245, R245, 0x300000 ;  /* 0x00300000f5f57836 */ /* 0x000fc60000000000 */
[----:B------:R4:W-:Y:S04]  /*89e50*/  LDGSTS.E [R0+0x27880], desc[UR60][R10.64], P0 ;  /* 0x278800000a007fae */ /* 0x0009e8000812187c */
[----:B------:R3:W-:Y:S04]  /*89e60*/  LDGSTS.E [R245+0x27c80], desc[UR60][R8.64], P0 ;  /* 0x27c8000008f57fae */ /* 0x0007e8000812187c */
[----:B-1----:R-:W2:Y:S04]  /*89e70*/  LDL.LU.64 R210, [R1+0x720] ;  /* 0x0007200001d27983 */ /* 0x002ea80000300a00 */
[----:B------:R3:W-:Y:S04]  /*89e80*/  STL.64 [R1+0x4690], R8 ;  /* 0x0046900801007387 */ /* 0x0007e80000100a00 */
[----:B------:R-:W2:Y:S01]  /*89e90*/  LDL.LU.64 R214, [R1+0x6f0] ;  /* 0x0006f00001d67983 */ /* 0x000ea20000300a00 */
[----:B----4-:R-:W-:Y:S01]  /*89ea0*/  IMAD.WIDE R10, R6, 0x4, R212 ;  /* 0x00000004060a7825 */ /* 0x010fe200078e02d4 */
[----:B------:R-:W-:-:S04]  /*89eb0*/  IADD3 R0, R246, 0x300000, RZ ;  /* 0x00300000f6007810 */ /* 0x000fc80007ffe0ff */
[----:B------:R1:W-:Y:S04]  /*89ec0*/  STL.64 [R1+0x28f8], R10 ;  /* 0x0028f80a01007387 */ /* 0x0003e80000100a00 */
[----:B------:R1:W-:Y:S01]  /*89ed0*/  LDGSTS.E [R0+0x100], desc[UR60][R10.64], P0 ;  /* 0x001000000a007fae */ /* 0x0003e2000812187c */
[----:B------:R-:W-:-:S03]  /*89ee0*/  IMAD.WIDE R212, R6, 0x4, R206 ;  /* 0x0000000406d47825 */ /* 0x000fc600078e02ce */
[----:B------:R-:W4:Y:S01]  /*89ef0*/  LDL.LU.64 R206, [R1+0x6c0] ;  /* 0x0006c00001ce7983 */ /* 0x000f220000300a00 */
[C---:B------:R-:W-:Y:S01]  /*89f00*/  VIADD R7, R246.reuse, 0x300000 ;  /* 0x00300000f6077836 */ /* 0x040fe20000000000 */
[----:B------:R-:W-:-:S04]  /*89f10*/  IADD3 R4, R246, 0x300000, RZ ;  /* 0x00300000f6047810 */ /* 0x000fc80007ffe0ff */
[----:B------:R-:W-:Y:S01]  /*89f20*/  LDGSTS.E [R7+0x500], desc[UR60][R212.64], P0 ;  /* 0x00500000d4077fae */ /* 0x000fe2000812187c */
[----:B---3--:R-:W-:-:S03]  /*89f30*/  IMAD.WIDE R8, R6, 0x4, R204 ;  /* 0x0000000406087825 */ /* 0x008fc600078e02cc */
[----:B------:R-:W3:Y:S04]  /*89f40*/  LDL.LU.64 R204, [R1+0x690] ;  /* 0x0006900001cc7983 */ /* 0x000ee80000300a00 */
[----:B------:R-:W-:Y:S04]  /*89f50*/  STL.64 [R1+0x3980], R212 ;  /* 0x003980d401007387 */ /* 0x000fe80000100a00 */
[----:B------:R1:W-:Y:S04]  /*89f60*/  STL.64 [R1+0x39c0], R8 ;  /* 0x0039c00801007387 */ /* 0x0003e80000100a00 */
[----:B------:R-:W3:Y:S04]  /*89f70*/  LDL.LU.64 R218, [R1+0x660] ;  /* 0x0006600001da7983 */ /* 0x000ee80000300a00 */
[----:B------:R1:W-:Y:S02]  /*89f80*/  LDGSTS.E [R4+0x900], desc[UR60][R8.64], P0 ;  /* 0x0090000008047fae */ /* 0x0003e4000812187c */
[----:B-1----:R-:W-:-:S05]  /*89f90*/  IMAD.WIDE R10, R6, 0x4, R216 ;  /* 0x00000004060a7825 */ /* 0x002fca00078e02d8 */
[----:B------:R1:W-:Y:S04]  /*89fa0*/  STL.64 [R1+0x3a00], R10 ;  /* 0x003a000a01007387 */ /* 0x0003e80000100a00 */
[----:B------:R1:W-:Y:S01]  /*89fb0*/  LDGSTS.E [R0+0xd00], desc[UR60][R10.64], P0 ;  /* 0x00d000000a007fae */ /* 0x0003e2000812187c */
[----:B------:R-:W-:Y:S02]  /*89fc0*/  VIADD R8, R246, 0x300000 ;  /* 0x00300000f6087836 */ /* 0x000fe40000000000 */
[C---:B--2---:R-:W-:Y:S02]  /*89fd0*/  IMAD.WIDE R216, R6.reuse, 0x4, R202 ;  /* 0x0000000406d87825 */ /* 0x044fe400078e02ca */
[----:B------:R-:W2:Y:S04]  /*89fe0*/  LDL.LU.64 R202, [R1+0x630] ;  /* 0x0006300001ca7983 */ /* 0x000ea80000300a00 */
[----:B------:R-:W-:Y:S01]  /*89ff0*/  STL.64 [R1+0x3a40], R216 ;  /* 0x003a40d801007387 */ /* 0x000fe20000100a00 */
[----:B-1----:R-:W-:-:S04]  /*8a000*/  IMAD.WIDE R10, R6, 0x4, R200 ;  /* 0x00000004060a7825 */ /* 0x002fc800078e02c8 */
[C---:B------:R-:W-:Y:S01]  /*8a010*/  IMAD.WIDE R212, R6.reuse, 0x4, R208 ;  /* 0x0000000406d47825 */ /* 0x040fe200078e02d0 */
[----:B------:R-:W2:Y:S04]  /*8a020*/  LDL.LU.64 R200, [R1+0x600] ;  /* 0x0006000001c87983 */ /* 0x000ea80000300a00 */
[----:B------:R-:W2:Y:S04]  /*8a030*/  LDL.LU.64 R208, [R1+0x5d0] ;  /* 0x0005d00001d07983 */ /* 0x000ea80000300a00 */
[----:B------:R-:W-:Y:S04]  /*8a040*/  LDGSTS.E [R8+0x1100], desc[UR60][R216.64], P0 ;  /* 0x01100000d8087fae */ /* 0x000fe8000812187c */
[----:B------:R1:W-:Y:S04]  /*8a050*/  STL.64 [R1+0x3a80], R212 ;  /* 0x003a80d401007387 */ /* 0x0003e80000100a00 */
[----:B------:R1:W-:Y:S04]  /*8a060*/  STL.64 [R1+0x3ac0], R10 ;  /* 0x003ac00a01007387 */ /* 0x0003e80000100a00 */
[----:B------:R-:W-:Y:S04]  /*8a070*/  LDGSTS.E [R7+0x1500], desc[UR60][R212.64], P0 ;  /* 0x01500000d4077fae */ /* 0x000fe8000812187c */
[----:B------:R1:W-:Y:S01]  /*8a080*/  LDGSTS.E [R4+0x1900], desc[UR60][R10.64], P0 ;  /* 0x019000000a047fae */ /* 0x0003e2000812187c */
[----:B------:R-:W-:-:S03]  /*8a090*/  IMAD.WIDE R210, R6, 0x4, R210 ;  /* 0x0000000406d27825 */ /* 0x000fc600078e02d2 */
[----:B-1----:R-:W2:Y:S04]  /*8a0a0*/  LDL.LU.64 R212, [R1+0x5a0] ;  /* 0x0005a00001d47983 */ /* 0x002ea80000300a00 */
[----:B------:R3:W-:Y:S01]  /*8a0b0*/  STL.64 [R1+0x3b00], R210 ;  /* 0x003b00d201007387 */ /* 0x0007e20000100a00 */
[----:B------:R-:W-:-:S03]  /*8a0c0*/  IMAD.WIDE R10, R6, 0x4, R214 ;  /* 0x00000004060a7825 */ /* 0x000fc600078e02d6 */
[----:B------:R3:W-:Y:S04]  /*8a0d0*/  LDGSTS.E [R0+0x1d00], desc[UR60][R210.64], P0 ;  /* 0x01d00000d2007fae */ /* 0x0007e8000812187c */
[----:B------:R-:W2:Y:S04]  /*8a0e0*/  LDL.LU.64 R214, [R1+0x570] ;  /* 0x0005700001d67983 */ /* 0x000ea80000300a00 */
[----:B------:R1:W-:Y:S04]  /*8a0f0*/  STL.64 [R1+0x3b40], R10 ;  /* 0x003b400a01007387 */ /* 0x0003e80000100a00 */
[----:B------:R1:W-:Y:S01]  /*8a100*/  LDGSTS.E [R8+0x2100], desc[UR60][R10.64], P0 ;  /* 0x021000000a087fae */ /* 0x0003e2000812187c */
[----:B----4-:R-:W-:-:S03]  /*8a110*/  IMAD.WIDE R216, R6, 0x4, R206 ;  /* 0x0000000406d87825 */ /* 0x010fc600078e02ce */
[----:B------:R-:W4:Y:S04]  /*8a120*/  LDL.LU.64 R206, [R1+0x540] ;  /* 0x0005400001ce7983 */ /* 0x000f280000300a00 */
[----:B------:R2:W-:Y:S01]  /*8a130*/  LDGSTS.E [R7+0x2500], desc[UR60][R216.64], P0 ;  /* 0x02500000d8077fae */ /* 0x0005e2000812187c */
[----:B---3--:R-:W-:-:S04]  /*8a140*/  IMAD.WIDE R210, R6, 0x4, R204 ;  /* 0x0000000406d27825 */ /* 0x008fc800078e02cc */
[C---:B-1----:R-:W-:Y:S01]  /*8a150*/  IMAD.WIDE R10, R6.reuse, 0x4, R218 ;  /* 0x00000004060a7825 */ /* 0x042fe200078e02da */
[----:B------:R-:W3:Y:S04]  /*8a160*/  LDL.LU.64 R204, [R1+0x510] ;  /* 0x0005100001cc7983 */ /* 0x000ee80000300a00 */
[----:B------:R2:W-:Y:S04]  /*8a170*/  STL.64 [R1+0x3b80], R216 ;  /* 0x003b80d801007387 */ /* 0x0005e80000100a00 */
[----:B------:R1:W-:Y:S04]  /*8a180*/  STL.64 [R1+0x3bd0], R210 ;  /* 0x003bd0d201007387 */ /* 0x0003e80000100a00 */
[----:B------:R-:W3:Y:S04]  /*8a190*/  LDL.LU.64 R218, [R1+0x4e0] ;  /* 0x0004e00001da7983 */ /* 0x000ee80000300a00 */
[----:B------:R1:W-:Y:S04]  /*8a1a0*/  STL.64 [R1+0x3c10], R10 ;  /* 0x003c100a01007387 */ /* 0x0003e80000100a00 */
[----:B------:R-:W-:Y:S04]  /*8a1b0*/  LDGSTS.E [R4+0x2900], desc[UR60][R210.64], P0 ;  /* 0x02900000d2047fae */ /* 0x000fe8000812187c */
[----:B------:R1:W-:Y:S01]  /*8a1c0*/  LDGSTS.E [R0+0x2d00], desc[UR60][R10.64], P0 ;  /* 0x02d000000a007fae */ /* 0x0003e2000812187c */
[----:B--2---:R-:W-:-:S03]  /*8a1d0*/  IMAD.WIDE R216, R6, 0x4, R202 ;  /* 0x0000000406d87825 */ /* 0x004fc600078e02ca */
[----:B------:R-:W2:Y:S04]  /*8a1e0*/  LDL.LU.64 R202, [R1+0x4b0] ;  /* 0x0004b00001ca7983 */ /* 0x000ea80000300a00 */
[----:B------:R-:W-:Y:S04]  /*8a1f0*/  STL.64 [R1+0x3c50], R216 ;  /* 0x003c50d801007387 */ /* 0x000fe80000100a00 */
[----:B-1----:R-:W2:Y:S01]  /*8a200*/  LDL.LU.64 R210, [R1+0x480] ;  /* 0x0004800001d27983 */ /* 0x002ea20000300a00 */
[----:B------:R-:W-:-:S04]  /*8a210*/  IMAD.WIDE R10, R6, 0x4, R208 ;  /* 0x00000004060a7825 */ /* 0x000fc800078e02d0 */
[C---:B------:R-:W-:Y:S01]  /*8a220*/  IMAD.WIDE R200, R6.reuse, 0x4, R200 ;  /* 0x0000000406c87825 */ /* 0x040fe200078e02c8 */
        /* <DEDUP_REMOVED lines=10> */
[----:B------:R-:W2:Y:S04]  /*8a2d0*/  LDL.LU.64 R216, [R1+0x3f0] ;  /* 0x0003f00001d87983 */ /* 0x000ea80000300a00 */
[----:B------:R-:W-:Y:S04]  /*8a2e0*/  LDGSTS.E [R0+0x3d00], desc[UR60][R212.64], P0 ;  /* 0x03d00000d4007fae */ /* 0x000fe8000812187c */
[----:B------:R3:W-:Y:S04]  /*8a2f0*/  STL.64 [R1+0x4008], R10 ;  /* 0x0040080a01007387 */ /* 0x0007e80000100a00 */
[----:B------:R3:W-:Y:S04]  /*8a300*/  LDGSTS.E [R8+0x4100], desc[UR60][R10.64], P0 ;  /* 0x041000000a087fae */ /* 0x0007e8000812187c */
[----:B-1----:R-:W2:Y:S01]  /*8a310*/  LDL.LU.64 R212, [R1+0x3c0] ;  /* 0x0003c00001d47983 */ /* 0x002ea20000300a00 */
[----:B----4-:R-:W-:-:S03]  /*8a320*/  IMAD.WIDE R214, R6, 0x4, R206 ;  /* 0x0000000406d67825 */ /* 0x010fc600078e02ce */
[----:B------:R-:W4:Y:S04]  /*8a330*/  LDL.LU.64 R206, [R1+0x390] ;  /* 0x0003900001ce7983 */ /* 0x000f280000300a00 */
[----:B------:R-:W-:Y:S04]  /*8a340*/  STL.64 [R1+0x4030], R214 ;  /* 0x004030d601007387 */ /* 0x000fe80000100a00 */
[----:B------:R1:W-:Y:S01]  /*8a350*/  LDGSTS.E [R7+0x4500], desc[UR60][R214.64], P0 ;  /* 0x04500000d6077fae */ /* 0x0003e2000812187c */
[----:B---3--:R-:W-:-:S04]  /*8a360*/  IMAD.WIDE R204, R6, 0x4, R204 ;  /* 0x0000000406cc7825 */ /* 0x008fc800078e02cc */
[C---:B------:R-:W-:Y:S01]  /*8a370*/  IMAD.WIDE R10, R6.reuse, 0x4, R218 ;  /* 0x00000004060a7825 */ /* 0x040fe200078e02da */
[----:B------:R3:W-:Y:S04]  /*8a380*/  STL.64 [R1+0x4080], R204 ;  /* 0x004080cc01007387 */ /* 0x0007e80000100a00 */
[----:B------:R-:W-:Y:S04]  /*8a390*/  LDGSTS.E [R4+0x4900], desc[UR60][R204.64], P0 ;  /* 0x04900000cc047fae */ /* 0x000fe8000812187c */
[----:B------:R1:W-:Y:S04]  /*8a3a0*/  LDGSTS.E [R0+0x4d00], desc[UR60][R10.64], P0 ;  /* 0x04d000000a007fae */ /* 0x0003e8000812187c */
[----:B---3--:R-:W3:Y:S04]  /*8a3b0*/  LDL.LU.64 R204, [R1+0x360] ;  /* 0x0003600001cc7983 */ /* 0x008ee80000300a00 */
[----:B------:R1:W-:Y:S01]  /*8a3c0*/  STL.64 [R1+0x4098], R10 ;  /* 0x0040980a01007387 */ /* 0x0003e20000100a00 */
[----:B--2---:R-:W-:-:S04]  /*8a3d0*/  IMAD.WIDE R218, R6, 0x4, R202 ;  /* 0x0000000406da7825 */ /* 0x004fc800078e02ca */
[C---:B-1----:R-:W-:Y:S01]  /*8a3e0*/  IMAD.WIDE R214, R6.reuse, 0x4, R210 ;  /* 0x0000000406d67825 */ /* 0x042fe200078e02d2 */
[----:B------:R-:W2:Y:S04]  /*8a3f0*/  LDL.LU.64 R202, [R1+0x330] ;  /* 0x0003300001ca7983 */ /* 0x000ea80000300a00 */
[----:B------:R-:W-:Y:S04]  /*8a400*/  STL.64 [R1+0x40a8], R218 ;  /* 0x0040a8da01007387 */ /* 0x000fe80000100a00 */
[----:B------:R-:W2:Y:S01]  /*8a410*/  LDL.LU.64 R210, [R1+0x300] ;  /* 0x0003000001d27983 */ /* 0x000ea20000300a00 */
[----:B------:R-:W-:-:S03]  /*8a420*/  IMAD.WIDE R10, R6, 0x4, R208 ;  /* 0x00000004060a7825 */ /* 0x000fc600078e02d0 */
[----:B------:R-:W-:Y:S04]  /*8a430*/  LDGSTS.E [R8+0x5100], desc[UR60][R218.64], P0 ;  /* 0x05100000da087fae */ /* 0x000fe8000812187c */
[----:B------:R-:W2:Y:S04]  /*8a440*/  LDL.LU.64 R208, [R1+0x2d0] ;  /* 0x0002d00001d07983 */ /* 0x000ea80000300a00 */
[----:B------:R1:W-:Y:S04]  /*8a450*/  STL.64 [R1+0x40d0], R214 ;  /* 0x0040d0d601007387 */ /* 0x0003e80000100a00 */
[----:B------:R1:W-:Y:S04]  /*8a460*/  STL.64 [R1+0x4108], R10 ;  /* 0x0041080a01007387 */ /* 0x0003e80000100a00 */
[----:B------:R-:W-:Y:S04]  /*8a470*/  LDGSTS.E [R7+0x5500], desc[UR60][R214.64], P0 ;  /* 0x05500000d6077fae */ /* 0x000fe8000812187c */
[----:B------:R1:W-:Y:S01]  /*8a480*/  LDGSTS.E [R4+0x5900], desc[UR60][R10.64], P0 ;  /* 0x059000000a047fae */ /* 0x0003e2000812187c */
[----:B------:R-:W-:-:S03]  /*8a490*/  IMAD.WIDE R200, R6, 0x4, R200 ;  /* 0x0000000406c87825 */ /* 0x000fc600078e02c8 */
[----:B-1----:R-:W2:Y:S01]  /*8a4a0*/  LDL.LU.64 R214, [R1+0x2a0] ;  /* 0x0002a00001d67983 */ /* 0x002ea20000300a00 */
[----:B------:R-:W-:-:S03]  /*8a4b0*/  IMAD.WIDE R10, R6, 0x4, R216 ;  /* 0x00000004060a7825 */ /* 0x000fc600078e02d8 */
[----:B------:R1:W-:Y:S04]  /*8a4c0*/  STL.64 [R1+0x4130], R200 ;  /* 0x004130c801007387 */ /* 0x0003e80000100a00 */
[----:B------:R-:W-:Y:S04]  /*8a4d0*/  LDGSTS.E [R0+0x5d00], desc[UR60][R200.64], P0 ;  /* 0x05d00000c8007fae */ /* 0x000fe8000812187c */
[----:B------:R-:W-:Y:S01]  /*8a4e0*/  LDGSTS.E [R8+0x6100], desc[UR60][R10.64], P0 ;  /* 0x061000000a087fae */ /* 0x000fe2000812187c */
[----:B------:R-:W-:-:S03]  /*8a4f0*/  IMAD.WIDE R212, R6, 0x4, R212 ;  /* 0x0000000406d47825 */ /* 0x000fc600078e02d4 */
[----:B-1----:R-:W2:Y:S04]  /*8a500*/  LDL.LU.64 R200, [R1+0x270] ;  /* 0x0002700001c87983 */ /* 0x002ea80000300a00 */
[----:B------:R1:W-:Y:S01]  /*8a510*/  STL.64 [R1+0x4140], R10 ;  /* 0x0041400a01007387 */ /* 0x0003e20000100a00 */
[----:B----4-:R-:W-:-:S03]  /*8a520*/  IMAD.WIDE R206, R6, 0x4, R206 ;  /* 0x0000000406ce7825 */ /* 0x010fc600078e02ce */
[----:B------:R-:W-:Y:S04]  /*8a530*/  LDGSTS.E [R7+0x6500], desc[UR60][R212.64], P0 ;  /* 0x06500000d4077fae */ /* 0x000fe8000812187c */
[----:B------:R2:W-:Y:S04]  /*8a540*/  LDGSTS.E [R4+0x6900], desc[UR60][R206.64], P0 ;  /* 0x06900000ce047fae */ /* 0x0005e8000812187c */
[----:B-1----:R-:W4:Y:S04]  /*8a550*/  LDL.LU.64 R10, [R1+0x240] ;  /* 0x00024000010a7983 */ /* 0x002f280000300a00 */
[----:B------:R-:W-:Y:S04]  /*8a560*/  STL.64 [R1+0x4270], R212 ;  /* 0x004270d401007387 */ /* 0x000fe80000100a00 */
[----:B------:R-:W4:Y:S04]  /*8a570*/  LDL.LU.64 R218, [R1+0x210] ;  /* 0x0002100001da7983 */ /* 0x000f280000300a00 */
[----:B------:R2:W-:Y:S01]  /*8a580*/  STL.64 [R1+0x42a0], R206 ;  /* 0x0042a0ce01007387 */ /* 0x0005e20000100a00 */
[----:B---3--:R-:W-:-:S05]  /*8a590*/  IMAD.WIDE R204, R6, 0x4, R204 ;  /* 0x0000000406cc7825 */ /* 0x008fca00078e02cc */
[----:B------:R1:W-:Y:S04]  /*8a5a0*/  STL.64 [R1+0x4328], R204 ;  /* 0x004328cc01007387 */ /* 0x0003e80000100a00 */
[----:B------:R-:W-:Y:S01]  /*8a5b0*/  LDGSTS.E [R0+0x6d00], desc[UR60][R204.64], P0 ;  /* 0x06d00000cc007fae */ /* 0x000fe2000812187c */
[----:B--2---:R-:W-:-:S04]  /*8a5c0*/  IMAD.WIDE R206, R6, 0x4, R202 ;  /* 0x0000000406ce7825 */ /* 0x004fc800078e02ca */
[C---:B------:R-:W-:Y:S01]  /*8a5d0*/  IMAD.WIDE R210, R6.reuse, 0x4, R210 ;  /* 0x0000000406d27825 */ /* 0x040fe200078e02d2 */
[----:B------:R-:W2:Y:S04]  /*8a5e0*/  LDL.LU.64 R202, [R1+0x1e0] ;  /* 0x0001e00001ca7983 */ /* 0x000ea80000300a00 */
[----:B-1----:R-:W3:Y:S04]  /*8a5f0*/  LDL.LU.64 R204, [R1+0x1b0] ;  /* 0x0001b00001cc7983 */ /* 0x002ee80000300a00 */
[----:B------:R1:W-:Y:S01]  /*8a600*/  STL.64 [R1+0x4338], R206 ;  /* 0x004338ce01007387 */ /* 0x0003e20000100a00 */
[----:B------:R-:W-:-:S03]  /*8a610*/  IMAD.WIDE R212, R6, 0x4, R208 ;  /* 0x0000000406d47825 */ /* 0x000fc600078e02d0 */
[----:B------:R-:W-:Y:S04]  /*8a620*/  LDGSTS.E [R8+0x7100], desc[UR60][R206.64], P0 ;  /* 0x07100000ce087fae */ /* 0x000fe8000812187c */
[----:B------:R-:W3:Y:S04]  /*8a630*/  LDL.LU.64 R208, [R1+0x180] ;  /* 0x0001800001d07983 */ /* 0x000ee80000300a00 */
[----:B------:R1:W-:Y:S04]  /*8a640*/  STL.64 [R1+0x4460], R210 ;  /* 0x004460d201007387 */ /* 0x0003e80000100a00 */
[----:B------:R-:W-:Y:S04]  /*8a650*/  LDGSTS.E [R7+0x7500], desc[UR60][R210.64], P0 ;  /* 0x07500000d2077fae */ /* 0x000fe8000812187c */
[----:B------:R-:W-:Y:S04]  /*8a660*/  LDGSTS.E [R4+0x7900], desc[UR60][R212.64], P0 ;  /* 0x07900000d4047fae */ /* 0x000fe8000812187c */
[----:B-1----:R-:W3:Y:S01]  /*8a670*/  LDL.LU.64 R206, [R1+0x150] ;  /* 0x0001500001ce7983 */ /* 0x002ee20000300a00 */
[----:B------:R-:W-:-:S03]  /*8a680*/  IMAD.WIDE R214, R6, 0x4, R214 ;  /* 0x0000000406d67825 */ /* 0x000fc600078e02d6 */
[----:B------:R1:W-:Y:S04]  /*8a690*/  STL.64 [R1+0x4548], R212 ;  /* 0x004548d401007387 */ /* 0x0003e80000100a00 */
[----:B------:R-:W3:Y:S04]  /*8a6a0*/  LDL.LU.64 R210, [R1+0x120] ;  /* 0x0001200001d27983 */ /* 0x000ee80000300a00 */
[----:B------:R1:W-:Y:S04]  /*8a6b0*/  STL.64 [R1+0x4558], R214 ;  /* 0x004558d601007387 */ /* 0x0003e80000100a00 */
[----:B------:R-:W-:Y:S04]  /*8a6c0*/  LDGSTS.E [R0+0x7d00], desc[UR60][R214.64], P0 ;  /* 0x07d00000d6007fae */ /* 0x000fe8000812187c */
[----:B-1----:R-:W3:Y:S04]  /*8a6d0*/  LDL.LU.64 R212, [R1+0xf0] ;  /* 0x0000f00001d47983 */ /* 0x002ee80000300a00 */
[----:B------:R-:W3:Y:S01]  /*8a6e0*/  LDL.LU.64 R216, [R1+0xc0] ;  /* 0x0000c00001d87983 */ /* 0x000ee20000300a00 */
[----:B------:R-:W-:-:S03]  /*8a6f0*/  IMAD.WIDE R200, R6, 0x4, R200 ;  /* 0x0000000406c87825 */ /* 0x000fc600078e02c8 */
[----:B------:R-:W3:Y:S04]  /*8a700*/  LDL.LU.64 R214, [R1+0x90] ;  /* 0x0000900001d67983 */ /* 0x000ee80000300a00 */
[----:B------:R1:W-:Y:S04]  /*8a710*/  LDGSTS.E [R8+0x20100], desc[UR60][R200.64], P0 ;  /* 0x20100000c8087fae */ /* 0x0003e8000812187c */
[----:B------:R1:W-:Y:S01]  /*8a720*/  STL.64 [R1+0x4570], R200 ;  /* 0x004570c801007387 */ /* 0x0003e20000100a00 */
[----:B----4-:R-:W-:-:S04]  /*8a730*/  IMAD.WIDE R10, R6, 0x4, R10 ;  /* 0x00000004060a7825 */ /* 0x010fc800078e020a */
[----:B------:R-:W-:-:S04]  /*8a740*/  IMAD.WIDE R244, R6, 0x4, R218 ;  /* 0x0000000406f47825 */ /* 0x000fc800078e02da */
[----:B------:R-:W-:Y:S01]  /*8a750*/  IMAD.MOV.U32 R9, RZ, RZ, R11 ;  /* 0x000000ffff097224 */ /* 0x000fe200078e000b */
[----:B------:R-:W4:Y:S04]  /*8a760*/  LDL.LU.64 R218, [R1+0x60] ;  /* 0x0000600001da7983 */ /* 0x000f280000300a00 */
[----:B-1----:R-:W4:Y:S01]  /*8a770*/  LDL.LU.64 R200, [R1+0x4b20] ;  /* 0x004b200001c87983 */ /* 0x002f220000300a00 */
[----:B------:R-:W-:-:S03]  /*8a780*/  MOV R8, R10 ;  /* 0x0000000a00087202 */ /* 0x000fc60000000f00 */
[----:B------:R1:W-:Y:S04]  /*8a790*/  STL.64 [R1+0x4678], R10 ;  /* 0x0046780a01007387 */ /* 0x0003e80000100a00 */
[----:B------:R1:W-:Y:S04]  /*8a7a0*/  LDGSTS.E [R7+0x20500], desc[UR60][R8.64], P0 ;  /* 0x2050000008077fae */ /* 0x0003e8000812187c */
[----:B------:R-:W-:Y:S04]  /*8a7b0*/  LDGSTS.E [R4+0x20900], desc[UR60][R244.64], P0 ;  /* 0x20900000f4047fae */ /* 0x000fe8000812187c */
[----:B-1----:R-:W4:Y:S04]  /*8a7c0*/  LDL.LU.64 R10, [R1+0x30] ;  /* 0x00003000010a7983 */ /* 0x002f280000300a00 */
[----:B------:R1:W-:Y:S04]  /*8a7d0*/  STL.64 [R1+0x4670], R244 ;  /* 0x004670f401007387 */ /* 0x0003e80000100a00 */
[----:B-1----:R-:W4:Y:S01]  /*8a7e0*/  LDL.LU.64 R244, [R1] ;  /* 0x0000000001f47983 */ /* 0x002f220000300a00 */
[----:B------:R-:W-:Y:S01]  /*8a7f0*/  IADD3 R8, R246, 0x300000, RZ ;  /* 0x00300000f6087810 */ /* 0x000fe20007ffe0ff */
[----:B------:R-:W-:-:S04]  /*8a800*/  IMAD.WIDE R232, R6, 0x4, R232 ;  /* 0x0000000406e87825 */ /* 0x000fc800078e02e8 */
[----:B------:R-:W-:-:S04]  /*8a810*/  IMAD.WIDE R220, R6, 0x4, R220 ;  /* 0x0000000406dc7825 */ /* 0x000fc800078e02dc */
[----:B------:R-:W-:-:S04]  /*8a820*/  IMAD.WIDE R18, R6, 0x4, R18 ;  /* 0x0000000406127825 */ /* 0x000fc800078e0212 */
[----:B------:R-:W-:-:S04]  /*8a830*/  IMAD.WIDE R20, R6, 0x4, R20 ;  /* 0x0000000406147825 */ /* 0x000fc800078e0214 */
[----:B------:R-:W-:-:S04]  /*8a840*/  IMAD.WIDE R22, R6, 0x4, R22 ;  /* 0x0000000406167825 */ /* 0x000fc800078e0216 */
[----:B--2---:R-:W-:-:S04]  /*8a850*/  IMAD.WIDE R202, R6, 0x4, R202 ;  /* 0x0000000406ca7825 */ /* 0x004fc800078e02ca */
[C---:B---3--:R-:W-:Y:S01]  /*8a860*/  IMAD.WIDE R204, R6.reuse, 0x4, R204 ;  /* 0x0000000406cc7825 */ /* 0x048fe200078e02cc */
[----:B------:R-:W-:Y:S03]  /*8a870*/  LDGSTS.E [R0+0x20d00], desc[UR60][R202.64], P0 ;  /* 0x20d00000ca007fae */ /* 0x000fe6000812187c */
[C---:B------:R-:W-:Y:S01]  /*8a880*/  IMAD.WIDE R208, R6.reuse, 0x4, R208 ;  /* 0x0000000406d07825 */ /* 0x040fe200078e02d0 */
[----:B------:R1:W-:Y:S03]  /*8a890*/  LDGSTS.E [R8+0x21100], desc[UR60][R204.64], P0 ;  /* 0x21100000cc087fae */ /* 0x0003e6000812187c */
[C---:B------:R-:W-:Y:S01]  /*8a8a0*/  IMAD.WIDE R206, R6.reuse, 0x4, R206 ;  /* 0x0000000406ce7825 */ /* 0x040fe200078e02ce */
[----:B------:R-:W-:Y:S03]  /*8a8b0*/  LDGSTS.E [R7+0x21500], desc[UR60][R208.64], P0 ;  /* 0x21500000d0077fae */ /* 0x000fe6000812187c */
[----:B-1----:R-:W-:Y:S01]  /*8a8c0*/  IMAD.MOV.U32 R8, RZ, RZ, R206 ;  /* 0x000000ffff087224 */ /* 0x002fe200078e00ce */
[----:B------:R-:W-:Y:S01]  /*8a8d0*/  MOV R9, R207 ;  /* 0x000000cf00097202 */ /* 0x000fe20000000f00 */
[----:B------:R1:W-:Y:S01]  /*8a8e0*/  STL.64 [R1+0x4668], R202 ;  /* 0x004668ca01007387 */ /* 0x0003e20000100a00 */
[----:B------:R-:W-:-:S03]  /*8a8f0*/  IMAD.WIDE R210, R6, 0x4, R210 ;  /* 0x0000000406d27825 */ /* 0x000fc600078e02d2 */
[----:B------:R2:W-:Y:S04]  /*8a900*/  LDGSTS.E [R4+0x21900], desc[UR60][R8.64], P0 ;  /* 0x2190000008047fae */ /* 0x0005e8000812187c */
[----:B------:R-:W-:Y:S01]  /*8a910*/  LDGSTS.E [R0+0x21d00], desc[UR60][R210.64], P0 ;  /* 0x21d00000d2007fae */ /* 0x000fe2000812187c */
[----:B------:R-:W-:-:S04]  /*8a920*/  IMAD.WIDE R212, R6, 0x4, R212 ;  /* 0x0000000406d47825 */ /* 0x000fc800078e02d4 */
[----:B------:R-:W-:Y:S01]  /*8a930*/  IMAD.WIDE R214, R6, 0x4, R214 ;  /* 0x0000000406d67825 */ /* 0x000fe200078e02d6 */
[----:B-1----:R-:W3:Y:S04]  /*8a940*/  LDL.LU.64 R202, [R1+0x4b18] ;  /* 0x004b180001ca7983 */ /* 0x002ee80000300a00 */
[----:B------:R1:W-:Y:S01]  /*8a950*/  STL.64 [R1+0x4660], R204 ;  /* 0x004660cc01007387 */ /* 0x0003e20000100a00 */
[----:B--2---:R-:W-:Y:S02]  /*8a960*/  VIADD R8, R246, 0x300000 ;  /* 0x00300000f6087836 */ /* 0x004fe40000000000 */
[----:B------:R-:W-:-:S04]  /*8a970*/  IMAD.WIDE R216, R6, 0x4, R216 ;  /* 0x0000000406d87825 */ /* 0x000fc800078e02d8 */
[----:B------:R-:W-:Y:S01]  /*8a980*/  IMAD.MOV.U32 R9, RZ, RZ, R215 ;  /* 0x000000ffff097224 */ /* 0x000fe200078e00d7 */
[----:B------:R2:W-:Y:S04]  /*8a990*/  LDGSTS.E [R8+0x22100], desc[UR60][R212.64], P0 ;  /* 0x22100000d4087fae */ /* 0x0005e8000812187c */
[----:B------:R-:W-:Y:S04]  /*8a9a0*/  LDGSTS.E [R7+0x22500], desc[UR60][R216.64], P0 ;  /* 0x22500000d8077fae */ /* 0x000fe8000812187c */
[----:B-1----:R-:W3:Y:S04]  /*8a9b0*/  LDL.LU.64 R204, [R1+0x4b10] ;  /* 0x004b100001cc7983 */ /* 0x002ee80000300a00 */
[----:B------:R1:W-:Y:S01]  /*8a9c0*/  STL.64 [R1+0x4650], R206 ;  /* 0x004650ce01007387 */ /* 0x0003e20000100a00 */
[----:B----4-:R-:W-:Y:S01]  /*8a9d0*/  IMAD.WIDE R218, R6, 0x4, R218 ;  /* 0x0000000406da7825 */ /* 0x010fe200078e02da */
[----:B--2---:R-:W-:-:S05]  /*8a9e0*/  MOV R8, R214 ;  /* 0x000000d600087202 */ /* 0x004fca0000000f00 */
[----:B------:R2:W-:Y:S04]  /*8a9f0*/  LDGSTS.E [R4+0x22900], desc[UR60][R8.64], P0 ;  /* 0x2290000008047fae */ /* 0x0005e8000812187c */
[----:B-1----:R-:W4:Y:S04]  /*8aa00*/  LDL.LU.64 R206, [R1+0x4b08] ;  /* 0x004b080001ce7983 */ /* 0x002f280000300a00 */
[----:B------:R1:W-:Y:S04]  /*8aa10*/  STL.64 [R1+0x4658], R208 ;  /* 0x004658d001007387 */ /* 0x0003e80000100a00 */
[----:B------:R-:W-:Y:S01]  /*8aa20*/  LDGSTS.E [R0+0x22d00], desc[UR60][R218.64], P0 ;  /* 0x22d00000da007fae */ /* 0x000fe2000812187c */
[----:B------:R-:W-:-:S03]  /*8aa30*/  IMAD.WIDE R10, R6, 0x4, R10 ;  /* 0x00000004060a7825 */ /* 0x000fc600078e020a */
[----:B-1----:R-:W4:Y:S04]  /*8aa40*/  LDL.LU.64 R208, [R1+0x4b00] ;  /* 0x004b000001d07983 */ /* 0x002f280000300a00 */
[----:B------:R1:W-:Y:S01]  /*8aa50*/  STL.64 [R1+0x4648], R210 ;  /* 0x004648d201007387 */ /* 0x0003e20000100a00 */
[----:B--2---:R-:W-:Y:S01]  /*8aa60*/  IADD3 R8, R246, 0x300000, RZ ;  /* 0x00300000f6087810 */ /* 0x004fe20007ffe0ff */
[----:B------:R-:W-:-:S04]  /*8aa70*/  IMAD.WIDE R244, R6, 0x4, R244 ;  /* 0x0000000406f47825 */ /* 0x000fc800078e02f4 */
[----:B------:R-:W-:Y:S04]  /*8aa80*/  LDGSTS.E [R8+0x23100], desc[UR60][R10.64], P0 ;  /* 0x231000000a087fae */ /* 0x000fe8000812187c */
[----:B------:R-:W-:Y:S04]  /*8aa90*/  LDGSTS.E [R7+0x23500], desc[UR60][R244.64], P0 ;  /* 0x23500000f4077fae */ /* 0x000fe8000812187c */
[----:B-1----:R-:W2:Y:S04]  /*8aaa0*/  LDL.LU.64 R210, [R1+0x4af8] ;  /* 0x004af80001d27983 */ /* 0x002ea80000300a00 */
[----:B------:R1:W-:Y:S04]  /*8aab0*/  STL.64 [R1+0x4640], R212 ;  /* 0x004640d401007387 */ /* 0x0003e80000100a00 */
[----:B------:R-:W-:Y:S04]  /*8aac0*/  LDGSTS.E [R4+0x23900], desc[UR60][R232.64], P0 ;  /* 0x23900000e8047fae */ /* 0x000fe8000812187c */
[----:B------:R-:W-:Y:S04]  /*8aad0*/  LDGSTS.E [R0+0x23d00], desc[UR60][R220.64], P0 ;  /* 0x23d00000dc007fae */ /* 0x000fe8000812187c */
[----:B------:R1:W-:Y:S04]  /*8aae0*/  LDGSTS.E [R8+0x24100], desc[UR60][R18.64], P0 ;  /* 0x2410000012087fae */ /* 0x0003e8000812187c */
[----:B------:R1:W-:Y:S04]  /*8aaf0*/  LDGSTS.E [R7+0x24500], desc[UR60][R20.64], P0 ;  /* 0x2450000014077fae */ /* 0x0003e8000812187c */
[----:B------:R1:W-:Y:S04]  /*8ab00*/  LDGSTS.E [R4+0x24900], desc[UR60][R22.64], P0 ;  /* 0x2490000016047fae */ /* 0x0003e8000812187c */
[----:B-1----:R-:W2:Y:S04]  /*8ab10*/  LDL.LU.64 R212, [R1+0x4af0] ;  /* 0x004af00001d47983 */ /* 0x002ea80000300a00 */
[----:B------:R1:W-:Y:S04]  /*8ab20*/  STL.64 [R1+0x4630], R214 ;  /* 0x004630d601007387 */ /* 0x0003e80000100a00 */
[----:B-1----:R-:W2:Y:S04]  /*8ab30*/  LDL.LU.64 R214, [R1+0x4ae8] ;  /* 0x004ae80001d67983 */ /* 0x002ea80000300a00 */
[----:B------:R1:W-:Y:S04]  /*8ab40*/  STL.64 [R1+0x4638], R216 ;  /* 0x004638d801007387 */ /* 0x0003e80000100a00 */
[----:B-1----:R-:W2:Y:S04]  /*8ab50*/  LDL.LU.64 R216, [R1+0x4ae0] ;  /* 0x004ae00001d87983 */ /* 0x002ea80000300a00 */
[----:B------:R1:W-:Y:S04]  /*8ab60*/  STL.64 [R1+0x4628], R218 ;  /* 0x004628da01007387 */ /* 0x0003e80000100a00 */
[----:B-1----:R-:W2:Y:S04]  /*8ab70*/  LDL.LU.64 R218, [R1+0x4ad8] ;  /* 0x004ad80001da7983 */ /* 0x002ea80000300a00 */
[----:B------:R1:W-:Y:S04]  /*8ab80*/  STL.64 [R1+0x4620], R10 ;  /* 0x0046200a01007387 */ /* 0x0003e80000100a00 */
[----:B-1----:R-:W5:Y:S04]  /*8ab90*/  LDL.LU.64 R10, [R1+0x4ad0] ;  /* 0x004ad000010a7983 */ /* 0x002f680000300a00 */
[----:B------:R-:W-:Y:S04]  /*8aba0*/  STL.64 [R1+0x4618], R244 ;  /* 0x004618f401007387 */ /* 0x000fe80000100a00 */
[----:B------:R-:W-:Y:S04]  /*8abb0*/  STL.64 [R1+0x4610], R232 ;  /* 0x004610e801007387 */ /* 0x000fe80000100a00 */
[----:B------:R-:W-:Y:S04]  /*8abc0*/  STL.64 [R1+0x4608], R220 ;  /* 0x004608dc01007387 */ /* 0x000fe80000100a00 */
[----:B------:R1:W-:Y:S04]  /*8abd0*/  STL.64 [R1+0x4600], R18 ;  /* 0x0046001201007387 */ /* 0x0003e80000100a00 */
[----:B------:R1:W-:Y:S04]  /*8abe0*/  STL.64 [R1+0x45f8], R20 ;  /* 0x0045f81401007387 */ /* 0x0003e80000100a00 */
[----:B------:R1:W-:Y:S02]  /*8abf0*/  STL.64 [R1+0x45f0], R22 ;  /* 0x0045f01601007387 */ /* 0x0003e40000100a00 */
[----:B-1----:R-:W-:-:S04]  /*8ac00*/  IMAD.WIDE R18, R6, 0x4, R24 ;  /* 0x0000000406127825 */ /* 0x002fc800078e0218 */
[----:B------:R-:W-:-:S04]  /*8ac10*/  IMAD.WIDE R20, R6, 0x4, R26 ;  /* 0x0000000406147825 */ /* 0x000fc800078e021a */
[C---:B------:R-:W-:Y:S01]  /*8ac20*/  IMAD.WIDE R22, R6.reuse, 0x4, R28 ;  /* 0x0000000406167825 */ /* 0x040fe200078e021c */
[----:B------:R1:W-:Y:S04]  /*8ac30*/  STL.64 [R1+0x45e8], R18 ;  /* 0x0045e81201007387 */ /* 0x0003e80000100a00 */
[----:B------:R1:W-:Y:S04]  /*8ac40*/  LDGSTS.E [R0+0x24d00], desc[UR60][R18.64], P0 ;  /* 0x24d0000012007fae */ /* 0x0003e8000812187c */
[----:B------:R1:W-:Y:S04]  /*8ac50*/  STL.64 [R1+0x45e0], R20 ;  /* 0x0045e01401007387 */ /* 0x0003e80000100a00 */
[----:B------:R1:W-:Y:S04]  /*8ac60*/  LDGSTS.E [R8+0x25100], desc[UR60][R20.64], P0 ;  /* 0x2510000014087fae */ /* 0x0003e8000812187c */
[----:B------:R-:W-:Y:S04]  /*8ac70*/  STL.64 [R1+0x45d8], R22 ;  /* 0x0045d81601007387 */ /* 0x000fe80000100a00 */
[----:B------:R-:W-:Y:S01]  /*8ac80*/  LDGSTS.E [R7+0x25500], desc[UR60][R22.64], P0 ;  /* 0x2550000016077fae */ /* 0x000fe2000812187c */
[----:B-1----:R-:W-:-:S04]  /*8ac90*/  IMAD.WIDE R18, R6, 0x4, R30 ;  /* 0x0000000406127825 */ /* 0x002fc800078e021e */
[C---:B------:R-:W-:Y:S01]  /*8aca0*/  IMAD.WIDE R20, R6.reuse, 0x4, R32 ;  /* 0x0000000406147825 */ /* 0x040fe200078e0220 */
[----:B------:R1:W-:Y:S04]  /*8acb0*/  STL.64 [R1+0x45d0], R18 ;  /* 0x0045d01201007387 */ /* 0x0003e80000100a00 */
[----:B------:R1:W-:Y:S04]  /*8acc0*/  STL.64 [R1+0x45c8], R20 ;  /* 0x0045c81401007387 */ /* 0x0003e80000100a00 */
[----:B------:R1:W-:Y:S04]  /*8acd0*/  LDGSTS.E [R4+0x25900], desc[UR60][R18.64], P0 ;  /* 0x2590000012047fae */ /* 0x0003e8000812187c */
[----:B------:R-:W3:Y:S04]  /*8ace0*/  LDL.LU.64 R232, [R1+0x868] ;  /* 0x0008680001e87983 */ /* 0x000ee80000300a00 */
[----:B------:R-:W-:Y:S01]  /*8acf0*/  LDGSTS.E [R0+0x25d00], desc[UR60][R20.64], P0 ;  /* 0x25d0000014007fae */ /* 0x000fe2000812187c */
[----:B-1----:R-:W-:-:S03]  /*8ad00*/  IMAD.WIDE R18, R6, 0x4, R34 ;  /* 0x0000000406127825 */ /* 0x002fc600078e0222 */
[----:B------:R-:W4:Y:S04]  /*8ad10*/  LDL.LU.64 R20, [R1+0x838] ;  /* 0x0008380001147983 */ /* 0x000f280000300a00 */
[----:B------:R1:W-:Y:S04]  /*8ad20*/  STL.64 [R1+0x45c0], R18 ;  /* 0x0045c01201007387 */ /* 0x0003e80000100a00 */
[----:B------:R-:W2:Y:S01]  /*8ad30*/  LDL.LU.64 R244, [R1+0x808] ;  /* 0x0008080001f47983 */ /* 0x000ea20000300a00 */
[----:B------:R-:W-:-:S04]  /*8ad40*/  IMAD.WIDE R24, R6, 0x4, R36 ;  /* 0x0000000406187825 */ /* 0x000fc800078e0224 */
[C---:B------:R-:W-:Y:S01]  /*8ad50*/  IMAD.WIDE R22, R6.reuse, 0x4, R38 ;  /* 0x0000000406167825 */ /* 0x040fe200078e0226 */
[----:B------:R1:W-:Y:S04]  /*8ad60*/  LDGSTS.E [R8+0x26100], desc[UR60][R18.64], P0 ;  /* 0x2610000012087fae */ /* 0x0003e8000812187c */
[----:B------:R1:W-:Y:S04]  /*8ad70*/  STL.64 [R1+0x45b8], R24 ;  /* 0x0045b81801007387 */ /* 0x0003e80000100a00 */
[----:B------:R1:W-:Y:S04]  /*8ad80*/  STL.64 [R1+0x45b0], R22 ;  /* 0x0045b01601007387 */ /* 0x0003e80000100a00 */
[----:B------:R-:W4:Y:S04]  /*8ad90*/  LDL.LU.64 R28, [R1+0x7d8] ;  /* 0x0007d800011c7983 */ /* 0x000f280000300a00 */
[----:B------:R1:W-:Y:S01]  /*8ada0*/  LDGSTS.E [R7+0x26500], desc[UR60][R24.64], P0 ;  /* 0x2650000018077fae */ /* 0x0003e2000812187c */
[----:B------:R-:W-:-:S03]  /*8adb0*/  IMAD.WIDE R30, R6, 0x4, R44 ;  /* 0x00000004061e7825 */ /* 0x000fc600078e022c */
[----:B------:R-:W-:Y:S01]  /*8adc0*/  LDGSTS.E [R4+0x26900], desc[UR60][R22.64], P0 ;  /* 0x2690000016047fae */ /* 0x000fe2000812187c */
[----:B-1----:R-:W-:-:S04]  /*8add0*/  IMAD.WIDE R18, R6, 0x4, R40 ;  /* 0x0000000406127825 */ /* 0x002fc800078e0228 */
[----:B------:R-:W-:-:S04]  /*8ade0*/  IMAD.WIDE R8, R6, 0x4, R42 ;  /* 0x0000000406087825 */ /* 0x000fc800078e022a */
[----:B------:R-:W-:Y:S01]  /*8adf0*/  IMAD.WIDE R24, R6, 0x4, R46 ;  /* 0x0000000406187825 */ /* 0x000fe200078e022e */
[----:B------:R1:W-:Y:S04]  /*8ae00*/  STL.64 [R1+0x45a8], R18 ;  /* 0x0045a81201007387 */ /* 0x0003e80000100a00 */
[----:B------:R-:W4:Y:S04]  /*8ae10*/  LDL.LU.64 R26, [R1+0x7a8] ;  /* 0x0007a800011a7983 */ /* 0x000f280000300a00 */
[----:B------:R-:W4:Y:S04]  /*8ae20*/  LDL.LU.64 R22, [R1+0x778] ;  /* 0x0007780001167983 */ /* 0x000f280000300a00 */
[----:B------:R-:W-:Y:S04]  /*8ae30*/  LDGSTS.E [R0+0x26d00], desc[UR60][R18.64], P0 ;  /* 0x26d0000012007fae */ /* 0x000fe8000812187c */
[----:B------:R1:W-:Y:S04]  /*8ae40*/  STL.64 [R1+0x45a0], R8 ;  /* 0x0045a00801007387 */ /* 0x0003e80000100a00 */
[----:B------:R1:W-:Y:S04]  /*8ae50*/  LDGSTS.E [R7+0x27100], desc[UR60][R8.64], P0 ;  /* 0x2710000008077fae */ /* 0x0003e8000812187c */
[----:B------:R3:W-:Y:S01]  /*8ae60*/  LDGSTS.E [R4+0x27500], desc[UR60][R30.64], P0 ;  /* 0x275000001e047fae */ /* 0x0007e2000812187c */
[----:B------:R-:W-:-:S03]  /*8ae70*/  VIADD R246, R246, 0x300000 ;  /* 0x00300000f6f67836 */ /* 0x000fc60000000000 */
[----:B------:R-:W-:Y:S04]  /*8ae80*/  LDGSTS.E [R0+0x27900], desc[UR60][R24.64], P0 ;  /* 0x2790000018007fae */ /* 0x000fe8000812187c */
[----:B-1----:R-:W4:Y:S04]  /*8ae90*/  LDL.LU.64 R18, [R1+0x748] ;  /* 0x0007480001127983 */ /* 0x002f280000300a00 */
[----:B------:R3:W-:Y:S01]  /*8aea0*/  STL.64 [R1+0x4598], R30 ;  /* 0x0045981e01007387 */ /* 0x0007e20000100a00 */
[----:B------:R-:W-:-:S03]  /*8aeb0*/  IMAD.WIDE R8, R6, 0x4, R48 ;  /* 0x0000000406087825 */ /* 0x000fc600078e0230 */
[----:B------:R1:W-:Y:S04]  /*8aec0*/  STL.64 [R1+0x4590], R24 ;  /* 0x0045901801007387 */ /* 0x0003e80000100a00 */
[----:B------:R-:W4:Y:S04]  /*8aed0*/  LDL.LU.64 R220, [R1+0x718] ;  /* 0x0007180001dc7983 */ /* 0x000f280000300a00 */
[----:B------:R2:W-:Y:S04]  /*8aee0*/  STL.64 [R1+0x4578], R8 ;  /* 0x0045780801007387 */ /* 0x0005e80000100a00 */
[----:B------:R2:W-:Y:S01]  /*8aef0*/  LDGSTS.E [R246+0x27d00], desc[UR60][R8.64], P0 ;  /* 0x27d0000008f67fae */ /* 0x0005e2000812187c */
[----:B---3--:R-:W-:-:S03]  /*8af00*/  IMAD.WIDE R30, R6, 0x4, R232 ;  /* 0x00000004061e7825 */ /* 0x008fc600078e02e8 */
[----:B------:R-:W3:Y:S04]  /*8af10*/  LDL.LU.64 R232, [R1+0x6e8] ;  /* 0x0006e80001e87983 */ /* 0x000ee80000300a00 */
[----:B------:R-:W-:Y:S04]  /*8af20*/  STL.64 [R1+0x2778], R30 ;  /* 0x0027781e01007387 */ /* 0x000fe80000100a00 */
[----:B-1----:R-:W3:Y:S01]  /*8af30*/  LDL.LU.64 R24, [R1+0x6b8] ;  /* 0x0006b80001187983 */ /* 0x002ee20000300a00 */
[----:B--2---:R-:W-:-:S03]  /*8af40*/  IMAD.WIDE R8, R6, 0x4, R244 ;  /* 0x0000000406087825 */ /* 0x004fc600078e02f4 */
[----:B------:R-:W2:Y:S01]  /*8af50*/  LDL.LU.64 R244, [R1+0x688] ;  /* 0x0006880001f47983 */ /* 0x000ea20000300a00 */
[----:B------:R-:W-:Y:S01]  /*8af60*/  IADD3 R0, R247, 0x300000, RZ ;  /* 0x00300000f7007810 */ /* 0x000fe20007ffe0ff */
[----:B----4-:R-:W-:-:S04]  /*8af70*/  IMAD.WIDE R20, R6, 0x4, R20 ;  /* 0x0000000406147825 */ /* 0x010fc800078e0214 */
[C---:B------:R-:W-:Y:S01]  /*8af80*/  VIADD R7, R247.reuse, 0x300000 ;  /* 0x00300000f7077836 */ /* 0x040fe20000000000 */
[----:B------:R-:W-:Y:S01]  /*8af90*/  IADD3 R4, R247, 0x300000, RZ ;  /* 0x00300000f7047810 */ /* 0x000fe20007ffe0ff */
[C---:B------:R-:W-:Y:S01]  /*8afa0*/  IMAD.WIDE R28, R6.reuse, 0x4, R28 ;  /* 0x00000004061c7825 */ /* 0x040fe200078e021c */
[----:B------:R-:W-:Y:S04]  /*8afb0*/  LDGSTS.E [R0+0x180], desc[UR60][R30.64], P0 ;  /* 0x001800001e007fae */ /* 0x000fe8000812187c */
[----:B------:R1:W-:Y:S04]  /*8afc0*/  STL.64 [R1+0x27f0], R20 ;  /* 0x0027f01401007387 */ /* 0x0003e80000100a00 */
[----:B------:R4:W-:Y:S04]  /*8afd0*/  STL.64 [R1+0x2838], R8 ;  /* 0x0028380801007387 */ /* 0x0009e80000100a00 */
[----:B------:R-:W-:Y:S04]  /*8afe0*/  LDGSTS.E [R7+0x580], desc[UR60][R20.64], P0 ;  /* 0x0058000014077fae */ /* 0x000fe8000812187c */
[----:B------:R4:W-:Y:S04]  /*8aff0*/  LDGSTS.E [R4+0x980], desc[UR60][R8.64], P0 ;  /* 0x0098000008047fae */ /* 0x0009e8000812187c */
[----:B------:R-:W-:Y:S04]  /*8b000*/  LDGSTS.E [R0+0xd80], desc[UR60][R28.64], P0 ;  /* 0x00d800001c007fae */ /* 0x000fe8000812187c */
[----:B-1----:R-:W2:Y:S04]  /*8b010*/  LDL.LU.64 R20, [R1+0x658] ;  /* 0x0006580001147983 */ /* 0x002ea80000300a00 */
[----:B------:R1:W-:Y:S01]  /*8b020*/  STL.64 [R1+0x2898], R28 ;  /* 0x0028981c01007387 */ /* 0x0003e20000100a00 */
[----:B------:R-:W-:-:S04]  /*8b030*/  IMAD.WIDE R26, R6, 0x4, R26 ;  /* 0x00000004061a7825 */ /* 0x000fc800078e021a */
[----:B----4-:R-:W-:Y:S02]  /*8b040*/  VIADD R8, R247, 0x300000 ;  /* 0x00300000f7087836 */ /* 0x010fe40000000000 */
[----:B------:R-:W-:-:S03]  /*8b050*/  IMAD.WIDE R32, R6, 0x4, R22 ;  /* 0x0000000406207825 */ /* 0x000fc600078e0216 */
[----:B------:R4:W-:Y:S04]  /*8b060*/  LDGSTS.E [R8+0x1180], desc[UR60][R26.64], P0 ;  /* 0x011800001a087fae */ /* 0x0009e8000812187c */
[----:B------:R3:W-:Y:S04]  /*8b070*/  LDGSTS.E [R7+0x1580], desc[UR60][R32.64], P0 ;  /* 0x0158000020077fae */ /* 0x0007e8000812187c */
[----:B-1----:R-:W2:Y:S04]  /*8b080*/  LDL.LU.64 R28, [R1+0x628] ;  /* 0x00062800011c7983 */ /* 0x002ea80000300a00 */
[----:B------:R4:W-:Y:S01]  /*8b090*/  STL.64 [R1+0x28f0], R26 ;  /* 0x0028f01a01007387 */ /* 0x0009e20000100a00 */
[----:B------:R-:W-:-:S03]  /*8b0a0*/  IMAD.WIDE R30, R6, 0x4, R18 ;  /* 0x00000004061e7825 */ /* 0x000fc600078e0212 */
[----:B------:R-:W2:Y:S04]  /*8b0b0*/  LDL.LU.64 R22, [R1+0x5f8] ;  /* 0x0005f80001167983 */ /* 0x000ea80000300a00 */
[----:B------:R-:W2:Y:S04]  /*8b0c0*/  LDL.LU.64 R18, [R1+0x5c8] ;  /* 0x0005c80001127983 */ /* 0x000ea80000300a00 */
[----:B------:R3:W-:Y:S04]  /*8b0d0*/  STL.64 [R1+0x2930], R32 ;  /* 0x0029302001007387 */ /* 0x0007e80000100a00 */
[----:B------:R1:W-:Y:S04]  /*8b0e0*/  STL.64 [R1+0x3ac8], R30 ;  /* 0x003ac81e01007387 */ /* 0x0003e80000100a00 */
[----:B------:R1:W-:Y:S01]  /*8b0f0*/  LDGSTS.E [R4+0x1980], desc[UR60][R30.64], P0 ;  /* 0x019800001e047fae */ /* 0x0003e2000812187c */
[----:B----4-:R-:W-:-:S03]  /*8b100*/  IMAD.WIDE R26, R6, 0x4, R220 ;  /* 0x00000004061a7825 */ /* 0x010fc600078e02dc */
[----:B------:R-:W4:Y:S04]  /*8b110*/  LDL.LU.64 R220, [R1+0x598] ;  /* 0x0005980001dc7983 */ /* 0x000f280000300a00 */
[----:B------:R1:W-:Y:S04]  /*8b120*/  STL.64 [R1+0x3b08], R26 ;  /* 0x003b081a01007387 */ /* 0x0003e80000100a00 */
[----:B------:R-:W-:Y:S01]  /*8b130*/  LDGSTS.E [R0+0x1d80], desc[UR60][R26.64], P0 ;  /* 0x01d800001a007fae */ /* 0x000fe2000812187c */
[----:B---3--:R-:W-:-:S03]  /*8b140*/  IMAD.WIDE R32, R6, 0x4, R232 ;  /* 0x0000000406207825 */ /* 0x008fc600078e02e8 */
[----:B------:R-:W3:Y:S04]  /*8b150*/  LDL.LU.64 R232, [R1+0x568] ;  /* 0x0005680001e87983 */ /* 0x000ee80000300a00 */
[----:B------:R-:W-:Y:S01]  /*8b160*/  STL.64 [R1+0x3b48], R32 ;  /* 0x003b482001007387 */ /* 0x000fe20000100a00 */
[----:B-1----:R-:W-:-:S03]  /*8b170*/  IMAD.WIDE R30, R6, 0x4, R24 ;  /* 0x00000004061e7825 */ /* 0x002fc600078e0218 */
[----:B------:R-:W3:Y:S04]  /*8b180*/  LDL.LU.64 R26, [R1+0x538] ;  /* 0x00053800011a7983 */ /* 0x000ee80000300a00 */
[----:B------:R1:W-:Y:S04]  /*8b190*/  LDGSTS.E [R8+0x2180], desc[UR60][R32.64], P0 ;  /* 0x0218000020087fae */ /* 0x0003e8000812187c */
[----:B------:R1:W-:Y:S01]  /*8b1a0*/  LDGSTS.E [R7+0x2580], desc[UR60][R30.64], P0 ;  /* 0x025800001e077fae */ /* 0x0003e2000812187c */
[----:B--2---:R-:W-:-:S03]  /*8b1b0*/  IMAD.WIDE R24, R6, 0x4, R244 ;  /* 0x0000000406187825 */ /* 0x004fc600078e02f4 */
[----:B------:R-:W2:Y:S04]  /*8b1c0*/  LDL.LU.64 R244, [R1+0x508] ;  /* 0x0005080001f47983 */ /* 0x000ea80000300a00 */
[----:B------:R-:W-:Y:S04]  /*8b1d0*/  STL.64 [R1+0x3b88], R30 ;  /* 0x003b881e01007387 */ /* 0x000fe80000100a00 */
[----:B------:R1:W-:Y:S04]  /*8b1e0*/  STL.64 [R1+0x3bd8], R24 ;  /* 0x003bd81801007387 */ /* 0x0003e80000100a00 */
[----:B------:R-:W-:Y:S04]  /*8b1f0*/  LDGSTS.E [R4+0x2980], desc[UR60][R24.64], P0 ;  /* 0x0298000018047fae */ /* 0x000fe8000812187c */
[----:B-1----:R-:W2:Y:S01]  /*8b200*/  LDL.LU.64 R24, [R1+0x4d8] ;  /* 0x0004d80001187983 */ /* 0x002ea20000300a00 */
[----:B------:R-:W-:-:S05]  /*8b210*/  IMAD.WIDE R20, R6, 0x4, R20 ;  /* 0x0000000406147825 */ /* 0x000fca00078e0214 */
[----:B------:R1:W-:Y:S04]  /*8b220*/  STL.64 [R1+0x3c18], R20 ;  /* 0x003c181401007387 */ /* 0x0003e80000100a00 */
[----:B------:R-:W-:Y:S01]  /*8b230*/  LDGSTS.E [R0+0x2d80], desc[UR60][R20.64], P0 ;  /* 0x02d8000014007fae */ /* 0x000fe2000812187c */
[----:B------:R-:W-:-:S04]  /*8b240*/  IMAD.WIDE R28, R6, 0x4, R28 ;  /* 0x00000004061c7825 */ /* 0x000fc800078e021c */
[C---:B------:R-:W-:Y:S01]  /*8b250*/  IMAD.WIDE R32, R6.reuse, 0x4, R22 ;  /* 0x0000000406207825 */ /* 0x040fe200078e0216 */
[----:B-1----:R-:W2:Y:S04]  /*8b260*/  LDL.LU.64 R20, [R1+0x4a8] ;  /* 0x0004a80001147983 */ /* 0x002ea80000300a00 */
[----:B------:R4:W-:Y:S01]  /*8b270*/  STL.64 [R1+0x3c58], R28 ;  /* 0x003c581c01007387 */ /* 0x0009e20000100a00 */
[----:B------:R-:W-:-:S03]  /*8b280*/  IMAD.WIDE R30, R6, 0x4, R18 ;  /* 0x00000004061e7825 */ /* 0x000fc600078e0212 */
[----:B------:R-:W2:Y:S04]  /*8b290*/  LDL.LU.64 R22, [R1+0x478] ;  /* 0x0004780001167983 */ /* 0x000ea80000300a00 */
[----:B------:R-:W2:Y:S04]  /*8b2a0*/  LDL.LU.64 R18, [R1+0x448] ;  /* 0x0004480001127983 */ /* 0x000ea80000300a00 */
[----:B------:R4:W-:Y:S04]  /*8b2b0*/  LDGSTS.E [R8+0x3180], desc[UR60][R28.64], P0 ;  /* 0x031800001c087fae */ /* 0x0009e8000812187c */
[----:B------:R1:W-:Y:S04]  /*8b2c0*/  STL.64 [R1+0x3c98], R32 ;  /* 0x003c982001007387 */ /* 0x0003e80000100a00 */
[----:B------:R-:W-:Y:S04]  /*8b2d0*/  STL.64 [R1+0x3cd8], R30 ;  /* 0x003cd81e01007387 */ /* 0x000fe80000100a00 */
[----:B------:R1:W-:Y:S04]  /*8b2e0*/  LDGSTS.E [R7+0x3580], desc[UR60][R32.64], P0 ;  /* 0x0358000020077fae */ /* 0x0003e8000812187c */
        /* <DEDUP_REMOVED lines=10> */
[----:B------:R-:W3:Y:S04]  /*8b390*/  LDL.LU.64 R26, [R1+0x388] ;  /* 0x00038800011a7983 */ /* 0x000ee80000300a00 */
[----:B------:R-:W-:Y:S04]  /*8b3a0*/  STL.64 [R1+0x3f28], R32 ;  /* 0x003f282001007387 */ /* 0x000fe80000100a00 */
[----:B------:R-:W-:Y:S04]  /*8b3b0*/  LDGSTS.E [R8+0x4180], desc[UR60][R34.64], P0 ;  /* 0x0418000022087fae */ /* 0x000fe8000812187c */
[----:B------:R-:W-:Y:S01]  /*8b3c0*/  LDGSTS.E [R7+0x4580], desc[UR60][R32.64], P0 ;  /* 0x0458000020077fae */ /* 0x000fe2000812187c */
[----:B--2---:R-:W-:-:S05]  /*8b3d0*/  IMAD.WIDE R30, R6, 0x4, R244 ;  /* 0x00000004061e7825 */ /* 0x004fca00078e02f4 */
[----:B------:R1:W-:Y:S04]  /*8b3e0*/  STL.64 [R1+0x3f38], R30 ;  /* 0x003f381e01007387 */ /* 0x0003e80000100a00 */
[----:B------:R-:W2:Y:S04]  /*8b3f0*/  LDL.LU.64 R244, [R1+0x358] ;  /* 0x0003580001f47983 */ /* 0x000ea80000300a00 */
[----:B------:R1:W-:Y:S01]  /*8b400*/  LDGSTS.E [R4+0x4980], desc[UR60][R30.64], P0 ;  /* 0x049800001e047fae */ /* 0x0003e2000812187c */
[----:B------:R-:W-:-:S05]  /*8b410*/  IMAD.WIDE R24, R6, 0x4, R24 ;  /* 0x0000000406187825 */ /* 0x000fca00078e0218 */
[----:B------:R1:W-:Y:S04]  /*8b420*/  STL.64 [R1+0x3f50], R24 ;  /* 0x003f501801007387 */ /* 0x0003e80000100a00 */
[----:B------:R1:W-:Y:S02]  /*8b430*/  LDGSTS.E [R0+0x4d80], desc[UR60][R24.64], P0 ;  /* 0x04d8000018007fae */ /* 0x0003e4000812187c */
[C---:B-1----:R-:W-:Y:S02]  /*8b440*/  IMAD.WIDE R30, R6.reuse, 0x4, R20 ;  /* 0x00000004061e7825 */ /* 0x042fe400078e0214 */
[----:B------:R-:W2:Y:S04]  /*8b450*/  LDL.LU.64 R20, [R1+0x328] ;  /* 0x0003280001147983 */ /* 0x000ea80000300a00 */
[----:B------:R4:W-:Y:S01]  /*8b460*/  STL.64 [R1+0x3f60], R30 ;  /* 0x003f601e01007387 */ /* 0x0009e20000100a00 */
[----:B------:R-:W-:-:S04]  /*8b470*/  IMAD.WIDE R32, R6, 0x4, R22 ;  /* 0x0000000406207825 */ /* 0x000fc800078e0216 */
[C---:B------:R-:W-:Y:S01]  /*8b480*/  IMAD.WIDE R24, R6.reuse, 0x4, R18 ;  /* 0x0000000406187825 */ /* 0x040fe200078e0212 */
[----:B------:R-:W2:Y:S04]  /*8b490*/  LDL.LU.64 R22, [R1+0x2f8] ;  /* 0x0002f80001167983 */ /* 0x000ea80000300a00 */
[----:B------:R-:W2:Y:S04]  /*8b4a0*/  LDL.LU.64 R18, [R1+0x2c8] ;  /* 0x0002c80001127983 */ /* 0x000ea80000300a00 */
[----:B------:R-:W-:Y:S04]  /*8b4b0*/  STL.64 [R1+0x3f88], R32 ;  /* 0x003f882001007387 */ /* 0x000fe80000100a00 */
[----:B------:R4:W-:Y:S04]  /*8b4c0*/  LDGSTS.E [R8+0x5180], desc[UR60][R30.64], P0 ;  /* 0x051800001e087fae */ /* 0x0009e8000812187c */
[----:B------:R3:W-:Y:S04]  /*8b4d0*/  STL.64 [R1+0x3fa8], R24 ;  /* 0x003fa81801007387 */ /* 0x0007e80000100a00 */
[----:B------:R-:W-:Y:S04]  /*8b4e0*/  LDGSTS.E [R7+0x5580], desc[UR60][R32.64], P0 ;  /* 0x0558000020077fae */ /* 0x000fe8000812187c */
[----:B------:R3:W-:Y:S01]  /*8b4f0*/  LDGSTS.E [R4+0x5980], desc[UR60][R24.64], P0 ;  /* 0x0598000018047fae */ /* 0x0007e2000812187c */
[----:B----4-:R-:W-:-:S03]  /*8b500*/  IMAD.WIDE R30, R6, 0x4, R220 ;  /* 0x00000004061e7825 */ /* 0x010fc600078e02dc */
[----:B------:R-:W4:Y:S04]  /*8b510*/  LDL.LU.64 R220, [R1+0x298] ;  /* 0x0002980001dc7983 */ /* 0x000f280000300a00 */
[----:B------:R-:W-:Y:S04]  /*8b520*/  STL.64 [R1+0x3fc8], R30 ;  /* 0x003fc81e01007387 */ /* 0x000fe80000100a00 */
[----:B------:R-:W-:Y:S01]  /*8b530*/  LDGSTS.E [R0+0x5d80], desc[UR60][R30.64], P0 ;  /* 0x05d800001e007fae */ /* 0x000fe2000812187c */
[----:B---3--:R-:W-:-:S04]  /*8b540*/  IMAD.WIDE R24, R6, 0x4, R232 ;  /* 0x0000000406187825 */ /* 0x008fc800078e02e8 */
[C---:B------:R-:W-:Y:S01]  /*8b550*/  IMAD.WIDE R28, R6.reuse, 0x4, R28 ;  /* 0x00000004061c7825 */ /* 0x040fe200078e021c */
[----:B------:R-:W3:Y:S03]  /*8b560*/  LDL.LU.64 R232, [R1+0x268] ;  /* 0x0002680001e87983 */ /* 0x000ee60000300a00 */
[C---:B------:R-:W-:Y:S01]  /*8b570*/  IMAD.WIDE R26, R6.reuse, 0x4, R26 ;  /* 0x00000004061a7825 */ /* 0x040fe200078e021a */
[----:B------:R2:W-:Y:S04]  /*8b580*/  STL.64 [R1+0x3fd8], R24 ;  /* 0x003fd81801007387 */ /* 0x0005e80000100a00 */
[----:B------:R2:W-:Y:S04]  /*8b590*/  LDGSTS.E [R8+0x6180], desc[UR60][R24.64], P0 ;  /* 0x0618000018087fae */ /* 0x0005e8000812187c */
[----:B------:R1:W-:Y:S04]  /*8b5a0*/  STL.64 [R1+0x40e8], R28 ;  /* 0x0040e81c01007387 */ /* 0x0003e80000100a00 */
[----:B------:R1:W-:Y:S04]  /*8b5b0*/  STL.64 [R1+0x4118], R26 ;  /* 0x0041181a01007387 */ /* 0x0003e80000100a00 */
[----:B------:R-:W3:Y:S04]  /*8b5c0*/  LDL.LU.64 R32, [R1+0x238] ;  /* 0x0002380001207983 */ /* 0x000ee80000300a00 */
[----:B------:R-:W-:Y:S04]  /*8b5d0*/  LDGSTS.E [R7+0x6580], desc[UR60][R28.64], P0 ;  /* 0x065800001c077fae */ /* 0x000fe8000812187c */
[----:B------:R-:W-:Y:S01]  /*8b5e0*/  LDGSTS.E [R4+0x6980], desc[UR60][R26.64], P0 ;  /* 0x069800001a047fae */ /* 0x000fe2000812187c */
[----:B--2---:R-:W-:-:S03]  /*8b5f0*/  IMAD.WIDE R24, R6, 0x4, R244 ;  /* 0x0000000406187825 */ /* 0x004fc600078e02f4 */
[----:B------:R-:W2:Y:S04]  /*8b600*/  LDL.LU.64 R244, [R1+0x208] ;  /* 0x0002080001f47983 */ /* 0x000ea80000300a00 */
[----:B------:R1:W-:Y:S04]  /*8b610*/  STL.64 [R1+0x4128], R24 ;  /* 0x0041281801007387 */ /* 0x0003e80000100a00 */
[----:B------:R-:W2:Y:S04]  /*8b620*/  LDL.LU.64 R30, [R1+0x1d8] ;  /* 0x0001d800011e7983 */ /* 0x000ea80000300a00 */
[----:B-1----:R-:W2:Y:S04]  /*8b630*/  LDL.LU.64 R28, [R1+0x1a8] ;  /* 0x0001a800011c7983 */ /* 0x002ea80000300a00 */
[----:B------:R-:W-:Y:S01]  /*8b640*/  LDGSTS.E [R0+0x6d80], desc[UR60][R24.64], P0 ;  /* 0x06d8000018007fae */ /* 0x000fe2000812187c */
[----:B------:R-:W-:-:S04]  /*8b650*/  IMAD.WIDE R20, R6, 0x4, R20 ;  /* 0x0000000406147825 */ /* 0x000fc800078e0214 */
[----:B------:R-:W-:-:S04]  /*8b660*/  IMAD.WIDE R34, R6, 0x4, R22 ;  /* 0x0000000406227825 */ /* 0x000fc800078e0216 */
[C---:B------:R-:W-:Y:S01]  /*8b670*/  IMAD.WIDE R18, R6.reuse, 0x4, R18 ;  /* 0x0000000406127825 */ /* 0x040fe200078e0212 */
[----:B------:R4:W-:Y:S04]  /*8b680*/  STL.64 [R1+0x4138], R20 ;  /* 0x0041381401007387 */ /* 0x0009e80000100a00 */
[----:B------:R-:W2:Y:S04]  /*8b690*/  LDL.LU.64 R26, [R1+0x178] ;  /* 0x00017800011a7983 */ /* 0x000ea80000300a00 */
[----:B------:R-:W2:Y:S04]  /*8b6a0*/  LDL.LU.64 R24, [R1+0x148] ;  /* 0x0001480001187983 */ /* 0x000ea80000300a00 */
[----:B------:R-:W-:Y:S04]  /*8b6b0*/  STL.64 [R1+0x4238], R34 ;  /* 0x0042382201007387 */ /* 0x000fe80000100a00 */
[----:B------:R4:W-:Y:S04]  /*8b6c0*/  LDGSTS.E [R8+0x7180], desc[UR60][R20.64], P0 ;  /* 0x0718000014087fae */ /* 0x0009e8000812187c */
[----:B------:R1:W-:Y:S04]  /*8b6d0*/  STL.64 [R1+0x4260], R18 ;  /* 0x0042601201007387 */ /* 0x0003e80000100a00 */
[----:B------:R-:W2:Y:S04]  /*8b6e0*/  LDL.LU.64 R22, [R1+0x118] ;  /* 0x0001180001167983 */ /* 0x000ea80000300a00 */
[----:B------:R3:W-:Y:S04]  /*8b6f0*/  LDGSTS.E [R7+0x7580], desc[UR60][R34.64], P0 ;  /* 0x0758000022077fae */ /* 0x0007e8000812187c */
[----:B------:R2:W-:Y:S01]  /*8b700*/  LDGSTS.E [R4+0x7980], desc[UR60][R18.64], P0 ;  /* 0x0798000012047fae */ /* 0x0005e2000812187c */
[----:B----4-:R-:W-:-:S03]  /*8b710*/  IMAD.WIDE R20, R6, 0x4, R220 ;  /* 0x0000000406147825 */ /* 0x010fc600078e02dc */
[----:B-1----:R-:W4:Y:S04]  /*8b720*/  LDL.LU.64 R18, [R1+0xe8] ;  /* 0x0000e80001127983 */ /* 0x002f280000300a00 */
[----:B------:R1:W-:Y:S04]  /*8b730*/  STL.64 [R1+0x4288], R20 ;  /* 0x0042881401007387 */ /* 0x0003e80000100a00 */
[----:B------:R-:W-:Y:S04]  /*8b740*/  LDGSTS.E [R0+0x7d80], desc[UR60][R20.64], P0 ;  /* 0x07d8000014007fae */ /* 0x000fe8000812187c */
[----:B-1----:R-:W4:Y:S04]  /*8b750*/  LDL.LU.64 R20, [R1+0xb8] ;  /* 0x0000b80001147983 */ /* 0x002f280000300a00 */
[----:B------:R-:W4:Y:S01]  /*8b760*/  LDL.LU.64 R220, [R1+0x88] ;  /* 0x0000880001dc7983 */ /* 0x000f220000300a00 */
[----:B---3--:R-:W-:-:S05]  /*8b770*/  IMAD.WIDE R36, R6, 0x4, R232 ;  /* 0x0000000406247825 */ /* 0x008fca00078e02e8 */
[----:B------:R-:W-:Y:S04]  /*8b780*/  STL.64 [R1+0x4320], R36 ;  /* 0x0043202401007387 */ /* 0x000fe80000100a00 */
[----:B------:R-:W3:Y:S01]  /*8b790*/  LDL.LU.64 R232, [R1+0x58] ;  /* 0x0000580001e87983 */ /* 0x000ee20000300a00 */
[----:B------:R-:W-:-:S03]  /*8b7a0*/  IMAD.WIDE R34, R6, 0x4, R32 ;  /* 0x0000000406227825 */ /* 0x000fc600078e0220 */
[----:B------:R-:W-:Y:S04]  /*8b7b0*/  LDGSTS.E [R8+0x20180], desc[UR60][R36.64], P0 ;  /* 0x2018000024087fae */ /* 0x000fe8000812187c */
[----:B------:R-:W-:Y:S01]  /*8b7c0*/  LDGSTS.E [R7+0x20580], desc[UR60][R34.64], P0 ;  /* 0x2058000022077fae */ /* 0x000fe2000812187c */
[----:B--2---:R-:W-:-:S03]  /*8b7d0*/  IMAD.WIDE R32, R6, 0x4, R244 ;  /* 0x0000000406207825 */ /* 0x004fc600078e02f4 */
[----:B------:R-:W2:Y:S01]  /*8b7e0*/  LDL.LU.64 R244, [R1+0x28] ;  /* 0x0000280001f47983 */ /* 0x000ea20000300a00 */
[----:B------:R-:W-:-:S04]  /*8b7f0*/  IMAD.WIDE R30, R6, 0x4, R30 ;  /* 0x00000004061e7825 */ /* 0x000fc800078e021e */
[C---:B------:R-:W-:Y:S01]  /*8b800*/  IMAD.WIDE R28, R6.reuse, 0x4, R28 ;  /* 0x00000004061c7825 */ /* 0x040fe200078e021c */
[----:B------:R-:W-:Y:S04]  /*8b810*/  STL.64 [R1+0x4430], R34 ;  /* 0x0044302201007387 */ /* 0x000fe80000100a00 */
[----:B------:R-:W-:Y:S04]  /*8b820*/  STL.64 [R1+0x4438], R32 ;  /* 0x0044382001007387 */ /* 0x000fe80000100a00 */
[----:B------:R-:W-:Y:S04]  /*8b830*/  LDGSTS.E [R4+0x20980], desc[UR60][R32.64], P0 ;  /* 0x2098000020047fae */ /* 0x000fe8000812187c */
[----:B------:R-:W-:Y:S04]  /*8b840*/  STL.64 [R1+0x4448], R30 ;  /* 0x0044481e01007387 */ /* 0x000fe80000100a00 */
[----:B------:R-:W-:Y:S04]  /*8b850*/  LDGSTS.E [R0+0x20d80], desc[UR60][R30.64], P0 ;  /* 0x20d800001e007fae */ /* 0x000fe8000812187c */
[----:B------:R-:W-:Y:S04]  /*8b860*/  STL.64 [R1+0x4458], R28 ;  /* 0x0044581c01007387 */ /* 0x000fe80000100a00 */
[----:B------:R-:W-:Y:S01]  /*8b870*/  LDGSTS.E [R8+0x21180], desc[UR60][R28.64], P0 ;  /* 0x211800001c087fae */ /* 0x000fe2000812187c */
[----:B------:R-:W-:-:S04]  /*8b880*/  IMAD.WIDE R26, R6, 0x4, R26 ;  /* 0x00000004061a7825 */ /* 0x000fc800078e021a */
[----:B------:R-:W-:-:S04]  /*8b890*/  IMAD.WIDE R24, R6, 0x4, R24 ;  /* 0x0000000406187825 */ /* 0x000fc800078e0218 */
[C---:B------:R-:W-:Y:S01]  /*8b8a0*/  IMAD.WIDE R22, R6.reuse, 0x4, R22 ;  /* 0x0000000406167825 */ /* 0x040fe200078e0216 */
[----:B------:R-:W-:Y:S04]  /*8b8b0*/  STL.64 [R1+0x4470], R26 ;  /* 0x0044701a01007387 */ /* 0x000fe80000100a00 */
[----:B------:R-:W-:Y:S04]  /*8b8c0*/  LDGSTS.E [R7+0x21580], desc[UR60][R26.64], P0 ;  /* 0x215800001a077fae */ /* 0x000fe8000812187c */
[----:B------:R-:W-:Y:S04]  /*8b8d0*/  STL.64 [R1+0x4538], R24 ;  /* 0x0045381801007387 */ /* 0x000fe80000100a00 */
[----:B------:R-:W-:Y:S04]  /*8b8e0*/  LDGSTS.E [R4+0x21980], desc[UR60][R24.64], P0 ;  /* 0x2198000018047fae */ /* 0x000fe8000812187c */
[----:B------:R1:W-:Y:S04]  /*8b8f0*/  STL.64 [R1+0x4530], R22 ;  /* 0x0045301601007387 */ /* 0x0003e80000100a00 */
[----:B------:R1:W-:Y:S01]  /*8b900*/  LDGSTS.E [R0+0x21d80], desc[UR60][R22.64], P0 ;  /* 0x21d8000016007fae */ /* 0x0003e2000812187c */
[----:B----4-:R-:W-:-:S05]  /*8b910*/  IMAD.WIDE R18, R6, 0x4, R18 ;  /* 0x0000000406127825 */ /* 0x010fca00078e0212 */
[----:B------:R-:W-:Y:S04]  /*8b920*/  STL.64 [R1+0x4528], R18 ;  /* 0x0045281201007387 */ /* 0x000fe80000100a00 */
[----:B------:R-:W-:Y:S01]  /*8b930*/  LDGSTS.E [R8+0x22180], desc[UR60][R18.64], P0 ;  /* 0x2218000012087fae */ /* 0x000fe2000812187c */
[----:B-1----:R-:W-:-:S04]  /*8b940*/  IMAD.WIDE R22, R6, 0x4, R20 ;  /* 0x0000000406167825 */ /* 0x002fc800078e0214 */
[C---:B------:R-:W-:Y:S01]  /*8b950*/  IMAD.WIDE R20, R6.reuse, 0x4, R220 ;  /* 0x0000000406147825 */ /* 0x040fe200078e02dc */
[----:B------:R1:W-:Y:S04]  /*8b960*/  STL.64 [R1+0x4520], R22 ;  /* 0x0045201601007387 */ /* 0x0003e80000100a00 */
[----:B------:R1:W-:Y:S04]  /*8b970*/  LDGSTS.E [R7+0x22580], desc[UR60][R22.64], P0 ;  /* 0x2258000016077fae */ /* 0x0003e8000812187c */
[----:B------:R2:W-:Y:S04]  /*8b980*/  STL.64 [R1+0x4518], R20 ;  /* 0x0045181401007387 */ /* 0x0005e80000100a00 */
[----:B------:R2:W-:Y:S01]  /*8b990*/  LDGSTS.E [R4+0x22980], desc[UR60][R20.64], P0 ;  /* 0x2298000014047fae */ /* 0x0005e2000812187c */
[----:B-1----:R-:W-:-:S04]  /*8b9a0*/  IMAD.WIDE R22, R6, 0x4, R242 ;  /* 0x0000000406167825 */ /* 0x002fc800078e02f2 */
[----:B---3--:R-:W-:-:S05]  /*8b9b0*/  IMAD.WIDE R18, R6, 0x4, R232 ;  /* 0x0000000406127825 */ /* 0x008fca00078e02e8 */
[----:B------:R1:W-:Y:S04]  /*8b9c0*/  STL.64 [R1+0x4510], R18 ;  /* 0x0045101201007387 */ /* 0x0003e80000100a00 */
[----:B------:R1:W-:Y:S01]  /*8b9d0*/  LDGSTS.E [R0+0x22d80], desc[UR60][R18.64], P0 ;  /* 0x22d8000012007fae */ /* 0x0003e2000812187c */
[----:B--2---:R-:W-:-:S04]  /*8b9e0*/  IMAD.WIDE R20, R6, 0x4, R244 ;  /* 0x0000000406147825 */ /* 0x004fc800078e02f4 */
[C---:B-1----:R-:W-:Y:S01]  /*8b9f0*/  IMAD.WIDE R18, R6.reuse, 0x4, R230 ;  /* 0x0000000406127825 */ /* 0x042fe200078e02e6 */
[----:B------:R1:W-:Y:S04]  /*8ba00*/  STL.64 [R1+0x4508], R20 ;  /* 0x0045081401007387 */ /* 0x0003e80000100a00 */
[----:B------:R1:W-:Y:S04]  /*8ba10*/  LDGSTS.E [R8+0x23180], desc[UR60][R20.64], P0 ;  /* 0x2318000014087fae */ /* 0x0003e8000812187c */
[----:B------:R2:W-:Y:S04]  /*8ba20*/  STL.64 [R1+0x4500], R22 ;  /* 0x0045001601007387 */ /* 0x0005e80000100a00 */
[----:B------:R2:W-:Y:S04]  /*8ba30*/  LDGSTS.E [R7+0x23580], desc[UR60][R22.64], P0 ;  /* 0x2358000016077fae */ /* 0x0005e8000812187c */
[----:B------:R3:W-:Y:S04]  /*8ba40*/  STL.64 [R1+0x44f8], R18 ;  /* 0x0044f81201007387 */ /* 0x0007e80000100a00 */
[----:B------:R3:W-:Y:S01]  /*8ba50*/  LDGSTS.E [R4+0x23980], desc[UR60][R18.64], P0 ;  /* 0x2398000012047fae */ /* 0x0007e2000812187c */
[----:B-1----:R-:W-:-:S04]  /*8ba60*/  IMAD.WIDE R20, R6, 0x4, R50 ;  /* 0x0000000406147825 */ /* 0x002fc800078e0232 */
[----:B--2---:R-:W-:-:S04]  /*8ba70*/  IMAD.WIDE R22, R6, 0x4, R54 ;  /* 0x0000000406167825 */ /* 0x004fc800078e0236 */
[C---:B---3--:R-:W-:Y:S01]  /*8ba80*/  IMAD.WIDE R18, R6.reuse, 0x4, R52 ;  /* 0x0000000406127825 */ /* 0x048fe200078e0234 */
[----:B------:R1:W-:Y:S04]  /*8ba90*/  STL.64 [R1+0x44f0], R20 ;  /* 0x0044f01401007387 */ /* 0x0003e80000100a00 */
[----:B------:R1:W-:Y:S04]  /*8baa0*/  LDGSTS.E [R0+0x23d80], desc[UR60][R20.64], P0 ;  /* 0x23d8000014007fae */ /* 0x0003e8000812187c */
[----:B------:R2:W-:Y:S04]  /*8bab0*/  STL.64 [R1+0x44e8], R18 ;  /* 0x0044e81201007387 */ /* 0x0005e80000100a00 */
[----:B------:R2:W-:Y:S04]  /*8bac0*/  LDGSTS.E [R8+0x24180], desc[UR60][R18.64], P0 ;  /* 0x2418000012087fae */ /* 0x0005e8000812187c */
[----:B------:R3:W-:Y:S04]  /*8bad0*/  STL.64 [R1+0x44e0], R22 ;  /* 0x0044e01601007387 */ /* 0x0007e80000100a00 */
[----:B------:R3:W-:Y:S01]  /*8bae0*/  LDGSTS.E [R7+0x24580], desc[UR60][R22.64], P0 ;  /* 0x2458000016077fae */ /* 0x0007e2000812187c */
[----:B-1----:R-:W-:-:S04]  /*8baf0*/  IMAD.WIDE R20, R6, 0x4, R56 ;  /* 0x0000000406147825 */ /* 0x002fc800078e0238 */
[C---:B--2---:R-:W-:Y:S01]  /*8bb00*/  IMAD.WIDE R18, R6.reuse, 0x4, R58 ;  /* 0x0000000406127825 */ /* 0x044fe200078e023a */
[----:B------:R1:W-:Y:S04]  /*8bb10*/  STL.64 [R1+0x44d8], R20 ;  /* 0x0044d81401007387 */ /* 0x0003e80000100a00 */
[----:B------:R1:W-:Y:S04]  /*8bb20*/  LDGSTS.E [R4+0x24980], desc[UR60][R20.64], P0 ;  /* 0x2498000014047fae */ /* 0x0003e8000812187c */
[----:B------:R2:W-:Y:S04]  /*8bb30*/  STL.64 [R1+0x44d0], R18 ;  /* 0x0044d01201007387 */ /* 0x0005e80000100a00 */
[----:B------:R2:W-:Y:S01]  /*8bb40*/  LDGSTS.E [R0+0x24d80], desc[UR60][R18.64], P0 ;  /* 0x24d8000012007fae */ /* 0x0005e2000812187c */
[----:B---3--:R-:W-:-:S04]  /*8bb50*/  IMAD.WIDE R22, R6, 0x4, R62 ;  /* 0x0000000406167825 */ /* 0x008fc800078e023e */
[----:B-1----:R-:W-:-:S04]  /*8bb60*/  IMAD.WIDE R20, R6, 0x4, R60 ;  /* 0x0000000406147825 */ /* 0x002fc800078e023c */
[C---:B--2---:R-:W-:Y:S01]  /*8bb70*/  IMAD.WIDE R18, R6.reuse, 0x4, R64 ;  /* 0x0000000406127825 */ /* 0x044fe200078e0240 */
[----:B------:R1:W-:Y:S04]  /*8bb80*/  STL.64 [R1+0x44c8], R20 ;  /* 0x0044c81401007387 */ /* 0x0003e80000100a00 */
[----:B------:R1:W-:Y:S04]  /*8bb90*/  LDGSTS.E [R8+0x25180], desc[UR60][R20.64], P0 ;  /* 0x2518000014087fae */ /* 0x0003e8000812187c */
[----:B------:R-:W-:Y:S04]  /*8bba0*/  STL.64 [R1+0x44c0], R22 ;  /* 0x0044c01601007387 */ /* 0x000fe80000100a00 */
[----:B------:R2:W-:Y:S04]  /*8bbb0*/  STL.64 [R1+0x44b8], R18 ;  /* 0x0044b81201007387 */ /* 0x0005e80000100a00 */
[----:B------:R-:W-:Y:S04]  /*8bbc0*/  LDGSTS.E [R7+0x25580], desc[UR60][R22.64], P0 ;  /* 0x2558000016077fae */ /* 0x000fe8000812187c */
[----:B------:R2:W-:Y:S01]  /*8bbd0*/  LDGSTS.E [R4+0x25980], desc[UR60][R18.64], P0 ;  /* 0x2598000012047fae */ /* 0x0005e2000812187c */
[----:B-1----:R-:W-:-:S05]  /*8bbe0*/  IMAD.WIDE R20, R6, 0x4, R66 ;  /* 0x0000000406147825 */ /* 0x002fca00078e0242 */
[----:B------:R1:W-:Y:S04]  /*8bbf0*/  STL.64 [R1+0x44b0], R20 ;  /* 0x0044b01401007387 */ /* 0x0003e80000100a00 */
[----:B------:R-:W3:Y:S01]  /*8bc00*/  LDL.LU.64 R232, [R1+0x860] ;  /* 0x0008600001e87983 */ /* 0x000ee20000300a00 */
[----:B--2---:R-:W-:-:S03]  /*8bc10*/  IMAD.WIDE R18, R6, 0x4, R68 ;  /* 0x0000000406127825 */ /* 0x004fc600078e0244 */
[----:B------:R-:W-:Y:S01]  /*8bc20*/  LDGSTS.E [R0+0x25d80], desc[UR60][R20.64], P0 ;  /* 0x25d8000014007fae */ /* 0x000fe2000812187c */
[----:B------:R-:W-:-:S04]  /*8bc30*/  IMAD.WIDE R24, R6, 0x4, R70 ;  /* 0x0000000406187825 */ /* 0x000fc800078e0246 */
[C---:B------:R-:W-:Y:S01]  /*8bc40*/  IMAD.WIDE R22, R6.reuse, 0x4, R72 ;  /* 0x0000000406167825 */ /* 0x040fe200078e0248 */
[----:B------:R2:W-:Y:S04]  /*8bc50*/  LDGSTS.E [R8+0x26180], desc[UR60][R18.64], P0 ;  /* 0x2618000012087fae */ /* 0x0005e8000812187c */
[----:B------:R4:W-:Y:S01]  /*8bc60*/  LDGSTS.E [R7+0x26580], desc[UR60][R24.64], P0 ;  /* 0x2658000018077fae */ /* 0x0009e2000812187c */
[----:B------:R-:W-:-:S03]  /*8bc70*/  IMAD.WIDE R30, R6, 0x4, R78 ;  /* 0x00000004061e7825 */ /* 0x000fc600078e024e */
[----:B------:R-:W-:Y:S04]  /*8bc80*/  LDGSTS.E [R4+0x26980], desc[UR60][R22.64], P0 ;  /* 0x2698000016047fae */ /* 0x000fe8000812187c */
[----:B-1----:R-:W3:Y:S04]  /*8bc90*/  LDL.LU.64 R20, [R1+0x830] ;  /* 0x0008300001147983 */ /* 0x002ee80000300a00 */
[----:B------:R1:W-:Y:S04]  /*8bca0*/  STL.64 [R1+0x44a8], R18 ;  /* 0x0044a81201007387 */ /* 0x0003e80000100a00 */
[----:B------:R-:W3:Y:S04]  /*8bcb0*/  LDL.LU.64 R244, [R1+0x800] ;  /* 0x0008000001f47983 */ /* 0x000ee80000300a00 */
[----:B------:R4:W-:Y:S04]  /*8bcc0*/  STL.64 [R1+0x44a0], R24 ;  /* 0x0044a01801007387 */ /* 0x0009e80000100a00 */
[----:B------:R4:W-:Y:S04]  /*8bcd0*/  STL.64 [R1+0x4498], R22 ;  /* 0x0044981601007387 */ /* 0x0009e80000100a00 */
[----:B------:R-:W3:Y:S01]  /*8bce0*/  LDL.LU.64 R28, [R1+0x7d0] ;  /* 0x0007d000011c7983 */ /* 0x000ee20000300a00 */
[----:B--2---:R-:W-:-:S04]  /*8bcf0*/  IMAD.WIDE R8, R6, 0x4, R76 ;  /* 0x0000000406087825 */ /* 0x004fc800078e024c */
[----:B-1----:R-:W-:-:S04]  /*8bd00*/  IMAD.WIDE R18, R6, 0x4, R74 ;  /* 0x0000000406127825 */ /* 0x002fc800078e024a */
[----:B----4-:R-:W-:Y:S01]  /*8bd10*/  IMAD.WIDE R24, R6, 0x4, R80 ;  /* 0x0000000406187825 */ /* 0x010fe200078e0250 */
[----:B------:R1:W-:Y:S04]  /*8bd20*/  STL.64 [R1+0x4490], R18 ;  /* 0x0044901201007387 */ /* 0x0003e80000100a00 */
[----:B------:R-:W2:Y:S04]  /*8bd30*/  LDL.LU.64 R26, [R1+0x7a0] ;  /* 0x0007a000011a7983 */ /* 0x000ea80000300a00 */
[----:B------:R-:W4:Y:S04]  /*8bd40*/  LDL.LU.64 R22, [R1+0x770] ;  /* 0x0007700001167983 */ /* 0x000f280000300a00 */
[----:B------:R-:W-:Y:S04]  /*8bd50*/  LDGSTS.E [R0+0x26d80], desc[UR60][R18.64], P0 ;  /* 0x26d8000012007fae */ /* 0x000fe8000812187c */
[----:B------:R1:W-:Y:S04]  /*8bd60*/  STL.64 [R1+0x4488], R8 ;  /* 0x0044880801007387 */ /* 0x0003e80000100a00 */
[----:B------:R1:W-:Y:S04]  /*8bd70*/  LDGSTS.E [R7+0x27180], desc[UR60][R8.64], P0 ;  /* 0x2718000008077fae */ /* 0x0003e8000812187c */
[----:B------:R3:W-:Y:S01]  /*8bd80*/  LDGSTS.E [R4+0x27580], desc[UR60][R30.64], P0 ;  /* 0x275800001e047fae */ /* 0x0007e2000812187c */
[----:B------:R-:W-:-:S03]  /*8bd90*/  IADD3 R247, R247, 0x300000, RZ ;  /* 0x00300000f7f77810 */ /* 0x000fc60007ffe0ff */
        /* <DEDUP_REMOVED lines=12> */
[----:B------:R-:W-:-:S03]  /*8be60*/  IMAD.WIDE R8, R6, 0x4, R244 ;  /* 0x0000000406087825 */ /* 0x000fc600078e02f4 */
[----:B------:R-:W3:Y:S01]  /*8be70*/  LDL.LU.64 R244, [R1+0x680] ;  /* 0x0006800001f47983 */ /* 0x000ee20000300a00 */
[----:B------:R-:W-:Y:S02]  /*8be80*/  VIADD R0, R248, 0x300000 ;  /* 0x00300000f8007836 */ /* 0x000fe40000000000 */
[----:B------:R-:W-:Y:S01]  /*8be90*/  IMAD.WIDE R20, R6, 0x4, R20 ;  /* 0x0000000406147825 */ /* 0x000fe200078e0214 */
[----:B------:R-:W-:-:S03]  /*8bea0*/  IADD3 R7, R248, 0x300000, RZ ;  /* 0x00300000f8077810 */ /* 0x000fc60007ffe0ff */
[----:B------:R-:W-:Y:S02]  /*8beb0*/  VIADD R4, R248, 0x300000 ;  /* 0x00300000f8047836 */ /* 0x000fe40000000000 */
[C---:B------:R-:W-:Y:S01]  /*8bec0*/  IMAD.WIDE R28, R6.reuse, 0x4, R28 ;  /* 0x00000004061c7825 */ /* 0x040fe200078e021c */
[----:B------:R-:W-:Y:S04]  /*8bed0*/  LDGSTS.E [R0+0x200], desc[UR60][R30.64], P0 ;  /* 0x002000001e007fae */ /* 0x000fe8000812187c */
[----:B------:R1:W-:Y:S04]  /*8bee0*/  STL.64 [R1+0x2698], R20 ;  /* 0x0026981401007387 */ /* 0x0003e80000100a00 */
[----:B------:R1:W-:Y:S04]  /*8bef0*/  STL.64 [R1+0x26c0], R8 ;  /* 0x0026c00801007387 */ /* 0x0003e80000100a00 */
[----:B------:R-:W-:Y:S04]  /*8bf00*/  LDGSTS.E [R7+0x600], desc[UR60][R20.64], P0 ;  /* 0x0060000014077fae */ /* 0x000fe8000812187c */
[----:B------:R4:W-:Y:S04]  /*8bf10*/  LDGSTS.E [R4+0xa00], desc[UR60][R8.64], P0 ;  /* 0x00a0000008047fae */ /* 0x0009e8000812187c */
[----:B------:R-:W-:Y:S01]  /*8bf20*/  LDGSTS.E [R0+0xe00], desc[UR60][R28.64], P0 ;  /* 0x00e000001c007fae */ /* 0x000fe2000812187c */
[----:B--2---:R-:W-:-:S03]  /*8bf30*/  IMAD.WIDE R26, R6, 0x4, R26 ;  /* 0x00000004061a7825 */ /* 0x004fc600078e021a */
[----:B-1----:R-:W2:Y:S04]  /*8bf40*/  LDL.LU.64 R20, [R1+0x650] ;  /* 0x0006500001147983 */ /* 0x002ea80000300a00 */
[----:B------:R1:W-:Y:S01]  /*8bf50*/  STL.64 [R1+0x2730], R28 ;  /* 0x0027301c01007387 */ /* 0x0003e20000100a00 */
[----:B----4-:R-:W-:Y:S01]  /*8bf60*/  IADD3 R8, R248, 0x300000, RZ ;  /* 0x00300000f8087810 */ /* 0x010fe20007ffe0ff */
[----:B------:R-:W-:-:S04]  /*8bf70*/  IMAD.WIDE R32, R6, 0x4, R22 ;  /* 0x0000000406207825 */ /* 0x000fc800078e0216 */
[----:B------:R4:W-:Y:S01]  /*8bf80*/  LDGSTS.E [R8+0x1200], desc[UR60][R26.64], P0 ;  /* 0x012000001a087fae */ /* 0x0009e2000812187c */
[----:B------:R-:W-:-:S03]  /*8bf90*/  IMAD.WIDE R30, R6, 0x4, R18 ;  /* 0x00000004061e7825 */ /* 0x000fc600078e0212 */
[----:B------:R3:W-:Y:S04]  /*8bfa0*/  LDGSTS.E [R7+0x1600], desc[UR60][R32.64], P0 ;  /* 0x0160000020077fae */ /* 0x0007e8000812187c */
[----:B-1----:R-:W2:Y:S04]  /*8bfb0*/  LDL.LU.64 R28, [R1+0x620] ;  /* 0x00062000011c7983 */ /* 0x002ea80000300a00 */
[----:B------:R4:W-:Y:S04]  /*8bfc0*/  STL.64 [R1+0x2770], R26 ;  /* 0x0027701a01007387 */ /* 0x0009e80000100a00 */
        /* <DEDUP_REMOVED lines=16> */
[----:B------:R-:W-:-:S03]  /*8c0d0*/  IMAD.WIDE R24, R6, 0x4, R244 ;  /* 0x0000000406187825 */ /* 0x000fc600078e02f4 */
[----:B------:R-:W3:Y:S04]  /*8c0e0*/  LDL.LU.64 R244, [R1+0x500] ;  /* 0x0005000001f47983 */ /* 0x000ee80000300a00 */
[----:B------:R-:W-:Y:S04]  /*8c0f0*/  STL.64 [R1+0x3ba0], R30 ;  /* 0x003ba01e01007387 */ /* 0x000fe80000100a00 */
[----:B------:R1:W-:Y:S04]  /*8c100*/  STL.64 [R1+0x3be0], R24 ;  /* 0x003be01801007387 */ /* 0x0003e80000100a00 */
[----:B------:R-:W-:Y:S04]  /*8c110*/  LDGSTS.E [R4+0x2a00], desc[UR60][R24.64], P0 ;  /* 0x02a0000018047fae */ /* 0x000fe8000812187c */
[----:B-1----:R-:W3:Y:S01]  /*8c120*/  LDL.LU.64 R24, [R1+0x4d0] ;  /* 0x0004d00001187983 */ /* 0x002ee20000300a00 */
[----:B--2---:R-:W-:-:S05]  /*8c130*/  IMAD.WIDE R20, R6, 0x4, R20 ;  /* 0x0000000406147825 */ /* 0x004fca00078e0214 */
        /* <DEDUP_REMOVED lines=27> */
[----:B------:R-:W-:-:S05]  /*8c2f0*/  IMAD.WIDE R30, R6, 0x4, R244 ;  /* 0x00000004061e7825 */ /* 0x000fca00078e02f4 */
[----:B------:R2:W-:Y:S04]  /*8c300*/  STL.64 [R1+0x3e58], R30 ;  /* 0x003e581e01007387 */ /* 0x0005e80000100a00 */
[----:B------:R-:W3:Y:S04]  /*8c310*/  LDL.LU.64 R244, [R1+0x350] ;  /* 0x0003500001f47983 */ /* 0x000ee80000300a00 */
[----:B------:R2:W-:Y:S01]  /*8c320*/  LDGSTS.E [R4+0x4a00], desc[UR60][R30.64], P0 ;  /* 0x04a000001e047fae */ /* 0x0005e2000812187c */
[----:B------:R-:W-:-:S05]  /*8c330*/  IMAD.WIDE R24, R6, 0x4, R24 ;  /* 0x0000000406187825 */ /* 0x000fca00078e0218 */
[----:B------:R1:W-:Y:S04]  /*8c340*/  STL.64 [R1+0x3e70], R24 ;  /* 0x003e701801007387 */ /* 0x0003e80000100a00 */
[----:B------:R1:W-:Y:S01]  /*8c350*/  LDGSTS.E [R0+0x4e00], desc[UR60][R24.64], P0 ;  /* 0x04e0000018007fae */ /* 0x0003e2000812187c */
[----:B--2---:R-:W-:-:S03]  /*8c360*/  IMAD.WIDE R30, R6, 0x4, R20 ;  /* 0x00000004061e7825 */ /* 0x004fc600078e0214 */
[----:B------:R-:W2:Y:S04]  /*8c370*/  LDL.LU.64 R20, [R1+0x320] ;  /* 0x0003200001147983 */ /* 0x000ea80000300a00 */
[----:B------:R4:W-:Y:S01]  /*8c380*/  STL.64 [R1+0x3e88], R30 ;  /* 0x003e881e01007387 */ /* 0x0009e20000100a00 */
[----:B------:R-:W-:-:S04]  /*8c390*/  IMAD.WIDE R32, R6, 0x4, R22 ;  /* 0x0000000406207825 */ /* 0x000fc800078e0216 */
[C---:B-1----:R-:W-:Y:S01]  /*8c3a0*/  IMAD.WIDE R24, R6.reuse, 0x4, R18 ;  /* 0x0000000406187825 */ /* 0x042fe200078e0212 */
        /* <DEDUP_REMOVED lines=22> */
[----:B-1----:R-:W-:-:S03]  /*8c510*/  IMAD.WIDE R24, R6, 0x4, R244 ;  /* 0x0000000406187825 */ /* 0x002fc600078e02f4 */
[----:B------:R-:W3:Y:S04]  /*8c520*/  LDL.LU.64 R244, [R1+0x200] ;  /* 0x0002000001f47983 */ /* 0x000ee80000300a00 */
[----:B------:R1:W-:Y:S04]  /*8c530*/  STL.64 [R1+0x3fc0], R24 ;  /* 0x003fc01801007387 */ /* 0x0003e80000100a00 */
[----:B------:R-:W3:Y:S04]  /*8c540*/  LDL.LU.64 R30, [R1+0x1d0] ;  /* 0x0001d000011e7983 */ /* 0x000ee80000300a00 */
[----:B------:R-:W3:Y:S04]  /*8c550*/  LDL.LU.64 R28, [R1+0x1a0] ;  /* 0x0001a000011c7983 */ /* 0x000ee80000300a00 */
[----:B------:R-:W-:Y:S01]  /*8c560*/  LDGSTS.E [R0+0x6e00], desc[UR60][R24.64], P0 ;  /* 0x06e0000018007fae */ /* 0x000fe2000812187c */
[----:B--2---:R-:W-:-:S04]  /*8c570*/  IMAD.WIDE R20, R6, 0x4, R20 ;  /* 0x0000000406147825 */ /* 0x004fc800078e0214 */
[----:B------:R-:W-:-:S04]  /*8c580*/  IMAD.WIDE R34, R6, 0x4, R22 ;  /* 0x0000000406227825 */ /* 0x000fc800078e0216 */
[C---:B------:R-:W-:Y:S01]  /*8c590*/  IMAD.WIDE R18, R6.reuse, 0x4, R18 ;  /* 0x0000000406127825 */ /* 0x040fe200078e0212 */
[----:B------:R4:W-:Y:S04]  /*8c5a0*/  STL.64 [R1+0x3fd0], R20 ;  /* 0x003fd01401007387 */ /* 0x0009e80000100a00 */
[----:B------:R-:W2:Y:S04]  /*8c5b0*/  LDL.LU.64 R26, [R1+0x170] ;  /* 0x00017000011a7983 */ /* 0x000ea80000300a00 */
[----:B-1----:R-:W2:Y:S04]  /*8c5c0*/  LDL.LU.64 R24, [R1+0x140] ;  /* 0x0001400001187983 */ /* 0x002ea80000300a00 */
        /* <DEDUP_REMOVED lines=18> */
[----:B------:R-:W-:-:S03]  /*8c6f0*/  IMAD.WIDE R32, R6, 0x4, R244 ;  /* 0x0000000406207825 */ /* 0x000fc600078e02f4 */
[----:B------:R-:W3:Y:S01]  /*8c700*/  LDL.LU.64 R244, [R1+0x20] ;  /* 0x0000200001f47983 */ /* 0x000ee20000300a00 */
        /* <DEDUP_REMOVED lines=9> */
[----:B--2---:R-:W-:-:S04]  /*8c7a0*/  IMAD.WIDE R26, R6, 0x4, R26 ;  /* 0x00000004061a7825 */ /* 0x004fc800078e021a */
        /* <DEDUP_REMOVED lines=57> */
[----:B------:R-:W2:Y:S04]  /*8cb40*/  LDL.LU.64 R24, [R1+0x828] ;  /* 0x0008280001187983 */ /* 0x000ea80000300a00 */
[----:B------:R-:W-:Y:S04]  /*8cb50*/  LDGSTS.E [R0+0x25e00], desc[UR60][R20.64], P0 ;  /* 0x25e0000014007fae */ /* 0x000fe8000812187c */
[----:B------:R4:W-:Y:S04]  /*8cb60*/  STL.64 [R1+0x43b8], R18 ;  /* 0x0043b81201007387 */ /* 0x0009e80000100a00 */
[----:B------:R-:W2:Y:S01]  /*8cb70*/  LDL.LU.64 R244, [R1+0x7f8] ;  /* 0x0007f80001f47983 */ /* 0x000ea20000300a00 */
[----:B------:R-:W-:-:S04]  /*8cb80*/  IMAD.WIDE R26, R6, 0x4, R104 ;  /* 0x00000004061a7825 */ /* 0x000fc800078e0268 */
[C---:B------:R-:W-:Y:S01]  /*8cb90*/  IMAD.WIDE R22, R6.reuse, 0x4, R106 ;  /* 0x0000000406167825 */ /* 0x040fe200078e026a */
[----:B------:R4:W-:Y:S04]  /*8cba0*/  LDGSTS.E [R8+0x26200], desc[UR60][R18.64], P0 ;  /* 0x2620000012087fae */ /* 0x0009e8000812187c */
[----:B------:R-:W-:Y:S01]  /*8cbb0*/  LDGSTS.E [R7+0x26600], desc[UR60][R26.64], P0 ;  /* 0x266000001a077fae */ /* 0x000fe2000812187c */
[----:B------:R-:W-:-:S04]  /*8cbc0*/  IMAD.WIDE R30, R6, 0x4, R112 ;  /* 0x00000004061e7825 */ /* 0x000fc800078e0270 */
[C---:B------:R-:W-:Y:S01]  /*8cbd0*/  IMAD.WIDE R28, R6.reuse, 0x4, R114 ;  /* 0x00000004061c7825 */ /* 0x040fe200078e0272 */
[----:B------:R-:W-:Y:S04]  /*8cbe0*/  LDGSTS.E [R4+0x26a00], desc[UR60][R22.64], P0 ;  /* 0x26a0000016047fae */ /* 0x000fe8000812187c */
[----:B-1----:R-:W2:Y:S04]  /*8cbf0*/  LDL.LU.64 R20, [R1+0x7c8] ;  /* 0x0007c80001147983 */ /* 0x002ea80000300a00 */
[----:B------:R1:W-:Y:S04]  /*8cc00*/  STL.64 [R1+0x43b0], R26 ;  /* 0x0043b01a01007387 */ /* 0x0003e80000100a00 */
[----:B------:R1:W-:Y:S01]  /*8cc10*/  STL.64 [R1+0x43a8], R22 ;  /* 0x0043a81601007387 */ /* 0x0003e20000100a00 */
[----:B----4-:R-:W-:-:S04]  /*8cc20*/  IMAD.WIDE R18, R6, 0x4, R108 ;  /* 0x0000000406127825 */ /* 0x010fc800078e026c */
[----:B------:R-:W-:Y:S01]  /*8cc30*/  IMAD.WIDE R8, R6, 0x4, R110 ;  /* 0x0000000406087825 */ /* 0x000fe200078e026e */
[----:B------:R4:W-:Y:S04]  /*8cc40*/  STL.64 [R1+0x43a0], R18 ;  /* 0x0043a01201007387 */ /* 0x0009e80000100a00 */
[----:B-1----:R-:W2:Y:S04]  /*8cc50*/  LDL.LU.64 R26, [R1+0x798] ;  /* 0x00079800011a7983 */ /* 0x002ea80000300a00 */
[----:B------:R-:W2:Y:S04]  /*8cc60*/  LDL.LU.64 R22, [R1+0x768] ;  /* 0x0007680001167983 */ /* 0x000ea80000300a00 */
[----:B------:R-:W-:Y:S04]  /*8cc70*/  LDGSTS.E [R0+0x26e00], desc[UR60][R18.64], P0 ;  /* 0x26e0000012007fae */ /* 0x000fe8000812187c */
[----:B------:R1:W-:Y:S04]  /*8cc80*/  STL.64 [R1+0x4398], R8 ;  /* 0x0043980801007387 */ /* 0x0003e80000100a00 */
[----:B------:R1:W-:Y:S04]  /*8cc90*/  LDGSTS.E [R7+0x27200], desc[UR60][R8.64], P0 ;  /* 0x2720000008077fae */ /* 0x0003e8000812187c */
[----:B------:R-:W-:Y:S01]  /*8cca0*/  LDGSTS.E [R4+0x27600], desc[UR60][R30.64], P0 ;  /* 0x276000001e047fae */ /* 0x000fe2000812187c */
[----:B------:R-:W-:-:S03]  /*8ccb0*/  VIADD R248, R248, 0x300000 ;  /* 0x00300000f8f87836 */ /* 0x000fc60000000000 */
[----:B------:R2:W-:Y:S04]  /*8ccc0*/  LDGSTS.E [R0+0x27a00], desc[UR60][R28.64], P0 ;  /* 0x27a000001c007fae */ /* 0x0005e8000812187c */
[----:B----4-:R-:W4:Y:S04]  /*8ccd0*/  LDL.LU.64 R18, [R1+0x738] ;  /* 0x0007380001127983 */ /* 0x010f280000300a00 */
[----:B------:R-:W-:Y:S01]  /*8cce0*/  STL.64 [R1+0x4390], R30 ;  /* 0x0043901e01007387 */ /* 0x000fe20000100a00 */
[----:B-1----:R-:W-:-:S03]  /*8ccf0*/  IMAD.WIDE R8, R6, 0x4, R116 ;  /* 0x0000000406087825 */ /* 0x002fc600078e0274 */
[----:B------:R1:W-:Y:S04]  /*8cd00*/  STL.64 [R1+0x4388], R28 ;  /* 0x0043881c01007387 */ /* 0x0003e80000100a00 */
[----:B------:R-:W4:Y:S04]  /*8cd10*/  LDL.LU.64 R220, [R1+0x708] ;  /* 0x0007080001dc7983 */ /* 0x000f280000300a00 */
[----:B------:R1:W-:Y:S01]  /*8cd20*/  STL.64 [R1+0x4380], R8 ;  /* 0x0043800801007387 */ /* 0x0003e20000100a00 */
[----:B---3--:R-:W-:-:S04]  /*8cd30*/  IMAD.WIDE R240, R6, 0x4, R232 ;  /* 0x0000000406f07825 */ /* 0x008fc800078e02e8 */
[C---:B--2---:R-:W-:Y:S01]  /*8cd40*/  IMAD.WIDE R242, R6.reuse, 0x4, R24 ;  /* 0x0000000406f27825 */ /* 0x044fe200078e0218 */
[----:B------:R-:W2:Y:S04]  /*8cd50*/  LDL.LU.64 R232, [R1+0x6d8] ;  /* 0x0006d80001e87983 */ /* 0x000ea80000300a00 */
[----:B------:R-:W3:Y:S01]  /*8cd60*/  LDL.LU.64 R24, [R1+0x6a8] ;  /* 0x0006a80001187983 */ /* 0x000ee20000300a00 */
[----:B------:R-:W-:Y:S01]  /*8cd70*/  IMAD.WIDE R246, R6, 0x4, R244 ;  /* 0x0000000406f67825 */ /* 0x000fe200078e02f4 */
[C---:B------:R-:W-:Y:S02]  /*8cd80*/  IADD3 R0, R249.reuse, 0x300000, RZ ;  /* 0x00300000f9007810 */ /* 0x040fe40007ffe0ff */
[----:B------:R-:W3:Y:S01]  /*8cd90*/  LDL.LU.64 R244, [R1+0x678] ;  /* 0x0006780001f47983 */ /* 0x000ee20000300a00 */
[C---:B------:R-:W-:Y:S01]  /*8cda0*/  VIADD R7, R249.reuse, 0x300000 ;  /* 0x00300000f9077836 */ /* 0x040fe20000000000 */
[----:B------:R-:W-:-:S02]  /*8cdb0*/  IADD3 R4, R249, 0x300000, RZ ;  /* 0x00300000f9047810 */ /* 0x000fc40007ffe0ff */
[----:B------:R1:W-:Y:S04]  /*8cdc0*/  LDGSTS.E [R248+0x27e00], desc[UR60][R8.64], P0 ;  /* 0x27e0000008f87fae */ /* 0x0003e8000812187c */
[----:B------:R-:W-:Y:S01]  /*8cdd0*/  LDGSTS.E [R0+0x280], desc[UR60][R240.64], P0 ;  /* 0x00280000f0007fae */ /* 0x000fe2000812187c */
[----:B-1----:R-:W-:-:S03]  /*8cde0*/  IMAD.WIDE R28, R6, 0x4, R20 ;  /* 0x00000004061c7825 */ /* 0x002fc600078e0214 */
[----:B------:R-:W-:Y:S04]  /*8cdf0*/  LDGSTS.E [R7+0x680], desc[UR60][R242.64], P0 ;  /* 0x00680000f2077fae */ /* 0x000fe8000812187c */
[----:B------:R-:W3:Y:S04]  /*8ce00*/  LDL.LU.64 R20, [R1+0x648] ;  /* 0x0006480001147983 */ /* 0x000ee80000300a00 */
[----:B------:R-:W-:Y:S04]  /*8ce10*/  LDGSTS.E [R4+0xa80], desc[UR60][R246.64], P0 ;  /* 0x00a80000f6047fae */ /* 0x000fe8000812187c */
[----:B------:R1:W-:Y:S04]  /*8ce20*/  STL.64 [R1+0x2578], R28 ;  /* 0x0025781c01007387 */ /* 0x0003e80000100a00 */
[----:B------:R-:W-:Y:S01]  /*8ce30*/  LDGSTS.E [R0+0xe80], desc[UR60][R28.64], P0 ;  /* 0x00e800001c007fae */ /* 0x000fe2000812187c */
[----:B------:R-:W-:-:S02]  /*8ce40*/  VIADD R8, R249, 0x300000 ;  /* 0x00300000f9087836 */ /* 0x000fc40000000000 */
[C---:B------:R-:W-:Y:S01]  /*8ce50*/  IMAD.WIDE R26, R6.reuse, 0x4, R26 ;  /* 0x00000004061a7825 */ /* 0x040fe200078e021a */
[----:B-1----:R-:W3:Y:S03]  /*8ce60*/  LDL.LU.64 R28, [R1+0x618] ;  /* 0x00061800011c7983 */ /* 0x002ee60000300a00 */
[C---:B------:R-:W-:Y:S01]  /*8ce70*/  IMAD.WIDE R32, R6.reuse, 0x4, R22 ;  /* 0x0000000406207825 */ /* 0x040fe200078e0216 */
[----:B------:R1:W-:Y:S04]  /*8ce80*/  STL.64 [R1+0x25b0], R26 ;  /* 0x0025b01a01007387 */ /* 0x0003e80000100a00 */
[----:B------:R-:W3:Y:S04]  /*8ce90*/  LDL.LU.64 R22, [R1+0x5e8] ;  /* 0x0005e80001167983 */ /* 0x000ee80000300a00 */
[----:B------:R1:W-:Y:S04]  /*8cea0*/  LDGSTS.E [R8+0x1280], desc[UR60][R26.64], P0 ;  /* 0x012800001a087fae */ /* 0x0003e8000812187c */
[----:B------:R2:W-:Y:S01]  /*8ceb0*/  LDGSTS.E [R7+0x1680], desc[UR60][R32.64], P0 ;  /* 0x0168000020077fae */ /* 0x0005e2000812187c */
[----:B----4-:R-:W-:-:S03]  /*8cec0*/  IMAD.WIDE R30, R6, 0x4, R18 ;  /* 0x00000004061e7825 */ /* 0x010fc600078e0212 */
[----:B------:R-:W4:Y:S01]  /*8ced0*/  LDL.LU.64 R18, [R1+0x5b8] ;  /* 0x0005b80001127983 */ /* 0x000f220000300a00 */
[----:B-1----:R-:W-:-:S03]  /*8cee0*/  IMAD.WIDE R26, R6, 0x4, R220 ;  /* 0x00000004061a7825 */ /* 0x002fc600078e02dc */
[----:B------:R2:W-:Y:S04]  /*8cef0*/  STL.64 [R1+0x2670], R32 ;  /* 0x0026702001007387 */ /* 0x0005e80000100a00 */
[----:B------:R3:W-:Y:S04]  /*8cf00*/  STL.64 [R1+0x26b0], R30 ;  /* 0x0026b01e01007387 */ /* 0x0007e80000100a00 */
[----:B------:R-:W4:Y:S04]  /*8cf10*/  LDL.LU.64 R220, [R1+0x588] ;  /* 0x0005880001dc7983 */ /* 0x000f280000300a00 */
[----:B------:R1:W-:Y:S04]  /*8cf20*/  STL.64 [R1+0x2708], R26 ;  /* 0x0027081a01007387 */ /* 0x0003e80000100a00 */
[----:B------:R3:W-:Y:S04]  /*8cf30*/  LDGSTS.E [R4+0x1a80], desc[UR60][R30.64], P0 ;  /* 0x01a800001e047fae */ /* 0x0007e8000812187c */
[----:B------:R-:W-:Y:S01]  /*8cf40*/  LDGSTS.E [R0+0x1e80], desc[UR60][R26.64], P0 ;  /* 0x01e800001a007fae */ /* 0x000fe2000812187c */
[----:B--2---:R-:W-:-:S03]  /*8cf50*/  IMAD.WIDE R32, R6, 0x4, R232 ;  /* 0x0000000406207825 */ /* 0x004fc600078e02e8 */
[----:B------:R-:W2:Y:S04]  /*8cf60*/  LDL.LU.64 R232, [R1+0x558] ;  /* 0x0005580001e87983 */ /* 0x000ea80000300a00 */
[----:B------:R-:W-:Y:S01]  /*8cf70*/  STL.64 [R1+0x2760], R32 ;  /* 0x0027602001007387 */ /* 0x000fe20000100a00 */
[----:B---3--:R-:W-:-:S04]  /*8cf80*/  IMAD.WIDE R30, R6, 0x4, R24 ;  /* 0x00000004061e7825 */ /* 0x008fc800078e0218 */
[C---:B------:R-:W-:Y:S01]  /*8cf90*/  IMAD.WIDE R24, R6.reuse, 0x4, R244 ;  /* 0x0000000406187825 */ /* 0x040fe200078e02f4 */
[----:B-1----:R-:W3:Y:S04]  /*8cfa0*/  LDL.LU.64 R26, [R1+0x528] ;  /* 0x00052800011a7983 */ /* 0x002ee80000300a00 */
[----:B------:R-:W3:Y:S04]  /*8cfb0*/  LDL.LU.64 R244, [R1+0x4f8] ;  /* 0x0004f80001f47983 */ /* 0x000ee80000300a00 */
[----:B------:R1:W-:Y:S04]  /*8cfc0*/  LDGSTS.E [R8+0x2280], desc[UR60][R32.64], P0 ;  /* 0x0228000020087fae */ /* 0x0003e8000812187c */
[----:B------:R-:W-:Y:S01]  /*8cfd0*/  STL.64 [R1+0x27d8], R30 ;  /* 0x0027d81e01007387 */ /* 0x000fe20000100a00 */
[----:B------:R-:W-:-:S03]  /*8cfe0*/  IMAD.WIDE R20, R6, 0x4, R20 ;  /* 0x0000000406147825 */ /* 0x000fc600078e0214 */
[----:B------:R4:W-:Y:S04]  /*8cff0*/  LDGSTS.E [R7+0x2680], desc[UR60][R30.64], P0 ;  /* 0x026800001e077fae */ /* 0x0009e8000812187c */
[----:B------:R1:W-:Y:S04]  /*8d000*/  STL.64 [R1+0x2830], R24 ;  /* 0x0028301801007387 */ /* 0x0003e80000100a00 */
[----:B------:R-:W-:Y:S04]  /*8d010*/  LDGSTS.E [R4+0x2a80], desc[UR60][R24.64], P0 ;  /* 0x02a8000018047fae */ /* 0x000fe8000812187c */
[----:B------:R-:W-:Y:S04]  /*8d020*/  LDGSTS.E [R0+0x2e80], desc[UR60][R20.64], P0 ;  /* 0x02e8000014007fae */ /* 0x000fe8000812187c */
[----:B-1----:R-:W3:Y:S04]  /*8d030*/  LDL.LU.64 R24, [R1+0x4c8] ;  /* 0x0004c80001187983 */ /* 0x002ee80000300a00 */
[----:B------:R1:W-:Y:S01]  /*8d040*/  STL.64 [R1+0x2880], R20 ;  /* 0x0028801401007387 */ /* 0x0003e20000100a00 */
[----:B------:R-:W-:-:S04]  /*8d050*/  IMAD.WIDE R28, R6, 0x4, R28 ;  /* 0x00000004061c7825 */ /* 0x000fc800078e021c */
[C---:B------:R-:W-:Y:S01]  /*8d060*/  IMAD.WIDE R32, R6.reuse, 0x4, R22 ;  /* 0x0000000406207825 */ /* 0x040fe200078e0216 */
[----:B------:R4:W-:Y:S04]  /*8d070*/  LDGSTS.E [R8+0x3280], desc[UR60][R28.64], P0 ;  /* 0x032800001c087fae */ /* 0x0009e8000812187c */
[----:B------:R3:W-:Y:S04]  /*8d080*/  LDGSTS.E [R7+0x3680], desc[UR60][R32.64], P0 ;  /* 0x0368000020077fae */ /* 0x0007e8000812187c */
[----:B-1----:R-:W3:Y:S04]  /*8d090*/  LDL.LU.64 R20, [R1+0x498] ;  /* 0x0004980001147983 */ /* 0x002ee80000300a00 */
[----:B------:R1:W-:Y:S01]  /*8d0a0*/  STL.64 [R1+0x28e8], R28 ;  /* 0x0028e81c01007387 */ /* 0x0003e20000100a00 */
[----:B----4-:R-:W-:-:S03]  /*8d0b0*/  IMAD.WIDE R30, R6, 0x4, R18 ;  /* 0x00000004061e7825 */ /* 0x010fc600078e0212 */
[----:B------:R-:W4:Y:S04]  /*8d0c0*/  LDL.LU.64 R22, [R1+0x468] ;  /* 0x0004680001167983 */ /* 0x000f280000300a00 */
[----:B------:R-:W4:Y:S04]  /*8d0d0*/  LDL.LU.64 R18, [R1+0x438] ;  /* 0x0004380001127983 */ /* 0x000f280000300a00 */
[----:B------:R3:W-:Y:S04]  /*8d0e0*/  STL.64 [R1+0x2918], R32 ;  /* 0x0029182001007387 */ /* 0x0007e80000100a00 */
[----:B------:R-:W-:Y:S04]  /*8d0f0*/  STL.64 [R1+0x3ce8], R30 ;  /* 0x003ce81e01007387 */ /* 0x000fe80000100a00 */
[----:B------:R3:W-:Y:S01]  /*8d100*/  LDGSTS.E [R4+0x3a80], desc[UR60][R30.64], P0 ;  /* 0x03a800001e047fae */ /* 0x0007e2000812187c */
[----:B-1----:R-:W-:-:S03]  /*8d110*/  IMAD.WIDE R28, R6, 0x4, R220 ;  /* 0x00000004061c7825 */ /* 0x002fc600078e02dc */
[----:B------:R-:W4:Y:S04]  /*8d120*/  LDL.LU.64 R220, [R1+0x408] ;  /* 0x0004080001dc7983 */ /* 0x000f280000300a00 */
[----:B------:R1:W-:Y:S04]  /*8d130*/  STL.64 [R1+0x3d28], R28 ;  /* 0x003d281c01007387 */ /* 0x0003e80000100a00 */
[----:B------:R-:W-:Y:S01]  /*8d140*/  LDGSTS.E [R0+0x3e80], desc[UR60][R28.64], P0 ;  /* 0x03e800001c007fae */ /* 0x000fe2000812187c */
[----:B--2---:R-:W-:-:S03]  /*8d150*/  IMAD.WIDE R34, R6, 0x4, R232 ;  /* 0x0000000406227825 */ /* 0x004fc600078e02e8 */
[----:B------:R-:W2:Y:S04]  /*8d160*/  LDL.LU.64 R232, [R1+0x3d8] ;  /* 0x0003d80001e87983 */ /* 0x000ea80000300a00 */
[----:B------:R-:W-:Y:S01]  /*8d170*/  STL.64 [R1+0x3db8], R34 ;  /* 0x003db82201007387 */ /* 0x000fe20000100a00 */
[----:B---3--:R-:W-:-:S03]  /*8d180*/  IMAD.WIDE R32, R6, 0x4, R26 ;  /* 0x0000000406207825 */ /* 0x008fc600078e021a */
[----:B-1----:R-:W3:Y:S01]  /*8d190*/  LDL.LU.64 R28, [R1+0x3a8] ;  /* 0x0003a800011c7983 */ /* 0x002ee20000300a00 */
[----:B------:R-:W-:-:S03]  /*8d1a0*/  IMAD.WIDE R30, R6, 0x4, R244 ;  /* 0x00000004061e7825 */ /* 0x000fc600078e02f4 */
[----:B------:R-:W3:Y:S04]  /*8d1b0*/  LDL.LU.64 R26, [R1+0x378] ;  /* 0x00037800011a7983 */ /* 0x000ee80000300a00 */
[----:B------:R-:W-:Y:S04]  /*8d1c0*/  STL.64 [R1+0x3dc0], R32 ;  /* 0x003dc02001007387 */ /* 0x000fe80000100a00 */
[----:B------:R-:W-:Y:S04]  /*8d1d0*/  LDGSTS.E [R8+0x4280], desc[UR60][R34.64], P0 ;  /* 0x0428000022087fae */ /* 0x000fe8000812187c */
[----:B------:R1:W-:Y:S04]  /*8d1e0*/  STL.64 [R1+0x3dc8], R30 ;  /* 0x003dc81e01007387 */ /* 0x0003e80000100a00 */
[----:B------:R-:W3:Y:S04]  /*8d1f0*/  LDL.LU.64 R244, [R1+0x348] ;  /* 0x0003480001f47983 */ /* 0x000ee80000300a00 */
[----:B------:R-:W-:Y:S04]  /*8d200*/  LDGSTS.E [R7+0x4680], desc[UR60][R32.64], P0 ;  /* 0x0468000020077fae */ /* 0x000fe8000812187c */
[----:B------:R1:W-:Y:S01]  /*8d210*/  LDGSTS.E [R4+0x4a80], desc[UR60][R30.64], P0 ;  /* 0x04a800001e047fae */ /* 0x0003e2000812187c */
[----:B------:R-:W-:-:S05]  /*8d220*/  IMAD.WIDE R24, R6, 0x4, R24 ;  /* 0x0000000406187825 */ /* 0x000fca00078e0218 */
[----:B------:R4:W-:Y:S04]  /*8d230*/  STL.64 [R1+0x3dd0], R24 ;  /* 0x003dd01801007387 */ /* 0x0009e80000100a00 */
[----:B------:R4:W-:Y:S01]  /*8d240*/  LDGSTS.E [R0+0x4e80], desc[UR60][R24.64], P0 ;  /* 0x04e8000018007fae */ /* 0x0009e2000812187c */
[----:B-1----:R-:W-:-:S03]  /*8d250*/  IMAD.WIDE R30, R6, 0x4, R20 ;  /* 0x00000004061e7825 */ /* 0x002fc600078e0214 */
[----:B------:R-:W3:Y:S04]  /*8d260*/  LDL.LU.64 R20, [R1+0x318] ;  /* 0x0003180001147983 */ /* 0x000ee80000300a00 */
[----:B------:R1:W-:Y:S01]  /*8d270*/  STL.64 [R1+0x3de0], R30 ;  /* 0x003de01e01007387 */ /* 0x0003e20000100a00 */
[----:B----4-:R-:W-:-:S04]  /*8d280*/  IMAD.WIDE R32, R6, 0x4, R22 ;  /* 0x0000000406207825 */ /* 0x010fc800078e0216 */
[C---:B------:R-:W-:Y:S01]  /*8d290*/  IMAD.WIDE R24, R6.reuse, 0x4, R18 ;  /* 0x0000000406187825 */ /* 0x040fe200078e0212 */
[----:B------:R-:W4:Y:S04]  /*8d2a0*/  LDL.LU.64 R22, [R1+0x2e8] ;  /* 0x0002e80001167983 */ /* 0x000f280000300a00 */
[----:B------:R-:W4:Y:S04]  /*8d2b0*/  LDL.LU.64 R18, [R1+0x2b8] ;  /* 0x0002b80001127983 */ /* 0x000f280000300a00 */
[----:B------:R-:W-:Y:S04]  /*8d2c0*/  STL.64 [R1+0x3df0], R32 ;  /* 0x003df02001007387 */ /* 0x000fe80000100a00 */
[----:B------:R1:W-:Y:S04]  /*8d2d0*/  LDGSTS.E [R8+0x5280], desc[UR60][R30.64], P0 ;  /* 0x052800001e087fae */ /* 0x0003e8000812187c */
[----:B------:R2:W-:Y:S04]  /*8d2e0*/  STL.64 [R1+0x3e10], R24 ;  /* 0x003e101801007387 */ /* 0x0005e80000100a00 */
[----:B------:R-:W-:Y:S04]  /*8d2f0*/  LDGSTS.E [R7+0x5680], desc[UR60][R32.64], P0 ;  /* 0x0568000020077fae */ /* 0x000fe8000812187c */
[----:B------:R2:W-:Y:S01]  /*8d300*/  LDGSTS.E [R4+0x5a80], desc[UR60][R24.64], P0 ;  /* 0x05a8000018047fae */ /* 0x0005e2000812187c */
[----:B-1----:R-:W-:-:S03]  /*8d310*/  IMAD.WIDE R30, R6, 0x4, R220 ;  /* 0x00000004061e7825 */ /* 0x002fc600078e02dc */
[----:B------:R-:W4:Y:S04]  /*8d320*/  LDL.LU.64 R220, [R1+0x288] ;  /* 0x0002880001dc7983 */ /* 0x000f280000300a00 */
[----:B------:R-:W-:Y:S04]  /*8d330*/  STL.64 [R1+0x3e28], R30 ;  /* 0x003e281e01007387 */ /* 0x000fe80000100a00 */
[----:B------:R-:W-:Y:S01]  /*8d340*/  LDGSTS.E [R0+0x5e80], desc[UR60][R30.64], P0 ;  /* 0x05e800001e007fae */ /* 0x000fe2000812187c */
[----:B--2---:R-:W-:-:S04]  /*8d350*/  IMAD.WIDE R24, R6, 0x4, R232 ;  /* 0x0000000406187825 */ /* 0x004fc800078e02e8 */
[C---:B---3--:R-:W-:Y:S01]  /*8d360*/  IMAD.WIDE R28, R6.reuse, 0x4, R28 ;  /* 0x00000004061c7825 */ /* 0x048fe200078e021c */
[----:B------:R-:W2:Y:S03]  /*8d370*/  LDL.LU.64 R232, [R1+0x258] ;  /* 0x0002580001e87983 */ /* 0x000ea60000300a00 */
[C---:B------:R-:W-:Y:S01]  /*8d380*/  IMAD.WIDE R26, R6.reuse, 0x4, R26 ;  /* 0x00000004061a7825 */ /* 0x040fe200078e021a */
[----:B------:R1:W-:Y:S04]  /*8d390*/  STL.64 [R1+0x3e30], R24 ;  /* 0x003e301801007387 */ /* 0x0003e80000100a00 */
[----:B------:R3:W-:Y:S04]  /*8d3a0*/  STL.64 [R1+0x3eb0], R28 ;  /* 0x003eb01c01007387 */ /* 0x0007e80000100a00 */
[----:B------:R1:W-:Y:S04]  /*8d3b0*/  LDGSTS.E [R8+0x6280], desc[UR60][R24.64], P0 ;  /* 0x0628000018087fae */ /* 0x0003e8000812187c */
[----:B------:R4:W-:Y:S04]  /*8d3c0*/  STL.64 [R1+0x3ec8], R26 ;  /* 0x003ec81a01007387 */ /* 0x0009e80000100a00 */
[----:B------:R-:W2:Y:S04]  /*8d3d0*/  LDL.LU.64 R32, [R1+0x228] ;  /* 0x0002280001207983 */ /* 0x000ea80000300a00 */
[----:B------:R-:W-:Y:S04]  /*8d3e0*/  LDGSTS.E [R7+0x6680], desc[UR60][R28.64], P0 ;  /* 0x066800001c077fae */ /* 0x000fe8000812187c */
[----:B------:R-:W-:Y:S01]  /*8d3f0*/  LDGSTS.E [R4+0x6a80], desc[UR60][R26.64], P0 ;  /* 0x06a800001a047fae */ /* 0x000fe2000812187c */
[----:B-1----:R-:W-:-:S03]  /*8d400*/  IMAD.WIDE R24, R6, 0x4, R244 ;  /* 0x0000000406187825 */ /* 0x002fc600078e02f4 */
[----:B------:R-:W2:Y:S04]  /*8d410*/  LDL.LU.64 R244, [R1+0x1f8] ;  /* 0x0001f80001f47983 */ /* 0x000ea80000300a00 */
[----:B------:R1:W-:Y:S04]  /*8d420*/  STL.64 [R1+0x3ed8], R24 ;  /* 0x003ed81801007387 */ /* 0x0003e80000100a00 */
[----:B------:R-:W2:Y:S04]  /*8d430*/  LDL.LU.64 R30, [R1+0x1c8] ;  /* 0x0001c800011e7983 */ /* 0x000ea80000300a00 */
[----:B---3--:R-:W3:Y:S04]  /*8d440*/  LDL.LU.64 R28, [R1+0x198] ;  /* 0x00019800011c7983 */ /* 0x008ee80000300a00 */
[----:B------:R-:W-:Y:S01]  /*8d450*/  LDGSTS.E [R0+0x6e80], desc[UR60][R24.64], P0 ;  /* 0x06e8000018007fae */ /* 0x000fe2000812187c */
[----:B------:R-:W-:-:S04]  /*8d460*/  IMAD.WIDE R20, R6, 0x4, R20 ;  /* 0x0000000406147825 */ /* 0x000fc800078e0214 */
[----:B----4-:R-:W-:-:S04]  /*8d470*/  IMAD.WIDE R34, R6, 0x4, R22 ;  /* 0x0000000406227825 */ /* 0x010fc800078e0216 */
[C---:B------:R-:W-:Y:S01]  /*8d480*/  IMAD.WIDE R18, R6.reuse, 0x4, R18 ;  /* 0x0000000406127825 */ /* 0x040fe200078e0212 */
[----:B------:R4:W-:Y:S04]  /*8d490*/  STL.64 [R1+0x3ee8], R20 ;  /* 0x003ee81401007387 */ /* 0x0009e80000100a00 */
[----:B------:R-:W3:Y:S04]  /*8d4a0*/  LDL.LU.64 R26, [R1+0x168] ;  /* 0x00016800011a7983 */ /* 0x000ee80000300a00 */
[----:B-1----:R-:W3:Y:S04]  /*8d4b0*/  LDL.LU.64 R24, [R1+0x138] ;  /* 0x0001380001187983 */ /* 0x002ee80000300a00 */
[----:B------:R-:W-:Y:S04]  /*8d4c0*/  STL.64 [R1+0x3f70], R34 ;  /* 0x003f702201007387 */ /* 0x000fe80000100a00 */
[----:B------:R4:W-:Y:S04]  /*8d4d0*/  LDGSTS.E [R8+0x7280], desc[UR60][R20.64], P0 ;  /* 0x0728000014087fae */ /* 0x0009e8000812187c */
[----:B------:R1:W-:Y:S04]  /*8d4e0*/  STL.64 [R1+0x3f90], R18 ;  /* 0x003f901201007387 */ /* 0x0003e80000100a00 */
[----:B------:R-:W3:Y:S04]  /*8d4f0*/  LDL.LU.64 R22, [R1+0x108] ;  /* 0x0001080001167983 */ /* 0x000ee80000300a00 */
        /* <DEDUP_REMOVED lines=8> */
[----:B--2---:R-:W-:-:S05]  /*8d580*/  IMAD.WIDE R36, R6, 0x4, R232 ;  /* 0x0000000406247825 */ /* 0x004fca00078e02e8 */
[----:B------:R-:W-:Y:S04]  /*8d590*/  STL.64 [R1+0x3fb8], R36 ;  /* 0x003fb82401007387 */ /* 0x000fe80000100a00 */
[----:B------:R-:W2:Y:S01]  /*8d5a0*/  LDL.LU.64 R232, [R1+0x48] ;  /* 0x0000480001e87983 */ /* 0x000ea20000300a00 */
[----:B------:R-:W-:-:S03]  /*8d5b0*/  IMAD.WIDE R34, R6, 0x4, R32 ;  /* 0x0000000406227825 */ /* 0x000fc600078e0220 */
[----:B------:R-:W-:Y:S04]  /*8d5c0*/  LDGSTS.E [R8+0x20280], desc[UR60][R36.64], P0 ;  /* 0x2028000024087fae */ /* 0x000fe8000812187c */
[----:B------:R-:W-:Y:S01]  /*8d5d0*/  LDGSTS.E [R7+0x20680], desc[UR60][R34.64], P0 ;  /* 0x2068000022077fae */ /* 0x000fe2000812187c */
[----:B------:R-:W-:-:S03]  /*8d5e0*/  IMAD.WIDE R32, R6, 0x4, R244 ;  /* 0x0000000406207825 */ /* 0x000fc600078e02f4 */
[----:B------:R-:W2:Y:S01]  /*8d5f0*/  LDL.LU.64 R244, [R1+0x18] ;  /* 0x0000180001f47983 */ /* 0x000ea20000300a00 */
[----:B------:R-:W-:-:S04]  /*8d600*/  IMAD.WIDE R30, R6, 0x4, R30 ;  /* 0x00000004061e7825 */ /* 0x000fc800078e021e */
[C---:B---3--:R-:W-:Y:S01]  /*8d610*/  IMAD.WIDE R28, R6.reuse, 0x4, R28 ;  /* 0x00000004061c7825 */ /* 0x048fe200078e021c */
        /* <DEDUP_REMOVED lines=26> */
[----:B------:R-:W-:-:S04]  /*8d7c0*/  IMAD.WIDE R28, R6, 0x4, R138 ;  /* 0x00000004061c7825 */ /* 0x000fc800078e028a */
[----:B------:R-:W-:-:S04]  /*8d7d0*/  IMAD.WIDE R26, R6, 0x4, R140 ;  /* 0x00000004061a7825 */ /* 0x000fc800078e028c */
[----:B--2---:R-:W-:-:S05]  /*8d7e0*/  IMAD.WIDE R18, R6, 0x4, R232 ;  /* 0x0000000406127825 */ /* 0x004fca00078e02e8 */
[----:B------:R1:W-:Y:S04]  /*8d7f0*/  STL.64 [R1+0x4240], R18 ;  /* 0x0042401201007387 */ /* 0x0003e80000100a00 */
[----:B------:R1:W-:Y:S01]  /*8d800*/  LDGSTS.E [R0+0x22e80], desc[UR60][R18.64], P0 ;  /* 0x22e8000012007fae */ /* 0x0003e2000812187c */
[----:B---3--:R-:W-:-:S04]  /*8d810*/  IMAD.WIDE R20, R6, 0x4, R244 ;  /* 0x0000000406147825 */ /* 0x008fc800078e02f4 */
        /* <DEDUP_REMOVED lines=28> */
[----:B------:R-:W-:Y:S04]  /*8d9e0*/  LDGSTS.E [R7+0x25680], desc[UR60][R22.64], P0 ;  /* 0x2568000016077fae */ /* 0x000fe8000812187c */
[----:B------:R2:W-:Y:S04]  /*8d9f0*/  STL.64 [R1+0x42f0], R18 ;  /* 0x0042f01201007387 */ /* 0x0005e80000100a00 */
[----:B------:R2:W-:Y:S01]  /*8da00*/  LDGSTS.E [R4+0x25a80], desc[UR60][R18.64], P0 ;  /* 0x25a8000012047fae */ /* 0x0005e2000812187c */
[----:B-1----:R-:W-:-:S04]  /*8da10*/  IMAD.WIDE R20, R6, 0x4, R134 ;  /* 0x0000000406147825 */ /* 0x002fc800078e0286 */
[C---:B--2---:R-:W-:Y:S01]  /*8da20*/  IMAD.WIDE R18, R6.reuse, 0x4, R136 ;  /* 0x0000000406127825 */ /* 0x044fe200078e0288 */
[----:B------:R1:W-:Y:S04]  /*8da30*/  STL.64 [R1+0x42e8], R20 ;  /* 0x0042e81401007387 */ /* 0x0003e80000100a00 */
[----:B------:R-:W2:Y:S04]  /*8da40*/  LDL.LU.64 R220, [R1+0x850] ;  /* 0x0008500001dc7983 */ /* 0x000ea80000300a00 */
[----:B------:R-:W3:Y:S04]  /*8da50*/  LDL.LU.64 R24, [R1+0x820] ;  /* 0x0008200001187983 */ /* 0x000ee80000300a00 */
[----:B------:R-:W-:Y:S04]  /*8da60*/  LDGSTS.E [R0+0x25e80], desc[UR60][R20.64], P0 ;  /* 0x25e8000014007fae */ /* 0x000fe8000812187c */
[----:B------:R4:W-:Y:S04]  /*8da70*/  STL.64 [R1+0x42e0], R18 ;  /* 0x0042e01201007387 */ /* 0x0009e80000100a00 */
[----:B------:R-:W2:Y:S04]  /*8da80*/  LDL.LU.64 R22, [R1+0x7f0] ;  /* 0x0007f00001167983 */ /* 0x000ea80000300a00 */
[----:B------:R4:W-:Y:S04]  /*8da90*/  LDGSTS.E [R8+0x26280], desc[UR60][R18.64], P0 ;  /* 0x2628000012087fae */ /* 0x0009e8000812187c */
[----:B------:R4:W-:Y:S04]  /*8daa0*/  LDGSTS.E [R7+0x26680], desc[UR60][R28.64], P0 ;  /* 0x266800001c077fae */ /* 0x0009e8000812187c */
[----:B------:R4:W-:Y:S04]  /*8dab0*/  LDGSTS.E [R4+0x26a80], desc[UR60][R26.64], P0 ;  /* 0x26a800001a047fae */ /* 0x0009e8000812187c */
[----:B-1----:R-:W2:Y:S04]  /*8dac0*/  LDL.LU.64 R20, [R1+0x7c0] ;  /* 0x0007c00001147983 */ /* 0x002ea80000300a00 */
[----:B------:R-:W-:Y:S01]  /*8dad0*/  STL.64 [R1+0x42d8], R28 ;  /* 0x0042d81c01007387 */ /* 0x000fe20000100a00 */
[----:B----4-:R-:W-:-:S03]  /*8dae0*/  IMAD.WIDE R18, R6, 0x4, R142 ;  /* 0x0000000406127825 */ /* 0x010fc600078e028e */
[----:B------:R-:W-:Y:S04]  /*8daf0*/  STL.64 [R1+0x42d0], R26 ;  /* 0x0042d01a01007387 */ /* 0x000fe80000100a00 */
[----:B------:R-:W4:Y:S04]  /*8db00*/  LDL.LU.64 R232, [R1+0x790] ;  /* 0x0007900001e87983 */ /* 0x000f280000300a00 */
[----:B------:R1:W-:Y:S04]  /*8db10*/  STL.64 [R1+0x42c8], R18 ;  /* 0x0042c81201007387 */ /* 0x0003e80000100a00 */
[----:B------:R-:W-:Y:S04]  /*8db20*/  LDGSTS.E [R0+0x26e80], desc[UR60][R18.64], P0 ;  /* 0x26e8000012007fae */ /* 0x000fe8000812187c */
[----:B-1----:R-:W4:Y:S01]  /*8db30*/  LDL.LU.64 R18, [R1+0x760] ;  /* 0x0007600001127983 */ /* 0x002f220000300a00 */
[----:B------:R-:W-:-:S03]  /*8db40*/  IMAD.WIDE R8, R6, 0x4, R144 ;  /* 0x0000000406087825 */ /* 0x000fc600078e0290 */
[----:B------:R-:W4:Y:S01]  /*8db50*/  LDL.LU.64 R244, [R1+0x730] ;  /* 0x0007300001f47983 */ /* 0x000f220000300a00 */
[----:B------:R-:W-:-:S04]  /*8db60*/  IMAD.WIDE R28, R6, 0x4, R146 ;  /* 0x00000004061c7825 */ /* 0x000fc800078e0292 */
[C---:B------:R-:W-:Y:S01]  /*8db70*/  IMAD.WIDE R26, R6.reuse, 0x4, R148 ;  /* 0x00000004061a7825 */ /* 0x040fe200078e0294 */
[----:B------:R1:W-:Y:S04]  /*8db80*/  STL.64 [R1+0x42c0], R8 ;  /* 0x0042c00801007387 */ /* 0x0003e80000100a00 */
[----:B------:R1:W-:Y:S04]  /*8db90*/  LDGSTS.E [R7+0x27280], desc[UR60][R8.64], P0 ;  /* 0x2728000008077fae */ /* 0x0003e8000812187c */
[----:B------:R-:W4:Y:S04]  /*8dba0*/  LDL.LU.64 R32, [R1+0x700] ;  /* 0x0007000001207983 */ /* 0x000f280000300a00 */
[----:B------:R1:W-:Y:S04]  /*8dbb0*/  STL.64 [R1+0x42b8], R28 ;  /* 0x0042b81c01007387 */ /* 0x0003e80000100a00 */
[----:B------:R2:W-:Y:S04]  /*8dbc0*/  STL.64 [R1+0x42b0], R26 ;  /* 0x0042b01a01007387 */ /* 0x0005e80000100a00 */
[----:B------:R-:W-:Y:S04]  /*8dbd0*/  LDGSTS.E [R4+0x27680], desc[UR60][R28.64], P0 ;  /* 0x276800001c047fae */ /* 0x000fe8000812187c */
[----:B------:R4:W-:Y:S01]  /*8dbe0*/  LDGSTS.E [R0+0x27a80], desc[UR60][R26.64], P0 ;  /* 0x27a800001a007fae */ /* 0x0009e2000812187c */
[----:B-1----:R-:W-:-:S05]  /*8dbf0*/  IMAD.WIDE R8, R6, 0x4, R150 ;  /* 0x0000000406087825 */ /* 0x002fca00078e0296 */
[----:B------:R1:W-:Y:S04]  /*8dc00*/  STL.64 [R1+0x42a8], R8 ;  /* 0x0042a80801007387 */ /* 0x0003e80000100a00 */
[----:B------:R-:W4:Y:S04]  /*8dc10*/  LDL.LU.64 R28, [R1+0x6d0] ;  /* 0x0006d000011c7983 */ /* 0x000f280000300a00 */
[----:B------:R-:W4:Y:S01]  /*8dc20*/  LDL.LU.64 R30, [R1+0x6a0] ;  /* 0x0006a000011e7983 */ /* 0x000f220000300a00 */
[----:B---3--:R-:W-:-:S03]  /*8dc30*/  IMAD.WIDE R226, R6, 0x4, R24 ;  /* 0x0000000406e27825 */ /* 0x008fc600078e0218 */
[----:B------:R-:W3:Y:S01]  /*8dc40*/  LDL.LU.64 R24, [R1+0x670] ;  /* 0x0006700001187983 */ /* 0x000ee20000300a00 */
[----:B--2---:R-:W-:-:S03]  /*8dc50*/  IMAD.WIDE R228, R6, 0x4, R22 ;  /* 0x0000000406e47825 */ /* 0x004fc600078e0216 */
[----:B------:R-:W2:Y:S04]  /*8dc60*/  LDL.LU.64 R22, [R1+0x640] ;  /* 0x0006400001167983 */ /* 0x000ea80000300a00 */
[----:B------:R-:W2:Y:S01]  /*8dc70*/  LDL.LU.64 R26, [R1+0x610] ;  /* 0x00061000011a7983 */ /* 0x000ea20000300a00 */
[----:B------:R-:W-:-:S03]  /*8dc80*/  IMAD.WIDE R230, R6, 0x4, R20 ;  /* 0x0000000406e67825 */ /* 0x000fc600078e0214 */
[----:B------:R-:W2:Y:S01]  /*8dc90*/  LDL.LU.64 R20, [R1+0x5e0] ;  /* 0x0005e00001147983 */ /* 0x000ea20000300a00 */
[----:B----4-:R-:W-:-:S03]  /*8dca0*/  IMAD.WIDE R238, R6, 0x4, R18 ;  /* 0x0000000406ee7825 */ /* 0x010fc600078e0212 */
[----:B------:R-:W4:Y:S01]  /*8dcb0*/  LDL.LU.64 R18, [R1+0x5b0] ;  /* 0x0005b00001127983 */ /* 0x000f220000300a00 */
[----:B------:R-:W-:Y:S01]  /*8dcc0*/  IADD3 R249, R249, 0x300000, RZ ;  /* 0x00300000f9f97810 */ /* 0x000fe20007ffe0ff */
[----:B------:R-:W-:Y:S02]  /*8dcd0*/  VIADD R0, R250, 0x300000 ;  /* 0x00300000fa007836 */ /* 0x000fe40000000000 */
[----:B------:R-:W-:Y:S01]  /*8dce0*/  IMAD.WIDE R220, R6, 0x4, R220 ;  /* 0x0000000406dc7825 */ /* 0x000fe200078e02dc */
[----:B------:R-:W-:-:S03]  /*8dcf0*/  IADD3 R7, R250, 0x300000, RZ ;  /* 0x00300000fa077810 */ /* 0x000fc60007ffe0ff */
[----:B------:R-:W-:Y:S01]  /*8dd00*/  VIADD R4, R250, 0x300000 ;  /* 0x00300000fa047836 */ /* 0x000fe20000000000 */
[----:B------:R1:W-:Y:S01]  /*8dd10*/  LDGSTS.E [R249+0x27e80], desc[UR60][R8.64], P0 ;  /* 0x27e8000008f97fae */ /* 0x0003e2000812187c */
[----:B------:R-:W-:-:S03]  /*8dd20*/  IMAD.WIDE R232, R6, 0x4, R232 ;  /* 0x0000000406e87825 */ /* 0x000fc600078e02e8 */
[----:B------:R-:W-:Y:S04]  /*8dd30*/  LDGSTS.E [R0+0x300], desc[UR60][R220.64], P0 ;  /* 0x00300000dc007fae */ /* 0x000fe8000812187c */
[----:B------:R-:W-:Y:S01]  /*8dd40*/  LDGSTS.E [R7+0x700], desc[UR60][R226.64], P0 ;  /* 0x00700000e2077fae */ /* 0x000fe2000812187c */
[----:B------:R-:W-:-:S03]  /*8dd50*/  IMAD.WIDE R244, R6, 0x4, R244 ;  /* 0x0000000406f47825 */ /* 0x000fc600078e02f4 */
[----:B------:R-:W-:Y:S04]  /*8dd60*/  LDGSTS.E [R4+0xb00], desc[UR60][R228.64], P0 ;  /* 0x00b00000e4047fae */ /* 0x000fe8000812187c */
[----:B------:R-:W4:Y:S04]  /*8dd70*/  LDL.LU.64 R34, [R1+0x580] ;  /* 0x0005800001227983 */ /* 0x000f280000300a00 */
[----:B------:R-:W-:Y:S01]  /*8dd80*/  LDGSTS.E [R0+0xf00], desc[UR60][R230.64], P0 ;  /* 0x00f00000e6007fae */ /* 0x000fe2000812187c */
[----:B-1----:R-:W-:Y:S01]  /*8dd90*/  IADD3 R8, R250, 0x300000, RZ ;  /* 0x00300000fa087810 */ /* 0x002fe20007ffe0ff */
[----:B------:R-:W-:-:S04]  /*8dda0*/  IMAD.WIDE R248, R6, 0x4, R32 ;  /* 0x0000000406f87825 */ /* 0x000fc800078e0220 */
[C---:B------:R-:W-:Y:S01]  /*8ddb0*/  IMAD.WIDE R38, R6.reuse, 0x4, R28 ;  /* 0x0000000406267825 */ /* 0x040fe200078e021c */
[----:B------:R-:W-:Y:S04]  /*8ddc0*/  LDGSTS.E [R8+0x1300], desc[UR60][R232.64], P0 ;  /* 0x01300000e8087fae */ /* 0x000fe8000812187c */
[----:B------:R-:W4:Y:S01]  /*8ddd0*/  LDL.LU.64 R28, [R1+0x550] ;  /* 0x00055000011c7983 */ /* 0x000f220000300a00 */
[----:B------:R-:W-:-:S03]  /*8dde0*/  IMAD.WIDE R36, R6, 0x4, R30 ;  /* 0x0000000406247825 */ /* 0x000fc600078e021e */
[----:B------:R-:W-:Y:S04]  /*8ddf0*/  LDGSTS.E [R7+0x1700], desc[UR60][R238.64], P0 ;  /* 0x01700000ee077fae */ /* 0x000fe8000812187c */
[----:B------:R-:W-:Y:S04]  /*8de00*/  LDGSTS.E [R4+0x1b00], desc[UR60][R244.64], P0 ;  /* 0x01b00000f4047fae */ /* 0x000fe8000812187c */
[----:B------:R1:W-:Y:S04]  /*8de10*/  STL.64 [R1+0x2590], R38 ;  /* 0x0025902601007387 */ /* 0x0003e80000100a00 */
[----:B------:R-:W-:Y:S04]  /*8de20*/  LDGSTS.E [R0+0x1f00], desc[UR60][R248.64], P0 ;  /* 0x01f00000f8007fae */ /* 0x000fe8000812187c */
[----:B------:R-:W4:Y:S04]  /*8de30*/  LDL.LU.64 R32, [R1+0x520] ;  /* 0x0005200001207983 */ /* 0x000f280000300a00 */
[----:B------:R-:W4:Y:S04]  /*8de40*/  LDL.LU.64 R30, [R1+0x4f0] ;  /* 0x0004f000011e7983 */ /* 0x000f280000300a00 */
[----:B------:R1:W-:Y:S04]  /*8de50*/  LDGSTS.E [R8+0x2300], desc[UR60][R38.64], P0 ;  /* 0x0230000026087fae */ /* 0x0003e8000812187c */
[----:B------:R1:W-:Y:S04]  /*8de60*/  STL.64 [R1+0x2680], R36 ;  /* 0x0026802401007387 */ /* 0x0003e80000100a00 */
[----:B------:R1:W-:Y:S01]  /*8de70*/  LDGSTS.E [R7+0x2700], desc[UR60][R36.64], P0 ;  /* 0x0270000024077fae */ /* 0x0003e2000812187c */
[----:B---3--:R-:W-:-:S04]  /*8de80*/  IMAD.WIDE R24, R6, 0x4, R24 ;  /* 0x0000000406187825 */ /* 0x008fc800078e0218 */
[----:B--2---:R-:W-:-:S04]  /*8de90*/  IMAD.WIDE R22, R6, 0x4, R22 ;  /* 0x0000000406167825 */ /* 0x004fc800078e0216 */
[C---:B-1----:R-:W-:Y:S01]  /*8dea0*/  IMAD.WIDE R38, R6.reuse, 0x4, R26 ;  /* 0x0000000406267825 */ /* 0x042fe200078e021a */
[----:B------:R1:W-:Y:S04]  /*8deb0*/  STL.64 [R1+0x26b8], R24 ;  /* 0x0026b81801007387 */ /* 0x0003e80000100a00 */
[----:B------:R-:W-:Y:S04]  /*8dec0*/  LDGSTS.E [R4+0x2b00], desc[UR60][R24.64], P0 ;  /* 0x02b0000018047fae */ /* 0x000fe8000812187c */
[----:B------:R-:W-:Y:S04]  /*8ded0*/  LDGSTS.E [R0+0x2f00], desc[UR60][R22.64], P0 ;  /* 0x02f0000016007fae */ /* 0x000fe8000812187c */
[----:B------:R2:W-:Y:S01]  /*8dee0*/  LDGSTS.E [R8+0x3300], desc[UR60][R38.64], P0 ;  /* 0x0330000026087fae */ /* 0x0005e2000812187c */
[----:B------:R-:W-:-:S03]  /*8def0*/  IMAD.WIDE R36, R6, 0x4, R20 ;  /* 0x0000000406247825 */ /* 0x000fc600078e0214 */
[----:B-1----:R-:W3:Y:S04]  /*8df00*/  LDL.LU.64 R24, [R1+0x4c0] ;  /* 0x0004c00001187983 */ /* 0x002ee80000300a00 */
[----:B------:R1:W-:Y:S04]  /*8df10*/  STL.64 [R1+0x2718], R22 ;  /* 0x0027181601007387 */ /* 0x0003e80000100a00 */
[----:B------:R-:W3:Y:S04]  /*8df20*/  LDL.LU.64 R26, [R1+0x490] ;  /* 0x00049000011a7983 */ /* 0x000ee80000300a00 */
[----:B------:R-:W-:Y:S04]  /*8df30*/  STL.64 [R1+0x2768], R38 ;  /* 0x0027682601007387 */ /* 0x000fe80000100a00 */
[----:B------:R2:W-:Y:S01]  /*8df40*/  LDGSTS.E [R7+0x3700], desc[UR60][R36.64], P0 ;  /* 0x0370000024077fae */ /* 0x0005e2000812187c */
[----:B----4-:R-:W-:-:S03]  /*8df50*/  IMAD.WIDE R18, R6, 0x4, R18 ;  /* 0x0000000406127825 */ /* 0x010fc600078e0212 */
[----:B-1----:R-:W4:Y:S04]  /*8df60*/  LDL.LU.64 R22, [R1+0x460] ;  /* 0x0004600001167983 */ /* 0x002f280000300a00 */
[----:B------:R-:W4:Y:S04]  /*8df70*/  LDL.LU.64 R20, [R1+0x430] ;  /* 0x0004300001147983 */ /* 0x000f280000300a00 */
[----:B------:R-:W-:Y:S04]  /*8df80*/  STL.64 [R1+0x27b0], R36 ;  /* 0x0027b02401007387 */ /* 0x000fe80000100a00 */
[----:B------:R1:W-:Y:S04]  /*8df90*/  STL.64 [R1+0x2820], R18 ;  /* 0x0028201201007387 */ /* 0x0003e80000100a00 */
[----:B------:R-:W-:Y:S04]  /*8dfa0*/  LDGSTS.E [R4+0x3b00], desc[UR60][R18.64], P0 ;  /* 0x03b0000012047fae */ /* 0x000fe8000812187c */
[----:B-1----:R-:W4:Y:S01]  /*8dfb0*/  LDL.LU.64 R18, [R1+0x400] ;  /* 0x0004000001127983 */ /* 0x002f220000300a00 */
[----:B------:R-:W-:-:S04]  /*8dfc0*/  IMAD.WIDE R34, R6, 0x4, R34 ;  /* 0x0000000406227825 */ /* 0x000fc800078e0222 */
[C---:B------:R-:W-:Y:S01]  /*8dfd0*/  IMAD.WIDE R28, R6.reuse, 0x4, R28 ;  /* 0x00000004061c7825 */ /* 0x040fe200078e021c */
[----:B------:R1:W-:Y:S04]  /*8dfe0*/  STL.64 [R1+0x2858], R34 ;  /* 0x0028582201007387 */ /* 0x0003e80000100a00 */
[----:B------:R-:W-:Y:S04]  /*8dff0*/  LDGSTS.E [R0+0x3f00], desc[UR60][R34.64], P0 ;  /* 0x03f0000022007fae */ /* 0x000fe8000812187c */
[----:B------:R-:W-:Y:S01]  /*8e000*/  LDGSTS.E [R8+0x4300], desc[UR60][R28.64], P0 ;  /* 0x043000001c087fae */ /* 0x000fe2000812187c */
[----:B--2---:R-:W-:-:S04]  /*8e010*/  IMAD.WIDE R38, R6, 0x4, R32 ;  /* 0x0000000406267825 */ /* 0x004fc800078e0220 */
[C---:B------:R-:W-:Y:S01]  /*8e020*/  IMAD.WIDE R36, R6.reuse, 0x4, R30 ;  /* 0x0000000406247825 */ /* 0x040fe200078e021e */
[----:B------:R2:W-:Y:S04]  /*8e030*/  LDGSTS.E [R7+0x4700], desc[UR60][R38.64], P0 ;  /* 0x0470000026077fae */ /* 0x0005e8000812187c */
[----:B------:R4:W-:Y:S04]  /*8e040*/  LDGSTS.E [R4+0x4b00], desc[UR60][R36.64], P0 ;  /* 0x04b0000024047fae */ /* 0x0009e8000812187c */
[----:B-1----:R-:W4:Y:S04]  /*8e050*/  LDL.LU.64 R34, [R1+0x3d0] ;  /* 0x0003d00001227983 */ /* 0x002f280000300a00 */
[----:B------:R1:W-:Y:S04]  /*8e060*/  STL.64 [R1+0x3d58], R28 ;  /* 0x003d581c01007387 */ /* 0x0003e80000100a00 */
[----:B------:R-:W4:Y:S04]  /*8e070*/  LDL.LU.64 R32, [R1+0x3a0] ;  /* 0x0003a00001207983 */ /* 0x000f280000300a00 */
[----:B------:R-:W4:Y:S04]  /*8e080*/  LDL.LU.64 R30, [R1+0x370] ;  /* 0x00037000011e7983 */ /* 0x000f280000300a00 */
[----:B------:R2:W-:Y:S04]  /*8e090*/  STL.64 [R1+0x3d60], R38 ;  /* 0x003d602601007387 */ /* 0x0005e80000100a00 */
[----:B------:R4:W-:Y:S04]  /*8e0a0*/  STL.64 [R1+0x3d68], R36 ;  /* 0x003d682401007387 */ /* 0x0009e80000100a00 */
[----:B-1----:R-:W4:Y:S01]  /*8e0b0*/  LDL.LU.64 R28, [R1+0x340] ;  /* 0x00034000011c7983 */ /* 0x002f220000300a00 */
[----:B---3--:R-:W-:-:S04]  /*8e0c0*/  IMAD.WIDE R24, R6, 0x4, R24 ;  /* 0x0000000406187825 */ /* 0x008fc800078e0218 */
[C---:B--2---:R-:W-:Y:S01]  /*8e0d0*/  IMAD.WIDE R38, R6.reuse, 0x4, R26 ;  /* 0x0000000406267825 */ /* 0x044fe200078e021a */
[----:B------:R1:W-:Y:S04]  /*8e0e0*/  STL.64 [R1+0x3d70], R24 ;  /* 0x003d701801007387 */ /* 0x0003e80000100a00 */
[----:B------:R-:W2:Y:S04]  /*8e0f0*/  LDL.LU.64 R26, [R1+0x310] ;  /* 0x00031000011a7983 */ /* 0x000ea80000300a00 */
[----:B------:R3:W-:Y:S04]  /*8e100*/  LDGSTS.E [R0+0x4f00], desc[UR60][R24.64], P0 ;  /* 0x04f0000018007fae */ /* 0x0007e8000812187c */
[----:B------:R-:W-:Y:S04]  /*8e110*/  STL.64 [R1+0x3d78], R38 ;  /* 0x003d782601007387 */ /* 0x000fe80000100a00 */
[----:B------:R-:W-:Y:S01]  /*8e120*/  LDGSTS.E [R8+0x5300], desc[UR60][R38.64], P0 ;  /* 0x0530000026087fae */ /* 0x000fe2000812187c */
[----:B----4-:R-:W-:-:S04]  /*8e130*/  IMAD.WIDE R36, R6, 0x4, R22 ;  /* 0x0000000406247825 */ /* 0x010fc800078e0216 */
[C---:B------:R-:W-:Y:S01]  /*8e140*/  IMAD.WIDE R20, R6.reuse, 0x4, R20 ;  /* 0x0000000406147825 */ /* 0x040fe200078e0214 */
[----:B-1----:R-:W3:Y:S04]  /*8e150*/  LDL.LU.64 R24, [R1+0x2e0] ;  /* 0x0002e00001187983 */ /* 0x002ee80000300a00 */
[----:B------:R-:W4:Y:S04]  /*8e160*/  LDL.LU.64 R22, [R1+0x2b0] ;  /* 0x0002b00001167983 */ /* 0x000f280000300a00 */
[----:B------:R-:W-:Y:S04]  /*8e170*/  STL.64 [R1+0x3d80], R36 ;  /* 0x003d802401007387 */ /* 0x000fe80000100a00 */
[----:B------:R-:W-:Y:S04]  /*8e180*/  LDGSTS.E [R7+0x5700], desc[UR60][R36.64], P0 ;  /* 0x0570000024077fae */ /* 0x000fe8000812187c */
[----:B------:R1:W-:Y:S04]  /*8e190*/  STL.64 [R1+0x3d90], R20 ;  /* 0x003d901401007387 */ /* 0x0003e80000100a00 */
[----:B------:R4:W-:Y:S01]  /*8e1a0*/  LDGSTS.E [R4+0x5b00], desc[UR60][R20.64], P0 ;  /* 0x05b0000014047fae */ /* 0x0009e2000812187c */
[----:B------:R-:W-:-:S03]  /*8e1b0*/  IMAD.WIDE R18, R6, 0x4, R18 ;  /* 0x0000000406127825 */ /* 0x000fc600078e0212 */
[----:B-1----:R-:W4:Y:S04]  /*8e1c0*/  LDL.LU.64 R20, [R1+0x280] ;  /* 0x0002800001147983 */ /* 0x002f280000300a00 */
[----:B------:R1:W-:Y:S04]  /*8e1d0*/  STL.64 [R1+0x3da8], R18 ;  /* 0x003da81201007387 */ /* 0x0003e80000100a00 */
[----:B------:R4:W-:Y:S04]  /*8e1e0*/  LDGSTS.E [R0+0x5f00], desc[UR60][R18.64], P0 ;  /* 0x05f0000012007fae */ /* 0x0009e8000812187c */
[----:B-1----:R-:W4:Y:S01]  /*8e1f0*/  LDL.LU.64 R18, [R1+0x250] ;  /* 0x0002500001127983 */ /* 0x002f220000300a00 */
[----:B------:R-:W-:-:S04]  /*8e200*/  IMAD.WIDE R34, R6, 0x4, R34 ;  /* 0x0000000406227825 */ /* 0x000fc800078e0222 */
[----:B------:R-:W-:-:S04]  /*8e210*/  IMAD.WIDE R32, R6, 0x4, R32 ;  /* 0x0000000406207825 */ /* 0x000fc800078e0220 */
[C---:B------:R-:W-:Y:S01]  /*8e220*/  IMAD.WIDE R30, R6.reuse, 0x4, R30 ;  /* 0x00000004061e7825 */ /* 0x040fe200078e021e */
[----:B------:R1:W-:Y:S04]  /*8e230*/  STL.64 [R1+0x3db0], R34 ;  /* 0x003db02201007387 */ /* 0x0003e80000100a00 */
[----:B------:R2:W-:Y:S04]  /*8e240*/  STL.64 [R1+0x3e00], R32 ;  /* 0x003e002001007387 */ /* 0x0005e80000100a00 */
[----:B------:R2:W-:Y:S04]  /*8e250*/  STL.64 [R1+0x3e18], R30 ;  /* 0x003e181e01007387 */ /* 0x0005e80000100a00 */
[----:B------:R-:W4:Y:S04]  /*8e260*/  LDL.LU.64 R40, [R1+0x220] ;  /* 0x0002200001287983 */ /* 0x000f280000300a00 */
[----:B------:R-:W4:Y:S04]  /*8e270*/  LDL.LU.64 R38, [R1+0x1f0] ;  /* 0x0001f00001267983 */ /* 0x000f280000300a00 */
[----:B------:R4:W-:Y:S04]  /*8e280*/  LDGSTS.E [R8+0x6300], desc[UR60][R34.64], P0 ;  /* 0x0630000022087fae */ /* 0x0009e8000812187c */
[----:B------:R4:W-:Y:S01]  /*8e290*/  LDGSTS.E [R7+0x6700], desc[UR60][R32.64], P0 ;  /* 0x0670000020077fae */ /* 0x0009e2000812187c */
[----:B------:R-:W-:-:S03]  /*8e2a0*/  IMAD.WIDE R28, R6, 0x4, R28 ;  /* 0x00000004061c7825 */ /* 0x000fc600078e021c */
[----:B------:R4:W-:Y:S04]  /*8e2b0*/  LDGSTS.E [R4+0x6b00], desc[UR60][R30.64], P0 ;  /* 0x06b000001e047fae */ /* 0x0009e8000812187c */
[----:B------:R4:W-:Y:S04]  /*8e2c0*/  STL.64 [R1+0x3e20], R28 ;  /* 0x003e201c01007387 */ /* 0x0009e80000100a00 */
[----:B------:R-:W4:Y:S04]  /*8e2d0*/  LDL.LU.64 R36, [R1+0x1c0] ;  /* 0x0001c00001247983 */ /* 0x000f280000300a00 */
[----:B------:R4:W-:Y:S04]  /*8e2e0*/  LDGSTS.E [R0+0x6f00], desc[UR60][R28.64], P0 ;  /* 0x06f000001c007fae */ /* 0x0009e8000812187c */
[----:B-1----:R-:W4:Y:S01]  /*8e2f0*/  LDL.LU.64 R34, [R1+0x190] ;  /* 0x0001900001227983 */ /* 0x002f220000300a00 */
[----:B--2---:R-:W-:-:S05]  /*8e300*/  IMAD.WIDE R26, R6, 0x4, R26 ;  /* 0x00000004061a7825 */ /* 0x004fca00078e021a */
[----:B------:R1:W-:Y:S04]  /*8e310*/  STL.64 [R1+0x3e80], R26 ;  /* 0x003e801a01007387 */ /* 0x0003e80000100a00 */
[----:B------:R-:W2:Y:S04]  /*8e320*/  LDL.LU.64 R32, [R1+0x160] ;  /* 0x0001600001207983 */ /* 0x000ea80000300a00 */
[----:B------:R-:W2:Y:S04]  /*8e330*/  LDL.LU.64 R30, [R1+0x130] ;  /* 0x00013000011e7983 */ /* 0x000ea80000300a00 */
[----:B------:R2:W-:Y:S01]  /*8e340*/  LDGSTS.E [R8+0x7300], desc[UR60][R26.64], P0 ;  /* 0x073000001a087fae */ /* 0x0005e2000812187c */
[----:B---3--:R-:W-:-:S04]  /*8e350*/  IMAD.WIDE R24, R6, 0x4, R24 ;  /* 0x0000000406187825 */ /* 0x008fc800078e0218 */
[C---:B----4-:R-:W-:Y:S01]  /*8e360*/  IMAD.WIDE R22, R6.reuse, 0x4, R22 ;  /* 0x0000000406167825 */ /* 0x050fe200078e0216 */
[----:B------:R3:W-:Y:S04]  /*8e370*/  STL.64 [R1+0x3e98], R24 ;  /* 0x003e981801007387 */ /* 0x0007e80000100a00 */
[----:B------:R4:W-:Y:S04]  /*8e380*/  STL.64 [R1+0x3ea8], R22 ;  /* 0x003ea81601007387 */ /* 0x0009e80000100a00 */
[----:B------:R-:W2:Y:S04]  /*8e390*/  LDL.LU.64 R28, [R1+0x100] ;  /* 0x00010000011c7983 */ /* 0x000ea80000300a00 */
[----:B-1----:R-:W2:Y:S04]  /*8e3a0*/  LDL.LU.64 R26, [R1+0xd0] ;  /* 0x0000d000011a7983 */ /* 0x002ea80000300a00 */
[----:B------:R1:W-:Y:S04]  /*8e3b0*/  LDGSTS.E [R7+0x7700], desc[UR60][R24.64], P0 ;  /* 0x0770000018077fae */ /* 0x0003e8000812187c */
[----:B------:R1:W-:Y:S01]  /*8e3c0*/  LDGSTS.E [R4+0x7b00], desc[UR60][R22.64], P0 ;  /* 0x07b0000016047fae */ /* 0x0003e2000812187c */
[----:B------:R-:W-:-:S05]  /*8e3d0*/  IMAD.WIDE R20, R6, 0x4, R20 ;  /* 0x0000000406147825 */ /* 0x000fca00078e0214 */
[----:B------:R1:W-:Y:S04]  /*8e3e0*/  STL.64 [R1+0x3eb8], R20 ;  /* 0x003eb81401007387 */ /* 0x0003e80000100a00 */
[----:B---3--:R-:W3:Y:S04]  /*8e3f0*/  LDL.LU.64 R24, [R1+0xa0] ;  /* 0x0000a00001187983 */ /* 0x008ee80000300a00 */
[----:B----4-:R-:W4:Y:S04]  /*8e400*/  LDL.LU.64 R22, [R1+0x70] ;  /* 0x0000700001167983 */ /* 0x010f280000300a00 */
[----:B------:R4:W-:Y:S01]  /*8e410*/  LDGSTS.E [R0+0x7f00], desc[UR60][R20.64], P0 ;  /* 0x07f0000014007fae */ /* 0x0009e2000812187c */
[----:B------:R-:W-:-:S05]  /*8e420*/  IMAD.WIDE R18, R6, 0x4, R18 ;  /* 0x0000000406127825 */ /* 0x000fca00078e0212 */
[----:B------:R1:W-:Y:S04]  /*8e430*/  STL.64 [R1+0x3ed0], R18 ;  /* 0x003ed01201007387 */ /* 0x0003e80000100a00 */
[----:B-1----:R-:W4:Y:S04]  /*8e440*/  LDL.LU.64 R20, [R1+0x40] ;  /* 0x0000400001147983 */ /* 0x002f280000300a00 */
[----:B------:R-:W-:Y:S04]  /*8e450*/  LDGSTS.E [R8+0x20300], desc[UR60][R18.64], P0 ;  /* 0x2030000012087fae */ /* 0x000fe8000812187c */
[----:B------:R-:W4:Y:S01]  /*8e460*/  LDL.LU.64 R18, [R1+0x10] ;  /* 0x0000100001127983 */ /* 0x000f220000300a00 */
[----:B------:R-:W-:-:S04]  /*8e470*/  IMAD.WIDE R40, R6, 0x4, R40 ;  /* 0x0000000406287825 */ /* 0x000fc800078e0228 */
[----:B------:R-:W-:-:S04]  /*8e480*/  IMAD.WIDE R38, R6, 0x4, R38 ;  /* 0x0000000406267825 */ /* 0x000fc800078e0226 */
[----:B------:R-:W-:-:S04]  /*8e490*/  IMAD.WIDE R36, R6, 0x4, R36 ;  /* 0x0000000406247825 */ /* 0x000fc800078e0224 */
[C---:B------:R-:W-:Y:S01]  /*8e4a0*/  IMAD.WIDE R34, R6.reuse, 0x4, R34 ;  /* 0x0000000406227825 */ /* 0x040fe200078e0222 */
[----:B------:R-:W-:Y:S04]  /*8e4b0*/  STL.64 [R1+0x3f40], R40 ;  /* 0x003f402801007387 */ /* 0x000fe80000100a00 */
[----:B------:R-:W-:Y:S04]  /*8e4c0*/  LDGSTS.E [R7+0x20700], desc[UR60][R40.64], P0 ;  /* 0x2070000028077fae */ /* 0x000fe8000812187c */
[----:B------:R-:W-:Y:S04]  /*8e4d0*/  STL.64 [R1+0x3f48], R38 ;  /* 0x003f482601007387 */ /* 0x000fe80000100a00 */
[----:B------:R-:W-:Y:S04]  /*8e4e0*/  LDGSTS.E [R4+0x20b00], desc[UR60][R38.64], P0 ;  /* 0x20b0000026047fae */ /* 0x000fe8000812187c */
[----:B------:R-:W-:Y:S04]  /*8e4f0*/  STL.64 [R1+0x3f58], R36 ;  /* 0x003f582401007387 */ /* 0x000fe80000100a00 */
[----:B------:R-:W-:Y:S04]  /*8e500*/  LDGSTS.E [R0+0x20f00], desc[UR60][R36.64], P0 ;  /* 0x20f0000024007fae */ /* 0x000fe8000812187c */
[----:B------:R-:W-:Y:S04]  /*8e510*/  STL.64 [R1+0x3f68], R34 ;  /* 0x003f682201007387 */ /* 0x000fe80000100a00 */
[----:B------:R-:W-:Y:S01]  /*8e520*/  LDGSTS.E [R8+0x21300], desc[UR60][R34.64], P0 ;  /* 0x2130000022087fae */ /* 0x000fe2000812187c */
[----:B--2---:R-:W-:-:S04]  /*8e530*/  IMAD.WIDE R32, R6, 0x4, R32 ;  /* 0x0000000406207825 */ /* 0x004fc800078e0220 */
[C---:B------:R-:W-:Y:S01]  /*8e540*/  IMAD.WIDE R30, R6.reuse, 0x4, R30 ;  /* 0x00000004061e7825 */ /* 0x040fe200078e021e */
[----:B------:R-:W-:Y:S04]  /*8e550*/  STL.64 [R1+0x3fe0], R32 ;  /* 0x003fe02001007387 */ /* 0x000fe80000100a00 */
[----:B------:R-:W-:Y:S04]  /*8e560*/  LDGSTS.E [R7+0x21700], desc[UR60][R32.64], P0 ;  /* 0x2170000020077fae */ /* 0x000fe8000812187c */
[----:B------:R-:W-:Y:S04]  /*8e570*/  STL.64 [R1+0x3ff0], R30 ;  /* 0x003ff01e01007387 */ /* 0x000fe80000100a00 */
[----:B------:R-:W-:Y:S01]  /*8e580*/  LDGSTS.E [R4+0x21b00], desc[UR60][R30.64], P0 ;  /* 0x21b000001e047fae */ /* 0x000fe2000812187c */
[----:B------:R-:W-:-:S04]  /*8e590*/  IMAD.WIDE R28, R6, 0x4, R28 ;  /* 0x00000004061c7825 */ /* 0x000fc800078e021c */
[C---:B------:R-:W-:Y:S01]  /*8e5a0*/  IMAD.WIDE R26, R6.reuse, 0x4, R26 ;  /* 0x00000004061a7825 */ /* 0x040fe200078e021a */
[----:B------:R-:W-:Y:S04]  /*8e5b0*/  STL.64 [R1+0x4018], R28 ;  /* 0x0040181c01007387 */ /* 0x000fe80000100a00 */
[----:B------:R-:W-:Y:S04]  /*8e5c0*/  LDGSTS.E [R0+0x21f00], desc[UR60][R28.64], P0 ;  /* 0x21f000001c007fae */ /* 0x000fe8000812187c */
[----:B------:R-:W-:Y:S04]  /*8e5d0*/  STL.64 [R1+0x4020], R26 ;  /* 0x0040201a01007387 */ /* 0x000fe80000100a00 */
[----:B------:R-:W-:Y:S01]  /*8e5e0*/  LDGSTS.E [R8+0x22300], desc[UR60][R26.64], P0 ;  /* 0x223000001a087fae */ /* 0x000fe2000812187c */
[----:B---3--:R-:W-:-:S04]  /*8e5f0*/  IMAD.WIDE R24, R6, 0x4, R24 ;  /* 0x0000000406187825 */ /* 0x008fc800078e0218 */
[C---:B----4-:R-:W-:Y:S01]  /*8e600*/  IMAD.WIDE R22, R6.reuse, 0x4, R22 ;  /* 0x0000000406167825 */ /* 0x050fe200078e0216 */
[----:B------:R-:W-:Y:S04]  /*8e610*/  STL.64 [R1+0x4028], R24 ;  /* 0x0040281801007387 */ /* 0x000fe80000100a00 */
[----:B------:R-:W-:Y:S04]  /*8e620*/  LDGSTS.E [R7+0x22700], desc[UR60][R24.64], P0 ;  /* 0x2270000018077fae */ /* 0x000fe8000812187c */
[----:B------:R1:W-:Y:S04]  /*8e630*/  STL.64 [R1+0x4078], R22 ;  /* 0x0040781601007387 */ /* 0x0003e80000100a00 */
[----:B------:R1:W-:Y:S01]  /*8e640*/  LDGSTS.E [R4+0x22b00], desc[UR60][R22.64], P0 ;  /* 0x22b0000016047fae */ /* 0x0003e2000812187c */
[----:B------:R-:W-:-:S05]  /*8e650*/  IMAD.WIDE R20, R6, 0x4, R20 ;  /* 0x0000000406147825 */ /* 0x000fca00078e0214 */
[----:B------:R2:W-:Y:S04]  /*8e660*/  STL.64 [R1+0x40c0], R20 ;  /* 0x0040c01401007387 */ /* 0x0005e80000100a00 */
[----:B------:R2:W-:Y:S01]  /*8e670*/  LDGSTS.E [R0+0x22f00], desc[UR60][R20.64], P0 ;  /* 0x22f0000014007fae */ /* 0x0005e2000812187c */
[----:B-1----:R-:W-:-:S04]  /*8e680*/  IMAD.WIDE R22, R6, 0x4, R236 ;  /* 0x0000000406167825 */ /* 0x002fc800078e02ec */
[----:B------:R-:W-:-:S04]  /*8e690*/  IMAD.WIDE R18, R6, 0x4, R18 ;  /* 0x0000000406127825 */ /* 0x000fc800078e0212 */
[C---:B--2---:R-:W-:Y:S01]  /*8e6a0*/  IMAD.WIDE R20, R6.reuse, 0x4, R224 ;  /* 0x0000000406147825 */ /* 0x044fe200078e02e0 */
        /* <DEDUP_REMOVED lines=18> */
[----:B------:R1:W-:Y:S01]  /*8e7d0*/  LDGSTS.E [R4+0x24b00], desc[UR60][R18.64], P0 ;  /* 0x24b0000012047fae */ /* 0x0003e2000812187c */
[----:B---3--:R-:W-:-:S03]  /*8e7e0*/  IMAD.WIDE R22, R6, 0x4, R164 ;  /* 0x0000000406167825 */ /* 0x008fc600078e02a4 */
[----:B------:R2:W-:Y:S04]  /*8e7f0*/  STL.64 [R1+0x4160], R20 ;  /* 0x0041601401007387 */ /* 0x0005e80000100a00 */
[----:B------:R2:W-:Y:S01]  /*8e800*/  LDGSTS.E [R0+0x24f00], desc[UR60][R20.64], P0 ;  /* 0x24f0000014007fae */ /* 0x0005e2000812187c */
[----:B-1----:R-:W-:-:S04]  /*8e810*/  IMAD.WIDE R18, R6, 0x4, R162 ;  /* 0x0000000406127825 */ /* 0x002fc800078e02a2 */
[C---:B--2---:R-:W-:Y:S01]  /*8e820*/  IMAD.WIDE R20, R6.reuse, 0x4, R166 ;  /* 0x0000000406147825 */ /* 0x044fe200078e02a6 */
[----:B------:R1:W-:Y:S04]  /*8e830*/  STL.64 [R1+0x4168], R18 ;  /* 0x0041681201007387 */ /* 0x0003e80000100a00 */
[----:B------:R1:W-:Y:S04]  /*8e840*/  LDGSTS.E [R8+0x25300], desc[UR60][R18.64], P0 ;  /* 0x2530000012087fae */ /* 0x0003e8000812187c */
[----:B------:R2:W-:Y:S04]  /*8e850*/  STL.64 [R1+0x4178], R22 ;  /* 0x0041781601007387 */ /* 0x0005e80000100a00 */
[----:B------:R2:W-:Y:S04]  /*8e860*/  LDGSTS.E [R7+0x25700], desc[UR60][R22.64], P0 ;  /* 0x2570000016077fae */ /* 0x0005e8000812187c */
[----:B------:R-:W-:Y:S04]  /*8e870*/  STL.64 [R1+0x4180], R20 ;  /* 0x0041801401007387 */ /* 0x000fe80000100a00 */
[----:B------:R-:W-:Y:S01]  /*8e880*/  LDGSTS.E [R4+0x25b00], desc[UR60][R20.64], P0 ;  /* 0x25b0000014047fae */ /* 0x000fe2000812187c */
[----:B------:R-:W-:-:S04]  /*8e890*/  IMAD.WIDE R28, R6, 0x4, R172 ;  /* 0x00000004061c7825 */ /* 0x000fc800078e02ac */
[----:B-1----:R-:W-:-:S04]  /*8e8a0*/  IMAD.WIDE R18, R6, 0x4, R168 ;  /* 0x0000000406127825 */ /* 0x002fc800078e02a8 */
[----:B--2---:R-:W-:-:S04]  /*8e8b0*/  IMAD.WIDE R22, R6, 0x4, R170 ;  /* 0x0000000406167825 */ /* 0x004fc800078e02aa */
[C---:B------:R-:W-:Y:S01]  /*8e8c0*/  IMAD.WIDE R24, R6.reuse, 0x4, R174 ;  /* 0x0000000406187825 */ /* 0x040fe200078e02ae */
[----:B------:R1:W-:Y:S04]  /*8e8d0*/  STL.64 [R1+0x4198], R18 ;  /* 0x0041981201007387 */ /* 0x0003e80000100a00 */
[----:B------:R-:W-:Y:S04]  /*8e8e0*/  LDGSTS.E [R0+0x25f00], desc[UR60][R18.64], P0 ;  /* 0x25f0000012007fae */ /* 0x000fe8000812187c */
[----:B------:R-:W2:Y:S04]  /*8e8f0*/  LDL.LU.64 R32, [R1+0x848] ;  /* 0x0008480001207983 */ /* 0x000ea80000300a00 */
[----:B------:R-:W-:Y:S01]  /*8e900*/  LDGSTS.E [R8+0x26300], desc[UR60][R22.64], P0 ;  /* 0x2630000016087fae */ /* 0x000fe2000812187c */
[----:B------:R-:W-:-:S03]  /*8e910*/  IMAD.WIDE R26, R6, 0x4, R176 ;  /* 0x00000004061a7825 */ /* 0x000fc600078e02b0 */
[----:B------:R-:W-:Y:S04]  /*8e920*/  LDGSTS.E [R7+0x26700], desc[UR60][R28.64], P0 ;  /* 0x267000001c077fae */ /* 0x000fe8000812187c */
[----:B------:R3:W-:Y:S04]  /*8e930*/  LDGSTS.E [R4+0x26b00], desc[UR60][R24.64], P0 ;  /* 0x26b0000018047fae */ /* 0x0007e8000812187c */
[----:B------:R-:W-:Y:S04]  /*8e940*/  LDGSTS.E [R0+0x26f00], desc[UR60][R26.64], P0 ;  /* 0x26f000001a007fae */ /* 0x000fe8000812187c */
[----:B-1----:R-:W4:Y:S04]  /*8e950*/  LDL.LU.64 R18, [R1+0x818] ;  /* 0x0008180001127983 */ /* 0x002f280000300a00 */
[----:B------:R1:W-:Y:S04]  /*8e960*/  STL.64 [R1+0x41d8], R22 ;  /* 0x0041d81601007387 */ /* 0x0003e80000100a00 */
[----:B------:R-:W4:Y:S04]  /*8e970*/  LDL.LU.64 R20, [R1+0x7e8] ;  /* 0x0007e80001147983 */ /* 0x000f280000300a00 */
[----:B-1----:R-:W4:Y:S04]  /*8e980*/  LDL.LU.64 R22, [R1+0x7b8] ;  /* 0x0007b80001167983 */ /* 0x002f280000300a00 */
[----:B------:R1:W-:Y:S04]  /*8e990*/  STL.64 [R1+0x41d0], R28 ;  /* 0x0041d01c01007387 */ /* 0x0003e80000100a00 */
[----:B------:R3:W-:Y:S04]  /*8e9a0*/  STL.64 [R1+0x41c8], R24 ;  /* 0x0041c81801007387 */ /* 0x0007e80000100a00 */
[----:B-1----:R-:W4:Y:S01]  /*8e9b0*/  LDL.LU.64 R28, [R1+0x788] ;  /* 0x00078800011c7983 */ /* 0x002f220000300a00 */
[----:B---3--:R-:W-:-:S03]  /*8e9c0*/  IMAD.WIDE R24, R6, 0x4, R178 ;  /* 0x0000000406187825 */ /* 0x008fc600078e02b2 */
[----:B------:R1:W-:Y:S04]  /*8e9d0*/  STL.64 [R1+0x41c0], R26 ;  /* 0x0041c01a01007387 */ /* 0x0003e80000100a00 */
[----:B------:R-:W-:Y:S04]  /*8e9e0*/  LDGSTS.E [R7+0x27300], desc[UR60][R24.64], P0 ;  /* 0x2730000018077fae */ /* 0x000fe8000812187c */
[----:B-1----:R-:W3:Y:S04]  /*8e9f0*/  LDL.LU.64 R26, [R1+0x758] ;  /* 0x00075800011a7983 */ /* 0x002ee80000300a00 */
[----:B------:R-:W3:Y:S04]  /*8ea00*/  LDL.LU.64 R38, [R1+0x728] ;  /* 0x0007280001267983 */ /* 0x000ee80000300a00 */
[----:B------:R1:W-:Y:S04]  /*8ea10*/  STL.64 [R1+0x41b8], R24 ;  /* 0x0041b81801007387 */ /* 0x0003e80000100a00 */
[----:B-1----:R-:W3:Y:S01]  /*8ea20*/  LDL.LU.64 R24, [R1+0x6f8] ;  /* 0x0006f80001187983 */ /* 0x002ee20000300a00 */
[----:B------:R-:W-:-:S04]  /*8ea30*/  IMAD.WIDE R34, R6, 0x4, R180 ;  /* 0x0000000406227825 */ /* 0x000fc800078e02b4 */
[----:B------:R-:W-:-:S04]  /*8ea40*/  IMAD.WIDE R8, R6, 0x4, R182 ;  /* 0x0000000406087825 */ /* 0x000fc800078e02b6 */
[----:B------:R-:W-:Y:S01]  /*8ea50*/  IMAD.WIDE R30, R6, 0x4, R184 ;  /* 0x00000004061e7825 */ /* 0x000fe200078e02b8 */
[----:B------:R1:W-:Y:S04]  /*8ea60*/  STL.64 [R1+0x41b0], R34 ;  /* 0x0041b02201007387 */ /* 0x0003e80000100a00 */
[----:B------:R2:W-:Y:S04]  /*8ea70*/  STL.64 [R1+0x41a8], R8 ;  /* 0x0041a80801007387 */ /* 0x0005e80000100a00 */
[----:B------:R2:W-:Y:S04]  /*8ea80*/  STL.64 [R1+0x4190], R30 ;  /* 0x0041901e01007387 */ /* 0x0005e80000100a00 */
[----:B------:R-:W3:Y:S01]  /*8ea90*/  LDL.LU.64 R36, [R1+0x6c8] ;  /* 0x0006c80001247983 */ /* 0x000ee20000300a00 */
[----:B------:R-:W-:-:S03]  /*8eaa0*/  VIADD R250, R250, 0x300000 ;  /* 0x00300000fafa7836 */ /* 0x000fc60000000000 */
[----:B------:R-:W-:Y:S04]  /*8eab0*/  LDGSTS.E [R4+0x27700], desc[UR60][R34.64], P0 ;  /* 0x2770000022047fae */ /* 0x000fe8000812187c */
[----:B------:R2:W-:Y:S04]  /*8eac0*/  LDGSTS.E [R0+0x27b00], desc[UR60][R8.64], P0 ;  /* 0x27b0000008007fae */ /* 0x0005e8000812187c */
[----:B------:R3:W-:Y:S04]  /*8ead0*/  LDGSTS.E [R250+0x27f00], desc[UR60][R30.64], P0 ;  /* 0x27f000001efa7fae */ /* 0x0007e8000812187c */
[----:B-1----:R-:W3:Y:S01]  /*8eae0*/  LDL.LU.64 R34, [R1+0x698] ;  /* 0x0006980001227983 */ /* 0x002ee20000300a00 */
[----:B--2---:R-:W-:-:S03]  /*8eaf0*/  IMAD.WIDE R8, R6, 0x4, R32 ;  /* 0x0000000406087825 */ /* 0x004fc600078e0220 */
[----:B------:R-:W2:Y:S04]  /*8eb00*/  LDL.LU.64 R32, [R1+0x668] ;  /* 0x0006680001207983 */ /* 0x000ea80000300a00 */
[----:B------:R-:W2:Y:S01]  /*8eb10*/  LDL.LU.64 R30, [R1+0x638] ;  /* 0x00063800011e7983 */ /* 0x000ea20000300a00 */
[----:B----4-:R-:W-:-:S03]  /*8eb20*/  IMAD.WIDE R152, R6, 0x4, R28 ;  /* 0x0000000406987825 */ /* 0x010fc600078e021c */
[----:B------:R-:W4:Y:S01]  /*8eb30*/  LDL.LU.64 R28, [R1+0x608] ;  /* 0x00060800011c7983 */ /* 0x000f220000300a00 */
[----:B---3--:R-:W-:-:S03]  /*8eb40*/  IMAD.WIDE R154, R6, 0x4, R26 ;  /* 0x00000004069a7825 */ /* 0x008fc600078e021a */
[----:B------:R-:W3:Y:S04]  /*8eb50*/  LDL.LU.64 R26, [R1+0x5d8] ;  /* 0x0005d800011a7983 */ /* 0x000ee80000300a00 */
[----:B------:R-:W3:Y:S01]  /*8eb60*/  LDL.LU.64 R40, [R1+0x5a8] ;  /* 0x0005a80001287983 */ /* 0x000ee20000300a00 */
[----:B------:R-:W-:-:S03]  /*8eb70*/  IMAD.WIDE R158, R6, 0x4, R24 ;  /* 0x00000004069e7825 */ /* 0x000fc600078e0218 */
[----:B------:R-:W3:Y:S01]  /*8eb80*/  LDL.LU.64 R24, [R1+0x578] ;  /* 0x0005780001187983 */ /* 0x000ee20000300a00 */
[----:B------:R-:W-:-:S03]  /*8eb90*/  IMAD.WIDE R156, R6, 0x4, R38 ;  /* 0x00000004069c7825 */ /* 0x000fc600078e0226 */
[----:B------:R-:W3:Y:S01]  /*8eba0*/  LDL.LU.64 R38, [R1+0x548] ;  /* 0x0005480001267983 */ /* 0x000ee20000300a00 */
[----:B------:R-:W-:-:S03]  /*8ebb0*/  IMAD.WIDE R160, R6, 0x4, R36 ;  /* 0x0000000406a07825 */ /* 0x000fc600078e0224 */
[----:B------:R-:W3:Y:S01]  /*8ebc0*/  LDL.LU.64 R36, [R1+0x518] ;  /* 0x0005180001247983 */ /* 0x000ee20000300a00 */
[----:B------:R-:W-:-:S03]  /*8ebd0*/  IMAD.WIDE R162, R6, 0x4, R34 ;  /* 0x0000000406a27825 */ /* 0x000fc600078e0222 */
[----:B------:R-:W3:Y:S01]  /*8ebe0*/  LDL.LU.64 R34, [R1+0x4e8] ;  /* 0x0004e80001227983 */ /* 0x000ee20000300a00 */
[----:B--2---:R-:W-:-:S04]  /*8ebf0*/  IMAD.WIDE R164, R6, 0x4, R32 ;  /* 0x0000000406a47825 */ /* 0x004fc800078e0220 */
[C---:B------:R-:W-:Y:S01]  /*8ec00*/  IMAD.WIDE R166, R6.reuse, 0x4, R30 ;  /* 0x0000000406a67825 */ /* 0x040fe200078e021e */
[----:B------:R-:W2:Y:S04]  /*8ec10*/  LDL.LU.64 R32, [R1+0x4b8] ;  /* 0x0004b80001207983 */ /* 0x000ea80000300a00 */
[----:B------:R-:W2:Y:S01]  /*8ec20*/  LDL.LU.64 R30, [R1+0x488] ;  /* 0x00048800011e7983 */ /* 0x000ea20000300a00 */
[----:B----4-:R-:W-:-:S03]  /*8ec30*/  IMAD.WIDE R168, R6, 0x4, R28 ;  /* 0x0000000406a87825 */ /* 0x010fc600078e021c */
[----:B------:R-:W4:Y:S01]  /*8ec40*/  LDL.LU.64 R28, [R1+0x458] ;  /* 0x00045800011c7983 */ /* 0x000f220000300a00 */
[----:B---3--:R-:W-:-:S03]  /*8ec50*/  IMAD.WIDE R170, R6, 0x4, R26 ;  /* 0x0000000406aa7825 */ /* 0x008fc600078e021a */
[----:B------:R-:W3:Y:S01]  /*8ec60*/  LDL.LU.64 R26, [R1+0x428] ;  /* 0x00042800011a7983 */ /* 0x000ee20000300a00 */
[----:B------:R-:W-:-:S03]  /*8ec70*/  IMAD.WIDE R174, R6, 0x4, R24 ;  /* 0x0000000406ae7825 */ /* 0x000fc600078e0218 */
[----:B------:R-:W3:Y:S01]  /*8ec80*/  LDL.LU.64 R24, [R1+0x3f8] ;  /* 0x0003f80001187983 */ /* 0x000ee20000300a00 */
[C---:B------:R-:W-:Y:S01]  /*8ec90*/  IADD3 R0, R251.reuse, 0x300000, RZ ;  /* 0x00300000fb007810 */ /* 0x040fe20007ffe0ff */
[C---:B------:R-:W-:Y:S02]  /*8eca0*/  VIADD R7, R251.reuse, 0x300000 ;  /* 0x00300000fb077836 */ /* 0x040fe40000000000 */
[----:B------:R-:W-:Y:S01]  /*8ecb0*/  IMAD.WIDE R18, R6, 0x4, R18 ;  /* 0x0000000406127825 */ /* 0x000fe200078e0212 */
[----:B------:R-:W-:-:S03]  /*8ecc0*/  IADD3 R4, R251, 0x300000, RZ ;  /* 0x00300000fb047810 */ /* 0x000fc60007ffe0ff */
[----:B------:R-:W-:-:S04]  /*8ecd0*/  IMAD.WIDE R20, R6, 0x4, R20 ;  /* 0x0000000406147825 */ /* 0x000fc800078e0214 */
[----:B------:R-:W-:-:S04]  /*8ece0*/  IMAD.WIDE R22, R6, 0x4, R22 ;  /* 0x0000000406167825 */ /* 0x000fc800078e0216 */
[----:B------:R-:W-:Y:S01]  /*8ecf0*/  VIADD R12, R251, 0x300000 ;  /* 0x00300000fb0c7836 */ /* 0x000fe20000000000 */
[----:B------:R-:W-:Y:S04]  /*8ed00*/  LDGSTS.E [R0+0x380], desc[UR60][R8.64], P0 ;  /* 0x0038000008007fae */ /* 0x000fe8000812187c */
[----:B------:R-:W-:Y:S04]  /*8ed10*/  LDGSTS.E [R7+0x780], desc[UR60][R18.64], P0 ;  /* 0x0078000012077fae */ /* 0x000fe8000812187c */
[----:B------:R-:W-:Y:S04]  /*8ed20*/  LDGSTS.E [R4+0xb80], desc[UR60][R20.64], P0 ;  /* 0x00b8000014047fae */ /* 0x000fe8000812187c */
[----:B------:R-:W-:Y:S04]  /*8ed30*/  LDGSTS.E [R0+0xf80], desc[UR60][R22.64], P0 ;  /* 0x00f8000016007fae */ /* 0x000fe8000812187c */
[----:B------:R-:W-:Y:S04]  /*8ed40*/  LDGSTS.E [R12+0x1380], desc[UR60][R152.64], P0 ;  /* 0x01380000980c7fae */ /* 0x000fe8000812187c */
[----:B------:R-:W-:Y:S01]  /*8ed50*/  LDGSTS.E [R7+0x1780], desc[UR60][R154.64], P0 ;  /* 0x017800009a077fae */ /* 0x000fe2000812187c */
[----:B------:R-:W-:-:S03]  /*8ed60*/  IMAD.WIDE R172, R6, 0x4, R40 ;  /* 0x0000000406ac7825 */ /* 0x000fc600078e0228 */
[----:B------:R-:W-:Y:S01]  /*8ed70*/  LDGSTS.E [R4+0x1b80], desc[UR60][R156.64], P0 ;  /* 0x01b800009c047fae */ /* 0x000fe2000812187c */
[----:B------:R-:W-:-:S03]  /*8ed80*/  IMAD.WIDE R176, R6, 0x4, R38 ;  /* 0x0000000406b07825 */ /* 0x000fc600078e0226 */
[----:B------:R-:W3:Y:S04]  /*8ed90*/  LDL.LU.64 R40, [R1+0x3c8] ;  /* 0x0003c80001287983 */ /* 0x000ee80000300a00 */
[----:B------:R-:W-:Y:S01]  /*8eda0*/  LDGSTS.E [R0+0x1f80], desc[UR60][R158.64], P0 ;  /* 0x01f800009e007fae */ /* 0x000fe2000812187c */
[----:B------:R-:W-:-:S03]  /*8edb0*/  IMAD.WIDE R178, R6, 0x4, R36 ;  /* 0x0000000406b27825 */ /* 0x000fc600078e0224 */
[----:B------:R-:W3:Y:S04]  /*8edc0*/  LDL.LU.64 R38, [R1+0x398] ;  /* 0x0003980001267983 */ /* 0x000ee80000300a00 */
[----:B------:R-:W-:Y:S04]  /*8edd0*/  LDGSTS.E [R12+0x2380], desc[UR60][R160.64], P0 ;  /* 0x02380000a00c7fae */ /* 0x000fe8000812187c */
[----:B------:R-:W3:Y:S04]  /*8ede0*/  LDL.LU.64 R36, [R1+0x368] ;  /* 0x0003680001247983 */ /* 0x000ee80000300a00 */
[----:B------:R-:W-:Y:S04]  /*8edf0*/  LDGSTS.E [R7+0x2780], desc[UR60][R162.64], P0 ;  /* 0x02780000a2077fae */ /* 0x000fe8000812187c */
[----:B------:R-:W-:Y:S01]  /*8ee00*/  LDGSTS.E [R4+0x2b80], desc[UR60][R164.64], P0 ;  /* 0x02b80000a4047fae */ /* 0x000fe2000812187c */
[----:B------:R-:W-:-:S03]  /*8ee10*/  IMAD.WIDE R180, R6, 0x4, R34 ;  /* 0x0000000406b47825 */ /* 0x000fc600078e0222 */
[----:B------:R-:W-:Y:S04]  /*8ee20*/  LDGSTS.E [R0+0x2f80], desc[UR60][R166.64], P0 ;  /* 0x02f80000a6007fae */ /* 0x000fe8000812187c */
[----:B------:R-:W3:Y:S04]  /*8ee30*/  LDL.LU.64 R34, [R1+0x338] ;  /* 0x0003380001227983 */ /* 0x000ee80000300a00 */
[----:B------:R-:W-:Y:S04]  /*8ee40*/  LDGSTS.E [R12+0x3380], desc[UR60][R168.64], P0 ;  /* 0x03380000a80c7fae */ /* 0x000fe8000812187c */
[----:B------:R-:W-:Y:S04]  /*8ee50*/  LDGSTS.E [R7+0x3780], desc[UR60][R170.64], P0 ;  /* 0x03780000aa077fae */ /* 0x000fe8000812187c */
[----:B------:R-:W-:Y:S04]  /*8ee60*/  LDGSTS.E [R4+0x3b80], desc[UR60][R172.64], P0 ;  /* 0x03b80000ac047fae */ /* 0x000fe8000812187c */
[----:B------:R-:W-:Y:S04]  /*8ee70*/  LDGSTS.E [R0+0x3f80], desc[UR60][R174.64], P0 ;  /* 0x03f80000ae007fae */ /* 0x000fe8000812187c */
[----:B------:R-:W-:Y:S04]  /*8ee80*/  LDGSTS.E [R12+0x4380], desc[UR60][R176.64], P0 ;  /* 0x04380000b00c7fae */ /* 0x000fe8000812187c */
[----:B------:R-:W-:Y:S04]  /*8ee90*/  LDGSTS.E [R7+0x4780], desc[UR60][R178.64], P0 ;  /* 0x04780000b2077fae */ /* 0x000fe8000812187c */
[----:B------:R-:W-:Y:S01]  /*8eea0*/  LDGSTS.E [R4+0x4b80], desc[UR60][R180.64], P0 ;  /* 0x04b80000b4047fae */ /* 0x000fe2000812187c */
[----:B--2---:R-:W-:-:S04]  /*8eeb0*/  IMAD.WIDE R182, R6, 0x4, R32 ;  /* 0x0000000406b67825 */ /* 0x004fc800078e0220 */
[C---:B------:R-:W-:Y:S01]  /*8eec0*/  IMAD.WIDE R184, R6.reuse, 0x4, R30 ;  /* 0x0000000406b87825 */ /* 0x040fe200078e021e */
[----:B------:R-:W2:Y:S04]  /*8eed0*/  LDL.LU.64 R32, [R1+0x308] ;  /* 0x0003080001207983 */ /* 0x000ea80000300a00 */
[----:B------:R-:W2:Y:S04]  /*8eee0*/  LDL.LU.64 R30, [R1+0x2d8] ;  /* 0x0002d800011e7983 */ /* 0x000ea80000300a00 */
[----:B------:R-:W-:Y:S04]  /*8eef0*/  LDGSTS.E [R0+0x4f80], desc[UR60][R182.64], P0 ;  /* 0x04f80000b6007fae */ /* 0x000fe8000812187c */
[----:B------:R-:W-:Y:S01]  /*8ef00*/  LDGSTS.E [R12+0x5380], desc[UR60][R184.64], P0 ;  /* 0x05380000b80c7fae */ /* 0x000fe2000812187c */
[----:B----4-:R-:W-:-:S03]  /*8ef10*/  IMAD.WIDE R224, R6, 0x4, R28 ;  /* 0x0000000406e07825 */ /* 0x010fc600078e021c */
[----:B------:R-:W4:Y:S04]  /*8ef20*/  LDL.LU.64 R28, [R1+0x2a8] ;  /* 0x0002a800011c7983 */ /* 0x000f280000300a00 */
[----:B------:R-:W-:Y:S01]  /*8ef30*/  LDGSTS.E [R7+0x5780], desc[UR60][R224.64], P0 ;  /* 0x05780000e0077fae */ /* 0x000fe2000812187c */
[----:B---3--:R-:W-:-:S03]  /*8ef40*/  IMAD.WIDE R236, R6, 0x4, R26 ;  /* 0x0000000406ec7825 */ /* 0x008fc600078e021a */
[----:B------:R-:W3:Y:S04]  /*8ef50*/  LDL.LU.64 R26, [R1+0x278] ;  /* 0x00027800011a7983 */ /* 0x000ee80000300a00 */
[----:B------:R-:W-:Y:S01]  /*8ef60*/  LDGSTS.E [R4+0x5b80], desc[UR60][R236.64], P0 ;  /* 0x05b80000ec047fae */ /* 0x000fe2000812187c */
[----:B------:R-:W-:-:S05]  /*8ef70*/  IMAD.WIDE R24, R6, 0x4, R24 ;  /* 0x0000000406187825 */ /* 0x000fca00078e0218 */
[----:B------:R1:W-:Y:S04]  /*8ef80*/  STL.64 [R1+0x3d40], R24 ;  /* 0x003d401801007387 */ /* 0x0003e80000100a00 */
[----:B------:R3:W-:Y:S04]  /*8ef90*/  LDGSTS.E [R0+0x5f80], desc[UR60][R24.64], P0 ;  /* 0x05f8000018007fae */ /* 0x0007e8000812187c */
[----:B-1----:R-:W3:Y:S01]  /*8efa0*/  LDL.LU.64 R24, [R1+0x248] ;  /* 0x0002480001187983 */ /* 0x002ee20000300a00 */
[----:B------:R-:W-:-:S04]  /*8efb0*/  IMAD.WIDE R40, R6, 0x4, R40 ;  /* 0x0000000406287825 */ /* 0x000fc800078e0228 */
[----:B------:R-:W-:-:S04]  /*8efc0*/  IMAD.WIDE R38, R6, 0x4, R38 ;  /* 0x0000000406267825 */ /* 0x000fc800078e0226 */
[C---:B------:R-:W-:Y:S01]  /*8efd0*/  IMAD.WIDE R36, R6.reuse, 0x4, R36 ;  /* 0x0000000406247825 */ /* 0x040fe200078e0224 */
[----:B------:R1:W-:Y:S04]  /*8efe0*/  STL.64 [R1+0x3d50], R40 ;  /* 0x003d502801007387 */ /* 0x0003e80000100a00 */
[----:B------:R2:W-:Y:S01]  /*8eff0*/  STL.64 [R1+0x3d88], R38 ;  /* 0x003d882601007387 */ /* 0x0005e20000100a00 */
[----:B------:R-:W-:-:S03]  /*8f000*/  IMAD.WIDE R34, R6, 0x4, R34 ;  /* 0x0000000406227825 */ /* 0x000fc600078e0222 */
[----:B------:R2:W-:Y:S04]  /*8f010*/  STL.64 [R1+0x3d98], R36 ;  /* 0x003d982401007387 */ /* 0x0005e80000100a00 */
[----:B------:R-:W3:Y:S04]  /*8f020*/  LDL.LU.64 R46, [R1+0x218] ;  /* 0x00021800012e7983 */ /* 0x000ee80000300a00 */
[----:B------:R-:W3:Y:S04]  /*8f030*/  LDL.LU.64 R44, [R1+0x1e8] ;  /* 0x0001e800012c7983 */ /* 0x000ee80000300a00 */
[----:B------:R4:W-:Y:S04]  /*8f040*/  STL.64 [R1+0x3da0], R34 ;  /* 0x003da02201007387 */ /* 0x0009e80000100a00 */
[----:B------:R3:W-:Y:S04]  /*8f050*/  LDGSTS.E [R12+0x6380], desc[UR60][R40.64], P0 ;  /* 0x06380000280c7fae */ /* 0x0007e8000812187c */
[----:B------:R-:W3:Y:S04]  /*8f060*/  LDL.LU.64 R42, [R1+0x1b8] ;  /* 0x0001b800012a7983 */ /* 0x000ee80000300a00 */
[----:B------:R3:W-:Y:S04]  /*8f070*/  LDGSTS.E [R7+0x6780], desc[UR60][R38.64], P0 ;  /* 0x0678000026077fae */ /* 0x0007e8000812187c */
[----:B------:R3:W-:Y:S04]  /*8f080*/  LDGSTS.E [R4+0x6b80], desc[UR60][R36.64], P0 ;  /* 0x06b8000024047fae */ /* 0x0007e8000812187c */
[----:B------:R3:W-:Y:S04]  /*8f090*/  LDGSTS.E [R0+0x6f80], desc[UR60][R34.64], P0 ;  /* 0x06f8000022007fae */ /* 0x0007e8000812187c */
[----:B-1----:R-:W3:Y:S01]  /*8f0a0*/  LDL.LU.64 R40, [R1+0x188] ;  /* 0x0001880001287983 */ /* 0x002ee20000300a00 */
[----:B--2---:R-:W-:-:S04]  /*8f0b0*/  IMAD.WIDE R32, R6, 0x4, R32 ;  /* 0x0000000406207825 */ /* 0x004fc800078e0220 */
[C---:B------:R-:W-:Y:S01]  /*8f0c0*/  IMAD.WIDE R30, R6.reuse, 0x4, R30 ;  /* 0x00000004061e7825 */ /* 0x040fe200078e021e */
[----:B------:R1:W-:Y:S04]  /*8f0d0*/  STL.64 [R1+0x3dd8], R32 ;  /* 0x003dd82001007387 */ /* 0x0003e80000100a00 */
[----:B------:R-:W2:Y:S04]  /*8f0e0*/  LDL.LU.64 R38, [R1+0x158] ;  /* 0x0001580001267983 */ /* 0x000ea80000300a00 */
[----:B------:R-:W2:Y:S04]  /*8f0f0*/  LDL.LU.64 R36, [R1+0x128] ;  /* 0x0001280001247983 */ /* 0x000ea80000300a00 */
[----:B------:R3:W-:Y:S04]  /*8f100*/  STL.64 [R1+0x3de8], R30 ;  /* 0x003de81e01007387 */ /* 0x0007e80000100a00 */
[----:B------:R2:W-:Y:S04]  /*8f110*/  LDGSTS.E [R12+0x7380], desc[UR60][R32.64], P0 ;  /* 0x07380000200c7fae */ /* 0x0005e8000812187c */
[----:B------:R2:W-:Y:S01]  /*8f120*/  LDGSTS.E [R7+0x7780], desc[UR60][R30.64], P0 ;  /* 0x077800001e077fae */ /* 0x0005e2000812187c */
[----:B----4-:R-:W-:-:S05]  /*8f130*/  IMAD.WIDE R28, R6, 0x4, R28 ;  /* 0x00000004061c7825 */ /* 0x010fca00078e021c */
[----:B------:R4:W-:Y:S04]  /*8f140*/  STL.64 [R1+0x3df8], R28 ;  /* 0x003df81c01007387 */ /* 0x0009e80000100a00 */
[----:B------:R-:W2:Y:S04]  /*8f150*/  LDL.LU.64 R34, [R1+0xf8] ;  /* 0x0000f80001227983 */ /* 0x000ea80000300a00 */
[----:B-1----:R-:W2:Y:S04]  /*8f160*/  LDL.LU.64 R32, [R1+0xc8] ;  /* 0x0000c80001207983 */ /* 0x002ea80000300a00 */
[----:B------:R1:W-:Y:S01]  /*8f170*/  LDGSTS.E [R4+0x7b80], desc[UR60][R28.64], P0 ;  /* 0x07b800001c047fae */ /* 0x0003e2000812187c */
[----:B---3--:R-:W-:-:S05]  /*8f180*/  IMAD.WIDE R26, R6, 0x4, R26 ;  /* 0x00000004061a7825 */ /* 0x008fca00078e021a */
[----:B------:R3:W-:Y:S04]  /*8f190*/  STL.64 [R1+0x3e08], R26 ;  /* 0x003e081a01007387 */ /* 0x0007e80000100a00 */
[----:B------:R-:W2:Y:S04]  /*8f1a0*/  LDL.LU.64 R30, [R1+0x98] ;  /* 0x00009800011e7983 */ /* 0x000ea80000300a00 */
[----:B----4-:R-:W1:Y:S04]  /*8f1b0*/  LDL.LU.64 R28, [R1+0x68] ;  /* 0x00006800011c7983 */ /* 0x010e680000300a00 */
[----:B------:R4:W-:Y:S01]  /*8f1c0*/  LDGSTS.E [R0+0x7f80], desc[UR60][R26.64], P0 ;  /* 0x07f800001a007fae */ /* 0x0009e2000812187c */
[----:B------:R-:W-:-:S05]  /*8f1d0*/  IMAD.WIDE R24, R6, 0x4, R24 ;  /* 0x0000000406187825 */ /* 0x000fca00078e0218 */
[----:B------:R4:W-:Y:S04]  /*8f1e0*/  STL.64 [R1+0x3e50], R24 ;  /* 0x003e501801007387 */ /* 0x0009e80000100a00 */
[----:B---3--:R-:W3:Y:S04]  /*8f1f0*/  LDL.LU.64 R26, [R1+0x38] ;  /* 0x00003800011a7983 */ /* 0x008ee80000300a00 */
[----:B------:R3:W-:Y:S04]  /*8f200*/  LDGSTS.E [R12+0x20380], desc[UR60][R24.64], P0 ;  /* 0x20380000180c7fae */ /* 0x0007e8000812187c */
[----:B----4-:R-:W4:Y:S01]  /*8f210*/  LDL.LU.64 R24, [R1+0x8] ;  /* 0x0000080001187983 */ /* 0x010f220000300a00 */
[----:B------:R-:W-:-:S04]  /*8f220*/  IMAD.WIDE R46, R6, 0x4, R46 ;  /* 0x00000004062e7825 */ /* 0x000fc800078e022e */
[----:B------:R-:W-:-:S04]  /*8f230*/  IMAD.WIDE R44, R6, 0x4, R44 ;  /* 0x00000004062c7825 */ /* 0x000fc800078e022c */
[----:B------:R-:W-:-:S04]  /*8f240*/  IMAD.WIDE R42, R6, 0x4, R42 ;  /* 0x00000004062a7825 */ /* 0x000fc800078e022a */
[C---:B------:R-:W-:Y:S01]  /*8f250*/  IMAD.WIDE R40, R6.reuse, 0x4, R40 ;  /* 0x0000000406287825 */ /* 0x040fe200078e0228 */
[----:B------:R-:W-:Y:S04]  /*8f260*/  LDGSTS.E [R7+0x20780], desc[UR60][R46.64], P0 ;  /* 0x207800002e077fae */ /* 0x000fe8000812187c */
[----:B------:R-:W-:Y:S04]  /*8f270*/  LDGSTS.E [R4+0x20b80], desc[UR60][R44.64], P0 ;  /* 0x20b800002c047fae */ /* 0x000fe8000812187c */
[----:B------:R-:W-:Y:S04]  /*8f280*/  STL.64 [R1+0x3e60], R46 ;  /* 0x003e602e01007387 */ /* 0x000fe80000100a00 */
[----:B------:R-:W-:Y:S04]  /*8f290*/  LDGSTS.E [R0+0x20f80], desc[UR60][R42.64], P0 ;  /* 0x20f800002a007fae */ /* 0x000fe8000812187c */
[----:B------:R-:W-:Y:S04]  /*8f2a0*/  STL.64 [R1+0x3e68], R44 ;  /* 0x003e682c01007387 */ /* 0x000fe80000100a00 */
[----:B------:R-:W-:Y:S04]  /*8f2b0*/  LDGSTS.E [R12+0x21380], desc[UR60][R40.64], P0 ;  /* 0x21380000280c7fae */ /* 0x000fe8000812187c */
[----:B------:R-:W-:Y:S04]  /*8f2c0*/  STL.64 [R1+0x3e78], R42 ;  /* 0x003e782a01007387 */ /* 0x000fe80000100a00 */
[----:B------:R-:W-:Y:S01]  /*8f2d0*/  STL.64 [R1+0x3e90], R40 ;  /* 0x003e902801007387 */ /* 0x000fe20000100a00 */
[----:B------:R-:W-:-:S04]  /*8f2e0*/  IMAD.WIDE R234, R6, 0x4, R234 ;  /* 0x0000000406ea7825 */ /* 0x000fc800078e02ea */
[----:B------:R-:W-:-:S04]  /*8f2f0*/  IMAD.WIDE R222, R6, 0x4, R222 ;  /* 0x0000000406de7825 */ /* 0x000fc800078e02de */
[----:B------:R-:W-:-:S04]  /*8f300*/  IMAD.WIDE R186, R6, 0x4, R186 ;  /* 0x0000000406ba7825 */ /* 0x000fc800078e02ba */
[----:B------:R-:W-:-:S04]  /*8f310*/  IMAD.WIDE R188, R6, 0x4, R188 ;  /* 0x0000000406bc7825 */ /* 0x000fc800078e02bc */
[----:B------:R-:W-:-:S04]  /*8f320*/  IMAD.WIDE R190, R6, 0x4, R190 ;  /* 0x0000000406be7825 */ /* 0x000fc800078e02be */
[----:B------:R-:W-:-:S04]  /*8f330*/  IMAD.WIDE R192, R6, 0x4, R192 ;  /* 0x0000000406c07825 */ /* 0x000fc800078e02c0 */
[----:B------:R-:W-:-:S04]  /*8f340*/  IMAD.WIDE R194, R6, 0x4, R194 ;  /* 0x0000000406c27825 */ /* 0x000fc800078e02c2 */
[----:B--2---:R-:W-:-:S04]  /*8f350*/  IMAD.WIDE R38, R6, 0x4, R38 ;  /* 0x0000000406267825 */ /* 0x004fc800078e0226 */
[C---:B------:R-:W-:Y:S01]  /*8f360*/  IMAD.WIDE R36, R6.reuse, 0x4, R36 ;  /* 0x0000000406247825 */ /* 0x040fe200078e0224 */
[----:B------:R-:W-:Y:S04]  /*8f370*/  LDGSTS.E [R7+0x21780], desc[UR60][R38.64], P0 ;  /* 0x2178000026077fae */ /* 0x000fe8000812187c */
[----:B------:R-:W-:Y:S04]  /*8f380*/  LDGSTS.E [R4+0x21b80], desc[UR60][R36.64], P0 ;  /* 0x21b8000024047fae */ /* 0x000fe8000812187c */
[----:B------:R-:W-:Y:S04]  /*8f390*/  STL.64 [R1+0x3ef8], R38 ;  /* 0x003ef82601007387 */ /* 0x000fe80000100a00 */
[----:B------:R-:W-:Y:S01]  /*8f3a0*/  STL.64 [R1+0x3f00], R36 ;  /* 0x003f002401007387 */ /* 0x000fe20000100a00 */
[----:B------:R-:W-:-:S04]  /*8f3b0*/  IMAD.WIDE R34, R6, 0x4, R34 ;  /* 0x0000000406227825 */ /* 0x000fc800078e0222 */
[C---:B------:R-:W-:Y:S01]  /*8f3c0*/  IMAD.WIDE R32, R6.reuse, 0x4, R32 ;  /* 0x0000000406207825 */ /* 0x040fe200078e0220 */
[----:B------:R-:W-:Y:S04]  /*8f3d0*/  LDGSTS.E [R0+0x21f80], desc[UR60][R34.64], P0 ;  /* 0x21f8000022007fae */ /* 0x000fe8000812187c */
[----:B------:R-:W-:Y:S04]  /*8f3e0*/  LDGSTS.E [R12+0x22380], desc[UR60][R32.64], P0 ;  /* 0x22380000200c7fae */ /* 0x000fe8000812187c */
[----:B------:R-:W-:Y:S04]  /*8f3f0*/  STL.64 [R1+0x3f10], R34 ;  /* 0x003f102201007387 */ /* 0x000fe80000100a00 */
[----:B------:R-:W-:Y:S01]  /*8f400*/  STL.64 [R1+0x3f18], R32 ;  /* 0x003f182001007387 */ /* 0x000fe20000100a00 */
[----:B------:R-:W-:-:S04]  /*8f410*/  IMAD.WIDE R30, R6, 0x4, R30 ;  /* 0x00000004061e7825 */ /* 0x000fc800078e021e */
[C---:B-1----:R-:W-:Y:S01]  /*8f420*/  IMAD.WIDE R28, R6.reuse, 0x4, R28 ;  /* 0x00000004061c7825 */ /* 0x042fe200078e021c */
[----:B------:R-:W-:Y:S04]  /*8f430*/  LDGSTS.E [R7+0x22780], desc[UR60][R30.64], P0 ;  /* 0x227800001e077fae */ /* 0x000fe8000812187c */
[----:B------:R1:W-:Y:S04]  /*8f440*/  LDGSTS.E [R4+0x22b80], desc[UR60][R28.64], P0 ;  /* 0x22b800001c047fae */ /* 0x0003e8000812187c */
[----:B------:R-:W-:Y:S04]  /*8f450*/  STL.64 [R1+0x3f20], R30 ;  /* 0x003f201e01007387 */ /* 0x000fe80000100a00 */
[----:B------:R1:W-:Y:S01]  /*8f460*/  STL.64 [R1+0x3f30], R28 ;  /* 0x003f301c01007387 */ /* 0x0003e20000100a00 */
[----:B---3--:R-:W-:-:S05]  /*8f470*/  IMAD.WIDE R26, R6, 0x4, R26 ;  /* 0x00000004061a7825 */ /* 0x008fca00078e021a */
[----:B------:R2:W-:Y:S04]  /*8f480*/  LDGSTS.E [R0+0x22f80], desc[UR60][R26.64], P0 ;  /* 0x22f800001a007fae */ /* 0x0005e8000812187c */
[----:B------:R2:W-:Y:S01]  /*8f490*/  STL.64 [R1+0x3f78], R26 ;  /* 0x003f781a01007387 */ /* 0x0005e20000100a00 */
[----:B----4-:R-:W-:-:S05]  /*8f4a0*/  IMAD.WIDE R24, R6, 0x4, R24 ;  /* 0x0000000406187825 */ /* 0x010fca00078e0218 */
[----:B------:R3:W-:Y:S04]  /*8f4b0*/  LDGSTS.E [R12+0x23380], desc[UR60][R24.64], P0 ;  /* 0x23380000180c7fae */ /* 0x0007e8000812187c */
[----:B------:R-:W-:Y:S04]  /*8f4c0*/  LDGSTS.E [R7+0x23780], desc[UR60][R234.64], P0 ;  /* 0x23780000ea077fae */ /* 0x000fe8000812187c */
[----:B------:R3:W-:Y:S04]  /*8f4d0*/  STL.64 [R1+0x3f80], R24 ;  /* 0x003f801801007387 */ /* 0x0007e80000100a00 */
[----:B------:R-:W-:Y:S04]  /*8f4e0*/  LDGSTS.E [R4+0x23b80], desc[UR60][R222.64], P0 ;  /* 0x23b80000de047fae */ /* 0x000fe8000812187c */
[----:B------:R-:W-:Y:S04]  /*8f4f0*/  LDGSTS.E [R0+0x23f80], desc[UR60][R186.64], P0 ;  /* 0x23f80000ba007fae */ /* 0x000fe8000812187c */
[----:B------:R-:W-:Y:S04]  /*8f500*/  LDGSTS.E [R12+0x24380], desc[UR60][R188.64], P0 ;  /* 0x24380000bc0c7fae */ /* 0x000fe8000812187c */
[----:B------:R-:W-:Y:S04]  /*8f510*/  LDGSTS.E [R7+0x24780], desc[UR60][R190.64], P0 ;  /* 0x24780000be077fae */ /* 0x000fe8000812187c */
[----:B------:R-:W-:Y:S01]  /*8f520*/  LDGSTS.E [R4+0x24b80], desc[UR60][R192.64], P0 ;  /* 0x24b80000c0047fae */ /* 0x000fe2000812187c */
[----:B-1----:R-:W-:-:S03]  /*8f530*/  IMAD.WIDE R28, R6, 0x4, R198 ;  /* 0x00000004061c7825 */ /* 0x002fc600078e02c6 */
[----:B------:R-:W-:Y:S01]  /*8f540*/  LDGSTS.E [R0+0x24f80], desc[UR60][R194.64], P0 ;  /* 0x24f80000c2007fae */ /* 0x000fe2000812187c */
[----:B--2---:R-:W-:-:S04]  /*8f550*/  IMAD.WIDE R26, R6, 0x4, R200 ;  /* 0x00000004061a7825 */ /* 0x004fc800078e02c8 */
[----:B---3--:R-:W-:-:S05]  /*8f560*/  IMAD.WIDE R24, R6, 0x4, R196 ;  /* 0x0000000406187825 */ /* 0x008fca00078e02c4 */
        /* <DEDUP_REMOVED lines=23> */
[----:B--2---:R-:W-:Y:S01]  /*8f6e0*/  IMAD.WIDE R26, R6, 0x4, R216 ;  /* 0x00000004061a7825 */ /* 0x004fe200078e02d8 */
[----:B------:R1:W-:Y:S04]  /*8f6f0*/  STL.64 [R1+0x4050], R24 ;  /* 0x0040501801007387 */ /* 0x0003e80000100a00 */
[----:B------:R1:W-:Y:S04]  /*8f700*/  LDGSTS.E [R7+0x27380], desc[UR60][R24.64], P0 ;  /* 0x2738000018077fae */ /* 0x0003e8000812187c */
[----:B------:R-:W-:Y:S04]  /*8f710*/  STL.64 [R1+0x4048], R28 ;  /* 0x0040481c01007387 */ /* 0x000fe80000100a00 */
[----:B------:R2:W-:Y:S04]  /*8f720*/  STL.64 [R1+0x4040], R26 ;  /* 0x0040401a01007387 */ /* 0x0005e80000100a00 */
[----:B------:R-:W-:Y:S01]  /*8f730*/  STL [R1+0x1c00], RZ ;  /* 0x001c00ff01007387 */ /* 0x000fe20000100800 */
[----:B------:R-:W-:Y:S01]  /*8f740*/  IADD3 R251, R251, 0x300000, RZ ;  /* 0x00300000fbfb7810 */ /* 0x000fe20007ffe0ff */
[----:B------:R-:W-:-:S02]  /*8f750*/  VIADD R14, R14, 0x7f ;  /* 0x0000007f0e0e7836 */ /* 0x000fc40000000000 */
[----:B------:R-:W-:Y:S04]  /*8f760*/  LDGSTS.E [R4+0x27780], desc[UR60][R28.64], P0 ;  /* 0x277800001c047fae */ /* 0x000fe8000812187c */
[----:B------:R2:W-:Y:S01]  /*8f770*/  LDGSTS.E [R0+0x27b80], desc[UR60][R26.64], P0 ;  /* 0x27b800001a007fae */ /* 0x0005e2000812187c */
[----:B-1----:R-:W-:-:S05]  /*8f780*/  IMAD.WIDE R24, R6, 0x4, R218 ;  /* 0x0000000406187825 */ /* 0x002fca00078e02da */
[----:B------:R1:W-:Y:S04]  /*8f790*/  STL.64 [R1+0x4038], R24 ;  /* 0x0040381801007387 */ /* 0x0003e80000100a00 */
[----:B------:R3:W-:Y:S04]  /*8f7a0*/  STL [R1+0x1c04], RZ ;  /* 0x001c04ff01007387 */ /* 0x0007e80000100800 */
        /* <DEDUP_REMOVED lines=1790> */
[----:B------:R3:W-:Y:S04]  /*96790*/  STL [R1], RZ ;  /* 0x000000ff01007387 */ /* 0x0007e80000100800 */
        /* <DEDUP_REMOVED lines=127> */
[----:B------:R1:W-:Y:S01]  /*96f90*/  LDGSTS.E [R251+0x27f80], desc[UR60][R24.64], P0 ;  /* 0x27f8000018fb7fae */ /* 0x0003e2000812187c */
[----:B------:R-:W-:-:S03]  /*96fa0*/  ISETP.GE.AND P0, PT, R14, 0x80, PT ;  /* 0x000000800e00780c */ /* 0x000fc60003f06270 */
[----:B------:R-:W0:Y:S01]  /*96fb0*/  LDGDEPBAR ;  /* 0x00000000000079af */ /* 0x000e220000000000 */
[----:B--2---:R-:W-:Y:S02]  /*96fc0*/  CS2R R26, SRZ ;  /* 0x00000000001a7805 */ /* 0x004fe4000001ff00 */
[----:B------:R-:W-:Y:S02]  /*96fd0*/  CS2R R28, SRZ ;  /* 0x00000000001c7805 */ /* 0x000fe4000001ff00 */
[----:B------:R-:W-:Y:S02]  /*96fe0*/  CS2R R30, SRZ ;  /* 0x00000000001e7805 */ /* 0x000fe4000001ff00 */
[----:B------:R-:W-:Y:S02]  /*96ff0*/  CS2R R32, SRZ ;  /* 0x0000000000207805 */ /* 0x000fe4000001ff00 */
[----:B------:R-:W-:Y:S02]  /*97000*/  CS2R R34, SRZ ;  /* 0x0000000000227805 */ /* 0x000fe4000001ff00 */
[----:B------:R-:W-:-:S02]  /*97010*/  CS2R R36, SRZ ;  /* 0x0000000000247805 */ /* 0x000fc4000001ff00 */
[----:B------:R-:W-:Y:S02]  /*97020*/  CS2R R38, SRZ ;  /* 0x0000000000267805 */ /* 0x000fe4000001ff00 */
[----:B------:R-:W-:Y:S02]  /*97030*/  CS2R R40, SRZ ;  /* 0x0000000000287805 */ /* 0x000fe4000001ff00 */
[----:B------:R-:W-:Y:S02]  /*97040*/  CS2R R42, SRZ ;  /* 0x00000000002a7805 */ /* 0x000fe4000001ff00 */
[----:B-1----:R-:W-:Y:S02]  /*97050*/  CS2R R24, SRZ ;  /* 0x0000000000187805 */ /* 0x002fe4000001ff00 */
[----:B------:R-:W-:Y:S02]  /*97060*/  CS2R R44, SRZ ;  /* 0x00000000002c7805 */ /* 0x000fe4000001ff00 */
[----:B------:R-:W-:-:S02]  /*97070*/  CS2R R46, SRZ ;  /* 0x00000000002e7805 */ /* 0x000fc4000001ff00 */
[----:B------:R-:W-:Y:S02]  /*97080*/  CS2R R48, SRZ ;  /* 0x0000000000307805 */ /* 0x000fe4000001ff00 */
        /* <DEDUP_REMOVED lines=50> */
[----:B------:R-:W-:Y:S01]  /*973b0*/  CS2R R150, SRZ ;  /* 0x0000000000967805 */ /* 0x000fe2000001ff00 */
[----:B---3--:R-:W-:Y:S06]  /*973c0*/  @!P0 BRA `(.L_x_0) ;  /* 0x00000570000c8947 */ /* 0x008fec0003800000 */
[----:B------:R-:W2:Y:S04]  /*973d0*/  LDL.LU.64 R204, [R1+0x2178] ;  /* 0x0021780001cc7983 */ /* 0x000ea80000300a00 */
[----:B------:R-:W3:Y:S04]  /*973e0*/  LDL.LU.64 R216, [R1+0x2180] ;  /* 0x0021800001d87983 */ /* 0x000ee80000300a00 */
        /* <DEDUP_REMOVED lines=9> */
[----:B--2---:R1:W-:Y:S01]  /*97480*/  STL [R1+0x2940], R204 ;  /* 0x002940cc01007387 */ /* 0x0043e20000100800 */
[----:B------:R-:W-:Y:S01]  /*97490*/  MOV R252, R205 ;  /* 0x000000cd00fc7202 */ /* 0x000fe20000000f00 */
[----:B---3--:R-:W-:-:S02]  /*974a0*/  IMAD.MOV.U32 R0, RZ, RZ, R217 ;  /* 0x000000ffff007224 */ /* 0x008fc400078e00d9 */
[----:B-1----:R-:W2:Y:S04]  /*974b0*/  LDL.LU.64 R204, [R1+0x21e8] ;  /* 0x0021e80001cc7983 */ /* 0x002ea80000300a00 */
[----:B------:R1:W-:Y:S04]  /*974c0*/  STL [R1+0x2948], R216 ;  /* 0x002948d801007387 */ /* 0x0003e80000100800 */
[----:B-1----:R-:W3:Y:S04]  /*974d0*/  LDL.LU.64 R216, [R1+0x21f8] ;  /* 0x0021f80001d87983 */ /* 0x002ee80000300a00 */
[----:B------:R1:W-:Y:S04]  /*974e0*/  STL [R1+0x2944], R0 ;  /* 0x0029440001007387 */ /* 0x0003e80000100800 */
[----:B----4-:R4:W-:Y:S01]  /*974f0*/  STL [R1+0x2950], R214 ;  /* 0x002950d601007387 */ /* 0x0109e20000100800 */
[----:B-1----:R-:W-:-:S03]  /*97500*/  MOV R0, R215 ;  /* 0x000000d700007202 */ /* 0x002fc60000000f00 */
[----:B----4-:R-:W4:Y:S04]  /*97510*/  LDL.LU.64 R214, [R1+0x2208] ;  /* 0x0022080001d67983 */ /* 0x010f280000300a00 */
[----:B------:R1:W-:Y:S04]  /*97520*/  STL [R1+0x294c], R0 ;  /* 0x00294c0001007387 */ /* 0x0003e80000100800 */
[----:B------:R1:W-:Y:S02]  /*97530*/  STL [R1+0x2958], R202 ;  /* 0x002958ca01007387 */ /* 0x0003e40000100800 */
[----:B-1----:R-:W-:-:S02]  /*97540*/  IMAD.MOV.U32 R0, RZ, RZ, R203 ;  /* 0x000000ffff007224 */ /* 0x002fc400078e00cb */
[----:B------:R-:W4:Y:S04]  /*97550*/  LDL.LU.64 R202, [R1+0x2218] ;  /* 0x0022180001ca7983 */ /* 0x000f280000300a00 */
[----:B------:R1:W-:Y:S04]  /*97560*/  STL [R1+0x2954], R0 ;  /* 0x0029540001007387 */ /* 0x0003e80000100800 */
[----:B------:R1:W-:Y:S02]  /*97570*/  STL [R1+0x2960], R200 ;  /* 0x002960c801007387 */ /* 0x0003e40000100800 */
[----:B-1----:R-:W-:-:S02]  /*97580*/  MOV R0, R201 ;  /* 0x000000c900007202 */ /* 0x002fc40000000f00 */
[----:B------:R-:W4:Y:S04]  /*97590*/  LDL.LU.64 R200, [R1+0x2228] ;  /* 0x0022280001c87983 */ /* 0x000f280000300a00 */
        /* <DEDUP_REMOVED lines=25> */
[----:B--2---:R2:W-:Y:S01]  /*97730*/  STL [R1+0x2998], R204 ;  /* 0x002998cc01007387 */ /* 0x0045e20000100800 */
[----:B-1----:R-:W-:-:S03]  /*97740*/  IMAD.MOV.U32 R0, RZ, RZ, R205 ;  /* 0x000000ffff007224 */ /* 0x002fc600078e00cd */
[----:B--2---:R-:W2:Y:S04]  /*97750*/  LDL.LU.64 R204, [R1+0x2128] ;  /* 0x0021280001cc7983 */ /* 0x004ea80000300a00 */
[----:B------:R1:W-:Y:S04]  /*97760*/  STL [R1+0x2994], R0 ;  /* 0x0029940001007387 */ /* 0x0003e80000100800 */
[----:B---3--:R3:W-:Y:S01]  /*97770*/  STL [R1+0x29a0], R216 ;  /* 0x0029a0d801007387 */ /* 0x0087e20000100800 */
[----:B-1----:R-:W-:-:S03]  /*97780*/  MOV R0, R217 ;  /* 0x000000d900007202 */ /* 0x002fc60000000f00 */
[----:B---3--:R-:W3:Y:S04]  /*97790*/  LDL.LU.64 R216, [R1+0x2130] ;  /* 0x0021300001d87983 */ /* 0x008ee80000300a00 */
[----:B------:R1:W-:Y:S04]  /*977a0*/  STL [R1+0x299c], R0 ;  /* 0x00299c0001007387 */ /* 0x0003e80000100800 */
[----:B----4-:R4:W-:Y:S01]  /*977b0*/  STL [R1+0x29a8], R214 ;  /* 0x0029a8d601007387 */ /* 0x0109e20000100800 */
[----:B-1----:R-:W-:-:S03]  /*977c0*/  IMAD.MOV.U32 R0, RZ, RZ, R215 ;  /* 0x000000ffff007224 */ /* 0x002fc600078e00d7 */
[----:B----4-:R-:W4:Y:S04]  /*977d0*/  LDL.LU.64 R214, [R1+0x2138] ;  /* 0x0021380001d67983 */ /* 0x010f280000300a00 */
        /* <DEDUP_REMOVED lines=33> */
[----:B--2---:R2:W-:Y:S01]  /*979f0*/  STL [R1+0x29f0], R204 ;  /* 0x0029f0cc01007387 */ /* 0x0045e20000100800 */
[----:B-1----:R-:W-:-:S03]  /*97a00*/  MOV R0, R205 ;  /* 0x000000cd00007202 */ /* 0x002fc60000000f00 */
[----:B--2---:R-:W2:Y:S04]  /*97a10*/  LDL.LU.64 R204, [R1+0x2080] ;  /* 0x0020800001cc7983 */ /* 0x004ea80000300a00 */
[----:B------:R1:W-:Y:S04]  /*97a20*/  STL [R1+0x29ec], R0 ;  /* 0x0029ec0001007387 */ /* 0x0003e80000100800 */
[----:B---3--:R3:W-:Y:S01]  /*97a30*/  STL [R1+0x29f8], R216 ;  /* 0x0029f8d801007387 */ /* 0x0087e20000100800 */
[----:B-1----:R-:W-:-:S03]  /*97a40*/  IMAD.MOV.U32 R0, RZ, RZ, R217 ;  /* 0x000000ffff007224 */ /* 0x002fc600078e00d9 */
[----:B---3--:R-:W3:Y:S04]  /*97a50*/  LDL.LU.64 R216, [R1+0x2088] ;  /* 0x0020880001d87983 */ /* 0x008ee80000300a00 */
        /* <DEDUP_REMOVED lines=261> */
[----:B---3--:R-:W-:Y:S04]  /*98ab0*/  STL [R1+0x2c08], R216 ;  /* 0x002c08d801007387 */ /* 0x008fe80000100800 */
[----:B------:R-:W3:Y:S01]  /*98ac0*/  LDL.LU.64 R218, [R1+0x1e98] ;  /* 0x001e980001da7983 */ /* 0x000ee20000300a00 */
[----:B-1----:R-:W-:-:S05]  /*98ad0*/  IMAD.MOV.U32 R0, RZ, RZ, R217 ;  /* 0x000000ffff007224 */ /* 0x002fca00078e00d9 */
[----:B------:R1:W-:Y:S04]  /*98ae0*/  STL [R1+0x2c04], R0 ;  /* 0x002c040001007387 */ /* 0x0003e80000100800 */
[----:B----4-:R4:W-:Y:S01]  /*98af0*/  STL [R1+0x2c10], R214 ;  /* 0x002c10d601007387 */ /* 0x0109e20000100800 */
[----:B-1----:R-:W-:-:S03]  /*98b00*/  MOV R0, R215 ;  /* 0x000000d700007202 */ /* 0x002fc60000000f00 */
[----:B------:R-:W3:Y:S04]  /*98b10*/  LDL.LU.64 R216, [R1+0x1ea0] ;  /* 0x001ea00001d87983 */ /* 0x000ee80000300a00 */
[----:B------:R1:W-:Y:S04]  /*98b20*/  STL [R1+0x2c0c], R0 ;  /* 0x002c0c0001007387 */ /* 0x0003e80000100800 */
[----:B------:R1:W-:Y:S04]  /*98b30*/  STL [R1+0x2c18], R202 ;  /* 0x002c18ca01007387 */ /* 0x0003e80000100800 */
[----:B----4-:R-:W4:Y:S01]  /*98b40*/  LDL.LU.64 R214, [R1+0x1ea8] ;  /* 0x001ea80001d67983 */ /* 0x010f220000300a00 */
[----:B-1----:R-:W-:-:S03]  /*98b50*/  IMAD.MOV.U32 R0, RZ, RZ, R203 ;  /* 0x000000ffff007224 */ /* 0x002fc600078e00cb */
[----:B------:R-:W-:Y:S04]  /*98b60*/  STL [R1+0x2c20], R200 ;  /* 0x002c20c801007387 */ /* 0x000fe80000100800 */
[----:B------:R1:W-:Y:S04]  /*98b70*/  STL [R1+0x2c14], R0 ;  /* 0x002c140001007387 */ /* 0x0003e80000100800 */
[----:B------:R-:W4:Y:S01]  /*98b80*/  LDL.LU.64 R202, [R1+0x1eb0] ;  /* 0x001eb00001ca7983 */ /* 0x000f220000300a00 */
[----:B-1----:R-:W-:-:S03]  /*98b90*/  MOV R0, R201 ;  /* 0x000000c900007202 */ /* 0x002fc60000000f00 */
[----:B------:R-:W-:Y:S04]  /*98ba0*/  STL [R1+0x2c28], R210 ;  /* 0x002c28d201007387 */ /* 0x000fe80000100800 */
[----:B------:R1:W-:Y:S04]  /*98bb0*/  STL [R1+0x2c1c], R0 ;  /* 0x002c1c0001007387 */ /* 0x0003e80000100800 */
[----:B------:R-:W4:Y:S01]  /*98bc0*/  LDL.LU.64 R200, [R1+0x1eb8] ;  /* 0x001eb80001c87983 */ /* 0x000f220000300a00 */
        /* <DEDUP_REMOVED lines=21> */
[----:B--2---:R-:W-:Y:S04]  /*98d20*/  STL [R1+0x2c58], R204 ;  /* 0x002c58cc01007387 */ /* 0x004fe80000100800 */
[----:B------:R1:W-:Y:S04]  /*98d30*/  STL [R1+0x2c4c], R0 ;  /* 0x002c4c0001007387 */ /* 0x0003e80000100800 */
[----:B------:R-:W2:Y:S01]  /*98d40*/  LDL.LU.64 R196, [R1+0x1ee8] ;  /* 0x001ee80001c47983 */ /* 0x000ea20000300a00 */
[----:B-1----:R-:W-:-:S03]  /*98d50*/  IMAD.MOV.U32 R0, RZ, RZ, R205 ;  /* 0x000000ffff007224 */ /* 0x002fc600078e00cd */
[----:B---3--:R-:W-:Y:S04]  /*98d60*/  STL [R1+0x2c60], R218 ;  /* 0x002c60da01007387 */ /* 0x008fe80000100800 */
[----:B------:R1:W-:Y:S04]  /*98d70*/  STL [R1+0x2c54], R0 ;  /* 0x002c540001007387 */ /* 0x0003e80000100800 */
[----:B------:R-:W3:Y:S01]  /*98d80*/  LDL.LU.64 R204, [R1+0x1ef0] ;  /* 0x001ef00001cc7983 */ /* 0x000ee20000300a00 */
[----:B-1----:R-:W-:-:S03]  /*98d90*/  MOV R0, R219 ;  /* 0x000000db00007202 */ /* 0x002fc60000000f00 */
[----:B------:R-:W-:Y:S04]  /*98da0*/  STL [R1+0x2c68], R216 ;  /* 0x002c68d801007387 */ /* 0x000fe80000100800 */
[----:B------:R1:W-:Y:S02]  /*98db0*/  STL [R1+0x2c5c], R0 ;  /* 0x002c5c0001007387 */ /* 0x0003e40000100800 */
[----:B-1----:R-:W-:Y:S02]  /*98dc0*/  IMAD.MOV.U32 R0, RZ, RZ, R217 ;  /* 0x000000ffff007224 */ /* 0x002fe400078e00d9 */
[----:B----4-:R-:W-:Y:S04]  /*98dd0*/  STL [R1+0x2c70], R214 ;  /* 0x002c70d601007387 */ /* 0x010fe80000100800 */
[----:B------:R1:W-:Y:S04]  /*98de0*/  STL [R1+0x2c64], R0 ;  /* 0x002c640001007387 */ /* 0x0003e80000100800 */
[----:B------:R-:W4:Y:S01]  /*98df0*/  LDL.LU.64 R216, [R1+0x1e00] ;  /* 0x001e000001d87983 */ /* 0x000f220000300a00 */
[----:B-1----:R-:W-:-:S05]  /*98e00*/  MOV R0, R215 ;  /* 0x000000d700007202 */ /* 0x002fca0000000f00 */
[----:B------:R1:W-:Y:S04]  /*98e10*/  STL [R1+0x2c6c], R0 ;  /* 0x002c6c0001007387 */ /* 0x0003e80000100800 */
[----:B------:R1:W-:Y:S02]  /*98e20*/  STL [R1+0x2c78], R202 ;  /* 0x002c78ca01007387 */ /* 0x0003e40000100800 */
[----:B-1----:R-:W-:Y:S02]  /*98e30*/  IMAD.MOV.U32 R0, RZ, RZ, R203 ;  /* 0x000000ffff007224 */ /* 0x002fe400078e00cb */
        /* <DEDUP_REMOVED lines=18> */
[----:B------:R-:W-:Y:S04]  /*98f60*/  STL [R1+0x2ca0], R212 ;  /* 0x002ca0d401007387 */ /* 0x000fe80000100800 */
[----:B------:R-:W4:Y:S01]  /*98f70*/  LDL.LU.64 R214, [R1+0x1e30] ;  /* 0x001e300001d67983 */ /* 0x000f220000300a00 */
[----:B-1----:R-:W-:-:S05]  /*98f80*/  MOV R0, R213 ;  /* 0x000000d500007202 */ /* 0x002fca0000000f00 */
[----:B------:R1:W-:Y:S04]  /*98f90*/  STL [R1+0x2c9c], R0 ;  /* 0x002c9c0001007387 */ /* 0x0003e80000100800 */
[----:B------:R1:W-:Y:S02]  /*98fa0*/  STL [R1+0x2ca8], R198 ;  /* 0x002ca8c601007387 */ /* 0x0003e40000100800 */
[----:B-1----:R-:W-:Y:S02]  /*98fb0*/  IMAD.MOV.U32 R0, RZ, RZ, R199 ;  /* 0x000000ffff007224 */ /* 0x002fe400078e00c7 */
[----:B------:R-:W4:Y:S04]  /*98fc0*/  LDL.LU.64 R198, [R1+0x1e38] ;  /* 0x001e380001c67983 */ /* 0x000f280000300a00 */
[----:B------:R1:W-:Y:S04]  /*98fd0*/  STL [R1+0x2ca4], R0 ;  /* 0x002ca40001007387 */ /* 0x0003e80000100800 */
[----:B--2---:R2:W-:Y:S01]  /*98fe0*/  STL [R1+0x2cb0], R196 ;  /* 0x002cb0c401007387 */ /* 0x0045e20000100800 */
[----:B-1----:R-:W-:-:S03]  /*98ff0*/  MOV R0, R197 ;  /* 0x000000c500007202 */ /* 0x002fc60000000f00 */
[----:B--2---:R-:W2:Y:S04]  /*99000*/  LDL.LU.64 R196, [R1+0x1e40] ;  /* 0x001e400001c47983 */ /* 0x004ea80000300a00 */
[----:B------:R1:W-:Y:S04]  /*99010*/  STL [R1+0x2cac], R0 ;  /* 0x002cac0001007387 */ /* 0x0003e80000100800 */
[----:B---3--:R3:W-:Y:S04]  /*99020*/  STL [R1+0x2cb8], R204 ;  /* 0x002cb8cc01007387 */ /* 0x0087e80000100800 */
[----:B------:R-:W2:Y:S01]  /*99030*/  LDL.LU.64 R212, [R1+0x1e48] ;  /* 0x001e480001d47983 */ /* 0x000ea20000300a00 */
[----:B-1----:R-:W-:-:S05]  /*99040*/  IMAD.MOV.U32 R0, RZ, RZ, R205 ;  /* 0x000000ffff007224 */ /* 0x002fca00078e00cd */
[----:B------:R1:W-:Y:S04]  /*99050*/  STL [R1+0x2cb4], R0 ;  /* 0x002cb40001007387 */ /* 0x0003e80000100800 */
[----:B------:R-:W-:Y:S04]  /*99060*/  STL [R1+0x2cc0], R2 ;  /* 0x002cc00201007387 */ /* 0x000fe80000100800 */
[----:B------:R-:W-:Y:S04]  /*99070*/  STL [R1+0x2cbc], R3 ;  /* 0x002cbc0301007387 */ /* 0x000fe80000100800 */
[----:B---3--:R-:W3:Y:S04]  /*99080*/  LDL.LU.64 R204, [R1+0x1e50] ;  /* 0x001e500001cc7983 */ /* 0x008ee80000300a00 */
        /* <DEDUP_REMOVED lines=36> */
[----:B------:R3:W-:Y:S01]  /*992d0*/  STL [R1+0x2d10], R212 ;  /* 0x002d10d401007387 */ /* 0x0007e20000100800 */
[----:B-1----:R-:W-:-:S03]  /*992e0*/  IMAD.MOV.U32 R0, RZ, RZ, R213 ;  /* 0x000000ffff007224 */ /* 0x002fc600078e00d5 */
[----:B---3--:R-:W3:Y:S04]  /*992f0*/  LDL.LU.64 R212, [R1+0x25b8] ;  /* 0x0025b80001d47983 */ /* 0x008ee80000300a00 */
[----:B------:R1:W-:Y:S04]  /*99300*/  STL [R1+0x2d0c], R0 ;  /* 0x002d0c0001007387 */ /* 0x0003e80000100800 */
[----:B------:R1:W-:Y:S02]  /*99310*/  STL [R1+0x2d18], R204 ;  /* 0x002d18cc01007387 */ /* 0x0003e40000100800 */
[----:B-1----:R-:W-:-:S02]  /*99320*/  MOV R0, R205 ;  /* 0x000000cd00007202 */ /* 0x002fc40000000f00 */
[----:B------:R-:W3:Y:S04]  /*99330*/  LDL.LU.64 R204, [R1+0x25c0] ;  /* 0x0025c00001cc7983 */ /* 0x000ee80000300a00 */
        /* <DEDUP_REMOVED lines=41> */
[----:B------:R1:W-:Y:S02]  /*995d0*/  STL [R1+0x2d70], R204 ;  /* 0x002d70cc01007387 */ /* 0x0003e40000100800 */
[----:B-1----:R-:W-:-:S02]  /*995e0*/  IMAD.MOV.U32 R0, RZ, RZ, R205 ;  /* 0x000000ffff007224 */ /* 0x002fc400078e00cd */
[----:B------:R-:W3:Y:S04]  /*995f0*/  LDL.LU.64 R204, [R1+0x2500] ;  /* 0x0025000001cc7983 */ /* 0x000ee80000300a00 */
        /* <DEDUP_REMOVED lines=1352> */
[----:B------:R2:W-:Y:S02]  /*9ea80*/  STL [R1+0x37fc], R0 ;  /* 0x0037fc0001007387 */ /* 0x0005e40000100800 */
[----:B--2---:R-:W-:-:S02]  /*9ea90*/  MOV R0, R197 ;  /* 0x000000c500007202 */ /* 0x004fc40000000f00 */
[----:B------:R-:W-:Y:S04]  /*9eaa0*/  STL [R1+0x3808], R196 ;  /* 0x003808c401007387 */ /* 0x000fe80000100800 */
[----:B------:R-:W2:Y:S04]  /*9eab0*/  LDL.LU.64 R214, [R1+0x3860] ;  /* 0x0038600001d67983 */ /* 0x000ea80000300a00 */
[----:B------:R1:W-:Y:S04]  /*9eac0*/  STL [R1+0x3804], R0 ;  /* 0x0038040001007387 */ /* 0x0003e80000100800 */
[----:B---3--:R3:W-:Y:S01]  /*9ead0*/  STL [R1+0x3810], R212 ;  /* 0x003810d401007387 */ /* 0x0087e20000100800 */
[----:B-1----:R-:W-:-:S03]  /*9eae0*/  IMAD.MOV.U32 R0, RZ, RZ, R213 ;  /* 0x000000ffff007224 */ /* 0x002fc600078e00d5 */
[----:B------:R-:W2:Y:S04]  /*9eaf0*/  LDL.LU.64 R196, [R1+0x3868] ;  /* 0x0038680001c47983 */ /* 0x000ea80000300a00 */
[----:B------:R-:W-:Y:S04]  /*9eb00*/  STL [R1+0x3818], R204 ;  /* 0x003818cc01007387 */ /* 0x000fe80000100800 */
[----:B------:R1:W-:Y:S04]  /*9eb10*/  STL [R1+0x380c], R0 ;  /* 0x00380c0001007387 */ /* 0x0003e80000100800 */
[----:B---3--:R-:W3:Y:S01]  /*9eb20*/  LDL.LU.64 R212, [R1+0x3870] ;  /* 0x0038700001d47983 */ /* 0x008ee20000300a00 */
[----:B-1----:R-:W-:-:S03]  /*9eb30*/  MOV R0, R205 ;  /* 0x000000cd00007202 */ /* 0x002fc60000000f00 */
[----:B----4-:R-:W-:Y:S04]  /*9eb40*/  STL [R1+0x3820], R216 ;  /* 0x003820d801007387 */ /* 0x010fe80000100800 */
[----:B------:R1:W-:Y:S04]  /*9eb50*/  STL [R1+0x3814], R0 ;  /* 0x0038140001007387 */ /* 0x0003e80000100800 */
[----:B------:R-:W4:Y:S01]  /*9eb60*/  LDL.LU.64 R204, [R1+0x3878] ;  /* 0x0038780001cc7983 */ /* 0x000f220000300a00 */
[----:B-1----:R-:W-:-:S03]  /*9eb70*/  IMAD.MOV.U32 R0, RZ, RZ, R217 ;  /* 0x000000ffff007224 */ /* 0x002fc600078e00d9 */
[----:B------:R-:W-:Y:S04]  /*9eb80*/  STL [R1+0x3828], R202 ;  /* 0x003828ca01007387 */ /* 0x000fe80000100800 */
[----:B------:R1:W-:Y:S02]  /*9eb90*/  STL [R1+0x381c], R0 ;  /* 0x00381c0001007387 */ /* 0x0003e40000100800 */
[----:B-1----:R-:W-:Y:S02]  /*9eba0*/  MOV R0, R203 ;  /* 0x000000cb00007202 */ /* 0x002fe40000000f00 */
[----:B------:R-:W4:Y:S04]  /*9ebb0*/  LDL.LU.64 R202, [R1+0x3880] ;  /* 0x0038800001ca7983 */ /* 0x000f280000300a00 */
[----:B------:R1:W-:Y:S04]  /*9ebc0*/  STL [R1+0x3824], R0 ;  /* 0x0038240001007387 */ /* 0x0003e80000100800 */
[----:B------:R1:W-:Y:S02]  /*9ebd0*/  STL [R1+0x3830], R200 ;  /* 0x003830c801007387 */ /* 0x0003e40000100800 */
[----:B-1----:R-:W-:-:S02]  /*9ebe0*/  IMAD.MOV.U32 R0, RZ, RZ, R201 ;  /* 0x000000ffff007224 */ /* 0x002fc400078e00c9 */
[----:B------:R-:W4:Y:S04]  /*9ebf0*/  LDL.LU.64 R200, [R1+0x3888] ;  /* 0x0038880001c87983 */ /* 0x000f280000300a00 */
[----:B------:R1:W-:Y:S04]  /*9ec00*/  STL [R1+0x382c], R0 ;  /* 0x00382c0001007387 */ /* 0x0003e80000100800 */
        /* <DEDUP_REMOVED lines=16> */
[----:B------:R1:W-:Y:S02]  /*9ed10*/  STL [R1+0x384c], R0 ;  /* 0x00384c0001007387 */ /* 0x0003e40000100800 */
[----:B-1----:R-:W-:Y:S02]  /*9ed20*/  MOV R0, R199 ;  /* 0x000000c700007202 */ /* 0x002fe40000000f00 */
[----:B------:R-:W4:Y:S04]  /*9ed30*/  LDL.LU.64 R198, [R1+0x38b0] ;  /* 0x0038b00001c67983 */ /* 0x000f280000300a00 */
[----:B------:R2:W-:Y:S02]  /*9ed40*/  STL [R1+0x3854], R0 ;  /* 0x0038540001007387 */ /* 0x0005e40000100800 */
[----:B--2---:R-:W-:-:S02]  /*9ed50*/  IMAD.MOV.U32 R0, RZ, RZ, R215 ;  /* 0x000000ffff007224 */ /* 0x004fc400078e00d7 */
[----:B------:R1:W-:Y:S04]  /*9ed60*/  STL [R1+0x3860], R214 ;  /* 0x003860d601007387 */ /* 0x0003e80000100800 */
[----:B------:R-:W-:Y:S04]  /*9ed70*/  STL [R1+0x3868], R196 ;  /* 0x003868c401007387 */ /* 0x000fe80000100800 */
[----:B------:R2:W-:Y:S04]  /*9ed80*/  STL [R1+0x385c], R0 ;  /* 0x00385c0001007387 */ /* 0x0005e80000100800 */
[----:B-1----:R-:W4:Y:S01]  /*9ed90*/  LDL.LU.64 R214, [R1+0x38b8] ;  /* 0x0038b80001d67983 */ /* 0x002f220000300a00 */
[----:B--2---:R-:W-:-:S03]  /*9eda0*/  MOV R0, R197 ;  /* 0x000000c500007202 */ /* 0x004fc60000000f00 */
[----:B---3--:R-:W-:Y:S04]  /*9edb0*/  STL [R1+0x3870], R212 ;  /* 0x003870d401007387 */ /* 0x008fe80000100800 */
[----:B------:R1:W-:Y:S04]  /*9edc0*/  STL [R1+0x3864], R0 ;  /* 0x0038640001007387 */ /* 0x0003e80000100800 */
[----:B------:R-:W2:Y:S01]  /*9edd0*/  LDL.LU.64 R196, [R1+0x38c0] ;  /* 0x0038c00001c47983 */ /* 0x000ea20000300a00 */
[----:B-1----:R-:W-:-:S03]  /*9ede0*/  IMAD.MOV.U32 R0, RZ, RZ, R213 ;  /* 0x000000ffff007224 */ /* 0x002fc600078e00d5 */
[----:B----4-:R-:W-:Y:S04]  /*9edf0*/  STL [R1+0x3878], R204 ;  /* 0x003878cc01007387 */ /* 0x010fe80000100800 */
[----:B------:R1:W-:Y:S04]  /*9ee00*/  STL [R1+0x386c], R0 ;  /* 0x00386c0001007387 */ /* 0x0003e80000100800 */
[----:B------:R-:W3:Y:S01]  /*9ee10*/  LDL.LU.64 R212, [R1+0x38c8] ;  /* 0x0038c80001d47983 */ /* 0x000ee20000300a00 */
[----:B-1----:R-:W-:-:S03]  /*9ee20*/  MOV R0, R205 ;  /* 0x000000cd00007202 */ /* 0x002fc60000000f00 */
        /* <DEDUP_REMOVED lines=8> */
[----:B------:R-:W-:Y:S04]  /*9eeb0*/  STL [R1+0x3890], R216 ;  /* 0x003890d801007387 */ /* 0x000fe80000100800 */
[----:B------:R1:W-:Y:S04]  /*9eec0*/  STL [R1+0x3884], R0 ;  /* 0x0038840001007387 */ /* 0x0003e80000100800 */
[----:B------:R-:W4:Y:S01]  /*9eed0*/  LDL.LU.64 R200, [R1+0x38e0] ;  /* 0x0038e00001c87983 */ /* 0x000f220000300a00 */
[----:B-1----:R-:W-:-:S03]  /*9eee0*/  IMAD.MOV.U32 R0, RZ, RZ, R217 ;  /* 0x000000ffff007224 */ /* 0x002fc600078e00d9 */
[----:B------:R-:W-:Y:S04]  /*9eef0*/  STL [R1+0x3898], R210 ;  /* 0x003898d201007387 */ /* 0x000fe80000100800 */
[----:B------:R1:W-:Y:S04]  /*9ef00*/  STL [R1+0x388c], R0 ;  /* 0x00388c0001007387 */ /* 0x0003e80000100800 */
[----:B------:R-:W4:Y:S01]  /*9ef10*/  LDL.LU.64 R150, [R1+0x38e8] ;  /* 0x0038e80001967983 */ /* 0x000f220000300a00 */
[----:B-1----:R-:W-:-:S05]  /*9ef20*/  MOV R0, R211 ;  /* 0x000000d300007202 */ /* 0x002fca0000000f00 */
[----:B------:R1:W-:Y:S04]  /*9ef30*/  STL [R1+0x3894], R0 ;  /* 0x0038940001007387 */ /* 0x0003e80000100800 */
[----:B------:R-:W-:Y:S04]  /*9ef40*/  STL [R1+0x38a0], R208 ;  /* 0x0038a0d001007387 */ /* 0x000fe80000100800 */
[----:B------:R-:W4:Y:S01]  /*9ef50*/  LDL.LU.64 R250, [R1+0x38f0] ;  /* 0x0038f00001fa7983 */ /* 0x000f220000300a00 */
[----:B-1----:R-:W-:-:S05]  /*9ef60*/  IMAD.MOV.U32 R0, RZ, RZ, R209 ;  /* 0x000000ffff007224 */ /* 0x002fca00078e00d1 */
[----:B------:R1:W-:Y:S04]  /*9ef70*/  STL [R1+0x389c], R0 ;  /* 0x00389c0001007387 */ /* 0x0003e80000100800 */
[----:B------:R-:W-:Y:S04]  /*9ef80*/  STL [R1+0x38a8], R206 ;  /* 0x0038a8ce01007387 */ /* 0x000fe80000100800 */
[----:B------:R-:W4:Y:S01]  /*9ef90*/  LDL.LU.64 R218, [R1+0x38f8] ;  /* 0x0038f80001da7983 */ /* 0x000f220000300a00 */
[----:B-1----:R-:W-:-:S03]  /*9efa0*/  MOV R0, R207 ;  /* 0x000000cf00007202 */ /* 0x002fc60000000f00 */
[----:B------:R-:W4:Y:S04]  /*9efb0*/  LDL.LU.64 R210, [R1+0x3900] ;  /* 0x0039000001d27983 */ /* 0x000f280000300a00 */
[----:B------:R1:W-:Y:S04]  /*9efc0*/  STL [R1+0x38a4], R0 ;  /* 0x0038a40001007387 */ /* 0x0003e80000100800 */
[----:B------:R1:W-:Y:S04]  /*9efd0*/  STL [R1+0x38b0], R198 ;  /* 0x0038b0c601007387 */ /* 0x0003e80000100800 */
[----:B------:R-:W4:Y:S01]  /*9efe0*/  LDL.LU.64 R208, [R1+0x3908] ;  /* 0x0039080001d07983 */ /* 0x000f220000300a00 */
[----:B-1----:R-:W-:-:S03]  /*9eff0*/  IMAD.MOV.U32 R0, RZ, RZ, R199 ;  /* 0x000000ffff007224 */ /* 0x002fc600078e00c7 */
[----:B------:R-:W4:Y:S04]  /*9f000*/  LDL.LU.64 R206, [R1+0x3910] ;  /* 0x0039100001ce7983 */ /* 0x000f280000300a00 */
[----:B------:R1:W-:Y:S04]  /*9f010*/  STL [R1+0x38ac], R0 ;  /* 0x0038ac0001007387 */ /* 0x0003e80000100800 */
[----:B------:R-:W-:Y:S04]  /*9f020*/  STL [R1+0x38b8], R214 ;  /* 0x0038b8d601007387 */ /* 0x000fe80000100800 */
[----:B------:R-:W4:Y:S01]  /*9f030*/  LDL.LU.64 R198, [R1+0x3918] ;  /* 0x0039180001c67983 */ /* 0x000f220000300a00 */
[----:B-1----:R-:W-:-:S03]  /*9f040*/  MOV R0, R215 ;  /* 0x000000d700007202 */ /* 0x002fc60000000f00 */
[----:B--2---:R-:W-:Y:S04]  /*9f050*/  STL [R1+0x38c0], R196 ;  /* 0x0038c0c401007387 */ /* 0x004fe80000100800 */
[----:B------:R1:W-:Y:S02]  /*9f060*/  STL [R1+0x38b4], R0 ;  /* 0x0038b40001007387 */ /* 0x0003e40000100800 */
[----:B-1----:R-:W-:Y:S02]  /*9f070*/  IMAD.MOV.U32 R0, RZ, RZ, R197 ;  /* 0x000000ffff007224 */ /* 0x002fe400078e00c5 */
[----:B------:R-:W2:Y:S04]  /*9f080*/  LDL.LU.64 R196, [R1+0x3920] ;  /* 0x0039200001c47983 */ /* 0x000ea80000300a00 */
[----:B------:R1:W-:Y:S04]  /*9f090*/  STL [R1+0x38bc], R0 ;  /* 0x0038bc0001007387 */ /* 0x0003e80000100800 */
[----:B---3--:R-:W-:Y:S01]  /*9f0a0*/  STL [R1+0x38c8], R212 ;  /* 0x0038c8d401007387 */ /* 0x008fe20000100800 */
[----:B-1----:R-:W-:-:S03]  /*9f0b0*/  MOV R0, R213 ;  /* 0x000000d500007202 */ /* 0x002fc60000000f00 */
[----:B----4-:R-:W-:Y:S04]  /*9f0c0*/  STL [R1+0x38d0], R204 ;  /* 0x0038d0cc01007387 */ /* 0x010fe80000100800 */
[----:B------:R1:W-:Y:S04]  /*9f0d0*/  STL [R1+0x38c4], R0 ;  /* 0x0038c40001007387 */ /* 0x0003e80000100800 */
[----:B------:R-:W3:Y:S01]  /*9f0e0*/  LDL.LU.64 R216, [R1+0x3928] ;  /* 0x0039280001d87983 */ /* 0x000ee20000300a00 */
[----:B-1----:R-:W-:-:S03]  /*9f0f0*/  IMAD.MOV.U32 R0, RZ, RZ, R205 ;  /* 0x000000ffff007224 */ /* 0x002fc600078e00cd */
[----:B------:R-:W-:Y:S04]  /*9f100*/  STL [R1+0x38d8], R202 ;  /* 0x0038d8ca01007387 */ /* 0x000fe80000100800 */
[----:B------:R1:W-:Y:S04]  /*9f110*/  STL [R1+0x38cc], R0 ;  /* 0x0038cc0001007387 */ /* 0x0003e80000100800 */
[----:B------:R-:W4:Y:S04]  /*9f120*/  LDL.LU.64 R214, [R1+0x3930] ;  /* 0x0039300001d67983 */ /* 0x000f280000300a00 */
[----:B------:R-:W4:Y:S01]  /*9f130*/  LDL.LU.64 R212, [R1+0x3938] ;  /* 0x0039380001d47983 */ /* 0x000f220000300a00 */
[----:B-1----:R-:W-:-:S05]  /*9f140*/  MOV R0, R203 ;  /* 0x000000cb00007202 */ /* 0x002fca0000000f00 */
        /* <DEDUP_REMOVED lines=9> */
[----:B------:R-:W-:Y:S04]  /*9f1e0*/  STL [R1+0x38f0], R250 ;  /* 0x0038f0fa01007387 */ /* 0x000fe80000100800 */
[----:B------:R1:W-:Y:S02]  /*9f1f0*/  STL [R1+0x38e4], R0 ;  /* 0x0038e40001007387 */ /* 0x0003e40000100800 */
[----:B-1----:R-:W-:Y:S02]  /*9f200*/  IMAD.MOV.U32 R0, RZ, RZ, R251 ;  /* 0x000000ffff007224 */ /* 0x002fe400078e00fb */
[----:B------:R-:W-:Y:S04]  /*9f210*/  STL [R1+0x38f8], R218 ;  /* 0x0038f8da01007387 */ /* 0x000fe80000100800 */
[----:B------:R1:W-:Y:S04]  /*9f220*/  STL [R1+0x38ec], R0 ;  /* 0x0038ec0001007387 */ /* 0x0003e80000100800 */
[----:B------:R-:W-:Y:S01]  /*9f230*/  STL [R1+0x3900], R210 ;  /* 0x003900d201007387 */ /* 0x000fe20000100800 */
[----:B-1----:R-:W-:-:S05]  /*9f240*/  MOV R0, R219 ;  /* 0x000000db00007202 */ /* 0x002fca0000000f00 */
        /* <DEDUP_REMOVED lines=10> */
[----:B------:R-:W4:Y:S04]  /*9f2f0*/  LDL.LU.64 R210, [R1+0x3970] ;  /* 0x0039700001d27983 */ /* 0x000f280000300a00 */
[----:B------:R-:W4:Y:S01]  /*9f300*/  LDL.LU.64 R208, [R1+0x3978] ;  /* 0x0039780001d07983 */ /* 0x000f220000300a00 */
[----:B-1----:R-:W-:-:S05]  /*9f310*/  MOV R0, R199 ;  /* 0x000000c700007202 */ /* 0x002fca0000000f00 */
[----:B------:R1:W-:Y:S04]  /*9f320*/  STL [R1+0x3914], R0 ;  /* 0x0039140001007387 */ /* 0x0003e80000100800 */
[----:B--2---:R-:W-:Y:S04]  /*9f330*/  STL [R1+0x3920], R196 ;  /* 0x003920c401007387 */ /* 0x004fe80000100800 */
[----:B------:R-:W2:Y:S01]  /*9f340*/  LDL.LU.64 R206, [R1+0x3980] ;  /* 0x0039800001ce7983 */ /* 0x000ea20000300a00 */
[----:B-1----:R-:W-:-:S03]  /*9f350*/  IMAD.MOV.U32 R0, RZ, RZ, R197 ;  /* 0x000000ffff007224 */ /* 0x002fc600078e00c5 */
[----:B------:R-:W2:Y:S04]  /*9f360*/  LDL.LU.64 R198, [R1+0x27f0] ;  /* 0x0027f00001c67983 */ /* 0x000ea80000300a00 */
[----:B------:R1:W-:Y:S04]  /*9f370*/  STL [R1+0x391c], R0 ;  /* 0x00391c0001007387 */ /* 0x0003e80000100800 */
[----:B---3--:R-:W-:Y:S01]  /*9f380*/  STL [R1+0x3928], R216 ;  /* 0x003928d801007387 */ /* 0x008fe20000100800 */
[----:B-1----:R-:W-:-:S03]  /*9f390*/  MOV R0, R217 ;  /* 0x000000d900007202 */ /* 0x002fc60000000f00 */
[----:B------:R-:W3:Y:S04]  /*9f3a0*/  LDL.LU.64 R196, [R1+0x2698] ;  /* 0x0026980001c47983 */ /* 0x000ee80000300a00 */
[----:B----4-:R-:W-:Y:S04]  /*9f3b0*/  STL [R1+0x3930], R214 ;  /* 0x003930d601007387 */ /* 0x010fe80000100800 */
[----:B------:R1:W-:Y:S04]  /*9f3c0*/  STL [R1+0x3924], R0 ;  /* 0x0039240001007387 */ /* 0x0003e80000100800 */
[----:B------:R-:W-:Y:S01]  /*9f3d0*/  STL [R1+0x3938], R212 ;  /* 0x003938d401007387 */ /* 0x000fe20000100800 */
[----:B-1----:R-:W-:-:S05]  /*9f3e0*/  IMAD.MOV.U32 R0, RZ, RZ, R215 ;  /* 0x000000ffff007224 */ /* 0x002fca00078e00d7 */
[----:B------:R1:W-:Y:S04]  /*9f3f0*/  STL [R1+0x392c], R0 ;  /* 0x00392c0001007387 */ /* 0x0003e80000100800 */
[----:B------:R-:W-:Y:S01]  /*9f400*/  STL [R1+0x3940], R204 ;  /* 0x003940cc01007387 */ /* 0x000fe20000100800 */
[----:B-1----:R-:W-:-:S05]  /*9f410*/  MOV R0, R213 ;  /* 0x000000d500007202 */ /* 0x002fca0000000f00 */
[----:B------:R1:W-:Y:S04]  /*9f420*/  STL [R1+0x3934], R0 ;  /* 0x0039340001007387 */ /* 0x0003e80000100800 */
[----:B------:R-:W-:Y:S01]  /*9f430*/  STL [R1+0x3948], R202 ;  /* 0x003948ca01007387 */ /* 0x000fe20000100800 */
[----:B-1----:R-:W-:-:S05]  /*9f440*/  IMAD.MOV.U32 R0, RZ, RZ, R205 ;  /* 0x000000ffff007224 */ /* 0x002fca00078e00cd */
[----:B------:R1:W-:Y:S04]  /*9f450*/  STL [R1+0x393c], R0 ;  /* 0x00393c0001007387 */ /* 0x0003e80000100800 */
[----:B------:R-:W-:Y:S01]  /*9f460*/  STL [R1+0x3950], R200 ;  /* 0x003950c801007387 */ /* 0x000fe20000100800 */
[----:B-1----:R-:W-:-:S05]  /*9f470*/  MOV R0, R203 ;  /* 0x000000cb00007202 */ /* 0x002fca0000000f00 */
[----:B------:R1:W-:Y:S04]  /*9f480*/  STL [R1+0x3944], R0 ;  /* 0x0039440001007387 */ /* 0x0003e80000100800 */
[----:B------:R-:W4:Y:S01]  /*9f490*/  LDL.LU.64 R204, [R1+0x39b0] ;  /* 0x0039b00001cc7983 */ /* 0x000f220000300a00 */
[----:B-1----:R-:W-:-:S05]  /*9f4a0*/  IMAD.MOV.U32 R0, RZ, RZ, R201 ;  /* 0x000000ffff007224 */ /* 0x002fca00078e00c9 */
[----:B------:R1:W-:Y:S04]  /*9f4b0*/  STL [R1+0x394c], R0 ;  /* 0x00394c0001007387 */ /* 0x0003e80000100800 */
[----:B------:R-:W-:Y:S04]  /*9f4c0*/  STL [R1+0x3958], R240 ;  /* 0x003958f001007387 */ /* 0x000fe80000100800 */
[----:B------:R-:W-:Y:S04]  /*9f4d0*/  STL [R1+0x3954], R241 ;  /* 0x003954f101007387 */ /* 0x000fe80000100800 */
[----:B------:R-:W-:Y:S04]  /*9f4e0*/  STL [R1+0x3960], R220 ;  /* 0x003960dc01007387 */ /* 0x000fe80000100800 */
[----:B------:R-:W4:Y:S04]  /*9f4f0*/  LDL.LU.64 R214, [R1+0x39b8] ;  /* 0x0039b80001d67983 */ /* 0x000f280000300a00 */
[----:B------:R-:W-:Y:S04]  /*9f500*/  STL [R1+0x395c], R221 ;  /* 0x00395cdd01007387 */ /* 0x000fe80000100800 */
[----:B------:R-:W4:Y:S04]  /*9f510*/  LDL.LU.64 R212, [R1+0x39c0] ;  /* 0x0039c00001d47983 */ /* 0x000f280000300a00 */
[----:B------:R-:W-:Y:S04]  /*9f520*/  STL [R1+0x3968], R8 ;  /* 0x0039680801007387 */ /* 0x000fe80000100800 */
[----:B------:R-:W4:Y:S04]  /*9f530*/  LDL.LU.64 R202, [R1+0x2838] ;  /* 0x0028380001ca7983 */ /* 0x000f280000300a00 */
[----:B------:R-:W-:Y:S04]  /*9f540*/  STL [R1+0x3964], R9 ;  /* 0x0039640901007387 */ /* 0x000fe80000100800 */
[----:B------:R-:W4:Y:S01]  /*9f550*/  LDL.LU.64 R200, [R1+0x26c0] ;  /* 0x0026c00001c87983 */ /* 0x000f220000300a00 */
[----:B-1----:R-:W-:-:S03]  /*9f560*/  MOV R0, R211 ;  /* 0x000000d300007202 */ /* 0x002fc60000000f00 */
[----:B------:R-:W-:Y:S04]  /*9f570*/  STL [R1+0x3970], R210 ;  /* 0x003970d201007387 */ /* 0x000fe80000100800 */
[----:B------:R-:W-:Y:S04]  /*9f580*/  STL [R1+0x3978], R208 ;  /* 0x003978d001007387 */ /* 0x000fe80000100800 */
[----:B------:R1:W-:Y:S02]  /*9f590*/  STL [R1+0x396c], R0 ;  /* 0x00396c0001007387 */ /* 0x0003e40000100800 */
[----:B-1----:R-:W-:-:S02]  /*9f5a0*/  IMAD.MOV.U32 R0, RZ, RZ, R209 ;  /* 0x000000ffff007224 */ /* 0x002fc400078e00d1 */
[----:B--2---:R-:W-:Y:S04]  /*9f5b0*/  STL [R1+0x3980], R206 ;  /* 0x003980ce01007387 */ /* 0x004fe80000100800 */
[----:B------:R1:W-:Y:S04]  /*9f5c0*/  STL [R1+0x3974], R0 ;  /* 0x0039740001007387 */ /* 0x0003e80000100800 */
[----:B------:R-:W-:Y:S01]  /*9f5d0*/  STL [R1+0x3988], R198 ;  /* 0x003988c601007387 */ /* 0x000fe20000100800 */
[----:B-1----:R-:W-:-:S05]  /*9f5e0*/  MOV R0, R207 ;  /* 0x000000cf00007202 */ /* 0x002fca0000000f00 */
[----:B------:R1:W-:Y:S04]  /*9f5f0*/  STL [R1+0x397c], R0 ;  /* 0x00397c0001007387 */ /* 0x0003e80000100800 */
[----:B---3--:R-:W-:Y:S01]  /*9f600*/  STL [R1+0x3990], R196 ;  /* 0x003990c401007387 */ /* 0x008fe20000100800 */
[----:B-1----:R-:W-:-:S05]  /*9f610*/  IMAD.MOV.U32 R0, RZ, RZ, R199 ;  /* 0x000000ffff007224 */ /* 0x002fca00078e00c7 */
[----:B------:R1:W-:Y:S04]  /*9f620*/  STL [R1+0x3984], R0 ;  /* 0x0039840001007387 */ /* 0x0003e80000100800 */
[----:B------:R-:W-:Y:S01]  /*9f630*/  STL [R1+0x3998], R242 ;  /* 0x003998f201007387 */ /* 0x000fe20000100800 */
[----:B-1----:R-:W-:-:S05]  /*9f640*/  MOV R0, R197 ;  /* 0x000000c500007202 */ /* 0x002fca0000000f00 */
[----:B------:R1:W-:Y:S04]  /*9f650*/  STL [R1+0x398c], R0 ;  /* 0x00398c0001007387 */ /* 0x0003e80000100800 */
[----:B------:R-:W2:Y:S04]  /*9f660*/  LDL.LU.64 R198, [R1+0x39f0] ;  /* 0x0039f00001c67983 */ /* 0x000ea80000300a00 */
[----:B------:R-:W-:Y:S04]  /*9f670*/  STL [R1+0x3994], R243 ;  /* 0x003994f301007387 */ /* 0x000fe80000100800 */
[----:B------:R-:W-:Y:S04]  /*9f680*/  STL [R1+0x39a0], R226 ;  /* 0x0039a0e201007387 */ /* 0x000fe80000100800 */
[----:B------:R-:W-:Y:S04]  /*9f690*/  STL [R1+0x399c], R227 ;  /* 0x00399ce301007387 */ /* 0x000fe80000100800 */
[----:B------:R-:W3:Y:S04]  /*9f6a0*/  LDL.LU.64 R210, [R1+0x39f8] ;  /* 0x0039f80001d27983 */ /* 0x000ee80000300a00 */
[----:B------:R-:W-:Y:S04]  /*9f6b0*/  STL [R1+0x39a8], R18 ;  /* 0x0039a81201007387 */ /* 0x000fe80000100800 */
[----:B------:R-:W3:Y:S04]  /*9f6c0*/  LDL.LU.64 R208, [R1+0x3a00] ;  /* 0x003a000001d07983 */ /* 0x000ee80000300a00 */
[----:B------:R-:W-:Y:S04]  /*9f6d0*/  STL [R1+0x39a4], R19 ;  /* 0x0039a41301007387 */ /* 0x000fe80000100800 */
[----:B------:R-:W3:Y:S04]  /*9f6e0*/  LDL.LU.64 R206, [R1+0x2898] ;  /* 0x0028980001ce7983 */ /* 0x000ee80000300a00 */
[----:B----4-:R4:W-:Y:S04]  /*9f6f0*/  STL [R1+0x39b0], R204 ;  /* 0x0039b0cc01007387 */ /* 0x0109e80000100800 */
[----:B------:R-:W3:Y:S01]  /*9f700*/  LDL.LU.64 R196, [R1+0x2730] ;  /* 0x0027300001c47983 */ /* 0x000ee20000300a00 */
[----:B-1----:R-:W-:-:S03]  /*9f710*/  IMAD.MOV.U32 R0, RZ, RZ, R205 ;  /* 0x000000ffff007224 */ /* 0x002fc600078e00cd */
[----:B----4-:R-:W4:Y:S04]  /*9f720*/  LDL.LU.64 R204, [R1+0x2578] ;  /* 0x0025780001cc7983 */ /* 0x010f280000300a00 */
[----:B------:R1:W-:Y:S02]  /*9f730*/  STL [R1+0x39ac], R0 ;  /* 0x0039ac0001007387 */ /* 0x0003e40000100800 */
[----:B-1----:R-:W-:Y:S02]  /*9f740*/  MOV R0, R215 ;  /* 0x000000d700007202 */ /* 0x002fe40000000f00 */
[----:B------:R-:W-:Y:S04]  /*9f750*/  STL [R1+0x39b8], R214 ;  /* 0x0039b8d601007387 */ /* 0x000fe80000100800 */
[----:B------:R-:W-:Y:S04]  /*9f760*/  STL [R1+0x39c0], R212 ;  /* 0x0039c0d401007387 */ /* 0x000fe80000100800 */
        /* <DEDUP_REMOVED lines=10> */
[----:B------:R-:W4:Y:S04]  /*9f810*/  LDL.LU.64 R202, [R1+0x3a30] ;  /* 0x003a300001ca7983 */ /* 0x000f280000300a00 */
[----:B------:R-:W-:Y:S04]  /*9f820*/  STL [R1+0x39d4], R247 ;  /* 0x0039d4f701007387 */ /* 0x000fe80000100800 */
[----:B------:R-:W-:Y:S04]  /*9f830*/  STL [R1+0x39e0], R228 ;  /* 0x0039e0e401007387 */ /* 0x000fe80000100800 */
[----:B------:R-:W4:Y:S04]  /*9f840*/  LDL.LU.64 R216, [R1+0x3a38] ;  /* 0x003a380001d87983 */ /* 0x000f280000300a00 */
[----:B------:R-:W-:Y:S04]  /*9f850*/  STL [R1+0x39dc], R229 ;  /* 0x0039dce501007387 */ /* 0x000fe80000100800 */
[----:B------:R-:W-:Y:S04]  /*9f860*/  STL [R1+0x39e8], R20 ;  /* 0x0039e81401007387 */ /* 0x000fe80000100800 */
[----:B------:R-:W4:Y:S04]  /*9f870*/  LDL.LU.64 R214, [R1+0x3a40] ;  /* 0x003a400001d67983 */ /* 0x000f280000300a00 */
[----:B------:R-:W-:Y:S04]  /*9f880*/  STL [R1+0x39e4], R21 ;  /* 0x0039e41501007387 */ /* 0x000fe80000100800 */
[----:B------:R-:W4:Y:S04]  /*9f890*/  LDL.LU.64 R212, [R1+0x28f0] ;  /* 0x0028f00001d47983 */ /* 0x000f280000300a00 */
[----:B--2---:R2:W-:Y:S01]  /*9f8a0*/  STL [R1+0x39f0], R198 ;  /* 0x0039f0c601007387 */ /* 0x0045e20000100800 */
[----:B-1----:R-:W-:-:S03]  /*9f8b0*/  MOV R0, R199 ;  /* 0x000000c700007202 */ /* 0x002fc60000000f00 */
[----:B------:R-:W4:Y:S04]  /*9f8c0*/  LDL.LU.64 R200, [R1+0x2770] ;  /* 0x0027700001c87983 */ /* 0x000f280000300a00 */
[----:B--2---:R-:W2:Y:S04]  /*9f8d0*/  LDL.LU.64 R198, [R1+0x25b0] ;  /* 0x0025b00001c67983 */ /* 0x004ea80000300a00 */
[----:B------:R1:W-:Y:S04]  /*9f8e0*/  STL [R1+0x39ec], R0 ;  /* 0x0039ec0001007387 */ /* 0x0003e80000100800 */
[----:B---3--:R-:W-:Y:S01]  /*9f8f0*/  STL [R1+0x39f8], R210 ;  /* 0x0039f8d201007387 */ /* 0x008fe20000100800 */
[----:B-1----:R-:W-:-:S03]  /*9f900*/  IMAD.MOV.U32 R0, RZ, RZ, R211 ;  /* 0x000000ffff007224 */ /* 0x002fc600078e00d3 */
        /* <DEDUP_REMOVED lines=8> */
[----:B----4-:R-:W-:Y:S01]  /*9f990*/  STL [R1+0x3a18], R204 ;  /* 0x003a18cc01007387 */ /* 0x010fe20000100800 */
[----:B-1----:R-:W-:-:S05]  /*9f9a0*/  MOV R0, R197 ;  /* 0x000000c500007202 */ /* 0x002fca0000000f00 */
[----:B------:R1:W-:Y:S04]  /*9f9b0*/  STL [R1+0x3a0c], R0 ;  /* 0x003a0c0001007387 */ /* 0x0003e80000100800 */
[----:B------:R-:W3:Y:S01]  /*9f9c0*/  LDL.LU.64 R196, [R1+0x3a70] ;  /* 0x003a700001c47983 */ /* 0x000ee20000300a00 */
[----:B-1----:R-:W-:-:S03]  /*9f9d0*/  IMAD.MOV.U32 R0, RZ, RZ, R205 ;  /* 0x000000ffff007224 */ /* 0x002fc600078e00cd */
[----:B------:R-:W-:Y:S04]  /*9f9e0*/  STL [R1+0x3a20], R230 ;  /* 0x003a20e601007387 */ /* 0x000fe80000100800 */
[----:B------:R1:W-:Y:S04]  /*9f9f0*/  STL [R1+0x3a14], R0 ;  /* 0x003a140001007387 */ /* 0x0003e80000100800 */
[----:B------:R-:W-:Y:S04]  /*9fa00*/  STL [R1+0x3a1c], R231 ;  /* 0x003a1ce701007387 */ /* 0x000fe80000100800 */
[----:B------:R-:W4:Y:S04]  /*9fa10*/  LDL.LU.64 R210, [R1+0x3a78] ;  /* 0x003a780001d27983 */ /* 0x000f280000300a00 */
[----:B------:R-:W-:Y:S04]  /*9fa20*/  STL [R1+0x3a28], R22 ;  /* 0x003a281601007387 */ /* 0x000fe80000100800 */
[----:B------:R-:W4:Y:S04]  /*9fa30*/  LDL.LU.64 R208, [R1+0x3a80] ;  /* 0x003a800001d07983 */ /* 0x000f280000300a00 */
[----:B------:R-:W-:Y:S04]  /*9fa40*/  STL [R1+0x3a24], R23 ;  /* 0x003a241701007387 */ /* 0x000fe80000100800 */
[----:B------:R-:W4:Y:S04]  /*9fa50*/  LDL.LU.64 R206, [R1+0x2930] ;  /* 0x0029300001ce7983 */ /* 0x000f280000300a00 */
        /* <DEDUP_REMOVED lines=15> */
[----:B--2---:R-:W-:Y:S01]  /*9fb50*/  STL [R1+0x3a58], R198 ;  /* 0x003a58c601007387 */ /* 0x004fe20000100800 */
[----:B-1----:R-:W-:-:S05]  /*9fb60*/  MOV R0, R201 ;  /* 0x000000c900007202 */ /* 0x002fca0000000f00 */
[----:B------:R1:W-:Y:S04]  /*9fb70*/  STL [R1+0x3a4c], R0 ;  /* 0x003a4c0001007387 */ /* 0x0003e80000100800 */
[----:B------:R-:W2:Y:S01]  /*9fb80*/  LDL.LU.64 R200, [R1+0x3ab0] ;  /* 0x003ab00001c87983 */ /* 0x000ea20000300a00 */
[----:B-1----:R-:W-:-:S03]  /*9fb90*/  IMAD.MOV.U32 R0, RZ, RZ, R199 ;  /* 0x000000ffff007224 */ /* 0x002fc600078e00c7 */
[----:B------:R-:W-:Y:S04]  /*9fba0*/  STL [R1+0x3a60], R232 ;  /* 0x003a60e801007387 */ /* 0x000fe80000100800 */
[----:B------:R1:W-:Y:S04]  /*9fbb0*/  STL [R1+0x3a54], R0 ;  /* 0x003a540001007387 */ /* 0x0003e80000100800 */
[----:B------:R-:W2:Y:S04]  /*9fbc0*/  LDL.LU.64 R216, [R1+0x3ab8] ;  /* 0x003ab80001d87983 */ /* 0x000ea80000300a00 */
[----:B------:R-:W-:Y:S04]  /*9fbd0*/  STL [R1+0x3a5c], R233 ;  /* 0x003a5ce901007387 */ /* 0x000fe80000100800 */
[----:B------:R-:W-:Y:S04]  /*9fbe0*/  STL [R1+0x3a68], R152 ;  /* 0x003a689801007387 */ /* 0x000fe80000100800 */
[----:B------:R-:W2:Y:S04]  /*9fbf0*/  LDL.LU.64 R214, [R1+0x3ac0] ;  /* 0x003ac00001d67983 */ /* 0x000ea80000300a00 */
[----:B------:R-:W-:Y:S04]  /*9fc00*/  STL [R1+0x3a64], R153 ;  /* 0x003a649901007387 */ /* 0x000fe80000100800 */
[----:B------:R-:W2:Y:S04]  /*9fc10*/  LDL.LU.64 R212, [R1+0x3ac8] ;  /* 0x003ac80001d47983 */ /* 0x000ea80000300a00 */
[----:B---3--:R3:W-:Y:S04]  /*9fc20*/  STL [R1+0x3a70], R196 ;  /* 0x003a70c401007387 */ /* 0x0087e80000100800 */
[----:B------:R-:W2:Y:S01]  /*9fc30*/  LDL.LU.64 R198, [R1+0x2828] ;  /* 0x0028280001c67983 */ /* 0x000ea20000300a00 */
[----:B-1----:R-:W-:-:S03]  /*9fc40*/  MOV R0, R197 ;  /* 0x000000c500007202 */ /* 0x002fc60000000f00 */
[----:B---3--:R-:W3:Y:S04]  /*9fc50*/  LDL.LU.64 R196, [R1+0x26b0] ;  /* 0x0026b00001c47983 */ /* 0x008ee80000300a00 */
[----:B------:R1:W-:Y:S04]  /*9fc60*/  STL [R1+0x3a6c], R0 ;  /* 0x003a6c0001007387 */ /* 0x0003e80000100800 */
[----:B----4-:R-:W-:Y:S01]  /*9fc70*/  STL [R1+0x3a78], R210 ;  /* 0x003a78d201007387 */ /* 0x010fe20000100800 */
        /* <DEDUP_REMOVED lines=17> */
[----:B------:R-:W-:Y:S04]  /*9fd90*/  STL [R1+0x3a9c], R239 ;  /* 0x003a9cef01007387 */ /* 0x000fe80000100800 */
[----:B------:R-:W4:Y:S04]  /*9fda0*/  LDL.LU.64 R206, [R1+0x3b00] ;  /* 0x003b000001ce7983 */ /* 0x000f280000300a00 */
[----:B------:R-:W-:Y:S04]  /*9fdb0*/  STL [R1+0x3aa8], R154 ;  /* 0x003aa89a01007387 */ /* 0x000fe80000100800 */
[----:B------:R-:W-:Y:S04]  /*9fdc0*/  STL [R1+0x3aa4], R155 ;  /* 0x003aa49b01007387 */ /* 0x000fe80000100800 */
[----:B------:R-:W4:Y:S04]  /*9fdd0*/  LDL.LU.64 R204, [R1+0x3b08] ;  /* 0x003b080001cc7983 */ /* 0x000f280000300a00 */
[----:B--2---:R-:W-:Y:S01]  /*9fde0*/  STL [R1+0x3ab0], R200 ;  /* 0x003ab0c801007387 */ /* 0x004fe20000100800 */
[----:B-1----:R-:W-:-:S03]  /*9fdf0*/  MOV R0, R201 ;  /* 0x000000c900007202 */ /* 0x002fc60000000f00 */
[----:B------:R-:W2:Y:S04]  /*9fe00*/  LDL.LU.64 R202, [R1+0x2870] ;  /* 0x0028700001ca7983 */ /* 0x000ea80000300a00 */
[----:B------:R1:W-:Y:S04]  /*9fe10*/  STL [R1+0x3aac], R0 ;  /* 0x003aac0001007387 */ /* 0x0003e80000100800 */
[----:B------:R-:W-:Y:S01]  /*9fe20*/  STL [R1+0x3ab8], R216 ;  /* 0x003ab8d801007387 */ /* 0x000fe20000100800 */
[----:B-1----:R-:W-:-:S03]  /*9fe30*/  IMAD.MOV.U32 R0, RZ, RZ, R217 ;  /* 0x000000ffff007224 */ /* 0x002fc600078e00d9 */
[----:B------:R-:W2:Y:S04]  /*9fe40*/  LDL.LU.64 R200, [R1+0x2708] ;  /* 0x0027080001c87983 */ /* 0x000ea80000300a00 */
        /* <DEDUP_REMOVED lines=8> */
[----:B---3--:R-:W-:Y:S01]  /*9fed0*/  STL [R1+0x3ad8], R196 ;  /* 0x003ad8c401007387 */ /* 0x008fe20000100800 */
[----:B-1----:R-:W-:-:S05]  /*9fee0*/  MOV R0, R199 ;  /* 0x000000c700007202 */ /* 0x002fca0000000f00 */
[----:B------:R1:W-:Y:S04]  /*9fef0*/  STL [R1+0x3acc], R0 ;  /* 0x003acc0001007387 */ /* 0x0003e80000100800 */
[----:B------:R-:W3:Y:S01]  /*9ff00*/  LDL.LU.64 R216, [R1+0x3b30] ;  /* 0x003b300001d87983 */ /* 0x000ee20000300a00 */
[----:B-1----:R-:W-:-:S03]  /*9ff10*/  IMAD.MOV.U32 R0, RZ, RZ, R197 ;  /* 0x000000ffff007224 */ /* 0x002fc600078e00c5 */
[----:B------:R-:W-:Y:S04]  /*9ff20*/  STL [R1+0x3ae0], R244 ;  /* 0x003ae0f401007387 */ /* 0x000fe80000100800 */
[----:B------:R1:W-:Y:S04]  /*9ff30*/  STL [R1+0x3ad4], R0 ;  /* 0x003ad40001007387 */ /* 0x0003e80000100800 */
[----:B------:R-:W3:Y:S04]  /*9ff40*/  LDL.LU.64 R198, [R1+0x3b38] ;  /* 0x003b380001c67983 */ /* 0x000ee80000300a00 */
[----:B------:R-:W-:Y:S04]  /*9ff50*/  STL [R1+0x3adc], R245 ;  /* 0x003adcf501007387 */ /* 0x000fe80000100800 */
[----:B------:R-:W-:Y:S04]  /*9ff60*/  STL [R1+0x3ae8], R156 ;  /* 0x003ae89c01007387 */ /* 0x000fe80000100800 */
[----:B------:R-:W3:Y:S04]  /*9ff70*/  LDL.LU.64 R214, [R1+0x3b40] ;  /* 0x003b400001d67983 */ /* 0x000ee80000300a00 */
[----:B------:R-:W-:Y:S04]  /*9ff80*/  STL [R1+0x3ae4], R157 ;  /* 0x003ae49d01007387 */ /* 0x000fe80000100800 */
[----:B----4-:R4:W-:Y:S04]  /*9ff90*/  STL [R1+0x3af0], R210 ;  /* 0x003af0d201007387 */ /* 0x0109e80000100800 */
[----:B------:R-:W3:Y:S01]  /*9ffa0*/  LDL.LU.64 R196, [R1+0x3b48] ;  /* 0x003b480001c47983 */ /* 0x000ee20000300a00 */
[----:B-1----:R-:W-:-:S03]  /*9ffb0*/  MOV R0, R211 ;  /* 0x000000d300007202 */ /* 0x002fc60000000f00 */
[----:B------:R-:W-:Y:S04]  /*9ffc0*/  STL [R1+0x3af8], R208 ;  /* 0x003af8d001007387 */ /* 0x000fe80000100800 */
[----:B------:R1:W-:Y:S04]  /*9ffd0*/  STL [R1+0x3aec], R0 ;  /* 0x003aec0001007387 */ /* 0x0003e80000100800 */
[----:B----4-:R-:W4:Y:S01]  /*9ffe0*/  LDL.LU.64 R210, [R1+0x28e0] ;  /* 0x0028e00001d27983 */ /* 0x010f220000300a00 */
[----:B-1----:R-:W-:-:S05]  /*9fff0*/  IMAD.MOV.U32 R0, RZ, RZ, R209 ;  /* 0x000000ffff007224 */ /* 0x002fca00078e00d1 */
[----:B------:R1:W-:Y:S04]  /*a0000*/  STL [R1+0x3af4], R0 ;  /* 0x003af40001007387 */ /* 0x0003e80000100800 */
[----:B------:R1:W-:Y:S04]  /*a0010*/  STL [R1+0x3b00], R206 ;  /* 0x003b00ce01007387 */ /* 0x0003e80000100800 */
[----:B------:R-:W4:Y:S01]  /*a0020*/  LDL.LU.64 R208, [R1+0x2760] ;  /* 0x0027600001d07983 */ /* 0x000f220000300a00 */
[----:B-1----:R-:W-:-:S05]  /*a0030*/  MOV R0, R207 ;  /* 0x000000cf00007202 */ /* 0x002fca0000000f00 */
[----:B------:R1:W-:Y:S04]  /*a0040*/  STL [R1+0x3afc], R0 ;  /* 0x003afc0001007387 */ /* 0x0003e80000100800 */
[----:B------:R-:W-:Y:S04]  /*a0050*/  STL [R1+0x3b08], R204 ;  /* 0x003b08cc01007387 */ /* 0x000fe80000100800 */
[----:B------:R-:W4:Y:S01]  /*a0060*/  LDL.LU.64 R206, [R1+0x2590] ;  /* 0x0025900001ce7983 */ /* 0x000f220000300a00 */
[----:B-1----:R-:W-:-:S03]  /*a0070*/  IMAD.MOV.U32 R0, RZ, RZ, R205 ;  /* 0x000000ffff007224 */ /* 0x002fc600078e00cd */
[----:B--2---:R-:W-:Y:S04]  /*a0080*/  STL [R1+0x3b10], R202 ;  /* 0x003b10ca01007387 */ /* 0x004fe80000100800 */
[----:B------:R1:W-:Y:S02]  /*a0090*/  STL [R1+0x3b04], R0 ;  /* 0x003b040001007387 */ /* 0x0003e40000100800 */
[----:B-1----:R-:W-:Y:S02]  /*a00a0*/  MOV R0, R203 ;  /* 0x000000cb00007202 */ /* 0x002fe40000000f00 */
[----:B------:R-:W-:Y:S04]  /*a00b0*/  STL [R1+0x3b18], R200 ;  /* 0x003b18c801007387 */ /* 0x000fe80000100800 */
        /* <DEDUP_REMOVED lines=10> */
[----:B---3--:R-:W-:Y:S04]  /*a0160*/  STL [R1+0x3b30], R216 ;  /* 0x003b30d801007387 */ /* 0x008fe80000100800 */
[----:B------:R-:W3:Y:S01]  /*a0170*/  LDL.LU.64 R200, [R1+0x3b88] ;  /* 0x003b880001c87983 */ /* 0x000ee20000300a00 */
[----:B-1----:R-:W-:-:S03]  /*a0180*/  MOV R0, R217 ;  /* 0x000000d900007202 */ /* 0x002fc60000000f00 */
[----:B------:R-:W-:Y:S04]  /*a0190*/  STL [R1+0x3b38], R198 ;  /* 0x003b38c601007387 */ /* 0x000fe80000100800 */
[----:B------:R1:W-:Y:S02]  /*a01a0*/  STL [R1+0x3b2c], R0 ;  /* 0x003b2c0001007387 */ /* 0x0003e40000100800 */
[----:B-1----:R-:W-:Y:S02]  /*a01b0*/  IMAD.MOV.U32 R0, RZ, RZ, R199 ;  /* 0x000000ffff007224 */ /* 0x002fe400078e00c7 */
[----:B------:R-:W3:Y:S04]  /*a01c0*/  LDL.LU.64 R198, [R1+0x3b90] ;  /* 0x003b900001c67983 */ /* 0x000ee80000300a00 */
[----:B------:R1:W-:Y:S04]  /*a01d0*/  STL [R1+0x3b34], R0 ;  /* 0x003b340001007387 */ /* 0x0003e80000100800 */
[----:B------:R1:W-:Y:S04]  /*a01e0*/  STL [R1+0x3b40], R214 ;  /* 0x003b40d601007387 */ /* 0x0003e80000100800 */
[----:B------:R-:W3:Y:S01]  /*a01f0*/  LDL.LU.64 R216, [R1+0x3b98] ;  /* 0x003b980001d87983 */ /* 0x000ee20000300a00 */
[----:B-1----:R-:W-:-:S05]  /*a0200*/  MOV R0, R215 ;  /* 0x000000d700007202 */ /* 0x002fca0000000f00 */
[----:B------:R1:W-:Y:S04]  /*a0210*/  STL [R1+0x3b3c], R0 ;  /* 0x003b3c0001007387 */ /* 0x0003e80000100800 */
[----:B------:R1:W-:Y:S04]  /*a0220*/  STL [R1+0x3b48], R196 ;  /* 0x003b48c401007387 */ /* 0x0003e80000100800 */
[----:B------:R-:W3:Y:S01]  /*a0230*/  LDL.LU.64 R214, [R1+0x3ba0] ;  /* 0x003ba00001d67983 */ /* 0x000ee20000300a00 */
[----:B-1----:R-:W-:-:S03]  /*a0240*/  IMAD.MOV.U32 R0, RZ, RZ, R197 ;  /* 0x000000ffff007224 */ /* 0x002fc600078e00c5 */
[----:B------:R-:W3:Y:S04]  /*a0250*/  LDL.LU.64 R196, [R1+0x27d8] ;  /* 0x0027d80001c47983 */ /* 0x000ee80000300a00 */
[----:B------:R1:W-:Y:S04]  /*a0260*/  STL [R1+0x3b44], R0 ;  /* 0x003b440001007387 */ /* 0x0003e80000100800 */
[----:B----4-:R4:W-:Y:S01]  /*a0270*/  STL [R1+0x3b50], R210 ;  /* 0x003b50d201007387 */ /* 0x0109e20000100800 */
[----:B-1----:R-:W-:-:S03]  /*a0280*/  MOV R0, R211 ;  /* 0x000000d300007202 */ /* 0x002fc60000000f00 */
[----:B----4-:R-:W4:Y:S04]  /*a0290*/  LDL.LU.64 R210, [R1+0x2680] ;  /* 0x0026800001d27983 */ /* 0x010f280000300a00 */
[----:B------:R1:W-:Y:S04]  /*a02a0*/  STL [R1+0x3b4c], R0 ;  /* 0x003b4c0001007387 */ /* 0x0003e80000100800 */
[----:B------:R-:W-:Y:S01]  /*a02b0*/  STL [R1+0x3b58], R208 ;  /* 0x003b58d001007387 */ /* 0x000fe20000100800 */
[----:B-1----:R-:W-:-:S03]  /*a02c0*/  IMAD.MOV.U32 R0, RZ, RZ, R209 ;  /* 0x000000ffff007224 */ /* 0x002fc600078e00d1 */
[----:B------:R-:W-:Y:S04]  /*a02d0*/  STL [R1+0x3b60], R206 ;  /* 0x003b60ce01007387 */ /* 0x000fe80000100800 */
[----:B------:R1:W-:Y:S04]  /*a02e0*/  STL [R1+0x3b54], R0 ;  /* 0x003b540001007387 */ /* 0x0003e80000100800 */
[----:B------:R-:W-:Y:S01]  /*a02f0*/  STL [R1+0x3b68], R160 ;  /* 0x003b68a001007387 */ /* 0x000fe20000100800 */
[----:B-1----:R-:W-:-:S05]  /*a0300*/  MOV R0, R207 ;  /* 0x000000cf00007202 */ /* 0x002fca0000000f00 */
[----:B------:R1:W-:Y:S04]  /*a0310*/  STL [R1+0x3b5c], R0 ;  /* 0x003b5c0001007387 */ /* 0x0003e80000100800 */
[----:B------:R-:W4:Y:S04]  /*a0320*/  LDL.LU.64 R208, [R1+0x3bc0] ;  /* 0x003bc00001d07983 */ /* 0x000f280000300a00 */
[----:B------:R-:W-:Y:S04]  /*a0330*/  STL [R1+0x3b64], R161 ;  /* 0x003b64a101007387 */ /* 0x000fe80000100800 */
[----:B--2---:R2:W-:Y:S01]  /*a0340*/  STL [R1+0x3b70], R204 ;  /* 0x003b70cc01007387 */ /* 0x0045e20000100800 */
[----:B-1----:R-:W-:-:S03]  /*a0350*/  IMAD.MOV.U32 R0, RZ, RZ, R205 ;  /* 0x000000ffff007224 */ /* 0x002fc600078e00cd */
[----:B------:R-:W4:Y:S04]  /*a0360*/  LDL.LU.64 R206, [R1+0x3bc8] ;  /* 0x003bc80001ce7983 */ /* 0x000f280000300a00 */
[----:B------:R-:W-:Y:S04]  /*a0370*/  STL [R1+0x3b78], R212 ;  /* 0x003b78d401007387 */ /* 0x000fe80000100800 */
[----:B------:R1:W-:Y:S04]  /*a0380*/  STL [R1+0x3b6c], R0 ;  /* 0x003b6c0001007387 */ /* 0x0003e80000100800 */
[----:B--2---:R-:W2:Y:S01]  /*a0390*/  LDL.LU.64 R204, [R1+0x3bd0] ;  /* 0x003bd00001cc7983 */ /* 0x004ea20000300a00 */
[----:B-1----:R-:W-:-:S03]  /*a03a0*/  MOV R0, R213 ;  /* 0x000000d500007202 */ /* 0x002fc60000000f00 */
[----:B------:R-:W-:Y:S04]  /*a03b0*/  STL [R1+0x3b80], R202 ;  /* 0x003b80ca01007387 */ /* 0x000fe80000100800 */
[----:B------:R1:W-:Y:S04]  /*a03c0*/  STL [R1+0x3b74], R0 ;  /* 0x003b740001007387 */ /* 0x0003e80000100800 */
[----:B------:R-:W2:Y:S01]  /*a03d0*/  LDL.LU.64 R212, [R1+0x3bd8] ;  /* 0x003bd80001d47983 */ /* 0x000ea20000300a00 */
[----:B-1----:R-:W-:-:S05]  /*a03e0*/  IMAD.MOV.U32 R0, RZ, RZ, R203 ;  /* 0x000000ffff007224 */ /* 0x002fca00078e00cb */
[----:B------:R1:W-:Y:S04]  /*a03f0*/  STL [R1+0x3b7c], R0 ;  /* 0x003b7c0001007387 */ /* 0x0003e80000100800 */
[----:B---3--:R3:W-:Y:S04]  /*a0400*/  STL [R1+0x3b88], R200 ;  /* 0x003b88c801007387 */ /* 0x0087e80000100800 */
[----:B------:R-:W2:Y:S01]  /*a0410*/  LDL.LU.64 R202, [R1+0x3be0] ;  /* 0x003be00001ca7983 */ /* 0x000ea20000300a00 */
[----:B-1----:R-:W-:-:S03]  /*a0420*/  MOV R0, R201 ;  /* 0x000000c900007202 */ /* 0x002fc60000000f00 */
[----:B---3--:R-:W3:Y:S04]  /*a0430*/  LDL.LU.64 R200, [R1+0x2830] ;  /* 0x0028300001c87983 */ /* 0x008ee80000300a00 */
[----:B------:R1:W-:Y:S04]  /*a0440*/  STL [R1+0x3b84], R0 ;  /* 0x003b840001007387 */ /* 0x0003e80000100800 */
[----:B------:R1:W-:Y:S02]  /*a0450*/  STL [R1+0x3b90], R198 ;  /* 0x003b90c601007387 */ /* 0x0003e40000100800 */
[----:B-1----:R-:W-:-:S02]  /*a0460*/  IMAD.MOV.U32 R0, RZ, RZ, R199 ;  /* 0x000000ffff007224 */ /* 0x002fc400078e00c7 */
[----:B------:R-:W3:Y:S04]  /*a0470*/  LDL.LU.64 R198, [R1+0x26b8] ;  /* 0x0026b80001c67983 */ /* 0x000ee80000300a00 */
[----:B------:R1:W-:Y:S04]  /*a0480*/  STL [R1+0x3b8c], R0 ;  /* 0x003b8c0001007387 */ /* 0x0003e80000100800 */
[----:B------:R-:W-:Y:S01]  /*a0490*/  STL [R1+0x3b98], R216 ;  /* 0x003b98d801007387 */ /* 0x000fe20000100800 */
[----:B-1----:R-:W-:-:S03]  /*a04a0*/  MOV R0, R217 ;  /* 0x000000d900007202 */ /* 0x002fc60000000f00 */
[----:B------:R-:W-:Y:S04]  /*a04b0*/  STL [R1+0x3ba0], R214 ;  /* 0x003ba0d601007387 */ /* 0x000fe80000100800 */
[----:B------:R1:W-:Y:S04]  /*a04c0*/  STL [R1+0x3b94], R0 ;  /* 0x003b940001007387 */ /* 0x0003e80000100800 */
[----:B------:R-:W-:Y:S01]  /*a04d0*/  STL [R1+0x3ba8], R196 ;  /* 0x003ba8c401007387 */ /* 0x000fe20000100800 */
[----:B-1----:R-:W-:-:S05]  /*a04e0*/  IMAD.MOV.U32 R0, RZ, RZ, R215 ;  /* 0x000000ffff007224 */ /* 0x002fca00078e00d7 */
[----:B------:R1:W-:Y:S02]  /*a04f0*/  STL [R1+0x3b9c], R0 ;  /* 0x003b9c0001007387 */ /* 0x0003e40000100800 */
[----:B-1----:R-:W-:Y:S02]  /*a0500*/  MOV R0, R197 ;  /* 0x000000c500007202 */ /* 0x002fe40000000f00 */
[----:B------:R-:W3:Y:S04]  /*a0510*/  LDL.LU.64 R196, [R1+0x3c00] ;  /* 0x003c000001c47983 */ /* 0x000ee80000300a00 */
[----:B------:R1:W-:Y:S04]  /*a0520*/  STL [R1+0x3ba4], R0 ;  /* 0x003ba40001007387 */ /* 0x0003e80000100800 */
[----:B----4-:R4:W-:Y:S01]  /*a0530*/  STL [R1+0x3bb0], R210 ;  /* 0x003bb0d201007387 */ /* 0x0109e20000100800 */
[----:B-1----:R-:W-:-:S03]  /*a0540*/  IMAD.MOV.U32 R0, RZ, RZ, R211 ;  /* 0x000000ffff007224 */ /* 0x002fc600078e00d3 */
[----:B----4-:R-:W4:Y:S04]  /*a0550*/  LDL.LU.64 R210, [R1+0x3c08] ;  /* 0x003c080001d27983 */ /* 0x010f280000300a00 */
[----:B------:R1:W-:Y:S04]  /*a0560*/  STL [R1+0x3bac], R0 ;  /* 0x003bac0001007387 */ /* 0x0003e80000100800 */
[----:B------:R-:W-:Y:S04]  /*a0570*/  STL [R1+0x3bb8], R162 ;  /* 0x003bb8a201007387 */ /* 0x000fe80000100800 */
[----:B------:R-:W-:Y:S04]  /*a0580*/  STL [R1+0x3bb4], R163 ;  /* 0x003bb4a301007387 */ /* 0x000fe80000100800 */
[----:B------:R-:W4:Y:S04]  /*a0590*/  LDL.LU.64 R218, [R1+0x3c10] ;  /* 0x003c100001da7983 */ /* 0x000f280000300a00 */
[----:B------:R-:W-:Y:S01]  /*a05a0*/  STL [R1+0x3bc0], R208 ;  /* 0x003bc0d001007387 */ /* 0x000fe20000100800 */
[----:B-1----:R-:W-:-:S03]  /*a05b0*/  MOV R0, R209 ;  /* 0x000000d100007202 */ /* 0x002fc60000000f00 */
[----:B------:R-:W4:Y:S04]  /*a05c0*/  LDL.LU.64 R216, [R1+0x3c18] ;  /* 0x003c180001d87983 */ /* 0x000f280000300a00 */
[----:B------:R1:W-:Y:S04]  /*a05d0*/  STL [R1+0x3bbc], R0 ;  /* 0x003bbc0001007387 */ /* 0x0003e80000100800 */
[----:B------:R2:W-:Y:S01]  /*a05e0*/  STL [R1+0x3bc8], R206 ;  /* 0x003bc8ce01007387 */ /* 0x0005e20000100800 */
[----:B-1----:R-:W-:-:S03]  /*a05f0*/  IMAD.MOV.U32 R0, RZ, RZ, R207 ;  /* 0x000000ffff007224 */ /* 0x002fc600078e00cf */
[----:B------:R-:W4:Y:S04]  /*a0600*/  LDL.LU.64 R208, [R1+0x3c20] ;  /* 0x003c200001d07983 */ /* 0x000f280000300a00 */
[----:B--2---:R-:W-:Y:S04]  /*a0610*/  STL [R1+0x3bd0], R204 ;  /* 0x003bd0cc01007387 */ /* 0x004fe80000100800 */
[----:B------:R1:W-:Y:S04]  /*a0620*/  STL [R1+0x3bc4], R0 ;  /* 0x003bc40001007387 */ /* 0x0003e80000100800 */
[----:B------:R-:W2:Y:S01]  /*a0630*/  LDL.LU.64 R206, [R1+0x2880] ;  /* 0x0028800001ce7983 */ /* 0x000ea20000300a00 */
[----:B-1----:R-:W-:-:S03]  /*a0640*/  MOV R0, R205 ;  /* 0x000000cd00007202 */ /* 0x002fc60000000f00 */
[----:B------:R-:W2:Y:S04]  /*a0650*/  LDL.LU.64 R204, [R1+0x2718] ;  /* 0x0027180001cc7983 */ /* 0x000ea80000300a00 */
[----:B------:R1:W-:Y:S04]  /*a0660*/  STL [R1+0x3bcc], R0 ;  /* 0x003bcc0001007387 */ /* 0x0003e80000100800 */
[----:B------:R-:W-:Y:S01]  /*a0670*/  STL [R1+0x3bd8], R212 ;  /* 0x003bd8d401007387 */ /* 0x000fe20000100800 */
[----:B-1----:R-:W-:-:S03]  /*a0680*/  IMAD.MOV.U32 R0, RZ, RZ, R213 ;  /* 0x000000ffff007224 */ /* 0x002fc600078e00d5 */
        /* <DEDUP_REMOVED lines=9> */
[----:B------:R-:W3:Y:S01]  /*a0720*/  LDL.LU.64 R200, [R1+0x3c48] ;  /* 0x003c480001c87983 */ /* 0x000ee20000300a00 */
[----:B-1----:R-:W-:-:S03]  /*a0730*/  MOV R0, R199 ;  /* 0x000000c700007202 */ /* 0x002fc60000000f00 */
[----:B------:R-:W-:Y:S04]  /*a0740*/  STL [R1+0x3bf8], R164 ;  /* 0x003bf8a401007387 */ /* 0x000fe80000100800 */
[----:B------:R1:W-:Y:S04]  /*a0750*/  STL [R1+0x3bec], R0 ;  /* 0x003bec0001007387 */ /* 0x0003e80000100800 */
[----:B------:R-:W3:Y:S04]  /*a0760*/  LDL.LU.64 R198, [R1+0x3c50] ;  /* 0x003c500001c67983 */ /* 0x000ee80000300a00 */
[----:B------:R-:W-:Y:S04]  /*a0770*/  STL [R1+0x3bf4], R165 ;  /* 0x003bf4a501007387 */ /* 0x000fe80000100800 */
[----:B------:R-:W3:Y:S04]  /*a0780*/  LDL.LU.64 R214, [R1+0x3c58] ;  /* 0x003c580001d67983 */ /* 0x000ee80000300a00 */
[----:B------:R4:W-:Y:S01]  /*a0790*/  STL [R1+0x3c00], R196 ;  /* 0x003c00c401007387 */ /* 0x0009e20000100800 */
[----:B-1----:R-:W-:-:S03]  /*a07a0*/  IMAD.MOV.U32 R0, RZ, RZ, R197 ;  /* 0x000000ffff007224 */ /* 0x002fc600078e00c5 */
[----:B----4-:R-:W4:Y:S04]  /*a07b0*/  LDL.LU.64 R196, [R1+0x3c60] ;  /* 0x003c600001c47983 */ /* 0x010f280000300a00 */
        /* <DEDUP_REMOVED lines=8> */
[----:B------:R-:W-:Y:S04]  /*a0840*/  STL [R1+0x3c18], R216 ;  /* 0x003c18d801007387 */ /* 0x000fe80000100800 */
[----:B------:R1:W-:Y:S02]  /*a0850*/  STL [R1+0x3c0c], R0 ;  /* 0x003c0c0001007387 */ /* 0x0003e40000100800 */
[----:B-1----:R-:W-:Y:S02]  /*a0860*/  MOV R0, R217 ;  /* 0x000000d900007202 */ /* 0x002fe40000000f00 */
[----:B------:R-:W-:Y:S04]  /*a0870*/  STL [R1+0x3c20], R208 ;  /* 0x003c20d001007387 */ /* 0x000fe80000100800 */
[----:B------:R1:W-:Y:S02]  /*a0880*/  STL [R1+0x3c14], R0 ;  /* 0x003c140001007387 */ /* 0x0003e40000100800 */
[----:B-1----:R-:W-:-:S02]  /*a0890*/  IMAD.MOV.U32 R0, RZ, RZ, R209 ;  /* 0x000000ffff007224 */ /* 0x002fc400078e00d1 */
[----:B------:R-:W4:Y:S04]  /*a08a0*/  LDL.LU.64 R208, [R1+0x3c80] ;  /* 0x003c800001d07983 */ /* 0x000f280000300a00 */
[----:B------:R1:W-:Y:S04]  /*a08b0*/  STL [R1+0x3c1c], R0 ;  /* 0x003c1c0001007387 */ /* 0x0003e80000100800 */
[----:B--2---:R2:W-:Y:S01]  /*a08c0*/  STL [R1+0x3c28], R206 ;  /* 0x003c28ce01007387 */ /* 0x0045e20000100800 */
[----:B-1----:R-:W-:-:S03]  /*a08d0*/  MOV R0, R207 ;  /* 0x000000cf00007202 */ /* 0x002fc60000000f00 */
[----:B------:R-:W-:Y:S04]  /*a08e0*/  STL [R1+0x3c30], R204 ;  /* 0x003c30cc01007387 */ /* 0x000fe80000100800 */
[----:B------:R1:W-:Y:S04]  /*a08f0*/  STL [R1+0x3c24], R0 ;  /* 0x003c240001007387 */ /* 0x0003e80000100800 */
[----:B--2---:R-:W2:Y:S01]  /*a0900*/  LDL.LU.64 R206, [R1+0x3c88] ;  /* 0x003c880001ce7983 */ /* 0x004ea20000300a00 */
[----:B-1----:R-:W-:-:S03]  /*a0910*/  IMAD.MOV.U32 R0, RZ, RZ, R205 ;  /* 0x000000ffff007224 */ /* 0x002fc600078e00cd */
[----:B------:R-:W-:Y:S04]  /*a0920*/  STL [R1+0x3c38], R166 ;  /* 0x003c38a601007387 */ /* 0x000fe80000100800 */
[----:B------:R1:W-:Y:S04]  /*a0930*/  STL [R1+0x3c2c], R0 ;  /* 0x003c2c0001007387 */ /* 0x0003e80000100800 */
[----:B------:R-:W-:Y:S04]  /*a0940*/  STL [R1+0x3c34], R167 ;  /* 0x003c34a701007387 */ /* 0x000fe80000100800 */
[----:B------:R-:W2:Y:S04]  /*a0950*/  LDL.LU.64 R204, [R1+0x3c90] ;  /* 0x003c900001cc7983 */ /* 0x000ea80000300a00 */
        /* <DEDUP_REMOVED lines=8> */
[----:B------:R1:W-:Y:S02]  /*a09e0*/  STL [R1+0x3c50], R198 ;  /* 0x003c50c601007387 */ /* 0x0003e40000100800 */
[----:B-1----:R-:W-:-:S02]  /*a09f0*/  MOV R0, R199 ;  /* 0x000000c700007202 */ /* 0x002fc40000000f00 */
[----:B------:R-:W-:Y:S04]  /*a0a00*/  STL [R1+0x3c58], R214 ;  /* 0x003c58d601007387 */ /* 0x000fe80000100800 */
[----:B------:R1:W-:Y:S04]  /*a0a10*/  STL [R1+0x3c4c], R0 ;  /* 0x003c4c0001007387 */ /* 0x0003e80000100800 */
[----:B------:R-:W3:Y:S01]  /*a0a20*/  LDL.LU.64 R198, [R1+0x2918] ;  /* 0x0029180001c67983 */ /* 0x000ee20000300a00 */
[----:B-1----:R-:W-:-:S03]  /*a0a30*/  IMAD.MOV.U32 R0, RZ, RZ, R215 ;  /* 0x000000ffff007224 */ /* 0x002fc600078e00d7 */
[----:B----4-:R-:W-:Y:S04]  /*a0a40*/  STL [R1+0x3c60], R196 ;  /* 0x003c60c401007387 */ /* 0x010fe80000100800 */
[----:B------:R1:W-:Y:S02]  /*a0a50*/  STL [R1+0x3c54], R0 ;  /* 0x003c540001007387 */ /* 0x0003e40000100800 */
[----:B-1----:R-:W-:Y:S02]  /*a0a60*/  MOV R0, R197 ;  /* 0x000000c500007202 */ /* 0x002fe40000000f00 */
[----:B------:R-:W4:Y:S04]  /*a0a70*/  LDL.LU.64 R196, [R1+0x27b0] ;  /* 0x0027b00001c47983 */ /* 0x000f280000300a00 */
        /* <DEDUP_REMOVED lines=10> */
[----:B------:R-:W4:Y:S04]  /*a0b20*/  LDL.LU.64 R250, [R1+0x3cc8] ;  /* 0x003cc80001fa7983 */ /* 0x000f280000300a00 */
[----:B------:R-:W-:Y:S04]  /*a0b30*/  STL [R1+0x3c80], R208 ;  /* 0x003c80d001007387 */ /* 0x000fe80000100800 */
[----:B------:R-:W4:Y:S01]  /*a0b40*/  LDL.LU.64 R218, [R1+0x3cd0] ;  /* 0x003cd00001da7983 */ /* 0x000f220000300a00 */
[----:B-1----:R-:W-:-:S03]  /*a0b50*/  IMAD.MOV.U32 R0, RZ, RZ, R209 ;  /* 0x000000ffff007224 */ /* 0x002fc600078e00d1 */
[----:B------:R-:W4:Y:S04]  /*a0b60*/  LDL.LU.64 R216, [R1+0x3cd8] ;  /* 0x003cd80001d87983 */ /* 0x000f280000300a00 */
[----:B------:R1:W-:Y:S04]  /*a0b70*/  STL [R1+0x3c7c], R0 ;  /* 0x003c7c0001007387 */ /* 0x0003e80000100800 */
[----:B--2---:R-:W-:Y:S04]  /*a0b80*/  STL [R1+0x3c88], R206 ;  /* 0x003c88ce01007387 */ /* 0x004fe80000100800 */
[----:B------:R-:W2:Y:S01]  /*a0b90*/  LDL.LU.64 R214, [R1+0x3ce0] ;  /* 0x003ce00001d67983 */ /* 0x000ea20000300a00 */
[----:B-1----:R-:W-:-:S03]  /*a0ba0*/  MOV R0, R207 ;  /* 0x000000cf00007202 */ /* 0x002fc60000000f00 */
[----:B------:R-:W2:Y:S04]  /*a0bb0*/  LDL.LU.64 R212, [R1+0x3ce8] ;  /* 0x003ce80001d47983 */ /* 0x000ea80000300a00 */
[----:B------:R1:W-:Y:S04]  /*a0bc0*/  STL [R1+0x3c84], R0 ;  /* 0x003c840001007387 */ /* 0x0003e80000100800 */
[----:B------:R-:W-:Y:S01]  /*a0bd0*/  STL [R1+0x3c90], R204 ;  /* 0x003c90cc01007387 */ /* 0x000fe20000100800 */
[----:B-1----:R-:W-:-:S03]  /*a0be0*/  IMAD.MOV.U32 R0, RZ, RZ, R205 ;  /* 0x000000ffff007224 */ /* 0x002fc600078e00cd */
[----:B------:R-:W2:Y:S04]  /*a0bf0*/  LDL.LU.64 R210, [R1+0x2820] ;  /* 0x0028200001d27983 */ /* 0x000ea80000300a00 */
[----:B---3--:R-:W-:Y:S04]  /*a0c00*/  STL [R1+0x3c98], R202 ;  /* 0x003c98ca01007387 */ /* 0x008fe80000100800 */
[----:B------:R1:W-:Y:S04]  /*a0c10*/  STL [R1+0x3c8c], R0 ;  /* 0x003c8c0001007387 */ /* 0x0003e80000100800 */
[----:B------:R-:W3:Y:S01]  /*a0c20*/  LDL.LU.64 R208, [R1+0x3d00] ;  /* 0x003d000001d07983 */ /* 0x000ee20000300a00 */
[----:B-1----:R-:W-:-:S05]  /*a0c30*/  MOV R0, R203 ;  /* 0x000000cb00007202 */ /* 0x002fca0000000f00 */
[----:B------:R1:W-:Y:S04]  /*a0c40*/  STL [R1+0x3c94], R0 ;  /* 0x003c940001007387 */ /* 0x0003e80000100800 */
[----:B------:R-:W-:Y:S04]  /*a0c50*/  STL [R1+0x3ca0], R200 ;  /* 0x003ca0c801007387 */ /* 0x000fe80000100800 */
[----:B------:R-:W3:Y:S01]  /*a0c60*/  LDL.LU.64 R206, [R1+0x3d08] ;  /* 0x003d080001ce7983 */ /* 0x000ee20000300a00 */
[----:B-1----:R-:W-:-:S03]  /*a0c70*/  IMAD.MOV.U32 R0, RZ, RZ, R201 ;  /* 0x000000ffff007224 */ /* 0x002fc600078e00c9 */
[----:B------:R-:W3:Y:S04]  /*a0c80*/  LDL.LU.64 R204, [R1+0x3d10] ;  /* 0x003d100001cc7983 */ /* 0x000ee80000300a00 */
[----:B------:R1:W-:Y:S04]  /*a0c90*/  STL [R1+0x3c9c], R0 ;  /* 0x003c9c0001007387 */ /* 0x0003e80000100800 */
[----:B------:R4:W-:Y:S04]  /*a0ca0*/  STL [R1+0x3ca8], R198 ;  /* 0x003ca8c601007387 */ /* 0x0009e80000100800 */
[----:B------:R-:W3:Y:S01]  /*a0cb0*/  LDL.LU.64 R202, [R1+0x3d18] ;  /* 0x003d180001ca7983 */ /* 0x000ee20000300a00 */
[----:B-1----:R-:W-:-:S03]  /*a0cc0*/  MOV R0, R199 ;  /* 0x000000c700007202 */ /* 0x002fc60000000f00 */
[----:B------:R-:W3:Y:S04]  /*a0cd0*/  LDL.LU.64 R200, [R1+0x3d20] ;  /* 0x003d200001c87983 */ /* 0x000ee80000300a00 */
[----:B------:R1:W-:Y:S04]  /*a0ce0*/  STL [R1+0x3ca4], R0 ;  /* 0x003ca40001007387 */ /* 0x0003e80000100800 */
[----:B----4-:R4:W-:Y:S04]  /*a0cf0*/  STL [R1+0x3cb0], R196 ;  /* 0x003cb0c401007387 */ /* 0x0109e80000100800 */
[----:B------:R-:W3:Y:S01]  /*a0d00*/  LDL.LU.64 R198, [R1+0x3d28] ;  /* 0x003d280001c67983 */ /* 0x000ee20000300a00 */
[----:B-1----:R-:W-:-:S03]  /*a0d10*/  IMAD.MOV.U32 R0, RZ, RZ, R197 ;  /* 0x000000ffff007224 */ /* 0x002fc600078e00c5 */
[----:B----4-:R-:W4:Y:S04]  /*a0d20*/  LDL.LU.64 R196, [R1+0x2858] ;  /* 0x0028580001c47983 */ /* 0x010f280000300a00 */
[----:B------:R1:W-:Y:S04]  /*a0d30*/  STL [R1+0x3cac], R0 ;  /* 0x003cac0001007387 */ /* 0x0003e80000100800 */
[----:B------:R-:W-:Y:S04]  /*a0d40*/  STL [R1+0x3cb8], R170 ;  /* 0x003cb8aa01007387 */ /* 0x000fe80000100800 */
[----:B------:R-:W-:Y:S01]  /*a0d50*/  STL [R1+0x3cb4], R171 ;  /* 0x003cb4ab01007387 */ /* 0x000fe20000100800 */
[----:B-1----:R-:W-:-:S03]  /*a0d60*/  MOV R0, R151 ;  /* 0x0000009700007202 */ /* 0x002fc60000000f00 */
[----:B------:R-:W-:Y:S04]  /*a0d70*/  STL [R1+0x3cc0], R150 ;  /* 0x003cc09601007387 */ /* 0x000fe80000100800 */
[----:B------:R-:W-:Y:S04]  /*a0d80*/  STL [R1+0x3cc8], R250 ;  /* 0x003cc8fa01007387 */ /* 0x000fe80000100800 */
[----:B------:R1:W-:Y:S02]  /*a0d90*/  STL [R1+0x3cbc], R0 ;  /* 0x003cbc0001007387 */ /* 0x0003e40000100800 */
[----:B-1----:R-:W-:-:S02]  /*a0da0*/  IMAD.MOV.U32 R0, RZ, RZ, R251 ;  /* 0x000000ffff007224 */ /* 0x002fc400078e00fb */
[----:B------:R-:W-:Y:S04]  /*a0db0*/  STL [R1+0x3cd0], R218 ;  /* 0x003cd0da01007387 */ /* 0x000fe80000100800 */
[----:B------:R1:W-:Y:S04]  /*a0dc0*/  STL [R1+0x3cc4], R0 ;  /* 0x003cc40001007387 */ /* 0x0003e80000100800 */
[----:B------:R-:W-:Y:S01]  /*a0dd0*/  STL [R1+0x3cd8], R216 ;  /* 0x003cd8d801007387 */ /* 0x000fe20000100800 */
[----:B-1----:R-:W-:-:S05]  /*a0de0*/  MOV R0, R219 ;  /* 0x000000db00007202 */ /* 0x002fca0000000f00 */
[----:B------:R1:W-:Y:S04]  /*a0df0*/  STL [R1+0x3ccc], R0 ;  /* 0x003ccc0001007387 */ /* 0x0003e80000100800 */
[----:B--2---:R-:W-:Y:S01]  /*a0e00*/  STL [R1+0x3ce0], R214 ;  /* 0x003ce0d601007387 */ /* 0x004fe20000100800 */
        /* <DEDUP_REMOVED lines=12> */
[----:B---3--:R-:W-:-:S03]  /*a0ed0*/  IMAD.MOV.U32 R0, RZ, RZ, R209 ;  /* 0x000000ffff007224 */ /* 0x008fc600078e00d1 */
[----:B------:R-:W-:Y:S04]  /*a0ee0*/  STL [R1+0x3d00], R208 ;  /* 0x003d00d001007387 */ /* 0x000fe80000100800 */
[----:B------:R-:W-:Y:S04]  /*a0ef0*/  STL [R1+0x3d08], R206 ;  /* 0x003d08ce01007387 */ /* 0x000fe80000100800 */
        /* <DEDUP_REMOVED lines=13> */
[----:B----4-:R-:W-:Y:S01]  /*a0fd0*/  STL [R1+0x3d30], R196 ;  /* 0x003d30c401007387 */ /* 0x010fe20000100800 */
[----:B-1----:R-:W-:-:S05]  /*a0fe0*/  MOV R0, R199 ;  /* 0x000000c700007202 */ /* 0x002fca0000000f00 */
[----:B------:R1:W-:Y:S04]  /*a0ff0*/  STL [R1+0x3d24], R0 ;  /* 0x003d240001007387 */ /* 0x0003e80000100800 */
[----:B------:R-:W-:Y:S01]  /*a1000*/  STL [R1+0x3d38], R174 ;  /* 0x003d38ae01007387 */ /* 0x000fe20000100800 */
[----:B-1----:R-:W-:-:S05]  /*a1010*/  IMAD.MOV.U32 R0, RZ, RZ, R197 ;  /* 0x000000ffff007224 */ /* 0x002fca00078e00c5 */
[----:B------:R-:W-:Y:S04]  /*a1020*/  STL [R1+0x3d2c], R0 ;  /* 0x003d2c0001007387 */ /* 0x000fe80000100800 */
[----:B------:R-:W-:Y:S04]  /*a1030*/  STL [R1+0x3d34], R175 ;  /* 0x003d34af01007387 */ /* 0x000fe80000100800 */
[----:B------:R-:W2:Y:S04]  /*a1040*/  LDL.LU.64 R8, [R1+0x4350] ;  /* 0x0043500001087983 */ /* 0x000ea80000300a00 */
[----:B------:R-:W3:Y:S04]  /*a1050*/  LDL.LU.64 R18, [R1+0x4188] ;  /* 0x0041880001127983 */ /* 0x000ee80000300a00 */
[----:B--2---:R1:W-:Y:S04]  /*a1060*/  STL.64 [R1+0x2850], R8 ;  /* 0x0028500801007387 */ /* 0x0043e80000100a00 */
[----:B-1----:R-:W2:Y:S04]  /*a1070*/  LDL.LU.64 R8, [R1+0x4008] ;  /* 0x0040080001087983 */ /* 0x002ea80000300a00 */
[----:B---3--:R1:W-:Y:S04]  /*a1080*/  STL.64 [R1+0x2848], R18 ;  /* 0x0028481201007387 */ /* 0x0083e80000100a00 */
[----:B-1----:R-:W3:Y:S04]  /*a1090*/  LDL.LU.64 R18, [R1+0x3f08] ;  /* 0x003f080001127983 */ /* 0x002ee80000300a00 */
[----:B--2---:R1:W-:Y:S04]  /*a10a0*/  STL.64 [R1+0x2840], R8 ;  /* 0x0028400801007387 */ /* 0x0043e80000100a00 */
[----:B-1----:R-:W2:Y:S04]  /*a10b0*/  LDL.LU.64 R8, [R1+0x3e38] ;  /* 0x003e380001087983 */ /* 0x002ea80000300a00 */
[----:B---3--:R1:W-:Y:S04]  /*a10c0*/  STL.64 [R1+0x2838], R18 ;  /* 0x0028381201007387 */ /* 0x0083e80000100a00 */
[----:B-1----:R-:W3:Y:S04]  /*a10d0*/  LDL.LU.64 R18, [R1+0x3db8] ;  /* 0x003db80001127983 */ /* 0x002ee80000300a00 */
[----:B--2---:R1:W-:Y:S04]  /*a10e0*/  STL.64 [R1+0x2830], R8 ;  /* 0x0028300801007387 */ /* 0x0043e80000100a00 */
[----:B-1----:R-:W2:Y:S04]  /*a10f0*/  LDL.LU.64 R8, [R1+0x3d58] ;  /* 0x003d580001087983 */ /* 0x002ea80000300a00 */
[----:B---3--:R-:W-:Y:S04]  /*a1100*/  STL.64 [R1+0x2828], R18 ;  /* 0x0028281201007387 */ /* 0x008fe80000100a00 */
[----:B------:R-:W-:Y:S04]  /*a1110*/  STL.64 [R1+0x2818], R176 ;  /* 0x002818b001007387 */ /* 0x000fe80000100a00 */
[----:B--2---:R1:W-:Y:S04]  /*a1120*/  STL.64 [R1+0x2820], R8 ;  /* 0x0028200801007387 */ /* 0x0043e80000100a00 */
[----:B-1----:R-:W2:Y:S04]  /*a1130*/  LDL.LU.64 R8, [R1+0x4370] ;  /* 0x0043700001087983 */ /* 0x002ea80000300a00 */
        /* <DEDUP_REMOVED lines=637> */
[----:B------:R1:W5:Y:S01]  /*a3910*/  LDL.LU.64 R250, [R1+0x40f0] ;  /* 0x0040f00001fa7983 */ /* 0x0003620000300a00 */
[----:B------:R-:W-:Y:S01]  /*a3920*/  MOV R248, R222 ;  /* 0x000000de00f87202 */ /* 0x000fe20000000f00 */
[----:B------:R-:W-:Y:S01]  /*a3930*/  IMAD.MOV.U32 R249, RZ, RZ, R223 ;  /* 0x000000fffff97224 */ /* 0x000fe200078e00df */
        /* <DEDUP_REMOVED lines=8> */
[----:B--2---:R1:W-:Y:S04]  /*a39c0*/  STL.64 [R1+0x1e00], R8 ;  /* 0x001e000801007387 */ /* 0x0043e80000100a00 */
[----:B------:R1:W5:Y:S04]  /*a39d0*/  LDL.LU.64 R246, [R1+0x4280] ;  /* 0x0042800001f67983 */ /* 0x0003680000300a00 */
        /* <DEDUP_REMOVED lines=1964> */
[----:B------:R1:W-:Y:S01]  /*ab4a0*/  STL [R1+0x1fc], RZ ;  /* 0x0001fcff01007387 */ /* 0x0003e20000100800 */
[----:B------:R-:W-:-:S02]  /*ab4b0*/  SHF.R.S32.HI R3, RZ, 0x1f, R14 ;  /* 0x0000001fff037819 */ /* 0x000fc4000001140e */
[----:B------:R-:W-:Y:S02]  /*ab4c0*/  SHF.R.S32.HI R0, RZ, 0x1f, R5 ;  /* 0x0000001fff007819 */ /* 0x000fe40000011405 */
[----:B------:R-:W-:Y:S02]  /*ab4d0*/  SHF.R.S32.HI R2, RZ, 0x1f, R6 ;  /* 0x0000001fff027819 */ /* 0x000fe40000011406 */
[----:B------:R-:W-:Y:S01]  /*ab4e0*/  LEA.HI R3, R3, R14, RZ, 0x7 ;  /* 0x0000000e03037211 */ /* 0x000fe200078f38ff */
[----:B------:R-:W-:Y:S01]  /*ab4f0*/  IMAD.MOV.U32 R16, RZ, RZ, -0x1 ;  /* 0xffffffffff107424 */ /* 0x000fe200078e00ff */
[C---:B------:R-:W-:Y:S02]  /*ab500*/  SHF.L.U64.HI R0, R5.reuse, 0x2, R0 ;  /* 0x0000000205007819 */ /* 0x040fe40000010200 */
[----:B------:R-:W-:Y:S02]  /*ab510*/  CS2R R24, SRZ ;  /* 0x0000000000187805 */ /* 0x000fe4000001ff00 */
[C---:B------:R-:W-:Y:S01]  /*ab520*/  SHF.L.U64.HI R2, R6.reuse, 0x2, R2 ;  /* 0x0000000206027819 */ /* 0x040fe20000010202 */
[----:B------:R-:W-:Y:S01]  /*ab530*/  IMAD.SHL.U32 R6, R6, 0x4, RZ ;  /* 0x0000000406067824 */ /* 0x000fe200078e00ff */
[----:B------:R-:W-:-:S02]  /*ab540*/  SHF.L.U32 R5, R5, 0x2, RZ ;  /* 0x0000000205057819 */ /* 0x000fc400000006ff */
[----:B------:R-:W-:Y:S02]  /*ab550*/  CS2R R26, SRZ ;  /* 0x00000000001a7805 */ /* 0x000fe4000001ff00 */
[----:B------:R-:W-:Y:S02]  /*ab560*/  MOV R14, 0x5 ;  /* 0x00000005000e7802 */ /* 0x000fe40000000f00 */
[----:B------:R-:W-:Y:S02]  /*ab570*/  CS2R R28, SRZ ;  /* 0x00000000001c7805 */ /* 0x000fe4000001ff00 */
[----:B------:R-:W-:Y:S02]  /*ab580*/  MOV R12, RZ ;  /* 0x000000ff000c7202 */ /* 0x000fe40000000f00 */
[----:B------:R-:W-:Y:S02]  /*ab590*/  CS2R R30, SRZ ;  /* 0x00000000001e7805 */ /* 0x000fe4000001ff00 */
[----:B------:R-:W-:-:S02]  /*ab5a0*/  SHF.R.S32.HI R3, RZ, 0x7, R3 ;  /* 0x00000007ff037819 */ /* 0x000fc40000011403 */
        /* <DEDUP_REMOVED lines=59> */
[----:B-1----:R-:W-:-:S07]  /*ab960*/  CS2R R150, SRZ ;  /* 0x0000000000967805 */ /* 0x002fce000001ff00 */
.L_x_1:
[----:B------:R-:W-:Y:S01]  /*ab970*/  STL [R1+0x51c4], R12 ;  /* 0x0051c40c01007387 */ /* 0x000fe20000100800 */
[----:B-----5:R-:W-:Y:S01]  /*ab980*/  VIADD R3, R16, 0x1 ;  /* 0x0000000110037836 */ /* 0x020fe20000000000 */
[----:B------:R-:W-:-:S04]  /*ab990*/  DEPBAR.LE SB0, 0xa ;  /* 0x000082800000791a */ /* 0x000fc80000000000 */
[----:B------:R-:W-:Y:S04]  /*ab9a0*/  STL [R1+0x51c0], R13 ;  /* 0x0051c00d01007387 */ /* 0x000fe80000100800 */
[----:B------:R-:W-:Y:S04]  /*ab9b0*/  STL [R1+0x51bc], R14 ;  /* 0x0051bc0e01007387 */ /* 0x000fe80000100800 */
[----:B------:R-:W-:Y:S04]  /*ab9c0*/  STL [R1+0x51b8], R252 ;  /* 0x0051b8fc01007387 */ /* 0x000fe80000100800 */
[----:B------:R-:W-:Y:S04]  /*ab9d0*/  STL [R1+0x51b4], R0 ;  /* 0x0051b40001007387 */ /* 0x000fe80000100800 */
[----:B-----5:R-:W-:Y:S04]  /*ab9e0*/  STL [R1+0x51b0], R15 ;  /* 0x0051b00f01007387 */ /* 0x020fe80000100800 */
[----:B------:R-:W-:Y:S04]  /*ab9f0*/  STL [R1+0x51ac], R2 ;  /* 0x0051ac0201007387 */ /* 0x000fe80000100800 */
        /* <DEDUP_REMOVED lines=125> */
[----:B------:R1:W-:Y:S04]  /*ac1d0*/  STL.64 [R1+0x4c78], R24 ;  /* 0x004c781801007387 */ /* 0x0003e80000100a00 */
[----:B-1----:R-:W2:Y:S04]  /*ac1e0*/  LDL.LU.64 R24, [R1+0x1c00] ;  /* 0x001c000001187983 */ /* 0x002ea80000300a00 */
[----:B------:R-:W2:Y:S04]  /*ac1f0*/  LDL.LU.64 R26, [R1+0x1c08] ;  /* 0x001c0800011a7983 */ /* 0x000ea80000300a00 */
        /* <DEDUP_REMOVED lines=62> */
[----:B------:R-:W-:Y:S04]  /*ac5e0*/  STL.64 [R1+0x4c70], R202 ;  /* 0x004c70ca01007387 */ /* 0x000fe80000100a00 */
[----:B------:R-:W-:Y:S04]  /*ac5f0*/  STL.64 [R1+0x4c68], R198 ;  /* 0x004c68c601007387 */ /* 0x000fe80000100a00 */
[----:B------:R-:W-:Y:S04]  /*ac600*/  STL.64 [R1+0x4c60], R194 ;  /* 0x004c60c201007387 */ /* 0x000fe80000100a00 */
[----:B------:R1:W-:Y:S01]  /*ac610*/  STL.64 [R1+0x4c58], R190 ;  /* 0x004c58be01007387 */ /* 0x0003e20000100a00 */
[----:B------:R-:W-:Y:S06]  /*ac620*/  BAR.SYNC.DEFER_BLOCKING 0x0 ;  /* 0x0000000000007b1d */ /* 0x000fec0000010000 */
[----:B-1----:R-:W3:Y:S01]  /*ac630*/  LDL R191, [R1+0x3d48] ;  /* 0x003d480001bf7983 */ /* 0x002ee20000100800 */
[C---:B------:R-:W-:Y:S01]  /*ac640*/  ISETP.GT.AND P0, PT, R3.reuse, 0x6, PT ;  /* 0x000000060300780c */ /* 0x040fe20003f04270 */
[----:B------:R-:W-:Y:S01]  /*ac650*/  UMOV UR9, 0x40000040 ;  /* 0x4000004000097882 */ /* 0x000fe20000000000 */
[----:B------:R-:W-:Y:S01]  /*ac660*/  UMOV UR11, 0x40000040 ;  /* 0x40000040000b7882 */ /* 0x000fe20000000000 */
[----:B------:R-:W-:Y:S01]  /*ac670*/  UMOV UR21, UR9 ;  /* 0x0000000900157c82 */ /* 0x000fe20008000000 */
[----:B------:R-:W-:Y:S01]  /*ac680*/  SEL R16, R3, RZ, !P0 ;  /* 0x000000ff03107207 */ /* 0x000fe20004000000 */
[----:B------:R-:W-:Y:S01]  /*ac690*/  IMAD.U32 R9, RZ, RZ, UR11 ;  /* 0x0000000bff097e24 */ /* 0x000fe2000f8e00ff */
[----:B------:R-:W-:Y:S01]  /*ac6a0*/  UMOV UR17, UR11 ;  /* 0x0000000b00117c82 */ /* 0x000fe20008000000 */
[----:B------:R1:W-:Y:S04]  /*ac6b0*/  STL.64 [R1+0x4c50], R186 ;  /* 0x004c50ba01007387 */ /* 0x0003e80000100a00 */
[----:B------:R-:W-:Y:S04]  /*ac6c0*/  STL.64 [R1+0x4c48], R182 ;  /* 0x004c48b601007387 */ /* 0x000fe80000100a00 */
[----:B------:R-:W-:Y:S04]  /*ac6d0*/  STL.64 [R1+0x4c40], R178 ;  /* 0x004c40b201007387 */ /* 0x000fe80000100a00 */
[----:B------:R-:W-:Y:S01]  /*ac6e0*/  STL.64 [R1+0x4c38], R160 ;  /* 0x004c38a001007387 */ /* 0x000fe20000100a00 */
[----:B-1----:R-:W-:-:S02]  /*ac6f0*/  MOV R186, UR61 ;  /* 0x0000003d00ba7c02 */ /* 0x002fc40008000f00 */
[----:B------:R-:W-:Y:S01]  /*ac700*/  MOV R187, UR60 ;  /* 0x0000003c00bb7c02 */ /* 0x000fe20008000f00 */
[----:B------:R-:W-:Y:S04]  /*ac710*/  STL.64 [R1+0x4c30], R158 ;  /* 0x004c309e01007387 */ /* 0x000fe80000100a00 */
[----:B------:R-:W-:Y:S04]  /*ac720*/  STL.64 [R1+0x4c28], R156 ;  /* 0x004c289c01007387 */ /* 0x000fe80000100a00 */
[----:B------:R-:W-:Y:S04]  /*ac730*/  STL.64 [R1+0x4c20], R154 ;  /* 0x004c209a01007387 */ /* 0x000fe80000100a00 */
[----:B------:R-:W-:Y:S04]  /*ac740*/  STL.64 [R1+0x4c18], R152 ;  /* 0x004c189801007387 */ /* 0x000fe80000100a00 */
[----:B------:R-:W-:Y:S04]  /*ac750*/  STL.64 [R1+0x4c10], R22 ;  /* 0x004c101601007387 */ /* 0x000fe80000100a00 */
[----:B------:R-:W-:Y:S04]  /*ac760*/  STL.64 [R1+0x4c08], R20 ;  /* 0x004c081401007387 */ /* 0x000fe80000100a00 */
[----:B------:R-:W-:Y:S04]  /*ac770*/  STL [R1+0x4c04], R19 ;  /* 0x004c041301007387 */ /* 0x000fe80000100800 */
[----:B------:R-:W-:Y:S04]  /*ac780*/  STL.64 [R1+0x4ad0], R10 ;  /* 0x004ad00a01007387 */ /* 0x000fe80000100a00 */
[----:B------:R-:W-:Y:S04]  /*ac790*/  STL [R1+0x51c8], R186 ;  /* 0x0051c8ba01007387 */ /* 0x000fe80000100800 */
[----:B------:R-:W-:Y:S01]  /*ac7a0*/  STL [R1+0x51cc], R187 ;  /* 0x0051ccbb01007387 */ /* 0x000fe20000100800 */
[----:B--2---:R-:W-:Y:S01]  /*ac7b0*/  WARPGROUP.ARRIVE ;  /* 0x00000000000079c5 */ /* 0x004fe20000000000 */
[----:B---3--:R-:W-:-:S02]  /*ac7c0*/  LEA R3, R16, R191, 0x12 ;  /* 0x000000bf10037211 */ /* 0x008fc400078e90ff */
[----:B------:R-:W-:Y:S02]  /*ac7d0*/  STL [R1+0x51d0], R191 ;  /* 0x0051d0bf01007387 */ /* 0x000fe40000100800 */
[----:B------:R-:W-:Y:S01]  /*ac7e0*/  SHF.R.U32.HI R4, RZ, 0x4, R3 ;  /* 0x00000004ff047819 */ /* 0x000fe20000011603 */
[----:B------:R-:W-:Y:S01]  /*ac7f0*/  VIADD R7, R3, 0x1c0000 ;  /* 0x001c000003077836 */ /* 0x000fe20000000000 */
[----:B------:R-:W-:Y:S02]  /*ac800*/  STL.64 [R1+0x4ad8], R16 ;  /* 0x004ad81001007387 */ /* 0x000fe40000100a00 */
[----:B------:R-:W-:Y:S02]  /*ac810*/  SGXT.U32 R4, R4, 0xe ;  /* 0x0000000e0404781a */ /* 0x000fe40000000000 */
[----:B------:R-:W-:Y:S02]  /*ac820*/  SHF.R.U32.HI R3, RZ, 0x4, R7 ;  /* 0x00000004ff037819 */ /* 0x000fe40000011607 */
[----:B------:R-:W-:-:S02]  /*ac830*/  R2UR UR4, R4 ;  /* 0x00000000040472ca */ /* 0x000fc400000e0000 */
[----:B------:R-:W-:Y:S02]  /*ac840*/  SGXT.U32 R3, R3, 0xe ;  /* 0x0000000e0303781a */ /* 0x000fe40000000000 */
[----:B------:R-:W-:Y:S02]  /*ac850*/  IADD3 R4, P0, R4, 0x2, RZ ;  /* 0x0000000204047810 */ /* 0x000fe40007f1e0ff */
[----:B------:R-:W-:Y:S02]  /*ac860*/  R2UR UR5, R3 ;  /* 0x00000000030572ca */ /* 0x000fe400000e0000 */
[----:B------:R-:W-:-:S04]  /*ac870*/  MOV R7, RZ ;  /* 0x000000ff00077202 */ /* 0x000fc80000000f00 */
[----:B------:R-:W-:Y:S01]  /*ac880*/  IADD3.X R7, R7, 0x40000040, RZ, P0, !PT ;  /* 0x4000004007077810 */ /* 0x000fe200007fe4ff */
[----:B------:R-:W-:Y:S01]  /*ac890*/  UMOV UR8, UR4 ;  /* 0x0000000400087c82 */ /* 0x000fe20008000000 */
[----:B------:R-:W-:Y:S01]  /*ac8a0*/  R2UR UR4, R4 ;  /* 0x00000000040472ca */ /* 0x000fe200000e0000 */
[----:B------:R-:W-:Y:S01]  /*ac8b0*/  IMAD.MOV.U32 R4, RZ, RZ, RZ ;  /* 0x000000ffff047224 */ /* 0x000fe200078e00ff */
[----:B------:R-:W-:Y:S01]  /*ac8c0*/  IADD3 R3, P0, R3, 0x2, RZ ;  /* 0x0000000203037810 */ /* 0x000fe20007f1e0ff */
[----:B------:R-:W-:Y:S02]  /*ac8d0*/  UMOV UR20, UR8 ;  /* 0x0000000800147c82 */ /* 0x000fe40008000000 */
[----:B------:R-:W-:Y:S01]  /*ac8e0*/  UMOV UR10, UR5 ;  /* 0x00000005000a7c82 */ /* 0x000fe20008000000 */
[----:B------:R-:W-:Y:S01]  /*ac8f0*/  IADD3.X R4, R4, 0x40000040, RZ, P0, !PT ;  /* 0x4000004004047810 */ /* 0x000fe200007fe4ff */
[----:B------:R-:W-:Y:S01]  /*ac900*/  HGMMA.64x256x8.F32.TF32 R24, gdesc[UR8], R24, gsb0 ;  /* 0x07e00000081879f0 */ /* 0x000fe20008002818 */
[----:B------:R-:W-:Y:S01]  /*ac910*/  R2UR UR5, R7 ;  /* 0x00000000070572ca */ /* 0x000fe200000e0000 */
[----:B------:R-:W-:Y:S01]  /*ac920*/  UMOV UR16, UR10 ;  /* 0x0000000a00107c82 */ /* 0x000fe20008000000 */
[----:B------:R-:W-:-:S02]  /*ac930*/  R2UR UR6, R3 ;  /* 0x00000000030672ca */ /* 0x000fc400000e0000 */
[----:B------:R-:W-:Y:S02]  /*ac940*/  R2UR UR7, R4 ;  /* 0x00000000040772ca */ /* 0x000fe400000e0000 */
[----:B------:R-:W-:-:S05]  /*ac950*/  MOV R8, UR10 ;  /* 0x0000000a00087c02 */ /* 0x000fca0008000f00 */
[----:B------:R-:W-:Y:S02]  /*ac960*/  STL [R1+0x673c], R8 ;  /* 0x00673c0801007387 */ /* 0x000fe40000100800 */
[----:B------:R-:W-:Y:S02]  /*ac970*/  UIADD3.64 UR8, UR4, 0x2, URZ ;  /* 0x0000000204087897 */ /* 0x000fe4000fffe03f */
[----:B------:R-:W-:Y:S01]  /*ac980*/  UIADD3.64 UR12, UR4, 0x4, URZ ;  /* 0x00000004040c7897 */ /* 0x000fe2000fffe03f */
[----:B------:R-:W-:Y:S01]  /*ac990*/  STL [R1+0x6738], R9 ;  /* 0x0067380901007387 */ /* 0x000fe20000100800 */
[----:B------:R-:W-:Y:S02]  /*ac9a0*/  UIADD3.64 UR10, UR6, 0x2, URZ ;  /* 0x00000002060a7897 */ /* 0x000fe4000fffe03f */
[----:B------:R-:W-:Y:S01]  /*ac9b0*/  UIADD3.64 UR14, UR6, 0x4, URZ ;  /* 0x00000004060e7897 */ /* 0x000fe2000fffe03f */
[----:B------:R-:W-:Y:S01]  /*ac9c0*/  UMOV UR60, UR8 ;  /* 0x00000008003c7c82 */ /* 0x000fe20008000000 */
[----:B------:R-:W-:-:S02]  /*ac9d0*/  UMOV UR61, UR9 ;  /* 0x00000009003d7c82 */ /* 0x000fc40008000000 */
[----:B------:R-:W-:Y:S01]  /*ac9e0*/  MOV R188, UR10 ;  /* 0x0000000a00bc7c02 */ /* 0x000fe20008000f00 */
[----:B------:R-:W-:Y:S01]  /*ac9f0*/  IMAD.U32 R189, RZ, RZ, UR11 ;  /* 0x0000000bffbd7e24 */ /* 0x000fe2000f8e00ff */
[----:B------:R-:W-:Y:S01]  /*aca00*/  MOV R184, UR14 ;  /* 0x0000000e00b87c02 */ /* 0x000fe20008000f00 */
[----:B------:R-:W-:Y:S01]  /*aca10*/  IMAD.U32 R185, RZ, RZ, UR15 ;  /* 0x0000000fffb97e24 */ /* 0x000fe2000f8e00ff */
[----:B------:R-:W-:Y:S01]  /*aca20*/  UMOV UR58, UR12 ;  /* 0x0000000c003a7c82 */ /* 0x000fe20008000000 */
[----:B------:R-:W-:Y:S01]  /*aca30*/  STL [R1+0x51d8], R188 ;  /* 0x0051d8bc01007387 */ /* 0x000fe20000100800 */
[----:B------:R-:W-:-:S03]  /*aca40*/  UMOV UR59, UR13 ;  /* 0x0000000d003b7c82 */ /* 0x000fc60008000000 */
[----:B------:R-:W-:Y:S04]  /*aca50*/  STL [R1+0x51d4], R189 ;  /* 0x0051d4bd01007387 */ /* 0x000fe80000100800 */
[----:B------:R-:W-:Y:S04]  /*aca60*/  STL [R1+0x51e0], R184 ;  /* 0x0051e0b801007387 */ /* 0x000fe80000100800 */
[----:B------:R-:W-:Y:S01]  /*aca70*/  STL [R1+0x51dc], R185 ;  /* 0x0051dcb901007387 */ /* 0x000fe20000100800 */
[----:B------:R-:W-:Y:S02]  /*aca80*/  WARPGROUP.DEPBAR.LE gsb0, 0x0 ;  /* 0x00008000000079c5 */ /* 0x000fe40000010000 */
[----:B------:R-:W-:-:S06]  /*aca90*/  WARPGROUP.ARRIVE ;  /* 0x00000000000079c5 */ /* 0x000fcc0000000000 */
[----:B------:R-:W-:Y:S03]  /*acaa0*/  HGMMA.64x256x8.F32.TF32 R24, gdesc[UR4], R24, gsb0 ;  /* 0x07e00000041879f0 */ /* 0x000fe60008002818 */
[----:B------:R-:W-:Y:S02]  /*acab0*/  WARPGROUP.DEPBAR.LE gsb0, 0x0 ;  /* 0x00008000000079c5 */ /* 0x000fe40000010000 */
[----:B------:R-:W-:-:S15]  /*acac0*/  WARPGROUP.ARRIVE ;  /* 0x00000000000079c5 */ /* 0x000fde0000000000 */
[----:B------:R-:W-:-:S08]  /*acad0*/  NOP ;  /* 0x0000000000007918 */ /* 0x000fd00000000000 */
[----:B------:R-:W-:Y:S01]  /*acae0*/  HGMMA.64x256x8.F32.TF32 R24, gdesc[UR8], R24, gsb0 ;  /* 0x07e00000081879f0 */ /* 0x000fe20008002818 */
[----:B------:R-:W-:Y:S01]  /*acaf0*/  UMOV UR8, UR10 ;  /* 0x0000000a00087c82 */ /* 0x000fe20008000000 */
[----:B------:R-:W-:Y:S01]  /*acb00*/  UMOV UR9, UR11 ;  /* 0x0000000b00097c82 */ /* 0x000fe20008000000 */
[----:B------:R-:W-:Y:S01]  /*acb10*/  UMOV UR10, UR14 ;  /* 0x0000000e000a7c82 */ /* 0x000fe20008000000 */
[----:B------:R-:W-:Y:S01]  /*acb20*/  UMOV UR11, UR15 ;  /* 0x0000000f000b7c82 */ /* 0x000fe20008000000 */
[----:B------:R-:W-:Y:S02]  /*acb30*/  WARPGROUP.DEPBAR.LE gsb0, 0x0 ;  /* 0x00008000000079c5 */ /* 0x000fe40000010000 */
[----:B------:R-:W-:-:S15]  /*acb40*/  WARPGROUP.ARRIVE ;  /* 0x00000000000079c5 */ /* 0x000fde0000000000 */
[----:B------:R-:W-:-:S06]  /*acb50*/  NOP ;  /* 0x0000000000007918 */ /* 0x000fcc0000000000 */
[----:B------:R-:W-:Y:S03]  /*acb60*/  HGMMA.64x256x8.F32.TF32 R24, gdesc[UR12], R24, gsb0 ;  /* 0x07e000000c1879f0 */ /* 0x000fe60008002818 */
[----:B------:R-:W-:Y:S02]  /*acb70*/  WARPGROUP.DEPBAR.LE gsb0, 0x0 ;  /* 0x00008000000079c5 */ /* 0x000fe40000010000 */
[----:B------:R-:W-:Y:S01]  /*acb80*/  MOV R2, R150 ;  /* 0x0000009600027202 */ /* 0x000fe20000000f00 */
[----:B------:R-:W-:Y:S01]  /*acb90*/  IMAD.MOV.U32 R0, RZ, RZ, R151 ;  /* 0x000000ffff007224 */ /* 0x000fe200078e0097 */
[----:B------:R-:W-:Y:S01]  /*acba0*/  MOV R4, R148 ;  /* 0x0000009400047202 */ /* 0x000fe20000000f00 */
[----:B------:R-:W-:Y:S01]  /*acbb0*/  IMAD.MOV.U32 R3, RZ, RZ, R149 ;  /* 0x000000ffff037224 */ /* 0x000fe200078e0095 */
[----:B------:R-:W-:Y:S01]  /*acbc0*/  MOV R150, UR9 ;  /* 0x0000000900967c02 */ /* 0x000fe20008000f00 */
[----:B------:R1:W-:Y:S01]  /*acbd0*/  STL.64 [R1+0x1c00], R24 ;  /* 0x001c001801007387 */ /* 0x0003e20000100a00 */
[----:B------:R-:W-:Y:S01]  /*acbe0*/  MOV R151, UR8 ;  /* 0x0000000800977c02 */ /* 0x000fe20008000f00 */
[----:B------:R-:W-:Y:S01]  /*acbf0*/  IMAD.MOV.U32 R251, RZ, RZ, R29 ;  /* 0x000000fffffb7224 */ /* 0x000fe200078e001d */
[----:B------:R-:W-:Y:S01]  /*acc00*/  MOV R148, UR11 ;  /* 0x0000000b00947c02 */ /* 0x000fe20008000f00 */
[----:B------:R2:W-:Y:S01]  /*acc10*/  STL.64 [R1+0x1c08], R26 ;  /* 0x001c081a01007387 */ /* 0x0005e20000100a00 */
[----:B------:R-:W-:Y:S01]  /*acc20*/  MOV R149, UR10 ;  /* 0x0000000a00957c02 */ /* 0x000fe20008000f00 */
[----:B------:R-:W-:Y:S01]  /*acc30*/  IMAD.MOV.U32 R249, RZ, RZ, R31 ;  /* 0x000000fffff97224 */ /* 0x000fe200078e001f */
[----:B------:R-:W-:Y:S01]  /*acc40*/  MOV R252, R28 ;  /* 0x0000001c00fc7202 */ /* 0x000fe20000000f00 */
[----:B------:R-:W-:Y:S01]  /*acc50*/  STL.64 [R1+0x6b58], R150 ;  /* 0x006b589601007387 */ /* 0x000fe20000100a00 */
[----:B------:R-:W-:Y:S01]  /*acc60*/  MOV R250, R30 ;  /* 0x0000001e00fa7202 */ /* 0x000fe20000000f00 */
[----:B------:R-:W-:Y:S01]  /*acc70*/  IMAD.MOV.U32 R247, RZ, RZ, R33 ;  /* 0x000000fffff77224 */ /* 0x000fe200078e0021 */
[----:B------:R-:W-:Y:S01]  /*acc80*/  MOV R248, R32 ;  /* 0x0000002000f87202 */ /* 0x000fe20000000f00 */
[----:B------:R3:W-:Y:S01]  /*acc90*/  STL.64 [R1+0x6b50], R148 ;  /* 0x006b509401007387 */ /* 0x0007e20000100a00 */
[----:B------:R-:W-:Y:S01]  /*acca0*/  MOV R246, R34 ;  /* 0x0000002200f67202 */ /* 0x000fe20000000f00 */
[----:B------:R-:W-:Y:S01]  /*accb0*/  IMAD.MOV.U32 R245, RZ, RZ, R35 ;  /* 0x000000fffff57224 */ /* 0x000fe200078e0023 */
[----:B------:R-:W-:Y:S01]  /*accc0*/  MOV R244, R36 ;  /* 0x0000002400f47202 */ /* 0x000fe20000000f00 */
[----:B-1----:R-:W4:Y:S01]  /*accd0*/  LDL.LU.64 R24, [R1+0x1a00] ;  /* 0x001a000001187983 */ /* 0x002f220000300a00 */
[----:B------:R-:W-:Y:S01]  /*acce0*/  IMAD.MOV.U32 R243, RZ, RZ, R37 ;  /* 0x000000fffff37224 */ /* 0x000fe200078e0025 */
[----:B------:R-:W-:Y:S01]  /*accf0*/  MOV R242, R38 ;  /* 0x0000002600f27202 */ /* 0x000fe20000000f00 */
[----:B------:R-:W-:Y:S01]  /*acd00*/  IMAD.MOV.U32 R241, RZ, RZ, R39 ;  /* 0x000000fffff17224 */ /* 0x000fe200078e0027 */
[----:B--2---:R-:W2:Y:S01]  /*acd10*/  LDL.LU.64 R26, [R1+0x1a08] ;  /* 0x001a0800011a7983 */ /* 0x004ea20000300a00 */
[----:B------:R-:W-:Y:S01]  /*acd20*/  MOV R240, R40 ;  /* 0x0000002800f07202 */ /* 0x000fe20000000f00 */
[----:B------:R-:W-:Y:S01]  /*acd30*/  IMAD.MOV.U32 R239, RZ, RZ, R41 ;  /* 0x000000ffffef7224 */ /* 0x000fe200078e0029 */
[----:B------:R-:W-:Y:S01]  /*acd40*/  MOV R238, R42 ;  /* 0x0000002a00ee7202 */ /* 0x000fe20000000f00 */
[----:B------:R-:W4:Y:S01]  /*acd50*/  LDL.LU.64 R28, [R1+0x1a10] ;  /* 0x001a1000011c7983 */ /* 0x000f220000300a00 */
[----:B------:R-:W-:Y:S01]  /*acd60*/  IMAD.MOV.U32 R237, RZ, RZ, R43 ;  /* 0x000000ffffed7224 */ /* 0x000fe200078e002b */
[----:B------:R-:W-:Y:S01]  /*acd70*/  MOV R236, R44 ;  /* 0x0000002c00ec7202 */ /* 0x000fe20000000f00 */
[----:B------:R-:W-:Y:S01]  /*acd80*/  IMAD.MOV.U32 R235, RZ, RZ, R45 ;  /* 0x000000ffffeb7224 */ /* 0x000fe200078e002d */
[----:B------:R-:W2:Y:S01]  /*acd90*/  LDL.LU.64 R30, [R1+0x1a18] ;  /* 0x001a1800011e7983 */ /* 0x000ea20000300a00 */
        /* <DEDUP_REMOVED lines=135> */
[----:B------:R-:W2:Y:S04]  /*ad610*/  LDL.LU.64 R98, [R1+0x1b28] ;  /* 0x001b280001627983 */ /* 0x000ea80000300a00 */
[----:B------:R-:W4:Y:S04]  /*ad620*/  LDL.LU.64 R100, [R1+0x1b30] ;  /* 0x001b300001647983 */ /* 0x000f280000300a00 */
        /* <DEDUP_REMOVED lines=23> */
[----:B---3--:R-:W3:Y:S04]  /*ad7a0*/  LDL.LU.64 R148, [R1+0x1bf0] ;  /* 0x001bf00001947983 */ /* 0x008ee80000300a00 */
[----:B------:R-:W4:Y:S04]  /*ad7b0*/  LDL.LU.64 R150, [R1+0x1bf8] ;  /* 0x001bf80001967983 */ /* 0x000f280000300a00 */
[----:B----4-:R-:W-:Y:S04]  /*ad7c0*/  STL.64 [R1+0x6d58], R150 ;  /* 0x006d589601007387 */ /* 0x010fe80000100a00 */
[----:B---3--:R-:W-:Y:S04]  /*ad7d0*/  STL.64 [R1+0x6d50], R148 ;  /* 0x006d509401007387 */ /* 0x008fe80000100a00 */
[----:B--2---:R-:W-:Y:S04]  /*ad7e0*/  STL.64 [R1+0x6d48], R146 ;  /* 0x006d489201007387 */ /* 0x004fe80000100a00 */
        /* <DEDUP_REMOVED lines=57> */
[----:B-1----:R-:W2:Y:S04]  /*adb80*/  LDL.LU R32, [R1+0x1c00] ;  /* 0x001c000001207983 */ /* 0x002ea80000300800 */
[----:B------:R-:W2:Y:S04]  /*adb90*/  LDL.LU R33, [R1+0x1c04] ;  /* 0x001c040001217983 */ /* 0x000ea80000300800 */
[----:B------:R-:W2:Y:S04]  /*adba0*/  LDL.LU R34, [R1+0x1c08] ;  /* 0x001c080001227983 */ /* 0x000ea80000300800 */
[----:B------:R-:W2:Y:S01]  /*adbb0*/  LDL.LU R35, [R1+0x1c0c] ;  /* 0x001c0c0001237983 */ /* 0x000ea20000300800 */
        /* <DEDUP_REMOVED lines=124> */
[----:B------:R-:W-:-:S02]  /*ae380*/  UIADD3.64 UR12, UR4, 0xffe, URZ ;  /* 0x00000ffe040c7897 */ /* 0x000fc4000fffe03f */
[----:B------:R-:W-:-:S03]  /*ae390*/  UIADD3.64 UR14, UR6, 0x7fe, URZ ;  /* 0x000007fe060e7897 */ /* 0x000fc6000fffe03f */
[----:B--2---:R-:W-:-:S06]  /*ae3a0*/  WARPGROUP.ARRIVE ;  /* 0x00000000000079c5 */ /* 0x004fcc0000000000 */
[----:B------:R-:W-:Y:S01]  /*ae3b0*/  HGMMA.64x256x8.F32.TF32 R32, gdesc[UR12], R32, gsb0 ;  /* 0x07e000000c2079f0 */ /* 0x000fe20008002820 */
[----:B------:R-:W-:Y:S02]  /*ae3c0*/  UIADD3.64 UR24, UR4, 0x1000, URZ ;  /* 0x0000100004187897 */ /* 0x000fe4000fffe03f */
[----:B------:R-:W-:Y:S01]  /*ae3d0*/  UIADD3.64 UR26, UR6, 0x800, URZ ;  /* 0x00000800061a7897 */ /* 0x000fe2000fffe03f */
[----:B------:R-:W-:Y:S01]  /*ae3e0*/  MOV R180, UR14 ;  /* 0x0000000e00b47c02 */ /* 0x000fe20008000f00 */
[----:B------:R-:W-:Y:S01]  /*ae3f0*/  UMOV UR10, UR12 ;  /* 0x0000000c000a7c82 */ /* 0x000fe20008000000 */
[----:B------:R-:W-:Y:S01]  /*ae400*/  UMOV UR11, UR13 ;  /* 0x0000000d000b7c82 */ /* 0x000fe20008000000 */
[----:B------:R-:W-:Y:S01]  /*ae410*/  IMAD.U32 R181, RZ, RZ, UR15 ;  /* 0x0000000fffb57e24 */ /* 0x000fe2000f8e00ff */
[----:B------:R-:W-:Y:S01]  /*ae420*/  UMOV UR12, UR14 ;  /* 0x0000000e000c7c82 */ /* 0x000fe20008000000 */
[----:B------:R-:W-:Y:S01]  /*ae430*/  UMOV UR13, UR15 ;  /* 0x0000000f000d7c82 */ /* 0x000fe20008000000 */
[----:B------:R-:W-:Y:S01]  /*ae440*/  MOV R176, UR26 ;  /* 0x0000001a00b07c02 */ /* 0x000fe20008000f00 */
[----:B------:R-:W-:Y:S01]  /*ae450*/  IMAD.U32 R177, RZ, RZ, UR27 ;  /* 0x0000001bffb17e24 */ /* 0x000fe2000f8e00ff */
[----:B------:R-:W-:Y:S01]  /*ae460*/  UMOV UR8, UR24 ;  /* 0x0000001800087c82 */ /* 0x000fe20008000000 */
[----:B------:R-:W-:Y:S01]  /*ae470*/  UMOV UR9, UR25 ;  /* 0x0000001900097c82 */ /* 0x000fe20008000000 */
[----:B------:R-:W-:Y:S01]  /*ae480*/  UMOV UR14, UR26 ;  /* 0x0000001a000e7c82 */ /* 0x000fe20008000000 */
[----:B------:R-:W-:Y:S01]  /*ae490*/  UMOV UR15, UR27 ;  /* 0x0000001b000f7c82 */ /* 0x000fe20008000000 */
[----:B------:R-:W-:-:S02]  /*ae4a0*/  WARPGROUP.DEPBAR.LE gsb0, 0x0 ;  /* 0x00008000000079c5 */ /* 0x000fc40000010000 */
[----:B------:R-:W-:-:S10]  /*ae4b0*/  WARPGROUP.ARRIVE ;  /* 0x00000000000079c5 */ /* 0x000fd40000000000 */
[----:B------:R-:W-:Y:S01]  /*ae4c0*/  HGMMA.64x256x8.F32.TF32 R32, gdesc[UR24], R32, gsb0 ;  /* 0x07e00000182079f0 */ /* 0x000fe20008002820 */
[----:B------:R-:W-:Y:S02]  /*ae4d0*/  UIADD3.64 UR24, UR4, 0x1002, URZ ;  /* 0x0000100204187897 */ /* 0x000fe4000fffe03f */
[----:B------:R-:W-:Y:S01]  /*ae4e0*/  UIADD3.64 UR26, UR6, 0x802, URZ ;  /* 0x00000802061a7897 */ /* 0x000fe2000fffe03f */
[----:B------:R-:W-:Y:S02]  /*ae4f0*/  MOV R6, UR9 ;  /* 0x0000000900067c02 */ /* 0x000fe40008000f00 */
[----:B------:R-:W-:Y:S01]  /*ae500*/  MOV R5, UR8 ;  /* 0x0000000800057c02 */ /* 0x000fe20008000f00 */
[----:B------:R-:W-:Y:S01]  /*ae510*/  UIADD3.64 UR8, UR4, 0x1004, URZ ;  /* 0x0000100404087897 */ /* 0x000fe2000fffe03f */
[----:B------:R-:W-:Y:S02]  /*ae520*/  MOV R4, UR11 ;  /* 0x0000000b00047c02 */ /* 0x000fe40008000f00 */
[----:B------:R-:W-:Y:S01]  /*ae530*/  MOV R3, UR10 ;  /* 0x0000000a00037c02 */ /* 0x000fe20008000f00 */
[----:B------:R-:W-:Y:S01]  /*ae540*/  UIADD3.64 UR10, UR6, 0x804, URZ ;  /* 0x00000804060a7897 */ /* 0x000fe2000fffe03f */
[----:B------:R-:W-:-:S02]  /*ae550*/  WARPGROUP.DEPBAR.LE gsb0, 0x0 ;  /* 0x00008000000079c5 */ /* 0x000fc40000010000 */
[----:B------:R-:W-:-:S14]  /*ae560*/  WARPGROUP.ARRIVE ;  /* 0x00000000000079c5 */ /* 0x000fdc0000000000 */
[----:B------:R-:W-:Y:S01]  /*ae570*/  HGMMA.64x256x8.F32.TF32 R32, gdesc[UR24], R32, gsb0 ;  /* 0x07e00000182079f0 */ /* 0x000fe20008002820 */
[----:B------:R-:W-:Y:S01]  /*ae580*/  MOV R172, UR10 ;  /* 0x0000000a00ac7c02 */ /* 0x000fe20008000f00 */
[----:B------:R-:W-:Y:S01]  /*ae590*/  IMAD.U32 R173, RZ, RZ, UR11 ;  /* 0x0000000bffad7e24 */ /* 0x000fe2000f8e00ff */
[----:B------:R-:W-:Y:S01]  /*ae5a0*/  UMOV UR52, UR8 ;  /* 0x0000000800347c82 */ /* 0x000fe20008000000 */
[----:B------:R-:W-:Y:S01]  /*ae5b0*/  UMOV UR53, UR9 ;  /* 0x0000000900357c82 */ /* 0x000fe20008000000 */
[----:B------:R-:W-:Y:S01]  /*ae5c0*/  UMOV UR22, UR10 ;  /* 0x0000000a00167c82 */ /* 0x000fe20008000000 */
[----:B------:R-:W-:Y:S01]  /*ae5d0*/  UMOV UR23, UR11 ;  /* 0x0000000b00177c82 */ /* 0x000fe20008000000 */
[----:B------:R-:W-:Y:S02]  /*ae5e0*/  WARPGROUP.DEPBAR.LE gsb0, 0x0 ;  /* 0x00008000000079c5 */ /* 0x000fe40000010000 */
[----:B------:R-:W-:-:S15]  /*ae5f0*/  WARPGROUP.ARRIVE ;  /* 0x00000000000079c5 */ /* 0x000fde0000000000 */
[----:B------:R-:W-:-:S04]  /*ae600*/  NOP ;  /* 0x0000000000007918 */ /* 0x000fc80000000000 */
[----:B------:R-:W-:Y:S01]  /*ae610*/  HGMMA.64x256x8.F32.TF32 R32, gdesc[UR8], R32, gsb0 ;  /* 0x07e00000082079f0 */ /* 0x000fe20008002820 */
[----:B------:R-:W-:Y:S02]  /*ae620*/  UIADD3.64 UR8, UR4, 0x1ffe, URZ ;  /* 0x00001ffe04087897 */ /* 0x000fe4000fffe03f */
[----:B------:R-:W-:Y:S01]  /*ae630*/  UIADD3.64 UR10, UR6, 0xffe, URZ ;  /* 0x00000ffe060a7897 */ /* 0x000fe2000fffe03f */
[----:B------:R-:W-:Y:S01]  /*ae640*/  MOV R174, UR26 ;  /* 0x0000001a00ae7c02 */ /* 0x000fe20008000f00 */
[----:B------:R-:W-:Y:S01]  /*ae650*/  IMAD.U32 R175, RZ, RZ, UR27 ;  /* 0x0000001bffaf7e24 */ /* 0x000fe2000f8e00ff */
[----:B------:R-:W-:Y:S01]  /*ae660*/  UMOV UR18, UR26 ;  /* 0x0000001a00127c82 */ /* 0x000fe20008000000 */
[----:B------:R-:W-:Y:S01]  /*ae670*/  UMOV UR19, UR27 ;  /* 0x0000001b00137c82 */ /* 0x000fe20008000000 */
[----:B------:R-:W-:Y:S01]  /*ae680*/  UMOV UR48, UR8 ;  /* 0x0000000800307c82 */ /* 0x000fe20008000000 */
[----:B------:R-:W-:Y:S01]  /*ae690*/  MOV R170, UR10 ;  /* 0x0000000a00aa7c02 */ /* 0x000fe20008000f00 */
[----:B------:R-:W-:Y:S01]  /*ae6a0*/  IMAD.U32 R171, RZ, RZ, UR11 ;  /* 0x0000000bffab7e24 */ /* 0x000fe2000f8e00ff */
[----:B------:R-:W-:Y:S01]  /*ae6b0*/  UMOV UR49, UR9 ;  /* 0x0000000900317c82 */ /* 0x000fe20008000000 */
[----:B------:R-:W-:Y:S01]  /*ae6c0*/  UMOV UR26, UR10 ;  /* 0x0000000a001a7c82 */ /* 0x000fe20008000000 */
[----:B------:R-:W-:Y:S01]  /*ae6d0*/  UMOV UR27, UR11 ;  /* 0x0000000b001b7c82 */ /* 0x000fe20008000000 */
[----:B------:R-:W-:-:S02]  /*ae6e0*/  WARPGROUP.DEPBAR.LE gsb0, 0x0 ;  /* 0x00008000000079c5 */ /* 0x000fc40000010000 */
[----:B------:R-:W-:-:S12]  /*ae6f0*/  WARPGROUP.ARRIVE ;  /* 0x00000000000079c5 */ /* 0x000fd80000000000 */
[----:B------:R-:W-:Y:S01]  /*ae700*/  HGMMA.64x256x8.F32.TF32 R32, gdesc[UR8], R32, gsb0 ;  /* 0x07e00000082079f0 */ /* 0x000fe20008002820 */
[----:B------:R-:W-:Y:S02]  /*ae710*/  UIADD3.64 UR8, UR4, 0x2000, URZ ;  /* 0x0000200004087897 */ /* 0x000fe4000fffe03f */
[----:B------:R-:W-:-:S05]  /*ae720*/  UIADD3.64 UR10, UR6, 0x1000, URZ ;  /* 0x00001000060a7897 */ /* 0x000fca000fffe03f */
[----:B------:R-:W-:Y:S01]  /*ae730*/  UMOV UR44, UR8 ;  /* 0x00000008002c7c82 */ /* 0x000fe20008000000 */
[----:B------:R-:W-:Y:S01]  /*ae740*/  MOV R168, UR10 ;  /* 0x0000000a00a87c02 */ /* 0x000fe20008000f00 */
[----:B------:R-:W-:Y:S01]  /*ae750*/  IMAD.U32 R169, RZ, RZ, UR11 ;  /* 0x0000000bffa97e24 */ /* 0x000fe2000f8e00ff */
[----:B------:R-:W-:Y:S01]  /*ae760*/  UMOV UR45, UR9 ;  /* 0x00000009002d7c82 */ /* 0x000fe20008000000 */
[----:B------:R-:W-:Y:S01]  /*ae770*/  UMOV UR30, UR10 ;  /* 0x0000000a001e7c82 */ /* 0x000fe20008000000 */
[----:B------:R-:W-:Y:S01]  /*ae780*/  UMOV UR31, UR11 ;  /* 0x0000000b001f7c82 */ /* 0x000fe20008000000 */
[----:B------:R-:W-:Y:S02]  /*ae790*/  WARPGROUP.DEPBAR.LE gsb0, 0x0 ;  /* 0x00008000000079c5 */ /* 0x000fe40000010000 */
        /* <DEDUP_REMOVED lines=47> */
[----:B------:R-:W-:Y:S01]  /*aea90*/  UIADD3.64 UR10, UR6, 0x1802, URZ ;  /* 0x00001802060a7897 */ /* 0x000fe2000fffe03f */
[----:B------:R-:W-:Y:S01]  /*aeaa0*/  UMOV UR56, UR24 ;  /* 0x0000001800387c82 */ /* 0x000fe20008000000 */
[----:B------:R-:W-:-:S03]  /*aeab0*/  UMOV UR57, UR25 ;  /* 0x0000001900397c82 */ /* 0x000fc60008000000 */
        /* <DEDUP_REMOVED lines=11> */
[----:B------:R-:W-:Y:S04]  /*aeb70*/  STL.64 [R1+0x6b78], R30 ;  /* 0x006b781e01007387 */ /* 0x000fe80000100a00 */
[----:B------:R-:W-:Y:S04]  /*aeb80*/  STL.64 [R1+0x6b70], R28 ;  /* 0x006b701c01007387 */ /* 0x000fe80000100a00 */
[----:B------:R-:W-:Y:S04]  /*aeb90*/  STL.64 [R1+0x6b68], R26 ;  /* 0x006b681a01007387 */ /* 0x000fe80000100a00 */
[----:B------:R-:W-:Y:S04]  /*aeba0*/  STL.64 [R1+0x6b60], R24 ;  /* 0x006b601801007387 */ /* 0x000fe80000100a00 */
        /* <DEDUP_REMOVED lines=13> */
[----:B------:R-:W-:Y:S01]  /*aec80*/  STL [R1+0x5214], R167 ;  /* 0x005214a701007387 */ /* 0x000fe20000100800 */
[----:B------:R-:W-:-:S03]  /*aec90*/  MOV R236, UR10 ;  /* 0x0000000a00ec7c02 */ /* 0x000fc60008000f00 */
[----:B------:R-:W-:Y:S01]  /*aeca0*/  STL [R1+0x5220], R164 ;  /* 0x005220a401007387 */ /* 0x000fe20000100800 */
[----:B------:R-:W-:-:S03]  /*aecb0*/  IMAD.U32 R237, RZ, RZ, UR11 ;  /* 0x0000000bffed7e24 */ /* 0x000fc6000f8e00ff */
[----:B------:R-:W-:Y:S04]  /*aecc0*/  STL [R1+0x521c], R165 ;  /* 0x00521ca501007387 */ /* 0x000fe80000100800 */
[----:B------:R-:W-:Y:S04]  /*aecd0*/  STL [R1+0x5228], R162 ;  /* 0x005228a201007387 */ /* 0x000fe80000100800 */
[----:B------:R-:W-:Y:S01]  /*aece0*/  STL [R1+0x5224], R163 ;  /* 0x005224a301007387 */ /* 0x000fe20000100800 */
[----:B------:R-:W-:Y:S02]  /*aecf0*/  WARPGROUP.DEPBAR.LE gsb0, 0x0 ;  /* 0x00008000000079c5 */ /* 0x000fe40000010000 */
[----:B------:R-:W-:-:S06]  /*aed00*/  WARPGROUP.ARRIVE ;  /* 0x00000000000079c5 */ /* 0x000fcc0000000000 */
[----:B------:R-:W-:Y:S01]  /*aed10*/  HGMMA.64x256x8.F32.TF32 R32, gdesc[UR8], R32, gsb0 ;  /* 0x07e00000082079f0 */ /* 0x000fe20008002820 */
[----:B------:R-:W-:Y:S04]  /*aed20*/  STL [R1+0x5230], R248 ;  /* 0x005230f801007387 */ /* 0x000fe80000100800 */
[----:B------:R-:W-:Y:S04]  /*aed30*/  STL [R1+0x522c], R249 ;  /* 0x00522cf901007387 */ /* 0x000fe80000100800 */
[----:B------:R-:W-:Y:S04]  /*aed40*/  STL [R1+0x5238], R242 ;  /* 0x005238f201007387 */ /* 0x000fe80000100800 */
[----:B------:R-:W-:Y:S04]  /*aed50*/  STL [R1+0x5234], R243 ;  /* 0x005234f301007387 */ /* 0x000fe80000100800 */
[----:B------:R-:W-:Y:S04]  /*aed60*/  STL [R1+0x5240], R236 ;  /* 0x005240ec01007387 */ /* 0x000fe80000100800 */
[----:B------:R-:W-:Y:S01]  /*aed70*/  STL [R1+0x523c], R237 ;  /* 0x00523ced01007387 */ /* 0x000fe20000100800 */
[----:B------:R-:W-:-:S03]  /*aed80*/  WARPGROUP.DEPBAR.LE gsb0, 0x0 ;  /* 0x00008000000079c5 */ /* 0x000fc60000010000 */
        /* <DEDUP_REMOVED lines=60> */
[----:B------:R-:W-:Y:S04]  /*af150*/  STL.64 [R1+0x1de0], R152 ;  /* 0x001de09801007387 */ /* 0x000fe80000100a00 */
[----:B------:R-:W-:Y:S04]  /*af160*/  STL.64 [R1+0x1de8], R154 ;  /* 0x001de89a01007387 */ /* 0x000fe80000100a00 */
[----:B------:R-:W-:Y:S04]  /*af170*/  STL.64 [R1+0x1df0], R156 ;  /* 0x001df09c01007387 */ /* 0x000fe80000100a00 */
[----:B------:R-:W-:Y:S04]  /*af180*/  STL.64 [R1+0x1df8], R158 ;  /* 0x001df89e01007387 */ /* 0x000fe80000100a00 */
        /* <DEDUP_REMOVED lines=63> */
[----:B------:R-:W2:Y:S01]  /*af580*/  LDL.LU.64 R24, [R1+0x6b60] ;  /* 0x006b600001187983 */ /* 0x000ea20000300a00 */
[----:B------:R-:W-:Y:S01]  /*af590*/  MOV R14, UR15 ;  /* 0x0000000f000e7c02 */ /* 0x000fe20008000f00 */
[----:B------:R-:W-:Y:S01]  /*af5a0*/  UMOV UR15, UR21 ;  /* 0x00000015000f7c82 */ /* 0x000fe20008000000 */
[----:B------:R-:W-:Y:S01]  /*af5b0*/  MOV R13, UR14 ;  /* 0x0000000e000d7c02 */ /* 0x000fe20008000f00 */
[----:B------:R-:W-:Y:S01]  /*af5c0*/  UMOV UR14, UR20 ;  /* 0x00000014000e7c82 */ /* 0x000fe20008000000 */
[----:B------:R-:W-:Y:S01]  /*af5d0*/  MOV R12, UR13 ;  /* 0x0000000d000c7c02 */ /* 0x000fe20008000f00 */
[----:B------:R-:W-:Y:S01]  /*af5e0*/  UMOV UR13, UR15 ;  /* 0x0000000f000d7c82 */ /* 0x000fe20008000000 */
[----:B------:R-:W-:Y:S01]  /*af5f0*/  MOV R7, UR12 ;  /* 0x0000000c00077c02 */ /* 0x000fe20008000f00 */
[----:B------:R-:W-:Y:S01]  /*af600*/  UMOV UR12, UR14 ;  /* 0x0000000e000c7c82 */ /* 0x000fe20008000000 */
[----:B------:R-:W-:-:S06]  /*af610*/  UIADD3.64 UR14, UR6, 0x1ffe, URZ ;  /* 0x00001ffe060e7897 */ /* 0x000fcc000fffe03f */
[----:B------:R-:W-:Y:S01]  /*af620*/  MOV R192, UR14 ;  /* 0x0000000e00c07c02 */ /* 0x000fe20008000f00 */
[----:B------:R-:W-:Y:S01]  /*af630*/  IMAD.U32 R193, RZ, RZ, UR15 ;  /* 0x0000000fffc17e24 */ /* 0x000fe2000f8e00ff */
[----:B--2---:R-:W-:-:S06]  /*af640*/  WARPGROUP.ARRIVE ;  /* 0x00000000000079c5 */ /* 0x004fcc0000000000 */
[----:B------:R-:W-:Y:S01]  /*af650*/  HGMMA.64x256x8.F32.TF32 R24, gdesc[UR12], R24, gsb0 ;  /* 0x07e000000c1879f0 */ /* 0x000fe20008002818 */
[----:B------:R-:W-:Y:S01]  /*af660*/  UIADD3.64 UR14, UR6, 0x2000, URZ ;  /* 0x00002000060e7897 */ /* 0x000fe2000fffe03f */
[----:B------:R-:W-:Y:S01]  /*af670*/  UMOV UR12, UR4 ;  /* 0x00000004000c7c82 */ /* 0x000fe20008000000 */
[----:B------:R-:W-:-:S04]  /*af680*/  UMOV UR13, UR5 ;  /* 0x00000005000d7c82 */ /* 0x000fc80008000000 */
[----:B------:R-:W-:Y:S01]  /*af690*/  MOV R202, UR14 ;  /* 0x0000000e00ca7c02 */ /* 0x000fe20008000f00 */
[----:B------:R-:W-:Y:S01]  /*af6a0*/  IMAD.U32 R203, RZ, RZ, UR15 ;  /* 0x0000000fffcb7e24 */ /* 0x000fe2000f8e00ff */
[----:B------:R-:W-:Y:S02]  /*af6b0*/  WARPGROUP.DEPBAR.LE gsb0, 0x0 ;  /* 0x00008000000079c5 */ /* 0x000fe40000010000 */
[----:B------:R-:W-:-:S15]  /*af6c0*/  WARPGROUP.ARRIVE ;  /* 0x00000000000079c5 */ /* 0x000fde0000000000 */
[----:B------:R-:W-:-:S02]  /*af6d0*/  NOP ;  /* 0x0000000000007918 */ /* 0x000fc40000000000 */
        /* <DEDUP_REMOVED lines=12> */
[----:B------:R-:W-:Y:S01]  /*af7a0*/  UMOV UR13, UR59 ;  /* 0x0000003b000d7c82 */ /* 0x000fe20008000000 */
[----:B------:R-:W-:Y:S01]  /*af7b0*/  UMOV UR54, UR10 ;  /* 0x0000000a00367c82 */ /* 0x000fe20008000000 */
[----:B------:R-:W-:Y:S01]  /*af7c0*/  UMOV UR55, UR11 ;  /* 0x0000000b00377c82 */ /* 0x000fe20008000000 */
[----:B------:R-:W-:Y:S02]  /*af7d0*/  R2UR UR11, R4 ;  /* 0x00000000040b72ca */ /* 0x000fe400000e0000 */
[----:B------:R-:W-:Y:S01]  /*af7e0*/  R2UR UR10, R3 ;  /* 0x00000000030a72ca */ /* 0x000fe200000e0000 */
[----:B------:R-:W-:Y:S01]  /*af7f0*/  UMOV UR20, UR8 ;  /* 0x0000000800147c82 */ /* 0x000fe20008000000 */
[----:B------:R-:W-:-:S09]  /*af800*/  UMOV UR21, UR9 ;  /* 0x0000000900157c82 */ /* 0x000fd20008000000 */
[----:B------:R-:W-:Y:S02]  /*af810*/  UMOV UR9, UR11 ;  /* 0x0000000b00097c82 */ /* 0x000fe40008000000 */
[----:B------:R-:W-:Y:S01]  /*af820*/  UMOV UR8, UR10 ;  /* 0x0000000a00087c82 */ /* 0x000fe20008000000 */
[----:B------:R-:W-:Y:S01]  /*af830*/  UIADD3.64 UR10, UR6, 0x27fe, URZ ;  /* 0x000027fe060a7897 */ /* 0x000fe2000fffe03f */
[----:B------:R-:W-:Y:S02]  /*af840*/  WARPGROUP.DEPBAR.LE gsb0, 0x0 ;  /* 0x00008000000079c5 */ /* 0x000fe40000010000 */
[----:B------:R-:W-:-:S06]  /*af850*/  WARPGROUP.ARRIVE ;  /* 0x00000000000079c5 */ /* 0x000fcc0000000000 */
[----:B------:R-:W-:Y:S01]  /*af860*/  HGMMA.64x256x8.F32.TF32 R24, gdesc[UR12], R24, gsb0 ;  /* 0x07e000000c1879f0 */ /* 0x000fe20008002818 */
[----:B------:R-:W-:Y:S01]  /*af870*/  MOV R182, UR10 ;  /* 0x0000000a00b67c02 */ /* 0x000fe20008000f00 */
[----:B------:R-:W-:Y:S01]  /*af880*/  IMAD.U32 R183, RZ, RZ, UR11 ;  /* 0x0000000bffb77e24 */ /* 0x000fe2000f8e00ff */
[----:B------:R-:W-:Y:S02]  /*af890*/  WARPGROUP.DEPBAR.LE gsb0, 0x0 ;  /* 0x00008000000079c5 */ /* 0x000fe40000010000 */
[----:B------:R-:W-:-:S15]  /*af8a0*/  WARPGROUP.ARRIVE ;  /* 0x00000000000079c5 */ /* 0x000fde0000000000 */
[----:B------:R-:W-:-:S08]  /*af8b0*/  NOP ;  /* 0x0000000000007918 */ /* 0x000fd00000000000 */
[----:B------:R-:W-:Y:S01]  /*af8c0*/  HGMMA.64x256x8.F32.TF32 R24, gdesc[UR8], R24, gsb0 ;  /* 0x07e00000081879f0 */ /* 0x000fe20008002818 */
[----:B------:R-:W-:Y:S02]  /*af8d0*/  R2UR UR9, R6 ;  /* 0x00000000060972ca */ /* 0x000fe400000e0000 */
[----:B------:R-:W-:Y:S01]  /*af8e0*/  R2UR UR8, R5 ;  /* 0x00000000050872ca */ /* 0x000fe200000e0000 */
[----:B------:R-:W-:Y:S01]  /*af8f0*/  UIADD3.64 UR10, UR6, 0x2800, URZ ;  /* 0x00002800060a7897 */ /* 0x000fe2000fffe03f */
[----:B------:R-:W-:Y:S01]  /*af900*/  STL [R1+0x5248], R192 ;  /* 0x005248c001007387 */ /* 0x000fe20000100800 */
[----:B------:R-:W-:Y:S01]  /*af910*/  MOV R194, UR14 ;  /* 0x0000000e00c27c02 */ /* 0x000fe20008000f00 */
[----:B------:R-:W-:Y:S02]  /*af920*/  IMAD.U32 R195, RZ, RZ, UR15 ;  /* 0x0000000fffc37e24 */ /* 0x000fe4000f8e00ff */
[----:B------:R-:W-:Y:S01]  /*af930*/  STL [R1+0x5244], R193 ;  /* 0x005244c101007387 */ /* 0x000fe20000100800 */
[----:B------:R-:W-:-:S03]  /*af940*/  MOV R178, UR10 ;  /* 0x0000000a00b27c02 */ /* 0x000fc60008000f00 */
[----:B------:R-:W-:Y:S01]  /*af950*/  STL [R1+0x5250], R202 ;  /* 0x005250ca01007387 */ /* 0x000fe20000100800 */
[----:B------:R-:W-:-:S03]  /*af960*/  IMAD.U32 R179, RZ, RZ, UR11 ;  /* 0x0000000bffb37e24 */ /* 0x000fc6000f8e00ff */
        /* <DEDUP_REMOVED lines=9> */
[----:B------:R-:W-:-:S02]  /*afa00*/  WARPGROUP.DEPBAR.LE gsb0, 0x0 ;  /* 0x00008000000079c5 */ /* 0x000fc40000010000 */
[----:B------:R-:W-:-:S06]  /*afa10*/  WARPGROUP.ARRIVE ;  /* 0x00000000000079c5 */ /* 0x000fcc0000000000 */
[----:B------:R-:W-:Y:S03]  /*afa20*/  HGMMA.64x256x8.F32.TF32 R24, gdesc[UR8], R24, gsb0 ;  /* 0x07e00000081879f0 */ /* 0x000fe60008002818 */
[----:B------:R-:W-:Y:S02]  /*afa30*/  WARPGROUP.DEPBAR.LE gsb0, 0x0 ;  /* 0x00008000000079c5 */ /* 0x000fe40000010000 */
[----:B------:R1:W-:Y:S01]  /*afa40*/  STL.64 [R1+0x1a00], R24 ;  /* 0x001a001801007387 */ /* 0x0003e20000100a00 */
[----:B------:R-:W-:Y:S01]  /*afa50*/  MOV R2, R150 ;  /* 0x0000009600027202 */ /* 0x000fe20000000f00 */
[----:B------:R-:W-:Y:S01]  /*afa60*/  IMAD.MOV.U32 R0, RZ, RZ, R151 ;  /* 0x000000ffff007224 */ /* 0x000fe200078e0097 */
[----:B------:R-:W-:Y:S01]  /*afa70*/  MOV R4, R148 ;  /* 0x0000009400047202 */ /* 0x000fe20000000f00 */
[----:B------:R2:W-:Y:S01]  /*afa80*/  STL.64 [R1+0x1a08], R26 ;  /* 0x001a081a01007387 */ /* 0x0005e20000100a00 */
[----:B------:R-:W-:-:S03]  /*afa90*/  IMAD.MOV.U32 R3, RZ, RZ, R149 ;  /* 0x000000ffff037224 */ /* 0x000fc600078e0095 */
[----:B------:R-:W3:Y:S04]  /*afaa0*/  LDL.LU.64 R150, [R1+0x6b58] ;  /* 0x006b580001967983 */ /* 0x000ee80000300a00 */
[----:B------:R-:W4:Y:S01]  /*afab0*/  LDL.LU.64 R148, [R1+0x6b50] ;  /* 0x006b500001947983 */ /* 0x000f220000300a00 */
[----:B------:R-:W-:Y:S01]  /*afac0*/  MOV R252, R28 ;  /* 0x0000001c00fc7202 */ /* 0x000fe20000000f00 */
[----:B------:R-:W-:Y:S02]  /*afad0*/  IMAD.MOV.U32 R251, RZ, RZ, R29 ;  /* 0x000000fffffb7224 */ /* 0x000fe400078e001d */
[----:B-1----:R-:W4:Y:S01]  /*afae0*/  LDL.LU.64 R24, [R1+0x1800] ;  /* 0x0018000001187983 */ /* 0x002f220000300a00 */
[----:B------:R-:W-:Y:S01]  /*afaf0*/  MOV R250, R30 ;  /* 0x0000001e00fa7202 */ /* 0x000fe20000000f00 */
[----:B------:R-:W-:-:S02]  /*afb00*/  IMAD.MOV.U32 R249, RZ, RZ, R31 ;  /* 0x000000fffff97224 */ /* 0x000fc400078e001f */
[----:B--2---:R-:W2:Y:S01]  /*afb10*/  LDL.LU.64 R26, [R1+0x1808] ;  /* 0x00180800011a7983 */ /* 0x004ea20000300a00 */
[----:B------:R-:W-:Y:S01]  /*afb20*/  MOV R248, R32 ;  /* 0x0000002000f87202 */ /* 0x000fe20000000f00 */
[----:B------:R-:W-:Y:S02]  /*afb30*/  IMAD.MOV.U32 R247, RZ, RZ, R33 ;  /* 0x000000fffff77224 */ /* 0x000fe400078e0021 */
[----:B------:R-:W2:Y:S01]  /*afb40*/  LDL.LU.64 R28, [R1+0x1810] ;  /* 0x00181000011c7983 */ /* 0x000ea20000300a00 */
[----:B------:R-:W-:Y:S01]  /*afb50*/  MOV R246, R34 ;  /* 0x0000002200f67202 */ /* 0x000fe20000000f00 */
[----:B------:R-:W-:Y:S02]  /*afb60*/  IMAD.MOV.U32 R245, RZ, RZ, R35 ;  /* 0x000000fffff57224 */ /* 0x000fe400078e0023 */
[----:B------:R-:W2:Y:S01]  /*afb70*/  LDL.LU.64 R30, [R1+0x1818] ;  /* 0x00181800011e7983 */ /* 0x000ea20000300a00 */
[----:B------:R-:W-:Y:S01]  /*afb80*/  MOV R244, R36 ;  /* 0x0000002400f47202 */ /* 0x000fe20000000f00 */
[----:B------:R-:W-:-:S02]  /*afb90*/  IMAD.MOV.U32 R243, RZ, RZ, R37 ;  /* 0x000000fffff37224 */ /* 0x000fc400078e0025 */
[----:B------:R-:W2:Y:S01]  /*afba0*/  LDL.LU.64 R32, [R1+0x1820] ;  /* 0x0018200001207983 */ /* 0x000ea20000300a00 */
        /* <DEDUP_REMOVED lines=147> */
[----:B------:R-:W-:Y:S01]  /*b04e0*/  R2UR UR15, R14 ;  /* 0x000000000e0f72ca */ /* 0x000fe200000e0000 */
[----:B------:R-:W-:Y:S01]  /*b04f0*/  IMAD.MOV.U32 R15, RZ, RZ, R137 ;  /* 0x000000ffff0f7224 */ /* 0x000fe200078e0089 */
[----:B------:R-:W-:Y:S01]  /*b0500*/  R2UR UR14, R13 ;  /* 0x000000000d0e72ca */ /* 0x000fe200000e0000 */
[----:B------:R-:W2:Y:S01]  /*b0510*/  LDL.LU.64 R132, [R1+0x19b0] ;  /* 0x0019b00001847983 */ /* 0x000ea20000300a00 */
[----:B------:R-:W-:Y:S01]  /*b0520*/  MOV R16, R136 ;  /* 0x0000008800107202 */ /* 0x000fe20000000f00 */
[----:B------:R-:W-:Y:S01]  /*b0530*/  IMAD.MOV.U32 R13, RZ, RZ, R139 ;  /* 0x000000ffff0d7224 */ /* 0x000fe200078e008b */
[----:B------:R-:W-:Y:S01]  /*b0540*/  R2UR UR13, R12 ;  /* 0x000000000c0d72ca */ /* 0x000fe200000e0000 */
[----:B------:R-:W2:Y:S01]  /*b0550*/  LDL.LU.64 R134, [R1+0x19b8] ;  /* 0x0019b80001867983 */ /* 0x000ea20000300a00 */
[----:B------:R-:W-:Y:S01]  /*b0560*/  MOV R14, R138 ;  /* 0x0000008a000e7202 */ /* 0x000fe20000000f00 */
[----:B------:R-:W-:Y:S01]  /*b0570*/  IMAD.MOV.U32 R11, RZ, RZ, R141 ;  /* 0x000000ffff0b7224 */ /* 0x000fe200078e008d */
[----:B------:R-:W-:Y:S01]  /*b0580*/  MOV R12, R140 ;  /* 0x0000008c000c7202 */ /* 0x000fe20000000f00 */
[----:B------:R-:W2:Y:S01]  /*b0590*/  LDL.LU.64 R136, [R1+0x19c0] ;  /* 0x0019c00001887983 */ /* 0x000ea20000300a00 */
[----:B------:R-:W-:Y:S01]  /*b05a0*/  R2UR UR12, R7 ;  /* 0x00000000070c72ca */ /* 0x000fe200000e0000 */
[----:B------:R-:W-:Y:S01]  /*b05b0*/  IMAD.MOV.U32 R9, RZ, RZ, R143 ;  /* 0x000000ffff097224 */ /* 0x000fe200078e008f */
[----:B------:R-:W-:Y:S01]  /*b05c0*/  MOV R10, R142 ;  /* 0x0000008e000a7202 */ /* 0x000fe20000000f00 */
[----:B------:R-:W2:Y:S01]  /*b05d0*/  LDL.LU.64 R138, [R1+0x19c8] ;  /* 0x0019c800018a7983 */ /* 0x000ea20000300a00 */
[----:B------:R-:W-:Y:S01]  /*b05e0*/  MOV R8, R144 ;  /* 0x0000009000087202 */ /* 0x000fe20000000f00 */
[----:B------:R-:W-:-:S02]  /*b05f0*/  IMAD.MOV.U32 R7, RZ, RZ, R145 ;  /* 0x000000ffff077224 */ /* 0x000fc400078e0091 */
[----:B------:R-:W2:Y:S01]  /*b0600*/  LDL.LU.64 R140, [R1+0x19d0] ;  /* 0x0019d000018c7983 */ /* 0x000ea20000300a00 */
[----:B------:R-:W-:Y:S01]  /*b0610*/  MOV R6, R146 ;  /* 0x0000009200067202 */ /* 0x000fe20000000f00 */
[----:B------:R-:W-:Y:S02]  /*b0620*/  IMAD.MOV.U32 R5, RZ, RZ, R147 ;  /* 0x000000ffff057224 */ /* 0x000fe400078e0093 */
[----:B------:R-:W2:Y:S04]  /*b0630*/  LDL.LU.64 R142, [R1+0x19d8] ;  /* 0x0019d800018e7983 */ /* 0x000ea80000300a00 */
[----:B------:R-:W2:Y:S04]  /*b0640*/  LDL.LU.64 R144, [R1+0x19e0] ;  /* 0x0019e00001907983 */ /* 0x000ea80000300a00 */
[----:B------:R-:W2:Y:S01]  /*b0650*/  LDL.LU.64 R146, [R1+0x19e8] ;  /* 0x0019e80001927983 */ /* 0x000ea20000300a00 */
[----:B---3--:R-:W-:-:S02]  /*b0660*/  R2UR UR9, R150 ;  /* 0x00000000960972ca */ /* 0x008fc400000e0000 */
[----:B------:R-:W-:Y:S02]  /*b0670*/  R2UR UR8, R151 ;  /* 0x00000000970872ca */ /* 0x000fe400000e0000 */
[----:B----4-:R-:W-:Y:S02]  /*b0680*/  R2UR UR11, R148 ;  /* 0x00000000940b72ca */ /* 0x010fe400000e0000 */
[----:B------:R-:W-:Y:S02]  /*b0690*/  R2UR UR10, R149 ;  /* 0x00000000950a72ca */ /* 0x000fe400000e0000 */
[----:B------:R-:W3:Y:S04]  /*b06a0*/  LDL.LU.64 R148, [R1+0x19f0] ;  /* 0x0019f00001947983 */ /* 0x000ee80000300a00 */
        /* <DEDUP_REMOVED lines=193> */
[----:B------:R-:W-:-:S05]  /*b12c0*/  UIADD3.64 UR58, UR6, 0x2802, URZ ;  /* 0x00002802063a7897 */ /* 0x000fca000fffe03f */
[----:B--2---:R-:W-:-:S06]  /*b12d0*/  WARPGROUP.ARRIVE ;  /* 0x00000000000079c5 */ /* 0x004fcc0000000000 */
[----:B------:R-:W-:Y:S01]  /*b12e0*/  HGMMA.64x256x8.F32.TF32 R24, gdesc[UR56], R24, gsb0 ;  /* 0x07e00000381879f0 */ /* 0x000fe20008002818 */
[----:B------:R-:W-:Y:S01]  /*b12f0*/  MOV R160, UR58 ;  /* 0x0000003a00a07c02 */ /* 0x000fe20008000f00 */
[----:B------:R-:W-:Y:S01]  /*b1300*/  IMAD.U32 R161, RZ, RZ, UR59 ;  /* 0x0000003bffa17e24 */ /* 0x000fe2000f8e00ff */
[----:B------:R-:W-:Y:S01]  /*b1310*/  UIADD3.64 UR58, UR6, 0x2804, URZ ;  /* 0x00002804063a7897 */ /* 0x000fe2000fffe03f */
[----:B------:R-:W-:Y:S01]  /*b1320*/  UMOV UR56, UR52 ;  /* 0x0000003400387c82 */ /* 0x000fe20008000000 */
[----:B------:R-:W-:-:S04]  /*b1330*/  UMOV UR57, UR53 ;  /* 0x0000003500397c82 */ /* 0x000fc80008000000 */
[----:B------:R-:W-:Y:S01]  /*b1340*/  MOV R158, UR58 ;  /* 0x0000003a009e7c02 */ /* 0x000fe20008000f00 */
[----:B------:R-:W-:Y:S01]  /*b1350*/  IMAD.U32 R159, RZ, RZ, UR59 ;  /* 0x0000003bff9f7e24 */ /* 0x000fe2000f8e00ff */
[----:B------:R-:W-:Y:S02]  /*b1360*/  WARPGROUP.DEPBAR.LE gsb0, 0x0 ;  /* 0x00008000000079c5 */ /* 0x000fe40000010000 */
[----:B------:R-:W-:-:S15]  /*b1370*/  WARPGROUP.ARRIVE ;  /* 0x00000000000079c5 */ /* 0x000fde0000000000 */
        /* <DEDUP_REMOVED lines=57> */
[----:B------:R-:W-:-:S05]  /*b1710*/  UMOV UR57, UR25 ;  /* 0x0000001900397c82 */ /* 0x000fca0008000000 */
[----:B------:R-:W-:Y:S01]  /*b1720*/  UMOV UR60, UR58 ;  /* 0x0000003a003c7c82 */ /* 0x000fe20008000000 */
[----:B------:R-:W-:Y:S01]  /*b1730*/  UMOV UR61, UR59 ;  /* 0x0000003b003d7c82 */ /* 0x000fe20008000000 */
[----:B------:R-:W-:Y:S02]  /*b1740*/  WARPGROUP.DEPBAR.LE gsb0, 0x0 ;  /* 0x00008000000079c5 */ /* 0x000fe40000010000 */
[----:B------:R-:W-:-:S15]  /*b1750*/  WARPGROUP.ARRIVE ;  /* 0x00000000000079c5 */ /* 0x000fde0000000000 */
[----:B------:R-:W-:-:S01]  /*b1760*/  NOP ;  /* 0x0000000000007918 */ /* 0x000fc20000000000 */
[----:B------:R-:W-:Y:S01]  /*b1770*/  HGMMA.64x256x8.F32.TF32 R24, gdesc[UR56], R24, gsb0 ;  /* 0x07e00000381879f0 */ /* 0x000fe20008002818 */
[----:B------:R-:W-:Y:S01]  /*b1780*/  UIADD3.64 UR58, UR6, 0x3804, URZ ;  /* 0x00003804063a7897 */ /* 0x000fe2000fffe03f */
[----:B------:R-:W-:Y:S01]  /*b1790*/  UMOV UR56, UR20 ;  /* 0x0000001400387c82 */ /* 0x000fe20008000000 */
[----:B------:R-:W-:Y:S01]  /*b17a0*/  UMOV UR57, UR21 ;  /* 0x0000001500397c82 */ /* 0x000fe20008000000 */
        /* <DEDUP_REMOVED lines=152> */
[----:B------:R-:W-:Y:S01]  /*b2130*/  UIADD3.64 UR56, UR4, 0x1fe, URZ ;  /* 0x000001fe04387897 */ /* 0x000fe2000fffe03f */
[----:B------:R-:W-:Y:S01]  /*b2140*/  UMOV UR58, UR16 ;  /* 0x00000010003a7c82 */ /* 0x000fe20008000000 */
[----:B------:R-:W-:Y:S01]  /*b2150*/  UMOV UR59, UR17 ;  /* 0x00000011003b7c82 */ /* 0x000fe20008000000 */
[----:B--2---:R-:W-:-:S06]  /*b2160*/  WARPGROUP.ARRIVE ;  /* 0x00000000000079c5 */ /* 0x004fcc0000000000 */
[----:B------:R-:W-:Y:S01]  /*b2170*/  HGMMA.64x256x8.F32.TF32 R24, gdesc[UR56], R24, gsb0 ;  /* 0x07e00000381879f0 */ /* 0x000fe20008002818 */
[----:B------:R-:W-:Y:S01]  /*b2180*/  UIADD3.64 UR56, UR4, 0x200, URZ ;  /* 0x0000020004387897 */ /* 0x000fe2000fffe03f */
[----:B------:R-:W-:Y:S01]  /*b2190*/  UMOV UR58, UR6 ;  /* 0x00000006003a7c82 */ /* 0x000fe20008000000 */
[----:B------:R-:W-:Y:S01]  /*b21a0*/  UMOV UR59, UR7 ;  /* 0x00000007003b7c82 */ /* 0x000fe20008000000 */
[----:B------:R-:W-:Y:S02]  /*b21b0*/  WARPGROUP.DEPBAR.LE gsb0, 0x0 ;  /* 0x00008000000079c5 */ /* 0x000fe40000010000 */
[----:B------:R-:W-:-:S15]  /*b21c0*/  WARPGROUP.ARRIVE ;  /* 0x00000000000079c5 */ /* 0x000fde0000000000 */
[----:B------:R-:W-:-:S07]  /*b21d0*/  NOP ;  /* 0x0000000000007918 */ /* 0x000fce0000000000 */
[----:B------:R-:W-:Y:S01]  /*b21e0*/  HGMMA.64x256x8.F32.TF32 R24, gdesc[UR56], R24, gsb0 ;  /* 0x07e00000381879f0 */ /* 0x000fe20008002818 */
[----:B------:R-:W-:Y:S01]  /*b21f0*/  UIADD3.64 UR56, UR4, 0x202, URZ ;  /* 0x0000020204387897 */ /* 0x000fe2000fffe03f */
[----:B------:R-:W-:Y:S01]  /*b2200*/  UMOV UR58, UR8 ;  /* 0x00000008003a7c82 */ /* 0x000fe20008000000 */
[----:B------:R-:W-:Y:S01]  /*b2210*/  UMOV UR59, UR9 ;  /* 0x00000009003b7c82 */ /* 0x000fe20008000000 */
[----:B------:R-:W-:Y:S01]  /*b2220*/  UIADD3.64 UR8, UR4, 0x204, URZ ;  /* 0x0000020404087897 */ /* 0x000fe2000fffe03f */
[----:B------:R-:W-:Y:S02]  /*b2230*/  WARPGROUP.DEPBAR.LE gsb0, 0x0 ;  /* 0x00008000000079c5 */ /* 0x000fe40000010000 */
[----:B------:R-:W-:-:S15]  /*b2240*/  WARPGROUP.ARRIVE ;  /* 0x00000000000079c5 */ /* 0x000fde0000000000 */
[----:B------:R-:W-:-:S06]  /*b2250*/  NOP ;  /* 0x0000000000007918 */ /* 0x000fcc0000000000 */
[----:B------:R-:W-:Y:S01]  /*b2260*/  HGMMA.64x256x8.F32.TF32 R24, gdesc[UR56], R24, gsb0 ;  /* 0x07e00000381879f0 */ /* 0x000fe20008002818 */
[----:B------:R-:W-:Y:S02]  /*b2270*/  MOV R4, UR9 ;  /* 0x0000000900047c02 */ /* 0x000fe40008000f00 */
[----:B------:R-:W-:Y:S01]  /*b2280*/  MOV R3, UR8 ;  /* 0x0000000800037c02 */ /* 0x000fe20008000f00 */
        /* <DEDUP_REMOVED lines=12> */
[----:B------:R-:W-:Y:S04]  /*b2350*/  STL [R1+0x6740], R4 ;  /* 0x0067400401007387 */ /* 0x000fe80000100800 */
[----:B------:R-:W-:Y:S01]  /*b2360*/  STL [R1+0x6744], R3 ;  /* 0x0067440301007387 */ /* 0x000fe20000100800 */
[----:B------:R-:W-:Y:S02]  /*b2370*/  WARPGROUP.DEPBAR.LE gsb0, 0x0 ;  /* 0x00008000000079c5 */ /* 0x000fe40000010000 */
[----:B------:R-:W-:-:S15]  /*b2380*/  WARPGROUP.ARRIVE ;  /* 0x00000000000079c5 */ /* 0x000fde0000000000 */
[----:B------:R-:W-:-:S05]  /*b2390*/  NOP ;  /* 0x0000000000007918 */ /* 0x000fca0000000000 */
[----:B------:R-:W-:Y:S03]  /*b23a0*/  HGMMA.64x256x8.F32.TF32 R24, gdesc[UR12], R24, gsb0 ;  /* 0x07e000000c1879f0 */ /* 0x000fe60008002818 */
[----:B------:R-:W-:Y:S02]  /*b23b0*/  WARPGROUP.DEPBAR.LE gsb0, 0x0 ;  /* 0x00008000000079c5 */ /* 0x000fe40000010000 */
[----:B------:R1:W-:Y:S01]  /*b23c0*/  STL.64 [R1+0x1800], R24 ;  /* 0x0018001801007387 */ /* 0x0003e20000100a00 */
[----:B------:R-:W-:-:S03]  /*b23d0*/  MOV R252, R28 ;  /* 0x0000001c00fc7202 */ /* 0x000fc60000000f00 */
[----:B------:R-:W-:Y:S01]  /*b23e0*/  STL.64 [R1+0x1808], R26 ;  /* 0x0018081a01007387 */ /* 0x000fe20000100a00 */
[----:B------:R-:W-:Y:S01]  /*b23f0*/  IMAD.MOV.U32 R251, RZ, RZ, R29 ;  /* 0x000000fffffb7224 */ /* 0x000fe200078e001d */
[----:B-1----:R-:W-:Y:S01]  /*b2400*/  MOV R24, UR13 ;  /* 0x0000000d00187c02 */ /* 0x002fe20008000f00 */
[----:B------:R-:W-:Y:S01]  /*b2410*/  IMAD.MOV.U32 R249, RZ, RZ, R31 ;  /* 0x000000fffff97224 */ /* 0x000fe200078e001f */
[----:B------:R-:W-:-:S03]  /*b2420*/  MOV R250, R30 ;  /* 0x0000001e00fa7202 */ /* 0x000fc60000000f00 */
[----:B------:R1:W-:Y:S01]  /*b2430*/  STL [R1+0x674c], R24 ;  /* 0x00674c1801007387 */ /* 0x0003e20000100800 */
[----:B------:R-:W-:Y:S01]  /*b2440*/  MOV R248, R32 ;  /* 0x0000002000f87202 */ /* 0x000fe20000000f00 */
[----:B------:R-:W-:Y:S01]  /*b2450*/  IMAD.MOV.U32 R247, RZ, RZ, R33 ;  /* 0x000000fffff77224 */ /* 0x000fe200078e0021 */
[----:B------:R-:W-:Y:S01]  /*b2460*/  MOV R246, R34 ;  /* 0x0000002200f67202 */ /* 0x000fe20000000f00 */
[----:B------:R-:W-:Y:S01]  /*b2470*/  IMAD.MOV.U32 R245, RZ, RZ, R35 ;  /* 0x000000fffff57224 */ /* 0x000fe200078e0023 */
[----:B------:R-:W-:Y:S01]  /*b2480*/  MOV R244, R36 ;  /* 0x0000002400f47202 */ /* 0x000fe20000000f00 */
[----:B-1----:R-:W2:Y:S04]  /*b2490*/  LDL.LU.64 R24, [R1+0x1600] ;  /* 0x0016000001187983 */ /* 0x002ea80000300a00 */
[----:B------:R-:W3:Y:S01]  /*b24a0*/  LDL.LU.64 R26, [R1+0x1608] ;  /* 0x00160800011a7983 */ /* 0x000ee20000300a00 */
[----:B------:R-:W-:-:S03]  /*b24b0*/  IMAD.MOV.U32 R243, RZ, RZ, R37 ;  /* 0x000000fffff37224 */ /* 0x000fc600078e0025 */
[----:B------:R-:W4:Y:S01]  /*b24c0*/  LDL.LU.64 R28, [R1+0x1610] ;  /* 0x00161000011c7983 */ /* 0x000f220000300a00 */
[----:B------:R-:W-:-:S03]  /*b24d0*/  MOV R242, R38 ;  /* 0x0000002600f27202 */ /* 0x000fc60000000f00 */
[----:B------:R-:W2:Y:S01]  /*b24e0*/  LDL.LU.64 R30, [R1+0x1618] ;  /* 0x00161800011e7983 */ /* 0x000ea20000300a00 */
[----:B------:R-:W-:-:S03]  /*b24f0*/  IMAD.MOV.U32 R241, RZ, RZ, R39 ;  /* 0x000000fffff17224 */ /* 0x000fc600078e0027 */
[----:B------:R-:W3:Y:S01]  /*b2500*/  LDL.LU.64 R32, [R1+0x1620] ;  /* 0x0016200001207983 */ /* 0x000ee20000300a00 */
[----:B------:R-:W-:Y:S01]  /*b2510*/  MOV R240, R40 ;  /* 0x0000002800f07202 */ /* 0x000fe20000000f00 */
[----:B------:R-:W-:Y:S02]  /*b2520*/  IMAD.MOV.U32 R239, RZ, RZ, R41 ;  /* 0x000000ffffef7224 */ /* 0x000fe400078e0029 */
[----:B------:R-:W4:Y:S01]  /*b2530*/  LDL.LU.64 R34, [R1+0x1628] ;  /* 0x0016280001227983 */ /* 0x000f220000300a00 */
[----:B------:R-:W-:Y:S01]  /*b2540*/  MOV R238, R42 ;  /* 0x0000002a00ee7202 */ /* 0x000fe20000000f00 */
[----:B------:R-:W-:Y:S02]  /*b2550*/  IMAD.MOV.U32 R237, RZ, RZ, R43 ;  /* 0x000000ffffed7224 */ /* 0x000fe400078e002b */
[----:B------:R-:W2:Y:S01]  /*b2560*/  LDL.LU.64 R36, [R1+0x1630] ;  /* 0x0016300001247983 */ /* 0x000ea20000300a00 */
[----:B------:R-:W-:Y:S01]  /*b2570*/  MOV R236, R44 ;  /* 0x0000002c00ec7202 */ /* 0x000fe20000000f00 */
[----:B------:R-:W-:-:S02]  /*b2580*/  IMAD.MOV.U32 R235, RZ, RZ, R45 ;  /* 0x000000ffffeb7224 */ /* 0x000fc400078e002d */
        /* <DEDUP_REMOVED lines=159> */
[----:B------:R-:W2:Y:S04]  /*b2f80*/  LDL.LU.64 R144, [R1+0x17e0] ;  /* 0x0017e00001907983 */ /* 0x000ea80000300a00 */
[----:B------:R-:W3:Y:S04]  /*b2f90*/  LDL.LU.64 R146, [R1+0x17e8] ;  /* 0x0017e80001927983 */ /* 0x000ee80000300a00 */
[----:B------:R-:W4:Y:S04]  /*b2fa0*/  LDL.LU.64 R148, [R1+0x17f0] ;  /* 0x0017f00001947983 */ /* 0x000f280000300a00 */
[----:B------:R-:W2:Y:S04]  /*b2fb0*/  LDL.LU.64 R150, [R1+0x17f8] ;  /* 0x0017f80001967983 */ /* 0x000ea80000300a00 */
[----:B--2---:R-:W-:Y:S04]  /*b2fc0*/  STL.64 [R1+0x6948], R150 ;  /* 0x0069489601007387 */ /* 0x004fe80000100a00 */
[----:B----4-:R-:W-:Y:S04]  /*b2fd0*/  STL.64 [R1+0x6940], R148 ;  /* 0x0069409401007387 */ /* 0x010fe80000100a00 */
[----:B---3--:R-:W-:Y:S04]  /*b2fe0*/  STL.64 [R1+0x6938], R146 ;  /* 0x0069389201007387 */ /* 0x008fe80000100a00 */
        /* <DEDUP_REMOVED lines=60> */
[----:B------:R-:W-:-:S02]  /*b33b0*/  MOV R249, R3 ;  /* 0x0000000300f97202 */ /* 0x000fc40000000f00 */
[----:B------:R-:W-:Y:S01]  /*b33c0*/  MOV R251, R0 ;  /* 0x0000000000fb7202 */ /* 0x000fe20000000f00 */
[----:B------:R-:W-:Y:S02]  /*b33d0*/  UIADD3.64 UR16, UR4, 0x1202, URZ ;  /* 0x0000120204107897 */ /* 0x000fe4000fffe03f */
[----:B------:R-:W-:-:S03]  /*b33e0*/  UIADD3.64 UR20, UR4, 0x1204, URZ ;  /* 0x0000120404147897 */ /* 0x000fc6000fffe03f */
[----:B--2---:R-:W-:-:S06]  /*b33f0*/  WARPGROUP.ARRIVE ;  /* 0x00000000000079c5 */ /* 0x004fcc0000000000 */
[----:B------:R-:W-:Y:S01]  /*b3400*/  HGMMA.64x256x8.F32.TF32 R124, gdesc[UR16], R124, gsb0 ;  /* 0x07e00000107c79f0 */ /* 0x000fe2000800287c */
[----:B------:R-:W-:Y:S02]  /*b3410*/  UIADD3.64 UR24, UR4, 0x21fe, URZ ;  /* 0x000021fe04187897 */ /* 0x000fe4000fffe03f */
[----:B------:R-:W-:Y:S02]  /*b3420*/  WARPGROUP.DEPBAR.LE gsb0, 0x0 ;  /* 0x00008000000079c5 */ /* 0x000fe40000010000 */
[----:B------:R-:W-:-:S15]  /*b3430*/  WARPGROUP.ARRIVE ;  /* 0x00000000000079c5 */ /* 0x000fde0000000000 */
[----:B------:R-:W-:-:S08]  /*b3440*/  NOP ;  /* 0x0000000000007918 */ /* 0x000fd00000000000 */
        /* <DEDUP_REMOVED lines=63> */
[----:B------:R-:W-:-:S02]  /*b3840*/  WARPGROUP.DEPBAR.LE gsb0, 0x0 ;  /* 0x00008000000079c5 */ /* 0x000fc40000010000 */
[----:B------:R-:W-:-:S06]  /*b3850*/  WARPGROUP.ARRIVE ;  /* 0x00000000000079c5 */ /* 0x000fcc0000000000 */
        /* <DEDUP_REMOVED lines=16> */
[----:B------:R-:W-:-:S03]  /*b3960*/  MOV R7, UR12 ;  /* 0x0000000c00077c02 */ /* 0x000fc60008000f00 */
        /* <DEDUP_REMOVED lines=138> */
[----:B------:R-:W-:-:S02]  /*b4210*/  UIADD3.64 UR58, UR4, 0x1fe, URZ ;  /* 0x000001fe043a7897 */ /* 0x000fc4000fffe03f */
[----:B------:R-:W-:-:S05]  /*b4220*/  UIADD3.64 UR10, UR6, 0x1ffe, URZ ;  /* 0x00001ffe060a7897 */ /* 0x000fca000fffe03f */
[----:B------:R-:W-:Y:S01]  /*b4230*/  UMOV UR12, UR58 ;  /* 0x0000003a000c7c82 */ /* 0x000fe20008000000 */
[----:B------:R-:W-:Y:S01]  /*b4240*/  UMOV UR13, UR59 ;  /* 0x0000003b000d7c82 */ /* 0x000fe20008000000 */
[----:B------:R-:W-:Y:S01]  /*b4250*/  UMOV UR14, UR10 ;  /* 0x0000000a000e7c82 */ /* 0x000fe20008000000 */
[----:B------:R-:W-:Y:S01]  /*b4260*/  UMOV UR15, UR11 ;  /* 0x0000000b000f7c82 */ /* 0x000fe20008000000 */
[----:B--2---:R-:W-:-:S06]  /*b4270*/  WARPGROUP.ARRIVE ;  /* 0x00000000000079c5 */ /* 0x004fcc0000000000 */
[----:B------:R-:W-:Y:S03]  /*b4280*/  HGMMA.64x256x8.F32.TF32 R24, gdesc[UR12], R24, gsb0 ;  /* 0x07e000000c1879f0 */ /* 0x000fe60008002818 */
[----:B------:R-:W-:Y:S02]  /*b4290*/  WARPGROUP.DEPBAR.LE gsb0, 0x0 ;  /* 0x00008000000079c5 */ /* 0x000fe40000010000 */
[----:B------:R1:W-:Y:S04]  /*b42a0*/  STL.64 [R1+0x1600], R24 ;  /* 0x0016001801007387 */ /* 0x0003e80000100a00 */
[----:B------:R2:W-:Y:S04]  /*b42b0*/  STL.64 [R1+0x1608], R26 ;  /* 0x0016081a01007387 */ /* 0x0005e80000100a00 */
[----:B-1----:R-:W3:Y:S01]  /*b42c0*/  LDL.LU R24, [R1+0x674c] ;  /* 0x00674c0001187983 */ /* 0x002ee20000300800 */
        /* <DEDUP_REMOVED lines=124> */
[----:B---3--:R-:W-:Y:S02]  /*b4a90*/  R2UR UR13, R24 ;  /* 0x00000000180d72ca */ /* 0x008fe400000e0000 */
[----:B------:R-:W3:Y:S04]  /*b4aa0*/  LDL.LU.64 R24, [R1+0x1400] ;  /* 0x0014000001187983 */ /* 0x000ee80000300a00 */
[----:B--2---:R-:W2:Y:S04]  /*b4ab0*/  LDL.LU.64 R26, [R1+0x1408] ;  /* 0x00140800011a7983 */ /* 0x004ea80000300a00 */
[----:B------:R-:W4:Y:S04]  /*b4ac0*/  LDL.LU.64 R28, [R1+0x1410] ;  /* 0x00141000011c7983 */ /* 0x000f280000300a00 */
[----:B------:R-:W3:Y:S04]  /*b4ad0*/  LDL.LU.64 R30, [R1+0x1418] ;  /* 0x00141800011e7983 */ /* 0x000ee80000300a00 */
[----:B------:R-:W2:Y:S04]  /*b4ae0*/  LDL.LU.64 R32, [R1+0x1420] ;  /* 0x0014200001207983 */ /* 0x000ea80000300a00 */
        /* <DEDUP_REMOVED lines=59> */
[----:B---3--:R-:W-:Y:S04]  /*b4ea0*/  STL.64 [R1+0x6730], R150 ;  /* 0x0067309601007387 */ /* 0x008fe80000100a00 */
[----:B----4-:R-:W-:Y:S04]  /*b4eb0*/  STL.64 [R1+0x6728], R148 ;  /* 0x0067289401007387 */ /* 0x010fe80000100a00 */
        /* <DEDUP_REMOVED lines=58> */
[----:B------:R-:W-:Y:S01]  /*b5260*/  UIADD3.64 UR58, UR4, 0x200, URZ ;  /* 0x00000200043a7897 */ /* 0x000fe2000fffe03f */
[----:B------:R-:W3:Y:S01]  /*b5270*/  LDL.LU R7, [R1+0x6748] ;  /* 0x0067480001077983 */ /* 0x000ee20000300800 */
[----:B------:R-:W-:-:S03]  /*b5280*/  UIADD3.64 UR10, UR6, 0x2000, URZ ;  /* 0x00002000060a7897 */ /* 0x000fc6000fffe03f */
[----:B------:R-:W4:Y:S02]  /*b5290*/  LDL.LU R3, [R1+0x6744] ;  /* 0x0067440001037983 */ /* 0x000f240000300800 */
[----:B------:R-:W-:Y:S01]  /*b52a0*/  UMOV UR8, UR58 ;  /* 0x0000003a00087c82 */ /* 0x000fe20008000000 */
[----:B------:R-:W-:Y:S01]  /*b52b0*/  UMOV UR9, UR59 ;  /* 0x0000003b00097c82 */ /* 0x000fe20008000000 */
[----:B------:R-:W3:Y:S01]  /*b52c0*/  LDL.LU R4, [R1+0x6740] ;  /* 0x0067400001047983 */ /* 0x000ee20000300800 */
[----:B------:R-:W-:Y:S02]  /*b52d0*/  UIADD3.64 UR58, UR6, 0x2002, URZ ;  /* 0x00002002063a7897 */ /* 0x000fe4000fffe03f */
[----:B------:R-:W-:Y:S01]  /*b52e0*/  UIADD3.64 UR14, UR4, 0x11fe, URZ ;  /* 0x000011fe040e7897 */ /* 0x000fe2000fffe03f */
[----:B------:R-:W3:Y:S01]  /*b52f0*/  LDL.LU R8, [R1+0x673c] ;  /* 0x00673c0001087983 */ /* 0x000ee20000300800 */
[----:B------:R-:W-:Y:S02]  /*b5300*/  UIADD3.64 UR18, UR6, 0x27fe, URZ ;  /* 0x000027fe06127897 */ /* 0x000fe4000fffe03f */
[----:B------:R-:W-:Y:S01]  /*b5310*/  UIADD3.64 UR22, UR6, 0x2804, URZ ;  /* 0x0000280406167897 */ /* 0x000fe2000fffe03f */
[----:B------:R-:W3:Y:S01]  /*b5320*/  LDL.LU R9, [R1+0x6738] ;  /* 0x0067380001097983 */ /* 0x000ee20000300800 */
[----:B--2---:R-:W-:-:S06]  /*b5330*/  WARPGROUP.ARRIVE ;  /* 0x00000000000079c5 */ /* 0x004fcc0000000000 */
[----:B------:R-:W-:Y:S01]  /*b5340*/  HGMMA.64x256x8.F32.TF32 R124, gdesc[UR8], R124, gsb0 ;  /* 0x07e00000087c79f0 */ /* 0x000fe2000800287c */
[----:B------:R-:W-:Y:S01]  /*b5350*/  UIADD3.64 UR10, UR6, 0x2004, URZ ;  /* 0x00002004060a7897 */ /* 0x000fe2000fffe03f */
[----:B----4-:R-:W-:Y:S02]  /*b5360*/  R2UR UR8, R3 ;  /* 0x00000000030872ca */ /* 0x010fe400000e0000 */
[----:B---3--:R-:W-:Y:S01]  /*b5370*/  R2UR UR9, R4 ;  /* 0x00000000040972ca */ /* 0x008fe200000e0000 */
[----:B------:R-:W-:Y:S02]  /*b5380*/  WARPGROUP.DEPBAR.LE gsb0, 0x0 ;  /* 0x00008000000079c5 */ /* 0x000fe40000010000 */
[----:B------:R-:W-:-:S15]  /*b5390*/  WARPGROUP.ARRIVE ;  /* 0x00000000000079c5 */ /* 0x000fde0000000000 */
[----:B------:R-:W-:-:S06]  /*b53a0*/  NOP ;  /* 0x0000000000007918 */ /* 0x000fcc0000000000 */
        /* <DEDUP_REMOVED lines=9> */
[----:B------:R-:W-:Y:S01]  /*b5440*/  R2UR UR12, R7 ;  /* 0x00000000070c72ca */ /* 0x000fe200000e0000 */
[----:B------:R-:W-:Y:S01]  /*b5450*/  UIADD3.64 UR14, UR6, 0x2800, URZ ;  /* 0x00002800060e7897 */ /* 0x000fe2000fffe03f */
[----:B------:R-:W-:Y:S02]  /*b5460*/  WARPGROUP.DEPBAR.LE gsb0, 0x0 ;  /* 0x00008000000079c5 */ /* 0x000fe40000010000 */
[----:B------:R-:W-:-:S15]  /*b5470*/  WARPGROUP.ARRIVE ;  /* 0x00000000000079c5 */ /* 0x000fde0000000000 */
[----:B------:R-:W-:-:S04]  /*b5480*/  NOP ;  /* 0x0000000000007918 */ /* 0x000fc80000000000 */
[----:B------:R-:W-:Y:S01]  /*b5490*/  HGMMA.64x256x8.F32.TF32 R124, gdesc[UR8], R124, gsb0 ;  /* 0x07e00000087c79f0 */ /* 0x000fe2000800287c */
[----:B------:R-:W-:Y:S02]  /*b54a0*/  UIADD3.64 UR18, UR6, 0x2802, URZ ;  /* 0x0000280206127897 */ /* 0x000fe4000fffe03f */
[----:B------:R-:W-:Y:S02]  /*b54b0*/  WARPGROUP.DEPBAR.LE gsb0, 0x0 ;  /* 0x00008000000079c5 */ /* 0x000fe40000010000 */
[----:B------:R-:W-:-:S15]  /*b54c0*/  WARPGROUP.ARRIVE ;  /* 0x00000000000079c5 */ /* 0x000fde0000000000 */
[----:B------:R-:W-:-:S08]  /*b54d0*/  NOP ;  /* 0x0000000000007918 */ /* 0x000fd00000000000 */
[----:B------:R-:W-:Y:S03]  /*b54e0*/  HGMMA.64x256x8.F32.TF32 R124, gdesc[UR12], R124, gsb0 ;  /* 0x07e000000c7c79f0 */ /* 0x000fe6000800287c */
        /* <DEDUP_REMOVED lines=34> */
[----:B------:R-:W-:Y:S01]  /*b5710*/  UMOV UR50, UR60 ;  /* 0x0000003c00327c82 */ /* 0x000fe20008000000 */
[----:B------:R-:W-:Y:S01]  /*b5720*/  UMOV UR51, UR61 ;  /* 0x0000003d00337c82 */ /* 0x000fe20008000000 */
        /* <DEDUP_REMOVED lines=127> */
[----:B-1----:R-:W3:Y:S04]  /*b5f20*/  LDL.LU.64 R150, [R1+0x6730] ;  /* 0x0067300001967983 */ /* 0x002ee80000300a00 */
[----:B------:R-:W3:Y:S04]  /*b5f30*/  LDL.LU.64 R148, [R1+0x6728] ;  /* 0x0067280001947983 */ /* 0x000ee80000300a00 */
        /* <DEDUP_REMOVED lines=61> */
[----:B------:R-:W3:Y:S01]  /*b6310*/  LDL.LU.64 R24, [R1+0x6538] ;  /* 0x0065380001187983 */ /* 0x000ee20000300a00 */
[----:B------:R-:W-:-:S02]  /*b6320*/  R2UR UR10, R8 ;  /* 0x00000000080a72ca */ /* 0x000fc400000e0000 */
[----:B------:R-:W-:Y:S01]  /*b6330*/  R2UR UR11, R9 ;  /* 0x00000000090b72ca */ /* 0x000fe200000e0000 */
[----:B------:R-:W-:Y:S01]  /*b6340*/  UIADD3.64 UR8, UR4, 0x3fe, URZ ;  /* 0x000003fe04087897 */ /* 0x000fe2000fffe03f */
[----:B---3--:R-:W-:-:S11]  /*b6350*/  WARPGROUP.ARRIVE ;  /* 0x00000000000079c5 */ /* 0x008fd60000000000 */
[----:B------:R-:W-:Y:S01]  /*b6360*/  HGMMA.64x256x8.F32.TF32 R24, gdesc[UR8], R24, gsb0 ;  /* 0x07e00000081879f0 */ /* 0x000fe20008002818 */
[----:B------:R-:W-:Y:S01]  /*b6370*/  UIADD3.64 UR8, UR4, 0x400, URZ ;  /* 0x0000040004087897 */ /* 0x000fe2000fffe03f */
[----:B------:R-:W-:Y:S01]  /*b6380*/  UMOV UR10, UR6 ;  /* 0x00000006000a7c82 */ /* 0x000fe20008000000 */
[----:B------:R-:W-:Y:S01]  /*b6390*/  UMOV UR11, UR7 ;  /* 0x00000007000b7c82 */ /* 0x000fe20008000000 */
[----:B------:R-:W-:Y:S02]  /*b63a0*/  UIADD3.64 UR58, UR6, 0x2, URZ ;  /* 0x00000002063a7897 */ /* 0x000fe4000fffe03f */
[----:B------:R-:W-:Y:S01]  /*b63b0*/  UIADD3.64 UR56, UR4, 0x402, URZ ;  /* 0x0000040204387897 */ /* 0x000fe2000fffe03f */
[----:B------:R-:W-:Y:S02]  /*b63c0*/  WARPGROUP.DEPBAR.LE gsb0, 0x0 ;  /* 0x00008000000079c5 */ /* 0x000fe40000010000 */
[----:B------:R-:W-:-:S15]  /*b63d0*/  WARPGROUP.ARRIVE ;  /* 0x00000000000079c5 */ /* 0x000fde0000000000 */
[----:B------:R-:W-:-:S04]  /*b63e0*/  NOP ;  /* 0x0000000000007918 */ /* 0x000fc80000000000 */
[----:B------:R-:W-:Y:S01]  /*b63f0*/  HGMMA.64x256x8.F32.TF32 R24, gdesc[UR8], R24, gsb0 ;  /* 0x07e00000081879f0 */ /* 0x000fe20008002818 */
[----:B------:R-:W-:Y:S02]  /*b6400*/  UIADD3.64 UR10, UR6, 0x4, URZ ;  /* 0x00000004060a7897 */ /* 0x000fe4000fffe03f */
[----:B------:R-:W-:Y:S01]  /*b6410*/  UIADD3.64 UR8, UR4, 0x404, URZ ;  /* 0x0000040404087897 */ /* 0x000fe2000fffe03f */
[----:B------:R-:W-:Y:S02]  /*b6420*/  WARPGROUP.DEPBAR.LE gsb0, 0x0 ;  /* 0x00008000000079c5 */ /* 0x000fe40000010000 */
[----:B------:R-:W-:-:S15]  /*b6430*/  WARPGROUP.ARRIVE ;  /* 0x00000000000079c5 */ /* 0x000fde0000000000 */
[----:B------:R-:W-:-:S07]  /*b6440*/  NOP ;  /* 0x0000000000007918 */ /* 0x000fce0000000000 */
[----:B------:R-:W-:Y:S01]  /*b6450*/  HGMMA.64x256x8.F32.TF32 R24, gdesc[UR56], R24, gsb0 ;  /* 0x07e00000381879f0 */ /* 0x000fe20008002818 */
[----:B------:R-:W-:Y:S02]  /*b6460*/  UIADD3.64 UR12, UR6, 0x7fe, URZ ;  /* 0x000007fe060c7897 */ /* 0x000fe4000fffe03f */
[----:B------:R-:W-:-:S05]  /*b6470*/  UIADD3.64 UR16, UR4, 0x13fe, URZ ;  /* 0x000013fe04107897 */ /* 0x000fca000fffe03f */
[----:B------:R-:W-:Y:S01]  /*b6480*/  UMOV UR18, UR12 ;  /* 0x0000000c00127c82 */ /* 0x000fe20008000000 */
[----:B------:R-:W-:Y:S01]  /*b6490*/  UMOV UR19, UR13 ;  /* 0x0000000d00137c82 */ /* 0x000fe20008000000 */
[----:B------:R-:W-:Y:S02]  /*b64a0*/  WARPGROUP.DEPBAR.LE gsb0, 0x0 ;  /* 0x00008000000079c5 */ /* 0x000fe40000010000 */
[----:B------:R-:W-:-:S15]  /*b64b0*/  WARPGROUP.ARRIVE ;  /* 0x00000000000079c5 */ /* 0x000fde0000000000 */
[----:B------:R-:W-:-:S01]  /*b64c0*/  NOP ;  /* 0x0000000000007918 */ /* 0x000fc20000000000 */
[----:B------:R-:W-:Y:S01]  /*b64d0*/  HGMMA.64x256x8.F32.TF32 R24, gdesc[UR8], R24, gsb0 ;  /* 0x07e00000081879f0 */ /* 0x000fe20008002818 */
[----:B------:R-:W-:Y:S02]  /*b64e0*/  UIADD3.64 UR14, UR6, 0x800, URZ ;  /* 0x00000800060e7897 */ /* 0x000fe4000fffe03f */
[----:B------:R-:W-:Y:S01]  /*b64f0*/  UIADD3.64 UR12, UR4, 0x1400, URZ ;  /* 0x00001400040c7897 */ /* 0x000fe2000fffe03f */
[----:B------:R-:W-:Y:S02]  /*b6500*/  WARPGROUP.DEPBAR.LE gsb0, 0x0 ;  /* 0x00008000000079c5 */ /* 0x000fe40000010000 */
[----:B------:R-:W-:-:S15]  /*b6510*/  WARPGROUP.ARRIVE ;  /* 0x00000000000079c5 */ /* 0x000fde0000000000 */
[----:B------:R-:W-:-:S07]  /*b6520*/  NOP ;  /* 0x0000000000007918 */ /* 0x000fce0000000000 */
[----:B------:R-:W-:Y:S01]  /*b6530*/  HGMMA.64x256x8.F32.TF32 R24, gdesc[UR16], R24, gsb0 ;  /* 0x07e00000101879f0 */ /* 0x000fe20008002818 */
[----:B------:R-:W-:Y:S02]  /*b6540*/  MOV R4, UR9 ;  /* 0x0000000900047c02 */ /* 0x000fe40008000f00 */
[----:B------:R-:W-:Y:S01]  /*b6550*/  MOV R3, UR8 ;  /* 0x0000000800037c02 */ /* 0x000fe20008000f00 */
[----:B------:R-:W-:Y:S04]  /*b6560*/  STL [R1+0x6324], R8 ;  /* 0x0063240801007387 */ /* 0x000fe80000100800 */
[----:B------:R-:W-:Y:S04]  /*b6570*/  STL [R1+0x6320], R9 ;  /* 0x0063200901007387 */ /* 0x000fe80000100800 */
[----:B------:R-:W-:Y:S04]  /*b6580*/  STL [R1+0x6328], R4 ;  /* 0x0063280401007387 */ /* 0x000fe80000100800 */
[----:B------:R-:W-:Y:S01]  /*b6590*/  STL [R1+0x632c], R3 ;  /* 0x00632c0301007387 */ /* 0x000fe20000100800 */
[----:B------:R-:W-:-:S02]  /*b65a0*/  WARPGROUP.DEPBAR.LE gsb0, 0x0 ;  /* 0x00008000000079c5 */ /* 0x000fc40000010000 */
[----:B------:R-:W-:-:S09]  /*b65b0*/  WARPGROUP.ARRIVE ;  /* 0x00000000000079c5 */ /* 0x000fd20000000000 */
[----:B------:R-:W-:Y:S03]  /*b65c0*/  HGMMA.64x256x8.F32.TF32 R24, gdesc[UR12], R24, gsb0 ;  /* 0x07e000000c1879f0 */ /* 0x000fe60008002818 */
[----:B------:R-:W-:Y:S02]  /*b65d0*/  WARPGROUP.DEPBAR.LE gsb0, 0x0 ;  /* 0x00008000000079c5 */ /* 0x000fe40000010000 */
[----:B------:R1:W-:Y:S01]  /*b65e0*/  STL.64 [R1+0x1400], R24 ;  /* 0x0014001801007387 */ /* 0x0003e20000100a00 */
[----:B------:R-:W-:-:S03]  /*b65f0*/  IMAD.MOV.U32 R252, RZ, RZ, R28 ;  /* 0x000000fffffc7224 */ /* 0x000fc600078e001c */
[----:B------:R-:W-:Y:S01]  /*b6600*/  STL.64 [R1+0x1408], R26 ;  /* 0x0014081a01007387 */ /* 0x000fe20000100a00 */
[----:B--2---:R-:W-:Y:S02]  /*b6610*/  MOV R251, R29 ;  /* 0x0000001d00fb7202 */ /* 0x004fe40000000f00 */
[----:B-1----:R-:W-:Y:S01]  /*b6620*/  MOV R24, UR13 ;  /* 0x0000000d00187c02 */ /* 0x002fe20008000f00 */
[----:B------:R-:W-:Y:S01]  /*b6630*/  IMAD.MOV.U32 R250, RZ, RZ, R30 ;  /* 0x000000fffffa7224 */ /* 0x000fe200078e001e */
[----:B------:R-:W-:-:S03]  /*b6640*/  MOV R249, R31 ;  /* 0x0000001f00f97202 */ /* 0x000fc60000000f00 */
[----:B------:R1:W-:Y:S01]  /*b6650*/  STL [R1+0x6334], R24 ;  /* 0x0063341801007387 */ /* 0x0003e20000100800 */
[----:B------:R-:W-:Y:S01]  /*b6660*/  IMAD.MOV.U32 R248, RZ, RZ, R32 ;  /* 0x000000fffff87224 */ /* 0x000fe200078e0020 */
[----:B------:R-:W-:Y:S01]  /*b6670*/  MOV R247, R33 ;  /* 0x0000002100f77202 */ /* 0x000fe20000000f00 */
[----:B------:R-:W-:Y:S01]  /*b6680*/  IMAD.MOV.U32 R246, RZ, RZ, R34 ;  /* 0x000000fffff67224 */ /* 0x000fe200078e0022 */
[----:B------:R-:W-:Y:S01]  /*b6690*/  MOV R245, R35 ;  /* 0x0000002300f57202 */ /* 0x000fe20000000f00 */
[----:B------:R-:W-:Y:S01]  /*b66a0*/  IMAD.MOV.U32 R244, RZ, RZ, R36 ;  /* 0x000000fffff47224 */ /* 0x000fe200078e0024 */
[----:B-1----:R-:W2:Y:S04]  /*b66b0*/  LDL.LU.64 R24, [R1+0x1200] ;  /* 0x0012000001187983 */ /* 0x002ea80000300a00 */
[----:B------:R-:W3:Y:S01]  /*b66c0*/  LDL.LU.64 R26, [R1+0x1208] ;  /* 0x00120800011a7983 */ /* 0x000ee20000300a00 */
[----:B------:R-:W-:-:S03]  /*b66d0*/  MOV R243, R37 ;  /* 0x0000002500f37202 */ /* 0x000fc60000000f00 */
[----:B------:R-:W4:Y:S01]  /*b66e0*/  LDL.LU.64 R28, [R1+0x1210] ;  /* 0x00121000011c7983 */ /* 0x000f220000300a00 */
[----:B------:R-:W-:-:S03]  /*b66f0*/  IMAD.MOV.U32 R242, RZ, RZ, R38 ;  /* 0x000000fffff27224 */ /* 0x000fc600078e0026 */
[----:B------:R-:W2:Y:S01]  /*b6700*/  LDL.LU.64 R30, [R1+0x1218] ;  /* 0x00121800011e7983 */ /* 0x000ea20000300a00 */
[----:B------:R-:W-:-:S03]  /*b6710*/  MOV R241, R39 ;  /* 0x0000002700f17202 */ /* 0x000fc60000000f00 */
[----:B------:R-:W3:Y:S01]  /*b6720*/  LDL.LU.64 R32, [R1+0x1220] ;  /* 0x0012200001207983 */ /* 0x000ee20000300a00 */
[----:B------:R-:W-:Y:S01]  /*b6730*/  IMAD.MOV.U32 R240, RZ, RZ, R40 ;  /* 0x000000fffff07224 */ /* 0x000fe200078e0028 */
[----:B------:R-:W-:Y:S02]  /*b6740*/  MOV R239, R41 ;  /* 0x0000002900ef7202 */ /* 0x000fe40000000f00 */
[----:B------:R-:W4:Y:S01]  /*b6750*/  LDL.LU.64 R34, [R1+0x1228] ;  /* 0x0012280001227983 */ /* 0x000f220000300a00 */
[----:B------:R-:W-:Y:S01]  /*b6760*/  IMAD.MOV.U32 R238, RZ, RZ, R42 ;  /* 0x000000ffffee7224 */ /* 0x000fe200078e002a */
[----:B------:R-:W-:Y:S02]  /*b6770*/  MOV R237, R43 ;  /* 0x0000002b00ed7202 */ /* 0x000fe40000000f00 */
[----:B------:R-:W2:Y:S01]  /*b6780*/  LDL.LU.64 R36, [R1+0x1230] ;  /* 0x0012300001247983 */ /* 0x000ea20000300a00 */
[----:B------:R-:W-:Y:S01]  /*b6790*/  IMAD.MOV.U32 R236, RZ, RZ, R44 ;  /* 0x000000ffffec7224 */ /* 0x000fe200078e002c */
[----:B------:R-:W-:-:S02]  /*b67a0*/  MOV R235, R45 ;  /* 0x0000002d00eb7202 */ /* 0x000fc40000000f00 */
        /* <DEDUP_REMOVED lines=226> */
[----:B------:R-:W-:-:S02]  /*b75d0*/  IMAD.MOV.U32 R249, RZ, RZ, R3 ;  /* 0x000000fffff97224 */ /* 0x000fc400078e0003 */
[----:B------:R-:W-:Y:S01]  /*b75e0*/  IMAD.MOV.U32 R251, RZ, RZ, R0 ;  /* 0x000000fffffb7224 */ /* 0x000fe200078e0000 */
[----:B------:R-:W-:Y:S02]  /*b75f0*/  UIADD3.64 UR18, UR6, 0x802, URZ ;  /* 0x0000080206127897 */ /* 0x000fe4000fffe03f */
[----:B------:R-:W-:Y:S02]  /*b7600*/  UIADD3.64 UR16, UR4, 0x1402, URZ ;  /* 0x0000140204107897 */ /* 0x000fe4000fffe03f */
[----:B------:R-:W-:Y:S02]  /*b7610*/  UIADD3.64 UR22, UR6, 0x804, URZ ;  /* 0x0000080406167897 */ /* 0x000fe4000fffe03f */
[----:B------:R-:W-:Y:S01]  /*b7620*/  UIADD3.64 UR20, UR4, 0x1404, URZ ;  /* 0x0000140404147897 */ /* 0x000fe2000fffe03f */
[----:B--2---:R-:W-:-:S06]  /*b7630*/  WARPGROUP.ARRIVE ;  /* 0x00000000000079c5 */ /* 0x004fcc0000000000 */
        /* <DEDUP_REMOVED lines=369> */
[----:B---3--:R-:W-:-:S02]  /*b8d50*/  R2UR UR13, R24 ;  /* 0x00000000180d72ca */ /* 0x008fc400000e0000 */
        /* <DEDUP_REMOVED lines=437> */
[----:B------:R-:W-:-:S03]  /*ba8b0*/  MOV R252, R28 ;  /* 0x0000001c00fc7202 */ /* 0x000fc60000000f00 */
[----:B------:R-:W-:Y:S01]  /*ba8c0*/  STL.64 [R1+0x1008], R26 ;  /* 0x0010081a01007387 */ /* 0x000fe20000100a00 */
[----:B--2---:R-:W-:Y:S01]  /*ba8d0*/  IMAD.MOV.U32 R251, RZ, RZ, R29 ;  /* 0x000000fffffb7224 */ /* 0x004fe200078e001d */
        /* <DEDUP_REMOVED lines=3169> */
[----:B------:R-:W-:Y:S01]  /*c6ef0*/  UIADD3.64 UR8, UR4, 0xc02, URZ ;  /* 0x00000c0204087897 */ /* 0x000fe2000fffe03f */
[----:B------:R-:W-:Y:S01]  /*c6f00*/  UMOV UR10, UR56 ;  /* 0x00000038000a7c82 */ /* 0x000fe20008000000 */
[----:B------:R-:W-:Y:S01]  /*c6f10*/  UMOV UR11, UR57 ;  /* 0x00000039000b7c82 */ /* 0x000fe20008000000 */
[----:B------:R-:W-:Y:S02]  /*c6f20*/  UIADD3.64 UR58, UR6, 0x4, URZ ;  /* 0x00000004063a7897 */ /* 0x000fe4000fffe03f */
[----:B------:R-:W-:-:S05]  /*c6f30*/  UIADD3.64 UR12, UR4, 0xc04, URZ ;  /* 0x00000c04040c7897 */ /* 0x000fca000fffe03f */
[----:B------:R-:W-:Y:S01]  /*c6f40*/  UMOV UR14, UR58 ;  /* 0x0000003a000e7c82 */ /* 0x000fe20008000000 */
[----:B------:R-:W-:Y:S01]  /*c6f50*/  UMOV UR15, UR59 ;  /* 0x0000003b000f7c82 */ /* 0x000fe20008000000 */
[----:B------:R-:W-:Y:S02]  /*c6f60*/  WARPGROUP.DEPBAR.LE gsb0, 0x0 ;  /* 0x00008000000079c5 */ /* 0x000fe40000010000 */
[----:B------:R-:W-:-:S13]  /*c6f70*/  WARPGROUP.ARRIVE ;  /* 0x00000000000079c5 */ /* 0x000fda0000000000 */
        /* <DEDUP_REMOVED lines=10> */
[----:B------:R-:W-:Y:S02]  /*c7020*/  WARPGROUP.DEPBAR.LE gsb0, 0x0 ;  /* 0x00008000000079c5 */ /* 0x000fe40000010000 */
[----:B------:R-:W-:-:S15]  /*c7030*/  WARPGROUP.ARRIVE ;  /* 0x00000000000079c5 */ /* 0x000fde0000000000 */
[----:B------:R-:W-:-:S08]  /*c7040*/  NOP ;  /* 0x0000000000007918 */ /* 0x000fd00000000000 */
[----:B------:R-:W-:Y:S01]  /*c7050*/  HGMMA.64x256x8.F32.TF32 R24, gdesc[UR16], R24, gsb0 ;  /* 0x07e00000101879f0 */ /* 0x000fe20008002818 */
[----:B------:R-:W-:Y:S01]  /*c7060*/  UIADD3.64 UR16, UR4, 0x1c00, URZ ;  /* 0x00001c0004107897 */ /* 0x000fe2000fffe03f */
[----:B------:R-:W-:Y:S01]  /*c7070*/  UMOV UR18, UR58 ;  /* 0x0000003a00127c82 */ /* 0x000fe20008000000 */
[----:B------:R-:W-:Y:S01]  /*c7080*/  UMOV UR19, UR59 ;  /* 0x0000003b00137c82 */ /* 0x000fe20008000000 */
[----:B------:R-:W-:Y:S02]  /*c7090*/  MOV R4, UR13 ;  /* 0x0000000d00047c02 */ /* 0x000fe40008000f00 */
[----:B------:R-:W-:Y:S01]  /*c70a0*/  MOV R3, UR12 ;  /* 0x0000000c00037c02 */ /* 0x000fe20008000f00 */
        /* <DEDUP_REMOVED lines=266> */
[----:B------:R-:W-:-:S05]  /*c8150*/  UIADD3.64 UR20, UR4, 0x1c02, URZ ;  /* 0x00001c0204147897 */ /* 0x000fca000fffe03f */
[----:B------:R-:W-:Y:S01]  /*c8160*/  UMOV UR22, UR58 ;  /* 0x0000003a00167c82 */ /* 0x000fe20008000000 */
[----:B------:R-:W-:Y:S01]  /*c8170*/  UMOV UR23, UR59 ;  /* 0x0000003b00177c82 */ /* 0x000fe20008000000 */
[----:B------:R-:W-:Y:S02]  /*c8180*/  UIADD3.64 UR56, UR6, 0x804, URZ ;  /* 0x0000080406387897 */ /* 0x000fe4000fffe03f */
[----:B------:R-:W-:-:S05]  /*c8190*/  UIADD3.64 UR24, UR4, 0x1c04, URZ ;  /* 0x00001c0404187897 */ /* 0x000fca000fffe03f */
[----:B------:R-:W-:Y:S01]  /*c81a0*/  UMOV UR26, UR56 ;  /* 0x00000038001a7c82 */ /* 0x000fe20008000000 */
[----:B------:R-:W-:Y:S01]  /*c81b0*/  UMOV UR27, UR57 ;  /* 0x00000039001b7c82 */ /* 0x000fe20008000000 */
[----:B--2---:R-:W-:-:S06]  /*c81c0*/  WARPGROUP.ARRIVE ;  /* 0x00000000000079c5 */ /* 0x004fcc0000000000 */
        /* <DEDUP_REMOVED lines=384> */
[----:B------:R-:W3:Y:S04]  /*c99d0*/  LDL.LU.64 R24, [R1] ;  /* 0x0000000001187983 */ /* 0x000ee80000300a00 */
        /* <DEDUP_REMOVED lines=257> */
[----:B------:R-:W-:Y:S01]  /*ca9f0*/  UIADD3.64 UR14, UR6, 0x2000, URZ ;  /* 0x00002000060e7897 */ /* 0x000fe2000fffe03f */
[----:B------:R-:W1:Y:S02]  /*caa00*/  LDC R190, c[0x0][0x230] ;  /* 0x00008c00ffbe7b82 */ /* 0x000e640000000800 */
[----:B------:R-:W4:Y:S02]  /*caa10*/  LDL.LU R3, [R1+0x52c8] ;  /* 0x0052c80001037983 */ /* 0x000f240000300800 */
[----:B------:R-:W-:Y:S01]  /*caa20*/  UMOV UR12, UR10 ;  /* 0x0000000a000c7c82 */ /* 0x000fe20008000000 */
[----:B------:R-:W-:Y:S01]  /*caa30*/  UMOV UR13, UR11 ;  /* 0x0000000b000d7c82 */ /* 0x000fe20008000000 */
[----:B------:R-:W4:Y:S01]  /*caa40*/  LDL.LU R4, [R1+0x52c4] ;  /* 0x0052c40001047983 */ /* 0x000f220000300800 */
[----:B------:R-:W-:Y:S01]  /*caa50*/  UIADD3.64 UR18, UR4, 0x1bfe, URZ ;  /* 0x00001bfe04127897 */ /* 0x000fe2000fffe03f */
[----:B------:R-:W1:Y:S01]  /*caa60*/  LDC R5, c[0x0][0x238] ;  /* 0x00008e00ff057b82 */ /* 0x000e620000000800 */
[----:B------:R-:W-:Y:S01]  /*caa70*/  UIADD3.64 UR22, UR6, 0x27fe, URZ ;  /* 0x000027fe06167897 */ /* 0x000fe2000fffe03f */
[----:B------:R-:W4:Y:S01]  /*caa80*/  LDL.LU R8, [R1+0x52c0] ;  /* 0x0052c00001087983 */ /* 0x000f220000300800 */
[----:B------:R-:W-:-:S02]  /*caa90*/  UIADD3.64 UR26, UR6, 0x2804, URZ ;  /* 0x00002804061a7897 */ /* 0x000fc4000fffe03f */
[----:B------:R-:W-:Y:S01]  /*caaa0*/  UIADD3.64 UR30, UR6, 0x2ffe, URZ ;  /* 0x00002ffe061e7897 */ /* 0x000fe2000fffe03f */
[----:B------:R-:W4:Y:S01]  /*caab0*/  LDL.LU R9, [R1+0x52bc] ;  /* 0x0052bc0001097983 */ /* 0x000f220000300800 */
[----:B------:R-:W-:Y:S01]  /*caac0*/  UIADD3.64 UR34, UR6, 0x3000, URZ ;  /* 0x0000300006227897 */ /* 0x000fe2000fffe03f */
[----:B------:R-:W1:Y:S01]  /*caad0*/  LDC R6, c[0x0][0x23c] ;  /* 0x00008f00ff067b82 */ /* 0x000e620000000800 */
[----:B--2---:R-:W-:Y:S01]  /*caae0*/  WARPGROUP.ARRIVE ;  /* 0x00000000000079c5 */ /* 0x004fe20000000000 */
[----:B------:R-:W-:Y:S01]  /*caaf0*/  UIADD3.64 UR10, UR6, 0x2002, URZ ;  /* 0x00002002060a7897 */ /* 0x000fe2000fffe03f */
[----:B------:R-:W2:Y:S04]  /*cab00*/  LDL.LU R16, [R1+0x52b8] ;  /* 0x0052b80001107983 */ /* 0x000ea80000300800 */
[----:B------:R-:W-:Y:S01]  /*cab10*/  HGMMA.64x256x8.F32.TF32 R24, gdesc[UR12], R24, gsb0 ;  /* 0x07e000000c1879f0 */ /* 0x000fe20008002818 */
[----:B------:R-:W-:Y:S01]  /*cab20*/  UIADD3.64 UR14, UR6, 0x2004, URZ ;  /* 0x00002004060e7897 */ /* 0x000fe2000fffe03f */
[----:B------:R-:W2:Y:S01]  /*cab30*/  LDL.LU R17, [R1+0x52b4] ;  /* 0x0052b40001117983 */ /* 0x000ea20000300800 */
[----:B------:R-:W-:-:S02]  /*cab40*/  UIADD3.64 UR38, UR6, 0x3002, URZ ;  /* 0x0000300206267897 */ /* 0x000fc4000fffe03f */
[----:B------:R-:W-:Y:S01]  /*cab50*/  UIADD3.64 UR42, UR6, 0x3004, URZ ;  /* 0x00003004062a7897 */ /* 0x000fe2000fffe03f */
[----:B------:R-:W2:Y:S01]  /*cab60*/  LDL.LU R20, [R1+0x52b0] ;  /* 0x0052b00001147983 */ /* 0x000ea20000300800 */
[----:B------:R-:W-:Y:S02]  /*cab70*/  UIADD3.64 UR46, UR6, 0x37fe, URZ ;  /* 0x000037fe062e7897 */ /* 0x000fe4000fffe03f */
[----:B------:R-:W-:Y:S01]  /*cab80*/  UIADD3.64 UR50, UR6, 0x3800, URZ ;  /* 0x0000380006327897 */ /* 0x000fe2000fffe03f */
[----:B------:R-:W2:Y:S01]  /*cab90*/  LDL.LU R21, [R1+0x52ac] ;  /* 0x0052ac0001157983 */ /* 0x000ea20000300800 */
[----:B------:R-:W-:Y:S01]  /*caba0*/  UMOV UR54, UR60 ;  /* 0x0000003c00367c82 */ /* 0x000fe20008000000 */
[----:B------:R-:W-:Y:S01]  /*cabb0*/  UMOV UR55, UR61 ;  /* 0x0000003d00377c82 */ /* 0x000fe20008000000 */
[----:B------:R-:W-:Y:S01]  /*cabc0*/  UIADD3.64 UR58, UR6, 0x3804, URZ ;  /* 0x00003804063a7897 */ /* 0x000fe2000fffe03f */
        /* <DEDUP_REMOVED lines=27> */
[----:B---3--:R-:W-:-:S03]  /*cad80*/  R2UR UR16, R7 ;  /* 0x00000000071072ca */ /* 0x008fc600000e0000 */
[----:B------:R-:W3:Y:S01]  /*cad90*/  LDL.LU R237, [R1+0x523c] ;  /* 0x00523c0001ed7983 */ /* 0x000ee20000300800 */
[----:B----4-:R-:W-:-:S03]  /*cada0*/  R2UR UR12, R3 ;  /* 0x00000000030c72ca */ /* 0x010fc600000e0000 */
[----:B------:R-:W4:Y:S01]  /*cadb0*/  LDL.LU R242, [R1+0x5238] ;  /* 0x0052380001f27983 */ /* 0x000f220000300800 */
[----:B------:R-:W-:-:S03]  /*cadc0*/  R2UR UR13, R4 ;  /* 0x00000000040d72ca */ /* 0x000fc600000e0000 */
[----:B------:R-:W2:Y:S04]  /*cadd0*/  LDL.LU R243, [R1+0x5234] ;  /* 0x0052340001f37983 */ /* 0x000ea80000300800 */
[----:B------:R-:W3:Y:S04]  /*cade0*/  LDL.LU R248, [R1+0x5230] ;  /* 0x0052300001f87983 */ /* 0x000ee80000300800 */
[----:B------:R-:W4:Y:S04]  /*cadf0*/  LDL.LU R249, [R1+0x522c] ;  /* 0x00522c0001f97983 */ /* 0x000f280000300800 */
        /* <DEDUP_REMOVED lines=30> */
[----:B------:R-:W-:-:S02]  /*cafe0*/  WARPGROUP.DEPBAR.LE gsb0, 0x0 ;  /* 0x00008000000079c5 */ /* 0x000fc40000010000 */
[----:B------:R-:W-:Y:S01]  /*caff0*/  WARPGROUP.ARRIVE ;  /* 0x00000000000079c5 */ /* 0x000fe20000000000 */
[----:B------:R-:W3:Y:S04]  /*cb000*/  LDL.LU R15, [R1+0x51b0] ;  /* 0x0051b000010f7983 */ /* 0x000ee80000300800 */
[----:B------:R-:W3:Y:S01]  /*cb010*/  LDL.LU R2, [R1+0x51ac] ;  /* 0x0051ac0001027983 */ /* 0x000ee20000300800 */
[----:B------:R-:W-:Y:S01]  /*cb020*/  HGMMA.64x256x8.F32.TF32 R24, gdesc[UR8], R24, gsb0 ;  /* 0x07e00000081879f0 */ /* 0x000fe20008002818 */
[----:B------:R-:W-:Y:S01]  /*cb030*/  UMOV UR8, UR18 ;  /* 0x0000001200087c82 */ /* 0x000fe20008000000 */
[----:B------:R-:W-:Y:S01]  /*cb040*/  UMOV UR9, UR19 ;  /* 0x0000001300097c82 */ /* 0x000fe20008000000 */
[----:B------:R-:W-:Y:S01]  /*cb050*/  UMOV UR10, UR22 ;  /* 0x00000016000a7c82 */ /* 0x000fe20008000000 */
[----:B------:R-:W-:Y:S01]  /*cb060*/  UMOV UR11, UR23 ;  /* 0x00000017000b7c82 */ /* 0x000fe20008000000 */
[----:B------:R-:W3:Y:S01]  /*cb070*/  LDL.LU R246, [R1+0x51a8] ;  /* 0x0051a80001f67983 */ /* 0x000ee20000300800 */
[----:B------:R-:W-:-:S02]  /*cb080*/  WARPGROUP.DEPBAR.LE gsb0, 0x0 ;  /* 0x00008000000079c5 */ /* 0x000fc40000010000 */
[----:B------:R-:W-:Y:S01]  /*cb090*/  WARPGROUP.ARRIVE ;  /* 0x00000000000079c5 */ /* 0x000fe20000000000 */
[----:B------:R-:W-:Y:S01]  /*cb0a0*/  UIADD3.64 UR18, UR6, 0x2800, URZ ;  /* 0x0000280006127897 */ /* 0x000fe2000fffe03f */
[----:B------:R-:W3:-:S15]  /*cb0b0*/  LDL.LU R247, [R1+0x51a4] ;  /* 0x0051a40001f77983 */ /* 0x000ede0000300800 */
[----:B------:R-:W-:-:S03]  /*cb0c0*/  NOP ;  /* 0x0000000000007918 */ /* 0x000fc60000000000 */
[----:B------:R-:W-:Y:S01]  /*cb0d0*/  HGMMA.64x256x8.F32.TF32 R24, gdesc[UR12], R24, gsb0 ;  /* 0x07e000000c1879f0 */ /* 0x000fe20008002818 */
[----:B------:R-:W-:Y:S01]  /*cb0e0*/  UIADD3.64 UR22, UR6, 0x2802, URZ ;  /* 0x0000280206167897 */ /* 0x000fe2000fffe03f */
        /* <DEDUP_REMOVED lines=46> */
[----:B------:R-:W-:-:S06]  /*cb3d0*/  WARPGROUP.ARRIVE ;  /* 0x00000000000079c5 */ /* 0x000fcc0000000000 */
[----:B------:R-:W-:Y:S03]  /*cb3e0*/  HGMMA.64x256x8.F32.TF32 R24, gdesc[UR8], R24, gsb0 ;  /* 0x07e00000081879f0 */ /* 0x000fe60008002818 */
[----:B------:R-:W-:Y:S02]  /*cb3f0*/  WARPGROUP.DEPBAR.LE gsb0, 0x0 ;  /* 0x00008000000079c5 */ /* 0x000fe40000010000 */
[----:B------:R-:W-:-:S15]  /*cb400*/  WARPGROUP.ARRIVE ;  /* 0x00000000000079c5 */ /* 0x000fde0000000000 */
[----:B------:R-:W-:-:S08]  /*cb410*/  NOP ;  /* 0x0000000000007918 */ /* 0x000fd00000000000 */
        /* <DEDUP_REMOVED lines=106> */
[----:B-1----:R-:W4:Y:S04]  /*cbac0*/  LDL.LU.64 R150, [R1+0x50e8] ;  /* 0x0050e80001967983 */ /* 0x002f280000300a00 */
        /* <DEDUP_REMOVED lines=62> */
[----:B------:R-:W4:Y:S01]  /*cbeb0*/  LDL.LU.64 R24, [R1+0x4ef0] ;  /* 0x004ef00001187983 */ /* 0x000f220000300a00 */
[----:B------:R-:W-:-:S02]  /*cbec0*/  R2UR UR10, R8 ;  /* 0x00000000080a72ca */ /* 0x000fc400000e0000 */
[----:B------:R-:W-:Y:S01]  /*cbed0*/  R2UR UR11, R9 ;  /* 0x00000000090b72ca */ /* 0x000fe200000e0000 */
[----:B------:R-:W-:Y:S02]  /*cbee0*/  UIADD3.64 UR8, UR4, 0xdfe, URZ ;  /* 0x00000dfe04087897 */ /* 0x000fe4000fffe03f */
[----:B------:R-:W-:Y:S01]  /*cbef0*/  UIADD3.64 UR56, UR4, 0xe00, URZ ;  /* 0x00000e0004387897 */ /* 0x000fe2000fffe03f */
[----:B------:R-:W-:Y:S01]  /*cbf00*/  UMOV UR58, UR6 ;  /* 0x00000006003a7c82 */ /* 0x000fe20008000000 */
[----:B------:R-:W-:Y:S01]  /*cbf10*/  UMOV UR59, UR7 ;  /* 0x00000007003b7c82 */ /* 0x000fe20008000000 */
[----:B----4-:R-:W-:-:S07]  /*cbf20*/  WARPGROUP.ARRIVE ;  /* 0x00000000000079c5 */ /* 0x010fce0000000000 */
[----:B------:R-:W-:Y:S01]  /*cbf30*/  HGMMA.64x256x8.F32.TF32 R24, gdesc[UR8], R24, gsb0 ;  /* 0x07e00000081879f0 */ /* 0x000fe20008002818 */
[----:B------:R-:W-:Y:S02]  /*cbf40*/  R2UR UR54, R188 ;  /* 0x00000000bc3672ca */ /* 0x000fe400000e0000 */
[----:B--2---:R-:W-:Y:S01]  /*cbf50*/  R2UR UR55, R189 ;  /* 0x00000000bd3772ca */ /* 0x004fe200000e0000 */
[----:B------:R-:W-:Y:S01]  /*cbf60*/  UIADD3.64 UR52, UR4, 0xe02, URZ ;  /* 0x00000e0204347897 */ /* 0x000fe2000fffe03f */
[----:B------:R-:W-:Y:S02]  /*cbf70*/  WARPGROUP.DEPBAR.LE gsb0, 0x0 ;  /* 0x00008000000079c5 */ /* 0x000fe40000010000 */
[----:B------:R-:W-:-:S15]  /*cbf80*/  WARPGROUP.ARRIVE ;  /* 0x00000000000079c5 */ /* 0x000fde0000000000 */
[----:B------:R-:W-:-:S06]  /*cbf90*/  NOP ;  /* 0x0000000000007918 */ /* 0x000fcc0000000000 */
[----:B------:R-:W-:Y:S01]  /*cbfa0*/  HGMMA.64x256x8.F32.TF32 R24, gdesc[UR56], R24, gsb0 ;  /* 0x07e00000381879f0 */ /* 0x000fe20008002818 */
[----:B------:R-:W-:Y:S02]  /*cbfb0*/  R2UR UR10, R184 ;  /* 0x00000000b80a72ca */ /* 0x000fe400000e0000 */
[----:B---3--:R-:W-:Y:S01]  /*cbfc0*/  R2UR UR11, R185 ;  /* 0x00000000b90b72ca */ /* 0x008fe200000e0000 */
[----:B------:R-:W-:Y:S01]  /*cbfd0*/  UIADD3.64 UR8, UR4, 0xe04, URZ ;  /* 0x00000e0404087897 */ /* 0x000fe2000fffe03f */
[----:B------:R-:W-:Y:S02]  /*cbfe0*/  WARPGROUP.DEPBAR.LE gsb0, 0x0 ;  /* 0x00008000000079c5 */ /* 0x000fe40000010000 */
[----:B------:R-:W-:-:S15]  /*cbff0*/  WARPGROUP.ARRIVE ;  /* 0x00000000000079c5 */ /* 0x000fde0000000000 */
[----:B------:R-:W-:-:S06]  /*cc000*/  NOP ;  /* 0x0000000000007918 */ /* 0x000fcc0000000000 */
[----:B------:R-:W-:Y:S01]  /*cc010*/  HGMMA.64x256x8.F32.TF32 R24, gdesc[UR52], R24, gsb0 ;  /* 0x07e00000341879f0 */ /* 0x000fe20008002818 */
[----:B------:R-:W-:Y:S02]  /*cc020*/  R2UR UR50, R180 ;  /* 0x00000000b43272ca */ /* 0x000fe400000e0000 */
[----:B------:R-:W-:Y:S01]  /*cc030*/  R2UR UR51, R181 ;  /* 0x00000000b53372ca */ /* 0x000fe200000e0000 */
        /* <DEDUP_REMOVED lines=70> */
[----:B------:R-:W-:Y:S01]  /*cc4a0*/  UMOV UR6, UR8 ;  /* 0x0000000800067c82 */ /* 0x000fe20008000000 */
[----:B------:R-:W-:Y:S01]  /*cc4b0*/  UMOV UR7, UR9 ;  /* 0x0000000900077c82 */ /* 0x000fe20008000000 */
[----:B------:R-:W-:Y:S01]  /*cc4c0*/  UIADD3.64 UR8, UR4, 0x3e02, URZ ;  /* 0x00003e0204087897 */ /* 0x000fe2000fffe03f */
[----:B------:R-:W-:Y:S02]  /*cc4d0*/  WARPGROUP.DEPBAR.LE gsb0, 0x0 ;  /* 0x00008000000079c5 */ /* 0x000fe40000010000 */
[----:B------:R-:W-:-:S15]  /*cc4e0*/  WARPGROUP.ARRIVE ;  /* 0x00000000000079c5 */ /* 0x000fde0000000000 */
[----:B------:R-:W-:-:S04]  /*cc4f0*/  NOP ;  /* 0x0000000000007918 */ /* 0x000fc80000000000 */
[----:B------:R-:W-:Y:S01]  /*cc500*/  HGMMA.64x256x8.F32.TF32 R24, gdesc[UR12], R24, gsb0 ;  /* 0x07e000000c1879f0 */ /* 0x000fe20008002818 */
[----:B------:R-:W-:Y:S01]  /*cc510*/  UMOV UR50, UR6 ;  /* 0x0000000600327c82 */ /* 0x000fe20008000000 */
[----:B------:R-:W-:Y:S01]  /*cc520*/  UMOV UR51, UR7 ;  /* 0x0000000700337c82 */ /* 0x000fe20008000000 */
[----:B------:R-:W-:Y:S02]  /*cc530*/  R2UR UR6, R236 ;  /* 0x00000000ec0672ca */ /* 0x000fe400000e0000 */
[----:B------:R-:W-:Y:S01]  /*cc540*/  R2UR UR7, R237 ;  /* 0x00000000ed0772ca */ /* 0x000fe200000e0000 */
[----:B------:R-:W-:Y:S02]  /*cc550*/  UIADD3.64 UR58, UR4, 0xdfe, URZ ;  /* 0x00000dfe043a7897 */ /* 0x000fe4000fffe03f */
[----:B------:R-:W-:Y:S01]  /*cc560*/  UIADD3.64 UR4, UR4, 0x3e04, URZ ;  /* 0x00003e0404047897 */ /* 0x000fe2000fffe03f */
[----:B------:R-:W-:Y:S02]  /*cc570*/  WARPGROUP.DEPBAR.LE gsb0, 0x0 ;  /* 0x00008000000079c5 */ /* 0x000fe40000010000 */
[----:B------:R-:W-:-:S15]  /*cc580*/  WARPGROUP.ARRIVE ;  /* 0x00000000000079c5 */ /* 0x000fde0000000000 */
[----:B------:R-:W-:-:S02]  /*cc590*/  NOP ;  /* 0x0000000000007918 */ /* 0x000fc40000000000 */
[----:B------:R-:W-:Y:S01]  /*cc5a0*/  HGMMA.64x256x8.F32.TF32 R24, gdesc[UR8], R24, gsb0 ;  /* 0x07e00000081879f0 */ /* 0x000fe20008002818 */
[----:B------:R-:W-:Y:S01]  /*cc5b0*/  MOV R8, R192 ;  /* 0x000000c000087202 */ /* 0x000fe20000000f00 */
[----:B------:R-:W-:Y:S02]  /*cc5c0*/  IMAD.MOV.U32 R9, RZ, RZ, R193 ;  /* 0x000000ffff097224 */ /* 0x000fe400078e00c1 */
        /* <DEDUP_REMOVED lines=15> */
[----:B------:R-:W-:-:S02]  /*cc6c0*/  WARPGROUP.DEPBAR.LE gsb0, 0x0 ;  /* 0x00008000000079c5 */ /* 0x000fc40000010000 */
[----:B------:R-:W-:-:S06]  /*cc6d0*/  WARPGROUP.ARRIVE ;  /* 0x00000000000079c5 */ /* 0x000fcc0000000000 */
[----:B------:R-:W-:Y:S03]  /*cc6e0*/  HGMMA.64x256x8.F32.TF32 R24, gdesc[UR4], R24, gsb0 ;  /* 0x07e00000041879f0 */ /* 0x000fe60008002818 */
[----:B------:R-:W-:Y:S02]  /*cc6f0*/  WARPGROUP.DEPBAR.LE gsb0, 0x0 ;  /* 0x00008000000079c5 */ /* 0x000fe40000010000 */
[----:B------:R-:W-:Y:S04]  /*cc700*/  STL.64 [R1], R24 ;  /* 0x0000001801007387 */ /* 0x000fe80000100a00 */
        /* <DEDUP_REMOVED lines=131> */
[----:B------:R-:W-:-:S02]  /*ccf40*/  R2UR UR58, R8 ;  /* 0x00000000083a72ca */ /* 0x000fc400000e0000 */
[----:B------:R-:W-:Y:S01]  /*ccf50*/  R2UR UR59, R9 ;  /* 0x00000000093b72ca */ /* 0x000fe200000e0000 */
[----:B--2---:R-:W-:-:S12]  /*ccf60*/  WARPGROUP.ARRIVE ;  /* 0x00000000000079c5 */ /* 0x004fd80000000000 */
[----:B------:R-:W-:Y:S01]  /*ccf70*/  HGMMA.64x256x8.F32.TF32 R24, gdesc[UR56], R24, gsb0 ;  /* 0x07e00000381879f0 */ /* 0x000fe20008002818 */
[----:B------:R-:W-:Y:S02]  /*ccf80*/  R2UR UR57, R4 ;  /* 0x00000000043972ca */ /* 0x000fe400000e0000 */
[----:B------:R-:W-:Y:S02]  /*ccf90*/  R2UR UR56, R3 ;  /* 0x00000000033872ca */ /* 0x000fe400000e0000 */
[----:B------:R-:W-:Y:S02]  /*ccfa0*/  R2UR UR54, R198 ;  /* 0x00000000c63672ca */ /* 0x000fe400000e0000 */
[----:B------:R-:W-:Y:S02]  /*ccfb0*/  R2UR UR55, R199 ;  /* 0x00000000c73772ca */ /* 0x000fe400000e0000 */
[----:B------:R-:W-:Y:S02]  /*ccfc0*/  R2UR UR46, R178 ;  /* 0x00000000b22e72ca */ /* 0x000fe400000e0000 */
[----:B------:R-:W-:-:S02]  /*ccfd0*/  R2UR UR47, R179 ;  /* 0x00000000b32f72ca */ /* 0x000fc400000e0000 */
        /* <DEDUP_REMOVED lines=15> */
[----:B------:R-:W-:Y:S01]  /*cd0d0*/  R2UR UR15, R21 ;  /* 0x00000000150f72ca */ /* 0x000fe200000e0000 */
[----:B------:R-:W-:Y:S01]  /*cd0e0*/  UMOV UR10, UR60 ;  /* 0x0000003c000a7c82 */ /* 0x000fe20008000000 */
[----:B------:R-:W-:Y:S01]  /*cd0f0*/  R2UR UR58, R202 ;  /* 0x00000000ca3a72ca */ /* 0x000fe200000e0000 */
[----:B------:R-:W-:Y:S01]  /*cd100*/  UMOV UR11, UR61 ;  /* 0x0000003d000b7c82 */ /* 0x000fe20008000000 */
[----:B------:R-:W-:Y:S01]  /*cd110*/  R2UR UR59, R203 ;  /* 0x00000000cb3b72ca */ /* 0x000fe200000e0000 */
[----:B------:R-:W1:Y:S01]  /*cd120*/  LDC R4, c[0x0][0x230] ;  /* 0x00008c00ff047b82 */ /* 0x000e620000000800 */
[----:B------:R-:W2:Y:S04]  /*cd130*/  LDL.LU.64 R202, [R1+0x4c70] ;  /* 0x004c700001ca7983 */ /* 0x000ea80000300a00 */
[----:B------:R-:W2:Y:S01]  /*cd140*/  LDL.LU.64 R198, [R1+0x4c68] ;  /* 0x004c680001c67983 */ /* 0x000ea20000300a00 */
[----:B------:R-:W-:-:S02]  /*cd150*/  WARPGROUP.DEPBAR.LE gsb0, 0x0 ;  /* 0x00008000000079c5 */ /* 0x000fc40000010000 */
[----:B------:R-:W-:-:S06]  /*cd160*/  WARPGROUP.ARRIVE ;  /* 0x00000000000079c5 */ /* 0x000fcc0000000000 */
[----:B------:R-:W-:Y:S03]  /*cd170*/  HGMMA.64x256x8.F32.TF32 R24, gdesc[UR56], R24, gsb0 ;  /* 0x07e00000381879f0 */ /* 0x000fe60008002818 */
[----:B------:R-:W-:Y:S02]  /*cd180*/  WARPGROUP.DEPBAR.LE gsb0, 0x0 ;  /* 0x00008000000079c5 */ /* 0x000fe40000010000 */
[----:B------:R-:W-:-:S15]  /*cd190*/  WARPGROUP.ARRIVE ;  /* 0x00000000000079c5 */ /* 0x000fde0000000000 */
[----:B------:R-:W-:-:S08]  /*cd1a0*/  NOP ;  /* 0x0000000000007918 */ /* 0x000fd00000000000 */
[----:B------:R-:W-:Y:S01]  /*cd1b0*/  HGMMA.64x256x8.F32.TF32 R24, gdesc[UR52], R24, gsb0 ;  /* 0x07e00000341879f0 */ /* 0x000fe20008002818 */
[----:B------:R-:W-:Y:S02]  /*cd1c0*/  R2UR UR54, R194 ;  /* 0x00000000c23672ca */ /* 0x000fe400000e0000 */
[----:B------:R-:W-:Y:S01]  /*cd1d0*/  R2UR UR55, R195 ;  /* 0x00000000c33772ca */ /* 0x000fe200000e0000 */
[----:B------:R-:W-:Y:S01]  /*cd1e0*/  UMOV UR52, UR50 ;  /* 0x0000003200347c82 */ /* 0x000fe20008000000 */
[----:B------:R-:W-:Y:S01]  /*cd1f0*/  UMOV UR53, UR51 ;  /* 0x0000003300357c82 */ /* 0x000fe20008000000 */
[----:B------:R-:W-:Y:S01]  /*cd200*/  R2UR UR50, R182 ;  /* 0x00000000b63272ca */ /* 0x000fe200000e0000 */
[----:B------:R-:W2:Y:S01]  /*cd210*/  LDL.LU.64 R194, [R1+0x4c60] ;  /* 0x004c600001c27983 */ /* 0x000ea20000300a00 */
[----:B------:R-:W-:-:S03]  /*cd220*/  R2UR UR51, R183 ;  /* 0x00000000b73372ca */ /* 0x000fc600000e0000 */
[----:B------:R-:W3:Y:S01]  /*cd230*/  LDL.LU R11, [R1+0x2940] ;  /* 0x00294000010b7983 */ /* 0x000ee20000300800 */
[----:B------:R-:W-:Y:S02]  /*cd240*/  WARPGROUP.DEPBAR.LE gsb0, 0x0 ;  /* 0x00008000000079c5 */ /* 0x000fe40000010000 */
[----:B------:R-:W-:-:S14]  /*cd250*/  WARPGROUP.ARRIVE ;  /* 0x00000000000079c5 */ /* 0x000fdc0000000000 */
        /* <DEDUP_REMOVED lines=41> */
[----:B------:R-:W-:Y:S02]  /*cd4f0*/  R2UR UR6, R16 ;  /* 0x00000000100672ca */ /* 0x000fe400000e0000 */
[----:B------:R-:W-:Y:S01]  /*cd500*/  R2UR UR7, R17 ;  /* 0x00000000110772ca */ /* 0x000fe200000e0000 */
[----:B------:R-:W-:Y:S02]  /*cd510*/  WARPGROUP.DEPBAR.LE gsb0, 0x0 ;  /* 0x00008000000079c5 */ /* 0x000fe40000010000 */
[----:B------:R-:W-:-:S15]  /*cd520*/  WARPGROUP.ARRIVE ;  /* 0x00000000000079c5 */ /* 0x000fde0000000000 */
[----:B------:R-:W-:-:S07]  /*cd530*/  NOP ;  /* 0x0000000000007918 */ /* 0x000fce0000000000 */
[----:B------:R-:W-:Y:S01]  /*cd540*/  HGMMA.64x256x8.F32.TF32 R24, gdesc[UR8], R24, gsb0 ;  /* 0x07e00000081879f0 */ /* 0x000fe20008002818 */
[----:B------:R-:W-:-:S04]  /*cd550*/  IADD3 R190, R190, 0x7f, RZ ;  /* 0x0000007fbebe7810 */ /* 0x000fc80007ffe0ff */
[----:B------:R-:W-:-:S04]  /*cd560*/  SHF.R.S32.HI R3, RZ, 0x1f, R190 ;  /* 0x0000001fff037819 */ /* 0x000fc800000114be */
[----:B------:R-:W-:-:S04]  /*cd570*/  LEA.HI R3, R3, R190, RZ, 0x7 ;  /* 0x000000be03037211 */ /* 0x000fc800078f38ff */
[----:B------:R-:W-:-:S04]  /*cd580*/  SHF.R.S32.HI R3, RZ, 0x7, R3 ;  /* 0x00000007ff037819 */ /* 0x000fc80000011403 */
[----:B------:R-:W-:Y:S02]  /*cd590*/  IADD3 R3, R3, -0x6, RZ ;  /* 0xfffffffa03037810 */ /* 0x000fe40007ffe0ff */
[----:B------:R-:W-:Y:S02]  /*cd5a0*/  SHF.L.U32 R5, R5, 0x7, RZ ;  /* 0x0000000705057819 */ /* 0x000fe400000006ff */
[----:B------:R-:W-:Y:S01]  /*cd5b0*/  ISETP.GE.AND P0, PT, R12, R3, PT ;  /* 0x000000030c00720c */ /* 0x000fe20003f06270 */
[----:B------:R-:W-:Y:S02]  /*cd5c0*/  VIADD R3, R14, 0x1 ;  /* 0x000000010e037836 */ /* 0x000fe40000000000 */
[----:B------:R-:W-:-:S03]  /*cd5d0*/  IMAD.SHL.U32 R5, R5, 0x4, RZ ;  /* 0x0000000405057824 */ /* 0x000fc600078e00ff */
[----:B------:R-:W-:Y:S02]  /*cd5e0*/  ISETP.GT.AND P2, PT, R3, 0x6, PT ;  /* 0x000000060300780c */ /* 0x000fe40003f44270 */
[----:B---3--:R-:W-:Y:S02]  /*cd5f0*/  IADD3 R11, P3, R11, R5, RZ ;  /* 0x000000050b0b7210 */ /* 0x008fe40007f7e0ff */
[----:B------:R-:W-:Y:S01]  /*cd600*/  SEL R14, R3, RZ, !P2 ;  /* 0x000000ff030e7207 */ /* 0x000fe20005000000 */
[----:B------:R-:W-:Y:S04]  /*cd610*/  STL.64 [R1+0x4ae0], R12 ;  /* 0x004ae00c01007387 */ /* 0x000fe80000100a00 */
[----:B------:R-:W-:Y:S04]  /*cd620*/  STL [R1+0x2940], R11 ;  /* 0x0029400b01007387 */ /* 0x000fe80000100800 */
[----:B------:R3:W-:Y:S04]  /*cd630*/  STL.64 [R1+0x4ae8], R14 ;  /* 0x004ae80e01007387 */ /* 0x0007e80000100a00 */
[----:B------:R-:W4:Y:S04]  /*cd640*/  LDL.LU R20, [R1+0x2944] ;  /* 0x0029440001147983 */ /* 0x000f280000300800 */
[----:B------:R-:W2:Y:S04]  /*cd650*/  LDL.LU R17, [R1+0x2948] ;  /* 0x0029480001117983 */ /* 0x000ea80000300800 */
[----:B------:R-:W4:Y:S01]  /*cd660*/  LDL.LU R16, [R1+0x294c] ;  /* 0x00294c0001107983 */ /* 0x000f220000300800 */
[----:B------:R-:W1:Y:S03]  /*cd670*/  S2R R19, SR_TID.X ;  /* 0x0000000000137919 */ /* 0x000e660000002100 */
[----:B------:R-:W4:Y:S04]  /*cd680*/  LDL.LU R9, [R1+0x2950] ;  /* 0x0029500001097983 */ /* 0x000f280000300800 */
[----:B------:R-:W4:Y:S04]  /*cd690*/  LDL.LU R152, [R1+0x2954] ;  /* 0x0029540001987983 */ /* 0x000f280000300800 */
[----:B------:R-:W4:Y:S04]  /*cd6a0*/  LDL.LU R23, [R1+0x2958] ;  /* 0x0029580001177983 */ /* 0x000f280000300800 */
[----:B------:R-:W4:Y:S01]  /*cd6b0*/  LDL.LU R22, [R1+0x295c] ;  /* 0x00295c0001167983 */ /* 0x000f220000300800 */
[----:B------:R-:W1:Y:S03]  /*cd6c0*/  S2R R190, SR_TID.X ;  /* 0x0000000000be7919 */ /* 0x000e660000002100 */
[----:B---3--:R-:W3:Y:S01]  /*cd6d0*/  LDL.LU R15, [R1+0x2960] ;  /* 0x00296000010f7983 */ /* 0x008ee20000300800 */
[----:B------:R-:W-:-:S02]  /*cd6e0*/  WARPGROUP.DEPBAR.LE gsb0, 0x0 ;  /* 0x00008000000079c5 */ /* 0x000fc40000010000 */
[----:B------:R-:W-:-:S06]  /*cd6f0*/  WARPGROUP.ARRIVE ;  /* 0x00000000000079c5 */ /* 0x000fcc0000000000 */
[----:B------:R-:W-:Y:S01]  /*cd700*/  HGMMA.64x256x8.F32.TF32 R24, gdesc[UR4], R24, gsb0 ;  /* 0x07e00000041879f0 */ /* 0x000fe20008002818 */
[----:B-1----:R-:W-:-:S04]  /*cd710*/  VIADD R4, R4, 0xfffffd00 ;  /* 0xfffffd0004047836 */ /* 0x002fc80000000000 */
[----:B------:R-:W-:-:S05]  /*cd720*/  IMAD R4, R12, -0x80, R4 ;  /* 0xffffff800c047824 */ /* 0x000fca00078e0204 */
[----:B------:R-:W-:-:S04]  /*cd730*/  ISETP.GT.AND P1, PT, R4, RZ, PT ;  /* 0x000000ff0400720c */ /* 0x000fc80003f24270 */
[----:B------:R-:W-:-:S04]  /*cd740*/  SEL R7, RZ, 0x4, !P1 ;  /* 0x00000004ff077807 */ /* 0x000fc80004800000 */
[----:B------:R-:W-:-:S04]  /*cd750*/  SEL R7, R7, RZ, !P0 ;  /* 0x000000ff07077207 */ /* 0x000fc80004000000 */
[----:B------:R-:W-:Y:S02]  /*cd760*/  ISETP.NE.U32.AND P1, PT, R7, RZ, PT ;  /* 0x000000ff0700720c */ /* 0x000fe40003f25070 */
[----:B------:R-:W-:Y:S02]  /*cd770*/  SHF.L.U32 R7, R19, 0x4, RZ ;  /* 0x0000000413077819 */ /* 0x000fe400000006ff */
[----:B------:R-:W-:Y:S02]  /*cd780*/  R2UR UR61, R186 ;  /* 0x00000000ba3d72ca */ /* 0x000fe400000e0000 */
[----:B------:R-:W-:Y:S02]  /*cd790*/  R2UR UR60, R187 ;  /* 0x00000000bb3c72ca */ /* 0x000fe400000e0000 */
[----:B------:R-:W-:Y:S02]  /*cd7a0*/  LOP3.LUT R10, R190, 0x7f, RZ, 0xc0, !PT ;  /* 0x0000007fbe0a7812 */ /* 0x000fe400078ec0ff */
[----:B------:R-:W-:Y:S01]  /*cd7b0*/  LOP3.LUT R7, R7, 0x70, RZ, 0xc0, !PT ;  /* 0x0000007007077812 */ /* 0x000fe200078ec0ff */
[----:B------:R-:W-:-:S02]  /*cd7c0*/  IMAD.X R252, R252, 0x1, R0, P3 ;  /* 0x00000001fcfc7824 */ /* 0x000fc400018e0600 */
[----:B------:R-:W-:Y:S01]  /*cd7d0*/  IMAD R8, R14, 0x40000, R191 ;  /* 0x000400000e087824 */ /* 0x000fe200078e02bf */
[----:B------:R-:W-:Y:S01]  /*cd7e0*/  LEA R7, R10, R7, 0x7 ;  /* 0x000000070a077211 */ /* 0x000fe200078e38ff */
[----:B------:R-:W-:Y:S01]  /*cd7f0*/  IMAD.MOV.U32 R12, RZ, RZ, R11 ;  /* 0x000000ffff0c7224 */ /* 0x000fe200078e000b */
[----:B------:R-:W-:Y:S02]  /*cd800*/  MOV R13, R252 ;  /* 0x000000fc000d7202 */ /* 0x000fe40000000f00 */
[----:B------:R-:W-:Y:S01]  /*cd810*/  IADD3 R3, R7, R8, RZ ;  /* 0x0000000807037210 */ /* 0x000fe20007ffe0ff */
[----:B------:R-:W-:Y:S02]  /*cd820*/  WARPGROUP.DEPBAR.LE gsb0, 0x0 ;  /* 0x00008000000079c5 */ /* 0x000fe40000010000 */
        /* <DEDUP_REMOVED lines=20> */
[----:B------:R-:W-:Y:S01]  /*cd970*/  STL.64 [R1+0x4ba8], R104 ;  /* 0x004ba86801007387 */ /* 0x000fe20000100a00 */
[----:B------:R-:W-:Y:S06]  /*cd980*/  BAR.SYNC.DEFER_BLOCKING 0x0 ;  /* 0x0000000000007b1d */ /* 0x000fec0000010000 */
        /* <DEDUP_REMOVED lines=23> */
[----:B------:R-:W-:Y:S01]  /*cdb00*/  @!PT LDS RZ, [RZ] ;  /* 0x00000000fffff984 */ /* 0x000fe20000000800 */
[----:B------:R-:W-:Y:S01]  /*cdb10*/  @!PT LDS RZ, [RZ] ;  /* 0x00000000fffff984 */ /* 0x000fe20000000800 */
[----:B------:R-:W-:Y:S01]  /*cdb20*/  @!PT LDS RZ, [RZ] ;  /* 0x00000000fffff984 */ /* 0x000fe20000000800 */
[----:B------:R1:W-:Y:S04]  /*cdb30*/  LDGSTS.E [R3], desc[UR60][R12.64], P1 ;  /* 0x000000000c037fae */ /* 0x0003e8000892187c */
[----:B------:R-:W3:Y:S04]  /*cdb40*/  LDL.LU R14, [R1+0x2964] ;  /* 0x00296400010e7983 */ /* 0x000ee80000300800 */
[----:B------:R-:W1:Y:S04]  /*cdb50*/  LDL.LU R13, [R1+0x2968] ;  /* 0x00296800010d7983 */ /* 0x000e680000300800 */
[----:B------:R-:W3:Y:S04]  /*cdb60*/  LDL.LU R12, [R1+0x296c] ;  /* 0x00296c00010c7983 */ /* 0x000ee80000300800 */
[----:B------:R-:W3:Y:S01]  /*cdb70*/  LDL.LU R11, [R1+0x2970] ;  /* 0x00297000010b7983 */ /* 0x000ee20000300800 */
[----:B--2---:R-:W-:-:S02]  /*cdb80*/  IADD3 R17, P2, R17, R5, RZ ;  /* 0x0000000511117210 */ /* 0x004fc40007f5e0ff */
[----:B----4-:R-:W-:-:S03]  /*cdb90*/  IADD3 R9, P3, R9, R5, RZ ;  /* 0x0000000509097210 */ /* 0x010fc60007f7e0ff */
[----:B------:R-:W-:Y:S01]  /*cdba0*/  IMAD.X R20, R20, 0x1, R0, P2 ;  /* 0x0000000114147824 */ /* 0x000fe200010e0600 */
[----:B------:R-:W-:Y:S01]  /*cdbb0*/  IADD3.X R16, R16, R0, RZ, P3, !PT ;  /* 0x0000000010107210 */ /* 0x000fe20001ffe4ff */
[----:B------:R-:W-:Y:S01]  /*cdbc0*/  STL [R1+0x2948], R17 ;  /* 0x0029481101007387 */ /* 0x000fe20000100800 */
[----:B------:R-:W-:Y:S01]  /*cdbd0*/  ISETP.GT.AND P2, PT, R4, 0x1, PT ;  /* 0x000000010400780c */ /* 0x000fe20003f44270 */
[----:B------:R-:W-:Y:S02]  /*cdbe0*/  IMAD.MOV.U32 R21, RZ, RZ, R20 ;  /* 0x000000ffff157224 */ /* 0x000fe400078e0014 */
[----:B------:R2:W-:Y:S04]  /*cdbf0*/  STL [R1+0x2944], R20 ;  /* 0x0029441401007387 */ /* 0x0005e80000100800 */
[----:B------:R-:W-:Y:S04]  /*cdc00*/  STL [R1+0x2950], R9 ;  /* 0x0029500901007387 */ /* 0x000fe80000100800 */
[----:B------:R4:W-:Y:S01]  /*cdc10*/  STL [R1+0x294c], R16 ;  /* 0x00294c1001007387 */ /* 0x0009e20000100800 */
[----:B--2---:R-:W-:Y:S01]  /*cdc20*/  MOV R20, R17 ;  /* 0x0000001100147202 */ /* 0x004fe20000000f00 */
[----:B------:R-:W-:Y:S01]  /*cdc30*/  IMAD.MOV.U32 R17, RZ, RZ, R16 ;  /* 0x000000ffff117224 */ /* 0x000fe200078e0010 */
[----:B------:R-:W-:-:S02]  /*cdc40*/  IADD3 R23, P3, R23, R5, RZ ;  /* 0x0000000517177210 */ /* 0x000fc40007f7e0ff */
[----:B---3--:R-:W-:Y:S01]  /*cdc50*/  IADD3 R15, P4, R15, R5, RZ ;  /* 0x000000050f0f7210 */ /* 0x008fe20007f9e0ff */
[----:B------:R-:W-:Y:S01]  /*cdc60*/  LDGSTS.E [R3+0x4000], desc[UR60][R20.64], P1 ;  /* 0x0400000014037fae */ /* 0x000fe2000892187c */
[----:B----4-:R-:W-:Y:S02]  /*cdc70*/  MOV R16, R9 ;  /* 0x0000000900107202 */ /* 0x010fe40000000f00 */
[----:B------:R-:W-:Y:S01]  /*cdc80*/  SEL R9, RZ, 0x4, !P2 ;  /* 0x00000004ff097807 */ /* 0x000fe20005000000 */
[----:B------:R-:W-:Y:S01]  /*cdc90*/  IMAD.X R152, R152, 0x1, R0, P3 ;  /* 0x0000000198987824 */ /* 0x000fe200018e0600 */
[----:B------:R-:W-:Y:S01]  /*cdca0*/  IADD3.X R22, R22, R0, RZ, P4, !PT ;  /* 0x0000000016167210 */ /* 0x000fe200027fe4ff */
[----:B------:R-:W-:Y:S01]  /*cdcb0*/  LDGSTS.E [R3+0x8000], desc[UR60][R16.64], P1 ;  /* 0x0800000010037fae */ /* 0x000fe2000892187c */
[----:B------:R-:W-:-:S03]  /*cdcc0*/  SEL R9, R9, RZ, !P0 ;  /* 0x000000ff09097207 */ /* 0x000fc60004000000 */
[----:B------:R-:W2:Y:S01]  /*cdcd0*/  LDL.LU R21, [R1+0x2974] ;  /* 0x0029740001157983 */ /* 0x000ea20000300800 */
[----:B------:R-:W-:-:S03]  /*cdce0*/  ISETP.NE.U32.AND P2, PT, R9, RZ, PT ;  /* 0x000000ff0900720c */ /* 0x000fc60003f45070 */
[----:B------:R-:W3:Y:S01]  /*cdcf0*/  LDL.LU R20, [R1+0x2978] ;  /* 0x0029780001147983 */ /* 0x000ee20000300800 */
[----:B------:R-:W-:-:S03]  /*cdd00*/  IMAD.MOV.U32 R84, RZ, RZ, R23 ;  /* 0x000000ffff547224 */ /* 0x000fc600078e0017 */
[----:B------:R-:W4:Y:S01]  /*cdd10*/  LDL.LU R17, [R1+0x297c] ;  /* 0x00297c0001117983 */ /* 0x000f220000300800 */
[----:B------:R-:W-:-:S03]  /*cdd20*/  MOV R85, R152 ;  /* 0x0000009800557202 */ /* 0x000fc60000000f00 */
[----:B------:R-:W2:Y:S04]  /*cdd30*/  LDL.LU R16, [R1+0x2980] ;  /* 0x0029800001107983 */ /* 0x000ea80000300800 */
[----:B------:R1:W-:Y:S04]  /*cdd40*/  STL [R1+0x2958], R23 ;  /* 0x0029581701007387 */ /* 0x0003e80000100800 */
[----:B------:R-:W-:Y:S04]  /*cdd50*/  STL [R1+0x2954], R152 ;  /* 0x0029549801007387 */ /* 0x000fe80000100800 */
[----:B------:R-:W-:Y:S01]  /*cdd60*/  STL [R1+0x2960], R15 ;  /* 0x0029600f01007387 */ /* 0x000fe20000100800 */
[----:B-1----:R-:W-:-:S03]  /*cdd70*/  IMAD.MOV.U32 R23, RZ, RZ, R22 ;  /* 0x000000ffff177224 */ /* 0x002fc600078e0016 */
[----:B------:R1:W-:Y:S04]  /*cdd80*/  STL [R1+0x295c], R22 ;  /* 0x00295c1601007387 */ /* 0x0003e80000100800 */
[----:B------:R1:W-:Y:S04]  /*cdd90*/  LDGSTS.E [R3+0xc000], desc[UR60][R84.64], P1 ;  /* 0x0c00000054037fae */ /* 0x0003e8000892187c */
[----:B------:R-:W4:Y:S01]  /*cdda0*/  LDL.LU R83, [R1+0x2984] ;  /* 0x0029840001537983 */ /* 0x000f220000300800 */
[----:B-1----:R-:W-:-:S05]  /*cddb0*/  MOV R22, R15 ;  /* 0x0000000f00167202 */ /* 0x002fca0000000f00 */
[----:B------:R1:W-:Y:S04]  /*cddc0*/  LDGSTS.E [R3+0x4], desc[UR60][R22.64], P2 ;  /* 0x0000400016037fae */ /* 0x0003e8000912187c */
[----:B------:R-:W1:Y:S04]  /*cddd0*/  LDL.LU R23, [R1+0x2988] ;  /* 0x0029880001177983 */ /* 0x000e680000300800 */
[----:B------:R-:W4:Y:S04]  /*cdde0*/  LDL.LU R22, [R1+0x298c] ;  /* 0x00298c0001167983 */ /* 0x000f280000300800 */
[----:B------:R-:W4:Y:S01]  /*cddf0*/  LDL.LU R15, [R1+0x2990] ;  /* 0x00299000010f7983 */ /* 0x000f220000300800 */
[----:B------:R-:W-:-:S05]  /*cde00*/  IADD3 R13, P1, R13, R5, RZ ;  /* 0x000000050d0d7210 */ /* 0x000fca0007f3e0ff */
[----:B------:R-:W-:Y:S01]  /*cde10*/  IMAD.X R14, R14, 0x1, R0, P1 ;  /* 0x000000010e0e7824 */ /* 0x000fe200008e0600 */
[----:B------:R-:W-:Y:S01]  /*cde20*/  IADD3 R11, P3, R11, R5, RZ ;  /* 0x000000050b0b7210 */ /* 0x000fe20007f7e0ff */
[----:B------:R3:W-:Y:S03]  /*cde30*/  STL [R1+0x2968], R13 ;  /* 0x0029680d01007387 */ /* 0x0007e60000100800 */
[----:B------:R-:W-:Y:S01]  /*cde40*/  IADD3.X R12, R12, R0, RZ, P3, !PT ;  /* 0x000000000c0c7210 */ /* 0x000fe20001ffe4ff */
[----:B------:R3:W-:Y:S01]  /*cde50*/  STL [R1+0x2964], R14 ;  /* 0x0029640e01007387 */ /* 0x0007e20000100800 */
[----:B------:R-:W-:Y:S01]  /*cde60*/  IMAD.MOV.U32 R84, RZ, RZ, R13 ;  /* 0x000000ffff547224 */ /* 0x000fe200078e000d */
[----:B------:R-:W-:Y:S02]  /*cde70*/  MOV R85, R14 ;  /* 0x0000000e00557202 */ /* 0x000fe40000000f00 */
[----:B------:R-:W-:Y:S01]  /*cde80*/  STL [R1+0x2970], R11 ;  /* 0x0029700b01007387 */ /* 0x000fe20000100800 */
[----:B---3--:R-:W-:-:S03]  /*cde90*/  IMAD.MOV.U32 R13, RZ, RZ, R12 ;  /* 0x000000ffff0d7224 */ /* 0x008fc600078e000c */
[----:B------:R3:W-:Y:S04]  /*cdea0*/  STL [R1+0x296c], R12 ;  /* 0x00296c0c01007387 */ /* 0x0007e80000100800 */
[----:B------:R1:W-:Y:S04]  /*cdeb0*/  LDGSTS.E [R3+0x4004], desc[UR60][R84.64], P2 ;  /* 0x0400400054037fae */ /* 0x0003e8000912187c */
[----:B------:R-:W4:Y:S01]  /*cdec0*/  LDL.LU R14, [R1+0x2994] ;  /* 0x00299400010e7983 */ /* 0x000f220000300800 */
[----:B---3--:R-:W-:-:S05]  /*cded0*/  MOV R12, R11 ;  /* 0x0000000b000c7202 */ /* 0x008fca0000000f00 */
[----:B------:R3:W-:Y:S04]  /*cdee0*/  LDGSTS.E [R3+0x8004], desc[UR60][R12.64], P2 ;  /* 0x080040000c037fae */ /* 0x0007e8000912187c */
[----:B------:R-:W3:Y:S04]  /*cdef0*/  LDL.LU R13, [R1+0x2998] ;  /* 0x00299800010d7983 */ /* 0x000ee80000300800 */
[----:B------:R-:W3:Y:S04]  /*cdf00*/  LDL.LU R12, [R1+0x299c] ;  /* 0x00299c00010c7983 */ /* 0x000ee80000300800 */
[----:B------:R-:W3:Y:S01]  /*cdf10*/  LDL.LU R11, [R1+0x29a0] ;  /* 0x0029a000010b7983 */ /* 0x000ee20000300800 */
[----:B------:R-:W-:-:S04]  /*cdf20*/  ISETP.GT.AND P1, PT, R4, 0x2, PT ;  /* 0x000000020400780c */ /* 0x000fc80003f24270 */
[----:B------:R-:W-:Y:S02]  /*cdf30*/  SEL R9, RZ, 0x4, !P1 ;  /* 0x00000004ff097807 */ /* 0x000fe40004800000 */
[-C--:B------:R-:W-:Y:S02]  /*cdf40*/  IADD3 R20, P3, R20, R5.reuse, RZ ;  /* 0x0000000514147210 */ /* 0x080fe40007f7e0ff */
[----:B------:R-:W-:Y:S02]  /*cdf50*/  SEL R9, R9, RZ, !P0 ;  /* 0x000000ff09097207 */ /* 0x000fe40004000000 */
[----:B--2---:R-:W-:Y:S01]  /*cdf60*/  IADD3 R16, P4, R16, R5, RZ ;  /* 0x0000000510107210 */ /* 0x004fe20007f9e0ff */
[----:B------:R-:W-:Y:S01]  /*cdf70*/  IMAD.X R21, R21, 0x1, R0, P3 ;  /* 0x0000000115157824 */ /* 0x000fe200018e0600 */
[----:B------:R-:W-:Y:S02]  /*cdf80*/  ISETP.NE.U32.AND P1, PT, R9, RZ, PT ;  /* 0x000000ff0900720c */ /* 0x000fe40003f25070 */
[----:B----4-:R-:W-:-:S02]  /*cdf90*/  IADD3.X R17, R17, R0, RZ, P4, !PT ;  /* 0x0000000011117210 */ /* 0x010fc400027fe4ff */
[----:B------:R-:W-:Y:S04]  /*cdfa0*/  LDGSTS.E [R3+0xc004], desc[UR60][R20.64], P2 ;  /* 0x0c00400014037fae */ /* 0x000fe8000912187c */
[----:B------:R-:W-:Y:S04]  /*cdfb0*/  STL [R1+0x2978], R20 ;  /* 0x0029781401007387 */ /* 0x000fe80000100800 */
[----:B------:R2:W-:Y:S04]  /*cdfc0*/  STL [R1+0x2974], R21 ;  /* 0x0029741501007387 */ /* 0x0005e80000100800 */
[----:B------:R-:W-:Y:S04]  /*cdfd0*/  STL [R1+0x2980], R16 ;  /* 0x0029801001007387 */ /* 0x000fe80000100800 */
[----:B------:R4:W-:Y:S04]  /*cdfe0*/  STL [R1+0x297c], R17 ;  /* 0x00297c1101007387 */ /* 0x0009e80000100800 */
[----:B--2---:R-:W2:Y:S04]  /*cdff0*/  LDL.LU R21, [R1+0x29a4] ;  /* 0x0029a40001157983 */ /* 0x004ea80000300800 */
[----:B------:R-:W-:Y:S04]  /*ce000*/  LDGSTS.E [R3+0x8], desc[UR60][R16.64], P1 ;  /* 0x0000800010037fae */ /* 0x000fe8000892187c */
[----:B------:R-:W2:Y:S01]  /*ce010*/  LDL.LU R20, [R1+0x29a8] ;  /* 0x0029a80001147983 */ /* 0x000ea20000300800 */
[----:B-1----:R-:W-:-:S05]  /*ce020*/  IADD3 R23, P2, R23, R5, RZ ;  /* 0x0000000517177210 */ /* 0x002fca0007f5e0ff */
[----:B------:R-:W-:Y:S01]  /*ce030*/  IMAD.X R83, R83, 0x1, R0, P2 ;  /* 0x0000000153537824 */ /* 0x000fe200010e0600 */
[----:B----4-:R-:W4:Y:S01]  /*ce040*/  LDL.LU R17, [R1+0x29ac] ;  /* 0x0029ac0001117983 */ /* 0x010f220000300800 */
[----:B------:R-:W-:Y:S02]  /*ce050*/  IADD3 R15, P3, R15, R5, RZ ;  /* 0x000000050f0f7210 */ /* 0x000fe40007f7e0ff */
[----:B------:R-:W-:Y:S01]  /*ce060*/  ISETP.GT.AND P2, PT, R4, 0x3, PT ;  /* 0x000000030400780c */ /* 0x000fe20003f44270 */
[----:B------:R-:W4:Y:S01]  /*ce070*/  LDL.LU R16, [R1+0x29b0] ;  /* 0x0029b00001107983 */ /* 0x000f220000300800 */
[----:B------:R-:W-:Y:S01]  /*ce080*/  IADD3.X R22, R22, R0, RZ, P3, !PT ;  /* 0x0000000016167210 */ /* 0x000fe20001ffe4ff */
[----:B------:R-:W-:Y:S02]  /*ce090*/  IMAD.MOV.U32 R84, RZ, RZ, R23 ;  /* 0x000000ffff547224 */ /* 0x000fe400078e0017 */
[----:B------:R1:W-:Y:S01]  /*ce0a0*/  STL [R1+0x2988], R23 ;  /* 0x0029881701007387 */ /* 0x0003e20000100800 */
[----:B------:R-:W-:-:S03]  /*ce0b0*/  MOV R85, R83 ;  /* 0x0000005300557202 */ /* 0x000fc60000000f00 */
[----:B------:R-:W-:Y:S01]  /*ce0c0*/  STL [R1+0x2984], R83 ;  /* 0x0029845301007387 */ /* 0x000fe20000100800 */
[----:B------:R-:W-:-:S03]  /*ce0d0*/  SEL R9, RZ, 0x4, !P2 ;  /* 0x00000004ff097807 */ /* 0x000fc60005000000 */
[----:B------:R-:W-:Y:S01]  /*ce0e0*/  STL [R1+0x2990], R15 ;  /* 0x0029900f01007387 */ /* 0x000fe20000100800 */
[----:B-1----:R-:W-:-:S03]  /*ce0f0*/  IMAD.MOV.U32 R23, RZ, RZ, R22 ;  /* 0x000000ffff177224 */ /* 0x002fc600078e0016 */
[----:B------:R1:W-:Y:S01]  /*ce100*/  STL [R1+0x298c], R22 ;  /* 0x00298c1601007387 */ /* 0x0003e20000100800 */
[----:B------:R-:W-:-:S03]  /*ce110*/  SEL R9, R9, RZ, !P0 ;  /* 0x000000ff09097207 */ /* 0x000fc60004000000 */
[----:B------:R3:W-:Y:S01]  /*ce120*/  LDGSTS.E [R3+0x4008], desc[UR60][R84.64], P1 ;  /* 0x0400800054037fae */ /* 0x0007e2000892187c */
[----:B-1----:R-:W-:-:S03]  /*ce130*/  MOV R22, R15 ;  /* 0x0000000f00167202 */ /* 0x002fc60000000f00 */
[----:B------:R-:W4:Y:S01]  /*ce140*/  LDL.LU R83, [R1+0x29b4] ;  /* 0x0029b40001537983 */ /* 0x000f220000300800 */
[----:B------:R-:W-:-:S03]  /*ce150*/  ISETP.NE.U32.AND P2, PT, R9, RZ, PT ;  /* 0x000000ff0900720c */ /* 0x000fc60003f45070 */
[----:B------:R1:W-:Y:S04]  /*ce160*/  LDGSTS.E [R3+0x8008], desc[UR60][R22.64], P1 ;  /* 0x0800800016037fae */ /* 0x0003e8000892187c */
[----:B------:R-:W1:Y:S04]  /*ce170*/  LDL.LU R23, [R1+0x29b8] ;  /* 0x0029b80001177983 */ /* 0x000e680000300800 */
[----:B------:R-:W4:Y:S04]  /*ce180*/  LDL.LU R22, [R1+0x2d3c] ;  /* 0x002d3c0001167983 */ /* 0x000f280000300800 */
[----:B------:R-:W4:Y:S01]  /*ce190*/  LDL.LU R15, [R1+0x2d40] ;  /* 0x002d4000010f7983 */ /* 0x000f220000300800 */
[----:B---3--:R-:W-:-:S05]  /*ce1a0*/  IADD3 R13, P3, R13, R5, RZ ;  /* 0x000000050d0d7210 */ /* 0x008fca0007f7e0ff */
        /* <DEDUP_REMOVED lines=17> */
[----:B--2---:R-:W-:-:S05]  /*ce2c0*/  IADD3 R20, P1, R20, R5, RZ ;  /* 0x0000000514147210 */ /* 0x004fca0007f3e0ff */
[----:B------:R-:W-:Y:S01]  /*ce2d0*/  IMAD.X R21, R21, 0x1, R0, P1 ;  /* 0x0000000115157824 */ /* 0x000fe200008e0600 */
[----:B------:R-:W-:Y:S02]  /*ce2e0*/  ISETP.GT.AND P1, PT, R4, 0x20, PT ;  /* 0x000000200400780c */ /* 0x000fe40003f24270 */
[----:B----4-:R-:W-:Y:S02]  /*ce2f0*/  IADD3 R16, P3, R16, R5, RZ ;  /* 0x0000000510107210 */ /* 0x010fe40007f7e0ff */
[----:B------:R-:W-:Y:S01]  /*ce300*/  SEL R9, RZ, 0x4, !P1 ;  /* 0x00000004ff097807 */ /* 0x000fe20004800000 */
[----:B------:R-:W-:Y:S01]  /*ce310*/  STL [R1+0x29a8], R20 ;  /* 0x0029a81401007387 */ /* 0x000fe20000100800 */
[----:B------:R-:W-:Y:S02]  /*ce320*/  IADD3.X R17, R17, R0, RZ, P3, !PT ;  /* 0x0000000011117210 */ /* 0x000fe40001ffe4ff */
[----:B------:R-:W-:Y:S01]  /*ce330*/  SEL R9, R9, RZ, !P0 ;  /* 0x000000ff09097207 */ /* 0x000fe20004000000 */
[----:B------:R2:W-:Y:S04]  /*ce340*/  STL [R1+0x29a4], R21 ;  /* 0x0029a41501007387 */ /* 0x0005e80000100800 */
[----:B------:R-:W-:Y:S01]  /*ce350*/  STL [R1+0x29b0], R16 ;  /* 0x0029b01001007387 */ /* 0x000fe20000100800 */
[----:B------:R-:W-:-:S03]  /*ce360*/  ISETP.NE.U32.AND P1, PT, R9, RZ, PT ;  /* 0x000000ff0900720c */ /* 0x000fc60003f25070 */
[----:B------:R-:W-:Y:S04]  /*ce370*/  LDGSTS.E [R3+0x400c], desc[UR60][R20.64], P2 ;  /* 0x0400c00014037fae */ /* 0x000fe8000912187c */
[----:B------:R4:W-:Y:S04]  /*ce380*/  STL [R1+0x29ac], R17 ;  /* 0x0029ac1101007387 */ /* 0x0009e80000100800 */
[----:B------:R-:W-:Y:S04]  /*ce390*/  LDGSTS.E [R3+0x800c], desc[UR60][R16.64], P2 ;  /* 0x0800c00010037fae */ /* 0x000fe8000912187c */
[----:B--2---:R-:W2:Y:S04]  /*ce3a0*/  LDL.LU R21, [R1+0x2d54] ;  /* 0x002d540001157983 */ /* 0x004ea80000300800 */
[----:B------:R-:W2:Y:S04]  /*ce3b0*/  LDL.LU R20, [R1+0x2d58] ;  /* 0x002d580001147983 */ /* 0x000ea80000300800 */
[----:B----4-:R-:W4:Y:S04]  /*ce3c0*/  LDL.LU R17, [R1+0x2d5c] ;  /* 0x002d5c0001117983 */ /* 0x010f280000300800 */
[----:B------:R-:W4:Y:S01]  /*ce3d0*/  LDL.LU R16, [R1+0x2d60] ;  /* 0x002d600001107983 */ /* 0x000f220000300800 */
[----:B-1----:R-:W-:-:S05]  /*ce3e0*/  IADD3 R23, P3, R23, R5, RZ ;  /* 0x0000000517177210 */ /* 0x002fca0007f7e0ff */
        /* <DEDUP_REMOVED lines=37> */
[-C--:B--2---:R-:W-:Y:S02]  /*ce640*/  IADD3 R20, P3, R20, R5.reuse, RZ ;  /* 0x0000000514147210 */ /* 0x084fe40007f7e0ff */
[----:B------:R-:W-:Y:S02]  /*ce650*/  SEL R9, R9, RZ, !P0 ;  /* 0x000000ff09097207 */ /* 0x000fe40004000000 */
[----:B----4-:R-:W-:Y:S01]  /*ce660*/  IADD3 R16, P4, R16, R5, RZ ;  /* 0x0000000510107210 */ /* 0x010fe20007f9e0ff */
[----:B------:R-:W-:Y:S01]  /*ce670*/  IMAD.X R21, R21, 0x1, R0, P3 ;  /* 0x0000000115157824 */ /* 0x000fe200018e0600 */
[----:B------:R-:W-:Y:S02]  /*ce680*/  ISETP.NE.U32.AND P2, PT, R9, RZ, PT ;  /* 0x000000ff0900720c */ /* 0x000fe40003f45070 */
[----:B------:R-:W-:-:S02]  /*ce690*/  IADD3.X R17, R17, R0, RZ, P4, !PT ;  /* 0x0000000011117210 */ /* 0x000fc400027fe4ff */
        /* <DEDUP_REMOVED lines=8> */
[----:B-1----:R-:W-:-:S03]  /*ce720*/  IADD3 R23, P1, R23, R5, RZ ;  /* 0x0000000517177210 */ /* 0x002fc60007f3e0ff */
[----:B----4-:R-:W4:Y:S02]  /*ce730*/  LDL.LU R17, [R1+0x2d8c] ;  /* 0x002d8c0001117983 */ /* 0x010f240000300800 */
[----:B------:R-:W-:Y:S02]  /*ce740*/  IMAD.X R83, R83, 0x1, R0, P1 ;  /* 0x0000000153537824 */ /* 0x000fe400008e0600 */
[----:B------:R-:W4:Y:S01]  /*ce750*/  LDL.LU R16, [R1+0x2d90] ;  /* 0x002d900001107983 */ /* 0x000f220000300800 */
[----:B------:R-:W-:-:S03]  /*ce760*/  IADD3 R15, P3, R15, R5, RZ ;  /* 0x000000050f0f7210 */ /* 0x000fc60007f7e0ff */
[----:B------:R1:W-:Y:S01]  /*ce770*/  STL [R1+0x2d68], R23 ;  /* 0x002d681701007387 */ /* 0x0003e20000100800 */
[----:B------:R-:W-:Y:S02]  /*ce780*/  IADD3.X R22, R22, R0, RZ, P3, !PT ;  /* 0x0000000016167210 */ /* 0x000fe40001ffe4ff */
[----:B------:R-:W-:Y:S01]  /*ce790*/  ISETP.GT.AND P1, PT, R4, 0x22, PT ;  /* 0x000000220400780c */ /* 0x000fe20003f24270 */
[----:B------:R1:W-:Y:S01]  /*ce7a0*/  STL [R1+0x2d64], R83 ;  /* 0x002d645301007387 */ /* 0x0003e20000100800 */
[----:B------:R-:W-:Y:S01]  /*ce7b0*/  IMAD.MOV.U32 R84, RZ, RZ, R23 ;  /* 0x000000ffff547224 */ /* 0x000fe200078e0017 */
[----:B------:R-:W-:Y:S02]  /*ce7c0*/  MOV R85, R83 ;  /* 0x0000005300557202 */ /* 0x000fe40000000f00 */
[----:B------:R-:W-:Y:S01]  /*ce7d0*/  STL [R1+0x2d70], R15 ;  /* 0x002d700f01007387 */ /* 0x000fe20000100800 */
[----:B-1----:R-:W-:Y:S01]  /*ce7e0*/  IMAD.MOV.U32 R23, RZ, RZ, R22 ;  /* 0x000000ffff177224 */ /* 0x002fe200078e0016 */
[----:B------:R-:W-:-:S02]  /*ce7f0*/  SEL R9, RZ, 0x4, !P1 ;  /* 0x00000004ff097807 */ /* 0x000fc40004800000 */
[----:B------:R1:W-:Y:S02]  /*ce800*/  STL [R1+0x2d6c], R22 ;  /* 0x002d6c1601007387 */ /* 0x0003e40000100800 */
[----:B------:R-:W-:Y:S02]  /*ce810*/  SEL R9, R9, RZ, !P0 ;  /* 0x000000ff09097207 */ /* 0x000fe40004000000 */
[----:B------:R3:W-:Y:S04]  /*ce820*/  LDGSTS.E [R3+0x14004], desc[UR60][R84.64], P2 ;  /* 0x1400400054037fae */ /* 0x0007e8000912187c */
[----:B------:R-:W4:Y:S01]  /*ce830*/  LDL.LU R83, [R1+0x2d94] ;  /* 0x002d940001537983 */ /* 0x000f220000300800 */
[----:B-1----:R-:W-:Y:S02]  /*ce840*/  MOV R22, R15 ;  /* 0x0000000f00167202 */ /* 0x002fe40000000f00 */
        /* <DEDUP_REMOVED lines=26> */
[----:B----4-:R-:W-:Y:S01]  /*ce9f0*/  IADD3 R16, P3, R16, R5, RZ ;  /* 0x0000000510107210 */ /* 0x010fe20007f7e0ff */
[----:B------:R-:W-:Y:S01]  /*cea00*/  STL [R1+0x2d88], R20 ;  /* 0x002d881401007387 */ /* 0x000fe20000100800 */
[----:B------:R-:W-:Y:S02]  /*cea10*/  SEL R9, RZ, 0x4, !P2 ;  /* 0x00000004ff097807 */ /* 0x000fe40005000000 */
[----:B------:R-:W-:Y:S01]  /*cea20*/  IADD3.X R17, R17, R0, RZ, P3, !PT ;  /* 0x0000000011117210 */ /* 0x000fe20001ffe4ff */
[----:B------:R2:W-:Y:S01]  /*cea30*/  STL [R1+0x2d84], R21 ;  /* 0x002d841501007387 */ /* 0x0005e20000100800 */
[----:B------:R-:W-:-:S03]  /*cea40*/  SEL R9, R9, RZ, !P0 ;  /* 0x000000ff09097207 */ /* 0x000fc60004000000 */
        /* <DEDUP_REMOVED lines=33> */
[----:B------:R-:W-:-:S03]  /*cec60*/  IMAD.MOV.U32 R84, RZ, RZ, R13 ;  /* 0x000000ffff547224 */ /* 0x000fc600078e000d */
[----:B------:R-:W-:Y:S01]  /*cec70*/  STL [R1+0x2db0], R11 ;  /* 0x002db00b01007387 */ /* 0x000fe20000100800 */
[----:B------:R-:W-:-:S03]  /*cec80*/  MOV R85, R14 ;  /* 0x0000000e00557202 */ /* 0x000fc60000000f00 */
[----:B------:R3:W-:Y:S02]  /*cec90*/  STL [R1+0x2dac], R12 ;  /* 0x002dac0c01007387 */ /* 0x0007e40000100800 */
[----:B---3--:R-:W-:Y:S02]  /*ceca0*/  IMAD.MOV.U32 R13, RZ, RZ, R12 ;  /* 0x000000ffff0d7224 */ /* 0x008fe400078e000c */
[----:B------:R3:W-:Y:S04]  /*cecb0*/  LDGSTS.E [R3+0x1400c], desc[UR60][R84.64], P2 ;  /* 0x1400c00054037fae */ /* 0x0007e8000912187c */
[----:B------:R-:W3:Y:S01]  /*cecc0*/  LDL.LU R14, [R1+0x3154] ;  /* 0x00315400010e7983 */ /* 0x000ee20000300800 */
[----:B------:R-:W-:-:S05]  /*cecd0*/  MOV R12, R11 ;  /* 0x0000000b000c7202 */ /* 0x000fca0000000f00 */
        /* <DEDUP_REMOVED lines=25> */
[----:B------:R1:W-:Y:S01]  /*cee70*/  STL [R1+0x3148], R23 ;  /* 0x0031481701007387 */ /* 0x0003e20000100800 */
[----:B------:R-:W-:Y:S02]  /*cee80*/  ISETP.GT.AND P2, PT, R4, 0x41, PT ;  /* 0x000000410400780c */ /* 0x000fe40003f44270 */
[----:B------:R-:W-:Y:S01]  /*cee90*/  IADD3.X R22, R22, R0, RZ, P3, !PT ;  /* 0x0000000016167210 */ /* 0x000fe20001ffe4ff */
[----:B------:R1:W-:Y:S01]  /*ceea0*/  STL [R1+0x3144], R83 ;  /* 0x0031445301007387 */ /* 0x0003e20000100800 */
[----:B---3--:R-:W-:-:S03]  /*ceeb0*/  IMAD.MOV.U32 R84, RZ, RZ, R23 ;  /* 0x000000ffff547224 */ /* 0x008fc600078e0017 */
[----:B------:R-:W-:Y:S01]  /*ceec0*/  STL [R1+0x3150], R15 ;  /* 0x0031500f01007387 */ /* 0x000fe20000100800 */
[----:B------:R-:W-:-:S03]  /*ceed0*/  MOV R85, R83 ;  /* 0x0000005300557202 */ /* 0x000fc60000000f00 */
[----:B------:R3:W-:Y:S01]  /*ceee0*/  STL [R1+0x314c], R22 ;  /* 0x00314c1601007387 */ /* 0x0007e20000100800 */
[----:B------:R-:W-:Y:S01]  /*ceef0*/  SEL R9, RZ, 0x4, !P2 ;  /* 0x00000004ff097807 */ /* 0x000fe20005000000 */
[----:B-1----:R-:W-:Y:S02]  /*cef00*/  IMAD.MOV.U32 R23, RZ, RZ, R22 ;  /* 0x000000ffff177224 */ /* 0x002fe400078e0016 */
[----:B------:R1:W-:Y:S01]  /*cef10*/  LDGSTS.E [R3+0x24000], desc[UR60][R84.64], P1 ;  /* 0x2400000054037fae */ /* 0x0003e2000892187c */
[----:B------:R-:W-:-:S03]  /*cef20*/  SEL R9, R9, RZ, !P0 ;  /* 0x000000ff09097207 */ /* 0x000fc60004000000 */
[----:B------:R-:W4:Y:S01]  /*cef30*/  LDL.LU R83, [R1+0x3174] ;  /* 0x0031740001537983 */ /* 0x000f220000300800 */
[----:B---3--:R-:W-:Y:S02]  /*cef40*/  MOV R22, R15 ;  /* 0x0000000f00167202 */ /* 0x008fe40000000f00 */
[----:B------:R-:W-:-:S03]  /*cef50*/  ISETP.NE.U32.AND P2, PT, R9, RZ, PT ;  /* 0x000000ff0900720c */ /* 0x000fc60003f45070 */
[----:B------:R3:W-:Y:S04]  /*cef60*/  LDGSTS.E [R3+0x28000], desc[UR60][R22.64], P1 ;  /* 0x2800000016037fae */ /* 0x0007e8000892187c */
[----:B------:R-:W3:Y:S04]  /*cef70*/  LDL.LU R23, [R1+0x3178] ;  /* 0x0031780001177983 */ /* 0x000ee80000300800 */
[----:B------:R-:W3:Y:S04]  /*cef80*/  LDL.LU R22, [R1+0x317c] ;  /* 0x00317c0001167983 */ /* 0x000ee80000300800 */
[----:B------:R-:W3:Y:S01]  /*cef90*/  LDL.LU R15, [R1+0x3180] ;  /* 0x00318000010f7983 */ /* 0x000ee20000300800 */
[----:B------:R-:W-:-:S02]  /*cefa0*/  IADD3 R13, P3, R13, R5, RZ ;  /* 0x000000050d0d7210 */ /* 0x000fc40007f7e0ff */
[----:B------:R-:W-:-:S03]  /*cefb0*/  IADD3 R11, P4, R11, R5, RZ ;  /* 0x000000050b0b7210 */ /* 0x000fc60007f9e0ff */
[----:B------:R-:W-:Y:S01]  /*cefc0*/  IMAD.X R14, R14, 0x1, R0, P3 ;  /* 0x000000010e0e7824 */ /* 0x000fe200018e0600 */
[----:B------:R-:W-:Y:S01]  /*cefd0*/  IADD3.X R12, R12, R0, RZ, P4, !PT ;  /* 0x000000000c0c7210 */ /* 0x000fe200027fe4ff */
[----:B------:R1:W-:Y:S04]  /*cefe0*/  STL [R1+0x3158], R13 ;  /* 0x0031580d01007387 */ /* 0x0003e80000100800 */
[----:B------:R1:W-:Y:S02]  /*ceff0*/  STL [R1+0x3154], R14 ;  /* 0x0031540e01007387 */ /* 0x0003e40000100800 */
[----:B-1----:R-:W-:Y:S02]  /*cf000*/  IMAD.MOV.U32 R84, RZ, RZ, R13 ;  /* 0x000000ffff547224 */ /* 0x002fe400078e000d */
[----:B------:R-:W-:Y:S01]  /*cf010*/  STL [R1+0x3160], R11 ;  /* 0x0031600b01007387 */ /* 0x000fe20000100800 */
[----:B------:R-:W-:-:S03]  /*cf020*/  MOV R85, R14 ;  /* 0x0000000e00557202 */ /* 0x000fc60000000f00 */
[----:B------:R1:W-:Y:S04]  /*cf030*/  STL [R1+0x315c], R12 ;  /* 0x00315c0c01007387 */ /* 0x0003e80000100800 */
[----:B------:R3:W-:Y:S01]  /*cf040*/  LDGSTS.E [R3+0x2c000], desc[UR60][R84.64], P1 ;  /* 0x2c00000054037fae */ /* 0x0007e2000892187c */
[----:B------:R-:W-:-:S03]  /*cf050*/  IMAD.MOV.U32 R13, RZ, RZ, R12 ;  /* 0x000000ffff0d7224 */ /* 0x000fc600078e000c */
[----:B------:R-:W3:Y:S01]  /*cf060*/  LDL.LU R14, [R1+0x3184] ;  /* 0x00318400010e7983 */ /* 0x000ee20000300800 */
[----:B-1----:R-:W-:-:S05]  /*cf070*/  MOV R12, R11 ;  /* 0x0000000b000c7202 */ /* 0x002fca0000000f00 */
[----:B------:R1:W-:Y:S04]  /*cf080*/  LDGSTS.E [R3+0x20004], desc[UR60][R12.64], P2 ;  /* 0x200040000c037fae */ /* 0x0003e8000912187c */
[----:B------:R-:W1:Y:S04]  /*cf090*/  LDL.LU R13, [R1+0x3188] ;  /* 0x00318800010d7983 */ /* 0x000e680000300800 */
[----:B------:R-:W3:Y:S04]  /*cf0a0*/  LDL.LU R12, [R1+0x318c] ;  /* 0x00318c00010c7983 */ /* 0x000ee80000300800 */
[----:B------:R-:W3:Y:S01]  /*cf0b0*/  LDL.LU R11, [R1+0x3190] ;  /* 0x00319000010b7983 */ /* 0x000ee20000300800 */
[----:B--2---:R-:W-:-:S02]  /*cf0c0*/  IADD3 R20, P1, R20, R5, RZ ;  /* 0x0000000514147210 */ /* 0x004fc40007f3e0ff */
[----:B----4-:R-:W-:-:S03]  /*cf0d0*/  IADD3 R16, P3, R16, R5, RZ ;  /* 0x0000000510107210 */ /* 0x010fc60007f7e0ff */
[----:B------:R-:W-:Y:S01]  /*cf0e0*/  IMAD.X R21, R21, 0x1, R0, P1 ;  /* 0x0000000115157824 */ /* 0x000fe200008e0600 */
[----:B------:R-:W-:Y:S02]  /*cf0f0*/  ISETP.GT.AND P1, PT, R4, 0x42, PT ;  /* 0x000000420400780c */ /* 0x000fe40003f24270 */
[----:B------:R-:W-:Y:S02]  /*cf100*/  IADD3.X R17, R17, R0, RZ, P3, !PT ;  /* 0x0000000011117210 */ /* 0x000fe40001ffe4ff */
[----:B------:R-:W-:Y:S01]  /*cf110*/  SEL R9, RZ, 0x4, !P1 ;  /* 0x00000004ff097807 */ /* 0x000fe20004800000 */
[----:B------:R-:W-:Y:S04]  /*cf120*/  STL [R1+0x3168], R20 ;  /* 0x0031681401007387 */ /* 0x000fe80000100800 */
[----:B------:R2:W-:Y:S04]  /*cf130*/  STL [R1+0x3164], R21 ;  /* 0x0031641501007387 */ /* 0x0005e80000100800 */
[----:B------:R-:W-:Y:S01]  /*cf140*/  LDGSTS.E [R3+0x24004], desc[UR60][R20.64], P2 ;  /* 0x2400400014037fae */ /* 0x000fe2000912187c */
[----:B------:R-:W-:-:S03]  /*cf150*/  SEL R9, R9, RZ, !P0 ;  /* 0x000000ff09097207 */ /* 0x000fc60004000000 */
[----:B------:R-:W-:Y:S04]  /*cf160*/  STL [R1+0x3170], R16 ;  /* 0x0031701001007387 */ /* 0x000fe80000100800 */
[----:B------:R4:W-:Y:S04]  /*cf170*/  STL [R1+0x316c], R17 ;  /* 0x00316c1101007387 */ /* 0x0009e80000100800 */
[----:B------:R-:W-:Y:S01]  /*cf180*/  LDGSTS.E [R3+0x28004], desc[UR60][R16.64], P2 ;  /* 0x2800400010037fae */ /* 0x000fe2000912187c */
[----:B------:R-:W-:-:S03]  /*cf190*/  ISETP.NE.U32.AND P1, PT, R9, RZ, PT ;  /* 0x000000ff0900720c */ /* 0x000fc60003f25070 */
[----:B--2---:R-:W2:Y:S04]  /*cf1a0*/  LDL.LU R21, [R1+0x3194] ;  /* 0x0031940001157983 */ /* 0x004ea80000300800 */
[----:B------:R-:W2:Y:S04]  /*cf1b0*/  LDL.LU R20, [R1+0x3198] ;  /* 0x0031980001147983 */ /* 0x000ea80000300800 */
[----:B----4-:R-:W4:Y:S04]  /*cf1c0*/  LDL.LU R17, [R1+0x319c] ;  /* 0x00319c0001117983 */ /* 0x010f280000300800 */
[----:B------:R-:W4:Y:S01]  /*cf1d0*/  LDL.LU R16, [R1+0x31a0] ;  /* 0x0031a00001107983 */ /* 0x000f220000300800 */
[----:B---3--:R-:W-:-:S02]  /*cf1e0*/  IADD3 R23, P3, R23, R5, RZ ;  /* 0x0000000517177210 */ /* 0x008fc40007f7e0ff */
[----:B------:R-:W-:-:S03]  /*cf1f0*/  IADD3 R15, P4, R15, R5, RZ ;  /* 0x000000050f0f7210 */ /* 0x000fc60007f9e0ff */
[----:B------:R-:W-:Y:S01]  /*cf200*/  IMAD.X R83, R83, 0x1, R0, P3 ;  /* 0x0000000153537824 */ /* 0x000fe200018e0600 */
[----:B------:R-:W-:Y:S01]  /*cf210*/  IADD3.X R22, R22, R0, RZ, P4, !PT ;  /* 0x0000000016167210 */ /* 0x000fe200027fe4ff */
[----:B------:R-:W-:Y:S04]  /*cf220*/  STL [R1+0x3178], R23 ;  /* 0x0031781701007387 */ /* 0x000fe80000100800 */
[----:B------:R3:W-:Y:S01]  /*cf230*/  STL [R1+0x3174], R83 ;  /* 0x0031745301007387 */ /* 0x0007e20000100800 */
[----:B------:R-:W-:Y:S01]  /*cf240*/  IMAD.MOV.U32 R84, RZ, RZ, R23 ;  /* 0x000000ffff547224 */ /* 0x000fe200078e0017 */
[----:B------:R-:W-:Y:S02]  /*cf250*/  MOV R85, R83 ;  /* 0x0000005300557202 */ /* 0x000fe40000000f00 */
[----:B------:R-:W-:Y:S04]  /*cf260*/  STL [R1+0x3180], R15 ;  /* 0x0031800f01007387 */ /* 0x000fe80000100800 */
[----:B------:R3:W-:Y:S04]  /*cf270*/  STL [R1+0x317c], R22 ;  /* 0x00317c1601007387 */ /* 0x0007e80000100800 */
[----:B------:R1:W-:Y:S04]  /*cf280*/  LDGSTS.E [R3+0x2c004], desc[UR60][R84.64], P2 ;  /* 0x2c00400054037fae */ /* 0x0003e8000912187c */
[----:B---3--:R-:W3:Y:S01]  /*cf290*/  LDL.LU R83, [R1+0x31a4] ;  /* 0x0031a40001537983 */ /* 0x008ee20000300800 */
[----:B------:R-:W-:Y:S01]  /*cf2a0*/  IMAD.MOV.U32 R23, RZ, RZ, R22 ;  /* 0x000000ffff177224 */ /* 0x000fe200078e0016 */
[----:B------:R-:W-:-:S05]  /*cf2b0*/  MOV R22, R15 ;  /* 0x0000000f00167202 */ /* 0x000fca0000000f00 */
[----:B------:R4:W-:Y:S04]  /*cf2c0*/  LDGSTS.E [R3+0x20008], desc[UR60][R22.64], P1 ;  /* 0x2000800016037fae */ /* 0x0009e8000892187c */
[----:B------:R-:W3:Y:S04]  /*cf2d0*/  LDL.LU R23, [R1+0x31a8] ;  /* 0x0031a80001177983 */ /* 0x000ee80000300800 */
[----:B------:R-:W3:Y:S04]  /*cf2e0*/  LDL.LU R22, [R1+0x31ac] ;  /* 0x0031ac0001167983 */ /* 0x000ee80000300800 */
[----:B------:R-:W3:Y:S01]  /*cf2f0*/  LDL.LU R15, [R1+0x31b0] ;  /* 0x0031b000010f7983 */ /* 0x000ee20000300800 */
[----:B-1----:R-:W-:-:S02]  /*cf300*/  IADD3 R13, P2, R13, R5, RZ ;  /* 0x000000050d0d7210 */ /* 0x002fc40007f5e0ff */
[----:B------:R-:W-:-:S03]  /*cf310*/  IADD3 R11, P3, R11, R5, RZ ;  /* 0x000000050b0b7210 */ /* 0x000fc60007f7e0ff */
[----:B------:R-:W-:Y:S01]  /*cf320*/  IMAD.X R14, R14, 0x1, R0, P2 ;  /* 0x000000010e0e7824 */ /* 0x000fe200010e0600 */
[----:B------:R-:W-:Y:S01]  /*cf330*/  IADD3.X R12, R12, R0, RZ, P3, !PT ;  /* 0x000000000c0c7210 */ /* 0x000fe20001ffe4ff */
[----:B------:R1:W-:Y:S04]  /*cf340*/  STL [R1+0x3188], R13 ;  /* 0x0031880d01007387 */ /* 0x0003e80000100800 */
[----:B------:R1:W-:Y:S01]  /*cf350*/  STL [R1+0x3184], R14 ;  /* 0x0031840e01007387 */ /* 0x0003e20000100800 */
[----:B------:R-:W-:-:S03]  /*cf360*/  IMAD.MOV.U32 R84, RZ, RZ, R13 ;  /* 0x000000ffff547224 */ /* 0x000fc600078e000d */
[----:B------:R-:W-:Y:S01]  /*cf370*/  STL [R1+0x3190], R11 ;  /* 0x0031900b01007387 */ /* 0x000fe20000100800 */
[----:B------:R-:W-:-:S03]  /*cf380*/  MOV R85, R14 ;  /* 0x0000000e00557202 */ /* 0x000fc60000000f00 */
[----:B------:R1:W-:Y:S04]  /*cf390*/  STL [R1+0x318c], R12 ;  /* 0x00318c0c01007387 */ /* 0x0003e80000100800 */
[----:B------:R3:W-:Y:S01]  /*cf3a0*/  LDGSTS.E [R3+0x24008], desc[UR60][R84.64], P1 ;  /* 0x2400800054037fae */ /* 0x0007e2000892187c */
[----:B-1----:R-:W-:-:S03]  /*cf3b0*/  IMAD.MOV.U32 R13, RZ, RZ, R12 ;  /* 0x000000ffff0d7224 */ /* 0x002fc600078e000c */
[----:B------:R-:W3:Y:S01]  /*cf3c0*/  LDL.LU R14, [R1+0x31b4] ;  /* 0x0031b400010e7983 */ /* 0x000ee20000300800 */
[----:B------:R-:W-:-:S05]  /*cf3d0*/  MOV R12, R11 ;  /* 0x0000000b000c7202 */ /* 0x000fca0000000f00 */
[----:B------:R1:W-:Y:S04]  /*cf3e0*/  LDGSTS.E [R3+0x28008], desc[UR60][R12.64], P1 ;  /* 0x280080000c037fae */ /* 0x0003e8000892187c */
[----:B------:R-:W1:Y:S04]  /*cf3f0*/  LDL.LU R13, [R1+0x31b8] ;  /* 0x0031b800010d7983 */ /* 0x000e680000300800 */
        /* <DEDUP_REMOVED lines=24> */
[----:B------:R3:W-:Y:S01]  /*cf580*/  STL [R1+0x31a8], R23 ;  /* 0x0031a81701007387 */ /* 0x0007e20000100800 */
[----:B------:R-:W-:-:S03]  /*cf590*/  ISETP.GT.AND P1, PT, R4, 0x60, PT ;  /* 0x000000600400780c */ /* 0x000fc60003f24270 */
[----:B------:R3:W-:Y:S01]  /*cf5a0*/  STL [R1+0x31a4], R83 ;  /* 0x0031a45301007387 */ /* 0x0007e20000100800 */
[----:B------:R-:W-:-:S03]  /*cf5b0*/  IMAD.MOV.U32 R84, RZ, RZ, R23 ;  /* 0x000000ffff547224 */ /* 0x000fc600078e0017 */
[----:B------:R-:W-:Y:S01]  /*cf5c0*/  STL [R1+0x31b0], R15 ;  /* 0x0031b00f01007387 */ /* 0x000fe20000100800 */
[----:B------:R-:W-:-:S03]  /*cf5d0*/  MOV R85, R83 ;  /* 0x0000005300557202 */ /* 0x000fc60000000f00 */
[----:B------:R3:W-:Y:S01]  /*cf5e0*/  STL [R1+0x31ac], R22 ;  /* 0x0031ac1601007387 */ /* 0x0007e20000100800 */
[----:B------:R-:W-:Y:S01]  /*cf5f0*/  SEL R9, RZ, 0x4, !P1 ;  /* 0x00000004ff097807 */ /* 0x000fe20004800000 */
[----:B---3--:R-:W-:Y:S02]  /*cf600*/  IMAD.MOV.U32 R23, RZ, RZ, R22 ;  /* 0x000000ffff177224 */ /* 0x008fe400078e0016 */
[----:B------:R3:W-:Y:S01]  /*cf610*/  LDGSTS.E [R3+0x2400c], desc[UR60][R84.64], P2 ;  /* 0x2400c00054037fae */ /* 0x0007e2000912187c */
[----:B------:R-:W-:-:S03]  /*cf620*/  SEL R9, R9, RZ, !P0 ;  /* 0x000000ff09097207 */ /* 0x000fc60004000000 */
[----:B------:R-:W4:Y:S01]  /*cf630*/  LDL.LU R83, [R1+0x3554] ;  /* 0x0035540001537983 */ /* 0x000f220000300800 */
[----:B------:R-:W-:Y:S02]  /*cf640*/  MOV R22, R15 ;  /* 0x0000000f00167202 */ /* 0x000fe40000000f00 */
[----:B------:R-:W-:-:S03]  /*cf650*/  ISETP.NE.U32.AND P1, PT, R9, RZ, PT ;  /* 0x000000ff0900720c */ /* 0x000fc60003f25070 */
[----:B------:R4:W-:Y:S04]  /*cf660*/  LDGSTS.E [R3+0x2800c], desc[UR60][R22.64], P2 ;  /* 0x2800c00016037fae */ /* 0x0009e8000912187c */
[----:B------:R-:W4:Y:S04]  /*cf670*/  LDL.LU R23, [R1+0x3558] ;  /* 0x0035580001177983 */ /* 0x000f280000300800 */
[----:B------:R-:W4:Y:S04]  /*cf680*/  LDL.LU R22, [R1+0x355c] ;  /* 0x00355c0001167983 */ /* 0x000f280000300800 */
[----:B------:R-:W4:Y:S01]  /*cf690*/  LDL.LU R15, [R1+0x3560] ;  /* 0x00356000010f7983 */ /* 0x000f220000300800 */
[----:B-1----:R-:W-:-:S02]  /*cf6a0*/  IADD3 R13, P3, R13, R5, RZ ;  /* 0x000000050d0d7210 */ /* 0x002fc40007f7e0ff */
[----:B------:R-:W-:-:S03]  /*cf6b0*/  IADD3 R11, P4, R11, R5, RZ ;  /* 0x000000050b0b7210 */ /* 0x000fc60007f9e0ff */
[----:B------:R-:W-:Y:S01]  /*cf6c0*/  IMAD.X R14, R14, 0x1, R0, P3 ;  /* 0x000000010e0e7824 */ /* 0x000fe200018e0600 */
[----:B------:R-:W-:Y:S01]  /*cf6d0*/  IADD3.X R12, R12, R0, RZ, P4, !PT ;  /* 0x000000000c0c7210 */ /* 0x000fe200027fe4ff */
[----:B------:R1:W-:Y:S04]  /*cf6e0*/  STL [R1+0x31b8], R13 ;  /* 0x0031b80d01007387 */ /* 0x0003e80000100800 */
[----:B------:R1:W-:Y:S01]  /*cf6f0*/  STL [R1+0x31b4], R14 ;  /* 0x0031b40e01007387 */ /* 0x0003e20000100800 */
[----:B---3--:R-:W-:-:S03]  /*cf700*/  IMAD.MOV.U32 R84, RZ, RZ, R13 ;  /* 0x000000ffff547224 */ /* 0x008fc600078e000d */
[----:B------:R-:W-:Y:S01]  /*cf710*/  STL [R1+0x3540], R11 ;  /* 0x0035400b01007387 */ /* 0x000fe20000100800 */
[----:B------:R-:W-:-:S03]  /*cf720*/  MOV R85, R14 ;  /* 0x0000000e00557202 */ /* 0x000fc60000000f00 */
[----:B------:R3:W-:Y:S04]  /*cf730*/  STL [R1+0x353c], R12 ;  /* 0x00353c0c01007387 */ /* 0x0007e80000100800 */
[----:B------:R4:W-:Y:S01]  /*cf740*/  LDGSTS.E [R3+0x2c00c], desc[UR60][R84.64], P2 ;  /* 0x2c00c00054037fae */ /* 0x0009e2000912187c */
[----:B-1----:R-:W-:-:S03]  /*cf750*/  IMAD.MOV.U32 R13, RZ, RZ, R12 ;  /* 0x000000ffff0d7224 */ /* 0x002fc600078e000c */
[----:B------:R-:W4:Y:S01]  /*cf760*/  LDL.LU R14, [R1+0x3564] ;  /* 0x00356400010e7983 */ /* 0x000f220000300800 */
[----:B---3--:R-:W-:-:S05]  /*cf770*/  MOV R12, R11 ;  /* 0x0000000b000c7202 */ /* 0x008fca0000000f00 */
        /* <DEDUP_REMOVED lines=12> */
[----:B------:R4:W-:Y:S01]  /*cf840*/  LDGSTS.E [R3+0x34000], desc[UR60][R20.64], P1 ;  /* 0x3400000014037fae */ /* 0x0009e2000892187c */
[----:B------:R-:W-:-:S03]  /*cf850*/  SEL R9, R9, RZ, !P0 ;  /* 0x000000ff09097207 */ /* 0x000fc60004000000 */
[----:B------:R-:W-:Y:S04]  /*cf860*/  STL [R1+0x3550], R16 ;  /* 0x0035501001007387 */ /* 0x000fe80000100800 */
[----:B------:R2:W-:Y:S04]  /*cf870*/  STL [R1+0x354c], R17 ;  /* 0x00354c1101007387 */ /* 0x0005e80000100800 */
[----:B------:R4:W-:Y:S01]  /*cf880*/  LDGSTS.E [R3+0x38000], desc[UR60][R16.64], P1 ;  /* 0x3800000010037fae */ /* 0x0009e2000892187c */
[----:B------:R-:W-:-:S03]  /*cf890*/  ISETP.NE.U32.AND P2, PT, R9, RZ, PT ;  /* 0x000000ff0900720c */ /* 0x000fc60003f45070 */
[----:B--2---:R-:W2:Y:S04]  /*cf8a0*/  LDL.LU R21, [R1+0x3574] ;  /* 0x0035740001157983 */ /* 0x004ea80000300800 */
[----:B------:R-:W4:Y:S04]  /*cf8b0*/  LDL.LU R20, [R1+0x3578] ;  /* 0x0035780001147983 */ /* 0x000f280000300800 */
[----:B------:R-:W2:Y:S04]  /*cf8c0*/  LDL.LU R17, [R1+0x357c] ;  /* 0x00357c0001117983 */ /* 0x000ea80000300800 */
[----:B------:R-:W2:Y:S01]  /*cf8d0*/  LDL.LU R16, [R1+0x3580] ;  /* 0x0035800001107983 */ /* 0x000ea20000300800 */
[----:B------:R-:W-:-:S02]  /*cf8e0*/  IADD3 R23, P3, R23, R5, RZ ;  /* 0x0000000517177210 */ /* 0x000fc40007f7e0ff */
[----:B------:R-:W-:-:S03]  /*cf8f0*/  IADD3 R15, P4, R15, R5, RZ ;  /* 0x000000050f0f7210 */ /* 0x000fc60007f9e0ff */
[----:B------:R-:W-:Y:S02]  /*cf900*/  IMAD.X R83, R83, 0x1, R0, P3 ;  /* 0x0000000153537824 */ /* 0x000fe400018e0600 */
[----:B------:R-:W-:Y:S01]  /*cf910*/  IMAD.MOV.U32 R84, RZ, RZ, R23 ;  /* 0x000000ffff547224 */ /* 0x000fe200078e0017 */
[----:B------:R-:W-:Y:S02]  /*cf920*/  IADD3.X R22, R22, R0, RZ, P4, !PT ;  /* 0x0000000016167210 */ /* 0x000fe400027fe4ff */
[----:B------:R-:W-:Y:S01]  /*cf930*/  MOV R85, R83 ;  /* 0x0000005300557202 */ /* 0x000fe20000000f00 */
[----:B------:R1:W-:Y:S04]  /*cf940*/  STL [R1+0x3558], R23 ;  /* 0x0035581701007387 */ /* 0x0003e80000100800 */
[----:B------:R-:W-:Y:S04]  /*cf950*/  STL [R1+0x3554], R83 ;  /* 0x0035545301007387 */ /* 0x000fe80000100800 */
[----:B------:R-:W-:Y:S04]  /*cf960*/  STL [R1+0x3560], R15 ;  /* 0x0035600f01007387 */ /* 0x000fe80000100800 */
[----:B------:R2:W-:Y:S04]  /*cf970*/  LDGSTS.E [R3+0x3c000], desc[UR60][R84.64], P1 ;  /* 0x3c00000054037fae */ /* 0x0005e8000892187c */
[----:B------:R1:W-:Y:S02]  /*cf980*/  STL [R1+0x355c], R22 ;  /* 0x00355c1601007387 */ /* 0x0003e40000100800 */
[----:B-1----:R-:W-:Y:S01]  /*cf990*/  IMAD.MOV.U32 R23, RZ, RZ, R22 ;  /* 0x000000ffff177224 */ /* 0x002fe200078e0016 */
[----:B------:R-:W-:Y:S01]  /*cf9a0*/  MOV R22, R15 ;  /* 0x0000000f00167202 */ /* 0x000fe20000000f00 */
[----:B------:R-:W2:Y:S04]  /*cf9b0*/  LDL.LU R85, [R1+0x3584] ;  /* 0x0035840001557983 */ /* 0x000ea80000300800 */
[----:B------:R-:W2:Y:S04]  /*cf9c0*/  LDL.LU R84, [R1+0x3588] ;  /* 0x0035880001547983 */ /* 0x000ea80000300800 */
[----:B------:R-:W2:Y:S04]  /*cf9d0*/  LDL.LU R83, [R1+0x358c] ;  /* 0x00358c0001537983 */ /* 0x000ea80000300800 */
[----:B------:R1:W-:Y:S04]  /*cf9e0*/  LDGSTS.E [R3+0x30004], desc[UR60][R22.64], P2 ;  /* 0x3000400016037fae */ /* 0x0003e8000912187c */
[----:B------:R-:W1:Y:S01]  /*cf9f0*/  LDL.LU R23, [R1+0x3590] ;  /* 0x0035900001177983 */ /* 0x000e620000300800 */
[----:B------:R-:W-:-:S02]  /*cfa00*/  IADD3 R13, P1, R13, R5, RZ ;  /* 0x000000050d0d7210 */ /* 0x000fc40007f3e0ff */
[----:B---3--:R-:W-:-:S03]  /*cfa10*/  IADD3 R11, P3, R11, R5, RZ ;  /* 0x000000050b0b7210 */ /* 0x008fc60007f7e0ff */
[----:B------:R-:W-:Y:S01]  /*cfa20*/  IMAD.X R14, R14, 0x1, R0, P1 ;  /* 0x000000010e0e7824 */ /* 0x000fe200008e0600 */
[----:B------:R-:W-:Y:S01]  /*cfa30*/  IADD3.X R12, R12, R0, RZ, P3, !PT ;  /* 0x000000000c0c7210 */ /* 0x000fe20001ffe4ff */
[----:B------:R-:W-:Y:S04]  /*cfa40*/  STL [R1+0x3568], R13 ;  /* 0x0035680d01007387 */ /* 0x000fe80000100800 */
[----:B------:R3:W-:Y:S01]  /*cfa50*/  STL [R1+0x3564], R14 ;  /* 0x0035640e01007387 */ /* 0x0007e20000100800 */
[----:B------:R-:W-:-:S03]  /*cfa60*/  IMAD.MOV.U32 R15, RZ, RZ, R14 ;  /* 0x000000ffff0f7224 */ /* 0x000fc600078e000e */
[----:B------:R-:W-:Y:S04]  /*cfa70*/  STL [R1+0x3570], R11 ;  /* 0x0035700b01007387 */ /* 0x000fe80000100800 */
[----:B------:R3:W-:Y:S02]  /*cfa80*/  STL [R1+0x356c], R12 ;  /* 0x00356c0c01007387 */ /* 0x0007e40000100800 */
[----:B---3--:R-:W-:Y:S01]  /*cfa90*/  MOV R14, R13 ;  /* 0x0000000d000e7202 */ /* 0x008fe20000000f00 */
[----:B------:R-:W-:Y:S01]  /*cfaa0*/  IMAD.MOV.U32 R13, RZ, RZ, R12 ;  /* 0x000000ffff0d7224 */ /* 0x000fe200078e000c */
[----:B------:R-:W-:-:S03]  /*cfab0*/  MOV R12, R11 ;  /* 0x0000000b000c7202 */ /* 0x000fc60000000f00 */
[----:B------:R-:W-:Y:S04]  /*cfac0*/  LDGSTS.E [R3+0x34004], desc[UR60][R14.64], P2 ;  /* 0x340040000e037fae */ /* 0x000fe8000912187c */
[----:B------:R-:W-:Y:S04]  /*cfad0*/  LDGSTS.E [R3+0x38004], desc[UR60][R12.64], P2 ;  /* 0x380040000c037fae */ /* 0x000fe8000912187c */
[----:B------:R-:W3:Y:S04]  /*cfae0*/  LDL.LU R12, [R1+0x3594] ;  /* 0x00359400010c7983 */ /* 0x000ee80000300800 */
[----:B------:R-:W3:Y:S01]  /*cfaf0*/  LDL.LU R11, [R1+0x3598] ;  /* 0x00359800010b7983 */ /* 0x000ee20000300800 */
[----:B------:R-:W-:-:S03]  /*cfb00*/  ISETP.GT.AND P1, PT, R4, 0x62, PT ;  /* 0x000000620400780c */ /* 0x000fc60003f24270 */
[----:B------:R-:W3:Y:S04]  /*cfb10*/  LDL.LU R22, [R1+0x359c] ;  /* 0x00359c0001167983 */ /* 0x000ee80000300800 */
[----:B------:R-:W3:Y:S04]  /*cfb20*/  LDL.LU R14, [R1+0x35a0] ;  /* 0x0035a000010e7983 */ /* 0x000ee80000300800 */
[----:B------:R-:W3:Y:S01]  /*cfb30*/  LDL.LU R15, [R1+0x35a4] ;  /* 0x0035a400010f7983 */ /* 0x000ee20000300800 */
[----:B------:R-:W-:-:S03]  /*cfb40*/  SEL R9, RZ, 0x4, !P1 ;  /* 0x00000004ff097807 */ /* 0x000fc60004800000 */
[----:B------:R-:W3:Y:S01]  /*cfb50*/  LDL.LU R13, [R1+0x35a8] ;  /* 0x0035a800010d7983 */ /* 0x000ee20000300800 */
[----:B------:R-:W-:Y:S02]  /*cfb60*/  SEL R9, R9, RZ, !P0 ;  /* 0x000000ff09097207 */ /* 0x000fe40004000000 */
[-C--:B----4-:R-:W-:Y:S02]  /*cfb70*/  IADD3 R20, P3, R20, R5.reuse, RZ ;  /* 0x0000000514147210 */ /* 0x090fe40007f7e0ff */
[-C--:B--2---:R-:W-:Y:S02]  /*cfb80*/  IADD3 R16, P4, R16, R5.reuse, RZ ;  /* 0x0000000510107210 */ /* 0x084fe40007f9e0ff */
[----:B------:R-:W-:Y:S01]  /*cfb90*/  ISETP.NE.U32.AND P1, PT, R9, RZ, PT ;  /* 0x000000ff0900720c */ /* 0x000fe20003f25070 */
[----:B------:R-:W-:Y:S01]  /*cfba0*/  IMAD.X R21, R21, 0x1, R0, P3 ;  /* 0x0000000115157824 */ /* 0x000fe200018e0600 */
[----:B------:R-:W-:Y:S01]  /*cfbb0*/  IADD3.X R17, R17, R0, RZ, P4, !PT ;  /* 0x0000000011117210 */ /* 0x000fe200027fe4ff */
[----:B------:R-:W-:Y:S04]  /*cfbc0*/  STL [R1+0x3578], R20 ;  /* 0x0035781401007387 */ /* 0x000fe80000100800 */
[----:B------:R2:W-:Y:S04]  /*cfbd0*/  STL [R1+0x3574], R21 ;  /* 0x0035741501007387 */ /* 0x0005e80000100800 */
[----:B------:R-:W-:Y:S04]  /*cfbe0*/  STL [R1+0x3580], R16 ;  /* 0x0035801001007387 */ /* 0x000fe80000100800 */
[----:B------:R-:W-:Y:S04]  /*cfbf0*/  LDGSTS.E [R3+0x3c004], desc[UR60][R20.64], P2 ;  /* 0x3c00400014037fae */ /* 0x000fe8000912187c */
[----:B------:R4:W-:Y:S04]  /*cfc00*/  STL [R1+0x357c], R17 ;  /* 0x00357c1101007387 */ /* 0x0009e80000100800 */
[----:B------:R-:W-:Y:S04]  /*cfc10*/  LDGSTS.E [R3+0x30008], desc[UR60][R16.64], P1 ;  /* 0x3000800010037fae */ /* 0x000fe8000892187c */
[----:B--2---:R-:W2:Y:S04]  /*cfc20*/  LDL.LU R21, [R1+0x35ac] ;  /* 0x0035ac0001157983 */ /* 0x004ea80000300800 */
[----:B------:R-:W2:Y:S04]  /*cfc30*/  LDL.LU R20, [R1+0x35b0] ;  /* 0x0035b00001147983 */ /* 0x000ea80000300800 */
[----:B----4-:R-:W4:Y:S04]  /*cfc40*/  LDL.LU R17, [R1+0x35b4] ;  /* 0x0035b40001117983 */ /* 0x010f280000300800 */
[----:B------:R-:W4:Y:S01]  /*cfc50*/  LDL.LU R16, [R1+0x35b8] ;  /* 0x0035b80001107983 */ /* 0x000f220000300800 */
[----:B------:R-:W-:-:S05]  /*cfc60*/  IADD3 R84, P2, R84, R5, RZ ;  /* 0x0000000554547210 */ /* 0x000fca0007f5e0ff */
[----:B------:R-:W-:Y:S01]  /*cfc70*/  IMAD.X R85, R85, 0x1, R0, P2 ;  /* 0x0000000155557824 */ /* 0x000fe200010e0600 */
[----:B------:R1:W-:Y:S02]  /*cfc80*/  STL [R1+0x3588], R84 ;  /* 0x0035885401007387 */ /* 0x0003e40000100800 */
[----:B-1----:R-:W-:Y:S02]  /*cfc90*/  IADD3 R23, P3, R23, R5, RZ ;  /* 0x0000000517177210 */ /* 0x002fe40007f7e0ff */
[----:B------:R1:W-:Y:S02]  /*cfca0*/  LDGSTS.E [R3+0x34008], desc[UR60][R84.64], P1 ;  /* 0x3400800054037fae */ /* 0x0003e4000892187c */
[----:B------:R-:W-:Y:S02]  /*cfcb0*/  IADD3.X R83, R83, R0, RZ, P3, !PT ;  /* 0x0000000053537210 */ /* 0x000fe40001ffe4ff */
[----:B------:R1:W-:Y:S04]  /*cfcc0*/  STL [R1+0x3584], R85 ;  /* 0x0035845501007387 */ /* 0x0003e80000100800 */
[----:B------:R-:W-:Y:S04]  /*cfcd0*/  STL [R1+0x3590], R23 ;  /* 0x0035901701007387 */ /* 0x000fe80000100800 */
[----:B------:R-:W-:Y:S01]  /*cfce0*/  STL [R1+0x358c], R83 ;  /* 0x00358c5301007387 */ /* 0x000fe20000100800 */
[----:B-1----:R-:W-:Y:S01]  /*cfcf0*/  IMAD.MOV.U32 R84, RZ, RZ, R23 ;  /* 0x000000ffff547224 */ /* 0x002fe200078e0017 */
[----:B------:R-:W-:-:S05]  /*cfd00*/  MOV R85, R83 ;  /* 0x0000005300557202 */ /* 0x000fca0000000f00 */
[----:B------:R1:W-:Y:S01]  /*cfd10*/  LDGSTS.E [R3+0x38008], desc[UR60][R84.64], P1 ;  /* 0x3800800054037fae */ /* 0x0003e2000892187c */
[----:B---3--:R-:W-:-:S05]  /*cfd20*/  IADD3 R11, P3, R11, R5, RZ ;  /* 0x000000050b0b7210 */ /* 0x008fca0007f7e0ff */
[----:B------:R-:W-:Y:S01]  /*cfd30*/  IMAD.X R12, R12, 0x1, R0, P3 ;  /* 0x000000010c0c7824 */ /* 0x000fe200018e0600 */
[----:B------:R3:W-:Y:S01]  /*cfd40*/  STL [R1+0x3598], R11 ;  /* 0x0035980b01007387 */ /* 0x0007e20000100800 */
[----:B-1----:R-:W-:-:S03]  /*cfd50*/  MOV R84, R11 ;  /* 0x0000000b00547202 */ /* 0x002fc60000000f00 */
[----:B------:R1:W-:Y:S01]  /*cfd60*/  STL [R1+0x3594], R12 ;  /* 0x0035940c01007387 */ /* 0x0003e20000100800 */
[----:B------:R-:W-:-:S03]  /*cfd70*/  IMAD.MOV.U32 R85, RZ, RZ, R12 ;  /* 0x000000ffff557224 */ /* 0x000fc600078e000c */
[----:B---3--:R-:W3:Y:S01]  /*cfd80*/  LDL.LU R11, [R1+0x29c0] ;  /* 0x0029c000010b7983 */ /* 0x008ee20000300800 */
[----:B------:R-:W-:-:S03]  /*cfd90*/  ISETP.GT.AND P2, PT, R4, 0x63, PT ;  /* 0x000000630400780c */ /* 0x000fc60003f44270 */
[----:B------:R-:W-:Y:S04]  /*cfda0*/  LDGSTS.E [R3+0x3c008], desc[UR60][R84.64], P1 ;  /* 0x3c00800054037fae */ /* 0x000fe8000892187c */
[----:B-1----:R-:W3:Y:S01]  /*cfdb0*/  LDL.LU R12, [R1+0x29bc] ;  /* 0x0029bc00010c7983 */ /* 0x002ee20000300800 */
[----:B------:R-:W-:Y:S02]  /*cfdc0*/  SEL R9, RZ, 0x4, !P2 ;  /* 0x00000004ff097807 */ /* 0x000fe40005000000 */
[-C--:B------:R-:W-:Y:S02]  /*cfdd0*/  IADD3 R14, P1, R14, R5.reuse, RZ ;  /* 0x000000050e0e7210 */ /* 0x080fe40007f3e0ff */
[----:B------:R-:W-:Y:S02]  /*cfde0*/  SEL R9, R9, RZ, !P0 ;  /* 0x000000ff09097207 */ /* 0x000fe40004000000 */
[----:B------:R-:W-:-:S02]  /*cfdf0*/  IADD3 R13, P3, R13, R5, RZ ;  /* 0x000000050d0d7210 */ /* 0x000fc40007f7e0ff */
[----:B------:R-:W-:Y:S02]  /*cfe00*/  IADD3.X R22, R22, R0, RZ, P1, !PT ;  /* 0x0000000016167210 */ /* 0x000fe40000ffe4ff */
[----:B------:R-:W-:Y:S01]  /*cfe10*/  ISETP.NE.U32.AND P2, PT, R9, RZ, PT ;  /* 0x000000ff0900720c */ /* 0x000fe20003f45070 */
[----:B------:R-:W-:Y:S01]  /*cfe20*/  STL [R1+0x35a0], R14 ;  /* 0x0035a00e01007387 */ /* 0x000fe20000100800 */
[----:B------:R-:W-:-:S03]  /*cfe30*/  IMAD.X R15, R15, 0x1, R0, P3 ;  /* 0x000000010f0f7824 */ /* 0x000fc600018e0600 */
[----:B------:R1:W-:Y:S01]  /*cfe40*/  STL [R1+0x359c], R22 ;  /* 0x00359c1601007387 */ /* 0x0003e20000100800 */
[----:B------:R-:W-:-:S03]  /*cfe50*/  MOV R23, R22 ;  /* 0x0000001600177202 */ /* 0x000fc60000000f00 */
[----:B------:R-:W-:Y:S04]  /*cfe60*/  STL [R1+0x35a8], R13 ;  /* 0x0035a80d01007387 */ /* 0x000fe80000100800 */
[----:B------:R4:W-:Y:S01]  /*cfe70*/  STL [R1+0x35a4], R15 ;  /* 0x0035a40f01007387 */ /* 0x0009e20000100800 */
[----:B-1----:R-:W-:-:S03]  /*cfe80*/  IMAD.MOV.U32 R22, RZ, RZ, R14 ;  /* 0x000000ffff167224 */ /* 0x002fc600078e000e */
[----:B------:R-:W3:Y:S04]  /*cfe90*/  LDL.LU R14, [R1+0x29c8] ;  /* 0x0029c800010e7983 */ /* 0x000ee80000300800 */
[----:B------:R-:W3:Y:S04]  /*cfea0*/  LDL.LU R9, [R1+0x29d0] ;  /* 0x0029d00001097983 */ /* 0x000ee80000300800 */
[----:B------:R1:W-:Y:S01]  /*cfeb0*/  LDGSTS.E [R3+0x3000c], desc[UR60][R22.64], P2 ;  /* 0x3000c00016037fae */ /* 0x0003e2000912187c */
[-C--:B--2---:R-:W-:Y:S02]  /*cfec0*/  IADD3 R20, P1, R20, R5.reuse, RZ ;  /* 0x0000000514147210 */ /* 0x084fe40007f3e0ff */
[----:B----4-:R-:W-:Y:S01]  /*cfed0*/  IADD3 R16, P3, R16, R5, RZ ;  /* 0x0000000510107210 */ /* 0x010fe20007f7e0ff */
[----:B-1----:R-:W-:Y:S01]  /*cfee0*/  IMAD.MOV.U32 R23, RZ, RZ, R15 ;  /* 0x000000ffff177224 */ /* 0x002fe200078e000f */
[----:B------:R-:W-:Y:S01]  /*cfef0*/  MOV R22, R13 ;  /* 0x0000000d00167202 */ /* 0x000fe20000000f00 */
[----:B------:R-:W2:Y:S04]  /*cff00*/  LDL.LU R15, [R1+0x29c4] ;  /* 0x0029c400010f7983 */ /* 0x000ea80000300800 */
[----:B------:R-:W4:Y:S01]  /*cff10*/  LDL.LU R13, [R1+0x29cc] ;  /* 0x0029cc00010d7983 */ /* 0x000f220000300800 */
[----:B------:R-:W-:Y:S01]  /*cff20*/  IADD3.X R21, R21, R0, RZ, P1, !PT ;  /* 0x0000000015157210 */ /* 0x000fe20000ffe4ff */
[----:B------:R-:W-:-:S02]  /*cff30*/  IMAD.X R17, R17, 0x1, R0, P3 ;  /* 0x0000000111117824 */ /* 0x000fc400018e0600 */
[----:B------:R1:W-:Y:S01]  /*cff40*/  STL [R1+0x35b0], R20 ;  /* 0x0035b01401007387 */ /* 0x0003e20000100800 */
[----:B------:R-:W-:-:S03]  /*cff50*/  ISETP.GT.AND P1, PT, R4, 0x4, PT ;  /* 0x000000040400780c */ /* 0x000fc60003f24270 */
[----:B------:R-:W-:Y:S04]  /*cff60*/  LDGSTS.E [R3+0x3400c], desc[UR60][R22.64], P2 ;  /* 0x3400c00016037fae */ /* 0x000fe8000912187c */
[----:B------:R-:W-:Y:S04]  /*cff70*/  STL [R1+0x35ac], R21 ;  /* 0x0035ac1501007387 */ /* 0x000fe80000100800 */
[----:B------:R3:W-:Y:S04]  /*cff80*/  STL [R1+0x35b8], R16 ;  /* 0x0035b81001007387 */ /* 0x0007e80000100800 */
[----:B------:R-:W-:Y:S04]  /*cff90*/  LDGSTS.E [R3+0x3800c], desc[UR60][R20.64], P2 ;  /* 0x3800c00014037fae */ /* 0x000fe8000912187c */
[----:B------:R3:W-:Y:S04]  /*cffa0*/  STL [R1+0x35b4], R17 ;  /* 0x0035b41101007387 */ /* 0x0007e80000100800 */
[----:B------:R1:W-:Y:S04]  /*cffb0*/  LDGSTS.E [R3+0x3c00c], desc[UR60][R16.64], P2 ;  /* 0x3c00c00010037fae */ /* 0x0003e8000912187c */
[----:B------:R-:W4:Y:S04]  /*cffc0*/  LDL.LU R83, [R1+0x29d4] ;  /* 0x0029d40001537983 */ /* 0x000f280000300800 */
[----:B------:R-:W4:Y:S04]  /*cffd0*/  LDL.LU R23, [R1+0x29d8] ;  /* 0x0029d80001177983 */ /* 0x000f280000300800 */
[----:B------:R-:W4:Y:S04]  /*cffe0*/  LDL.LU R22, [R1+0x29dc] ;  /* 0x0029dc0001167983 */ /* 0x000f280000300800 */
[----:B-1----:R-:W4:Y:S01]  /*cfff0*/  LDL.LU R20, [R1+0x29e0] ;  /* 0x0029e00001147983 */ /* 0x002f220000300800 */
[----:B------:R-:W-:-:S04]  /*d0000*/  SEL R3, RZ, 0x4, !P1 ;  /* 0x00000004ff037807 */ /* 0x000fc80004800000 */
[----:B------:R-:W-:-:S04]  /*d0010*/  SEL R3, R3, RZ, !P0 ;  /* 0x000000ff03037207 */ /* 0x000fc80004000000 */
[----:B------:R-:W-:Y:S02]  /*d0020*/  ISETP.NE.U32.AND P1, PT, R3, RZ, PT ;  /* 0x000000ff0300720c */ /* 0x000fe40003f25070 */
[----:B------:R-:W-:-:S05]  /*d0030*/  LOP3.LUT R3, R7, 0x10, RZ, 0x3c, !PT ;  /* 0x0000001007037812 */ /* 0x000fca00078e3cff */
[----:B------:R-:W-:Y:S01]  /*d0040*/  IMAD.IADD R3, R3, 0x1, R8 ;  /* 0x0000000103037824 */ /* 0x000fe200078e0208 */
[----:B---3--:R-:W-:-:S04]  /*d0050*/  IADD3 R11, P2, R11, R5, RZ ;  /* 0x000000050b0b7210 */ /* 0x008fc80007f5e0ff */
[----:B------:R-:W-:Y:S02]  /*d0060*/  IADD3.X R12, R12, R0, RZ, P2, !PT ;  /* 0x000000000c0c7210 */ /* 0x000fe400017fe4ff */
[----:B------:R-:W-:-:S03]  /*d0070*/  MOV R16, R11 ;  /* 0x0000000b00107202 */ /* 0x000fc60000000f00 */
[----:B------:R-:W-:Y:S01]  /*d0080*/  IMAD.MOV.U32 R17, RZ, RZ, R12 ;  /* 0x000000ffff117224 */ /* 0x000fe200078e000c */
[----:B------:R-:W-:Y:S04]  /*d0090*/  STL [R1+0x29c0], R11 ;  /* 0x0029c00b01007387 */ /* 0x000fe80000100800 */
[----:B------:R1:W-:Y:S04]  /*d00a0*/  STL [R1+0x29bc], R12 ;  /* 0x0029bc0c01007387 */ /* 0x0003e80000100800 */
[----:B------:R-:W-:Y:S04]  /*d00b0*/  LDGSTS.E [R3], desc[UR60][R16.64], P1 ;  /* 0x0000000010037fae */ /* 0x000fe8000892187c */
[----:B------:R-:W3:Y:S04]  /*d00c0*/  LDL.LU R17, [R1+0x29e4] ;  /* 0x0029e40001117983 */ /* 0x000ee80000300800 */
[----:B------:R-:W3:Y:S04]  /*d00d0*/  LDL.LU R16, [R1+0x29e8] ;  /* 0x0029e80001107983 */ /* 0x000ee80000300800 */
[----:B-1----:R-:W3:Y:S04]  /*d00e0*/  LDL.LU R12, [R1+0x29ec] ;  /* 0x0029ec00010c7983 */ /* 0x002ee80000300800 */
[----:B------:R-:W3:Y:S01]  /*d00f0*/  LDL.LU R11, [R1+0x29f0] ;  /* 0x0029f000010b7983 */ /* 0x000ee20000300800 */
[----:B------:R-:W-:-:S02]  /*d0100*/  IADD3 R14, P2, R14, R5, RZ ;  /* 0x000000050e0e7210 */ /* 0x000fc40007f5e0ff */
[----:B------:R-:W-:-:S03]  /*d0110*/  IADD3 R9, P3, R9, R5, RZ ;  /* 0x0000000509097210 */ /* 0x000fc60007f7e0ff */
[----:B------:R1:W-:Y:S01]  /*d0120*/  STL [R1+0x29c8], R14 ;  /* 0x0029c80e01007387 */ /* 0x0003e20000100800 */
[----:B--2---:R-:W-:Y:S01]  /*d0130*/  IADD3.X R15, R15, R0, RZ, P2, !PT ;  /* 0x000000000f0f7210 */ /* 0x004fe200017fe4ff */
[----:B----4-:R-:W-:-:S04]  /*d0140*/  IMAD.X R13, R13, 0x1, R0, P3 ;  /* 0x000000010d0d7824 */ /* 0x010fc800018e0600 */
[----:B------:R2:W-:Y:S04]  /*d0150*/  STL [R1+0x29c4], R15 ;  /* 0x0029c40f01007387 */ /* 0x0005e80000100800 */
[----:B------:R1:W-:Y:S04]  /*d0160*/  LDGSTS.E [R3+0x4000], desc[UR60][R14.64], P1 ;  /* 0x040000000e037fae */ /* 0x0003e8000892187c */
[----:B------:R4:W-:Y:S04]  /*d0170*/  STL [R1+0x29d0], R9 ;  /* 0x0029d00901007387 */ /* 0x0009e80000100800 */
[----:B------:R4:W-:Y:S01]  /*d0180*/  STL [R1+0x29cc], R13 ;  /* 0x0029cc0d01007387 */ /* 0x0009e20000100800 */
[----:B------:R-:W-:-:S03]  /*d0190*/  ISETP.GT.AND P2, PT, R4, 0x5, PT ;  /* 0x000000050400780c */ /* 0x000fc60003f44270 */
[----:B------:R-:W3:Y:S01]  /*d01a0*/  LDL.LU R21, [R1+0x29f4] ;  /* 0x0029f40001157983 */ /* 0x000ee20000300800 */
[----:B-1----:R-:W-:Y:S01]  /*d01b0*/  MOV R14, R9 ;  /* 0x00000009000e7202 */ /* 0x002fe20000000f00 */
[----:B--2---:R-:W-:Y:S01]  /*d01c0*/  IMAD.MOV.U32 R15, RZ, RZ, R13 ;  /* 0x000000ffff0f7224 */ /* 0x004fe200078e000d */
[----:B----4-:R-:W-:-:S04]  /*d01d0*/  SEL R9, RZ, 0x4, !P2 ;  /* 0x00000004ff097807 */ /* 0x010fc80005000000 */
[----:B------:R-:W-:Y:S01]  /*d01e0*/  LDGSTS.E [R3+0x8000], desc[UR60][R14.64], P1 ;  /* 0x080000000e037fae */ /* 0x000fe2000892187c */
[----:B------:R-:W-:Y:S02]  /*d01f0*/  SEL R9, R9, RZ, !P0 ;  /* 0x000000ff09097207 */ /* 0x000fe40004000000 */
[-C--:B------:R-:W-:Y:S02]  /*d0200*/  IADD3 R23, P3, R23, R5.reuse, RZ ;  /* 0x0000000517177210 */ /* 0x080fe40007f7e0ff */
[----:B------:R-:W-:Y:S01]  /*d0210*/  IADD3 R20, P4, R20, R5, RZ ;  /* 0x0000000514147210 */ /* 0x000fe20007f9e0ff */
[----:B------:R-:W2:Y:S04]  /*d0220*/  LDL.LU R15, [R1+0x29f8] ;  /* 0x0029f800010f7983 */ /* 0x000ea80000300800 */
[----:B------:R-:W4:Y:S04]  /*d0230*/  LDL.LU R14, [R1+0x29fc] ;  /* 0x0029fc00010e7983 */ /* 0x000f280000300800 */
[----:B------:R-:W4:Y:S01]  /*d0240*/  LDL.LU R13, [R1+0x2a00] ;  /* 0x002a0000010d7983 */ /* 0x000f220000300800 */
[----:B------:R-:W-:-:S02]  /*d0250*/  ISETP.NE.U32.AND P2, PT, R9, RZ, PT ;  /* 0x000000ff0900720c */ /* 0x000fc40003f45070 */
[----:B------:R-:W-:Y:S01]  /*d0260*/  IADD3.X R83, R83, R0, RZ, P3, !PT ;  /* 0x0000000053537210 */ /* 0x000fe20001ffe4ff */
[----:B------:R-:W-:Y:S01]  /*d0270*/  IMAD.X R22, R22, 0x1, R0, P4 ;  /* 0x0000000116167824 */ /* 0x000fe200020e0600 */
[----:B------:R1:W-:Y:S04]  /*d0280*/  STL [R1+0x29d8], R23 ;  /* 0x0029d81701007387 */ /* 0x0003e80000100800 */
[----:B------:R1:W-:Y:S01]  /*d0290*/  STL [R1+0x29d4], R83 ;  /* 0x0029d45301007387 */ /* 0x0003e20000100800 */
[----:B------:R-:W-:-:S03]  /*d02a0*/  MOV R84, R23 ;  /* 0x0000001700547202 */ /* 0x000fc60000000f00 */
[----:B------:R-:W-:Y:S01]  /*d02b0*/  STL [R1+0x29e0], R20 ;  /* 0x0029e01401007387 */ /* 0x000fe20000100800 */
[----:B------:R-:W-:-:S03]  /*d02c0*/  IMAD.MOV.U32 R85, RZ, RZ, R83 ;  /* 0x000000ffff557224 */ /* 0x000fc600078e0053 */
[----:B------:R1:W-:Y:S04]  /*d02d0*/  STL [R1+0x29dc], R22 ;  /* 0x0029dc1601007387 */ /* 0x0003e80000100800 */
[----:B------:R-:W-:Y:S01]  /*d02e0*/  LDGSTS.E [R3+0xc000], desc[UR60][R84.64], P1 ;  /* 0x0c00000054037fae */ /* 0x000fe2000892187c */
[----:B-1----:R-:W-:-:S03]  /*d02f0*/  MOV R23, R22 ;  /* 0x0000001600177202 */ /* 0x002fc60000000f00 */
[----:B------:R-:W4:Y:S01]  /*d0300*/  LDL.LU R83, [R1+0x2a04] ;  /* 0x002a040001537983 */ /* 0x000f220000300800 */
[----:B------:R-:W-:-:S05]  /*d0310*/  IMAD.MOV.U32 R22, RZ, RZ, R20 ;  /* 0x000000ffff167224 */ /* 0x000fca00078e0014 */
[----:B------:R-:W-:Y:S04]  /*d0320*/  LDGSTS.E [R3+0x4], desc[UR60][R22.64], P2 ;  /* 0x0000400016037fae */ /* 0x000fe8000912187c */
[----:B------:R-:W4:Y:S04]  /*d0330*/  LDL.LU R23, [R1+0x2a08] ;  /* 0x002a080001177983 */ /* 0x000f280000300800 */
[----:B------:R-:W4:Y:S04]  /*d0340*/  LDL.LU R22, [R1+0x2a0c] ;  /* 0x002a0c0001167983 */ /* 0x000f280000300800 */
[----:B------:R-:W4:Y:S01]  /*d0350*/  LDL.LU R20, [R1+0x2a10] ;  /* 0x002a100001147983 */ /* 0x000f220000300800 */
[----:B---3--:R-:W-:-:S02]  /*d0360*/  IADD3 R16, P1, R16, R5, RZ ;  /* 0x0000000510107210 */ /* 0x008fc40007f3e0ff */
[----:B------:R-:W-:Y:S02]  /*d0370*/  IADD3 R11, P3, R11, R5, RZ ;  /* 0x000000050b0b7210 */ /* 0x000fe40007f7e0ff */
[----:B------:R-:W-:Y:S01]  /*d0380*/  IADD3.X R17, R17, R0, RZ, P1, !PT ;  /* 0x0000000011117210 */ /* 0x000fe20000ffe4ff */
[----:B------:R1:W-:Y:S02]  /*d0390*/  STL [R1+0x29e8], R16 ;  /* 0x0029e81001007387 */ /* 0x0003e40000100800 */
[----:B------:R-:W-:Y:S02]  /*d03a0*/  IMAD.X R12, R12, 0x1, R0, P3 ;  /* 0x000000010c0c7824 */ /* 0x000fe400018e0600 */
[----:B------:R3:W-:Y:S04]  /*d03b0*/  STL [R1+0x29e4], R17 ;  /* 0x0029e41101007387 */ /* 0x0007e80000100800 */
[----:B------:R1:W-:Y:S04]  /*d03c0*/  LDGSTS.E [R3+0x4004], desc[UR60][R16.64], P2 ;  /* 0x0400400010037fae */ /* 0x0003e8000912187c */
[----:B------:R-:W-:Y:S04]  /*d03d0*/  STL [R1+0x29f0], R11 ;  /* 0x0029f00b01007387 */ /* 0x000fe80000100800 */
[----:B------:R3:W-:Y:S01]  /*d03e0*/  STL [R1+0x29ec], R12 ;  /* 0x0029ec0c01007387 */ /* 0x0007e20000100800 */
[----:B-1----:R-:W-:Y:S01]  /*d03f0*/  MOV R16, R11 ;  /* 0x0000000b00107202 */ /* 0x002fe20000000f00 */
[----:B---3--:R-:W-:-:S05]  /*d0400*/  IMAD.MOV.U32 R17, RZ, RZ, R12 ;  /* 0x000000ffff117224 */ /* 0x008fca00078e000c */
[----:B------:R-:W-:Y:S04]  /*d0410*/  LDGSTS.E [R3+0x8004], desc[UR60][R16.64], P2 ;  /* 0x0800400010037fae */ /* 0x000fe8000912187c */
[----:B------:R-:W3:Y:S04]  /*d0420*/  LDL.LU R17, [R1+0x2a14] ;  /* 0x002a140001117983 */ /* 0x000ee80000300800 */
[----:B------:R-:W3:Y:S04]  /*d0430*/  LDL.LU R16, [R1+0x2a18] ;  /* 0x002a180001107983 */ /* 0x000ee80000300800 */
[----:B------:R-:W3:Y:S04]  /*d0440*/  LDL.LU R12, [R1+0x2a1c] ;  /* 0x002a1c00010c7983 */ /* 0x000ee80000300800 */
[----:B------:R-:W3:Y:S01]  /*d0450*/  LDL.LU R11, [R1+0x2a20] ;  /* 0x002a2000010b7983 */ /* 0x000ee20000300800 */
[----:B------:R-:W-:-:S04]  /*d0460*/  ISETP.GT.AND P1, PT, R4, 0x6, PT ;  /* 0x000000060400780c */ /* 0x000fc80003f24270 */
[----:B------:R-:W-:-:S04]  /*d0470*/  SEL R9, RZ, 0x4, !P1 ;  /* 0x00000004ff097807 */ /* 0x000fc80004800000 */
[----:B------:R-:W-:Y:S02]  /*d0480*/  SEL R9, R9, RZ, !P0 ;  /* 0x000000ff09097207 */ /* 0x000fe40004000000 */
[-C--:B--2---:R-:W-:Y:S02]  /*d0490*/  IADD3 R15, P3, R15, R5.reuse, RZ ;  /* 0x000000050f0f7210 */ /* 0x084fe40007f7e0ff */
[----:B----4-:R-:W-:Y:S02]  /*d04a0*/  IADD3 R13, P4, R13, R5, RZ ;  /* 0x000000050d0d7210 */ /* 0x010fe40007f9e0ff */
[----:B------:R-:W-:Y:S02]  /*d04b0*/  ISETP.NE.U32.AND P1, PT, R9, RZ, PT ;  /* 0x000000ff0900720c */ /* 0x000fe40003f25070 */
[----:B------:R-:W-:Y:S01]  /*d04c0*/  IADD3.X R21, R21, R0, RZ, P3, !PT ;  /* 0x0000000015157210 */ /* 0x000fe20001ffe4ff */
[----:B------:R1:W-:Y:S01]  /*d04d0*/  STL [R1+0x29f8], R15 ;  /* 0x0029f80f01007387 */ /* 0x0003e20000100800 */
[----:B------:R-:W-:Y:S01]  /*d04e0*/  IMAD.X R14, R14, 0x1, R0, P4 ;  /* 0x000000010e0e7824 */ /* 0x000fe200020e0600 */
[----:B------:R-:W-:-:S02]  /*d04f0*/  MOV R84, R15 ;  /* 0x0000000f00547202 */ /* 0x000fc40000000f00 */
[----:B------:R2:W-:Y:S04]  /*d0500*/  STL [R1+0x29f4], R21 ;  /* 0x0029f41501007387 */ /* 0x0005e80000100800 */
[----:B------:R-:W-:Y:S01]  /*d0510*/  STL [R1+0x2a00], R13 ;  /* 0x002a000d01007387 */ /* 0x000fe20000100800 */
[----:B------:R-:W-:-:S03]  /*d0520*/  IMAD.MOV.U32 R85, RZ, RZ, R21 ;  /* 0x000000ffff557224 */ /* 0x000fc600078e0015 */
[----:B------:R4:W-:Y:S01]  /*d0530*/  STL [R1+0x29fc], R14 ;  /* 0x0029fc0e01007387 */ /* 0x0009e20000100800 */
[----:B-1----:R-:W-:-:S03]  /*d0540*/  MOV R15, R14 ;  /* 0x0000000e000f7202 */ /* 0x002fc60000000f00 */
[----:B------:R1:W-:Y:S04]  /*d0550*/  LDGSTS.E [R3+0xc004], desc[UR60][R84.64], P2 ;  /* 0x0c00400054037fae */ /* 0x0003e8000912187c */
[----:B--2---:R-:W2:Y:S01]  /*d0560*/  LDL.LU R21, [R1+0x2a24] ;  /* 0x002a240001157983 */ /* 0x004ea20000300800 */
[----:B----4-:R-:W-:-:S05]  /*d0570*/  IMAD.MOV.U32 R14, RZ, RZ, R13 ;  /* 0x000000ffff0e7224 */ /* 0x010fca00078e000d */
[----:B------:R-:W-:Y:S04]  /*d0580*/  LDGSTS.E [R3+0x8], desc[UR60][R14.64], P1 ;  /* 0x000080000e037fae */ /* 0x000fe8000892187c */
[----:B------:R-:W4:Y:S04]  /*d0590*/  LDL.LU R15, [R1+0x2a28] ;  /* 0x002a2800010f7983 */ /* 0x000f280000300800 */
[----:B------:R-:W2:Y:S04]  /*d05a0*/  LDL.LU R14, [R1+0x2a2c] ;  /* 0x002a2c00010e7983 */ /* 0x000ea80000300800 */
[----:B------:R-:W2:Y:S01]  /*d05b0*/  LDL.LU R13, [R1+0x2a30] ;  /* 0x002a3000010d7983 */ /* 0x000ea20000300800 */
[----:B------:R-:W-:-:S02]  /*d05c0*/  IADD3 R23, P2, R23, R5, RZ ;  /* 0x0000000517177210 */ /* 0x000fc40007f5e0ff */
[----:B------:R-:W-:Y:S02]  /*d05d0*/  IADD3 R20, P3, R20, R5, RZ ;  /* 0x0000000514147210 */ /* 0x000fe40007f7e0ff */
[----:B------:R-:W-:-:S03]  /*d05e0*/  IADD3.X R83, R83, R0, RZ, P2, !PT ;  /* 0x0000000053537210 */ /* 0x000fc600017fe4ff */
[----:B------:R-:W-:Y:S01]  /*d05f0*/  IMAD.X R22, R22, 0x1, R0, P3 ;  /* 0x0000000116167824 */ /* 0x000fe200018e0600 */
[----:B------:R1:W-:Y:S04]  /*d0600*/  STL [R1+0x2a08], R23 ;  /* 0x002a081701007387 */ /* 0x0003e80000100800 */
[----:B------:R1:W-:Y:S02]  /*d0610*/  STL [R1+0x2a04], R83 ;  /* 0x002a045301007387 */ /* 0x0003e40000100800 */
[----:B-1----:R-:W-:Y:S02]  /*d0620*/  MOV R84, R23 ;  /* 0x0000001700547202 */ /* 0x002fe40000000f00 */
[----:B------:R-:W-:Y:S01]  /*d0630*/  STL [R1+0x2a10], R20 ;  /* 0x002a101401007387 */ /* 0x000fe20000100800 */
[----:B------:R-:W-:-:S03]  /*d0640*/  IMAD.MOV.U32 R85, RZ, RZ, R83 ;  /* 0x000000ffff557224 */ /* 0x000fc600078e0053 */
[----:B------:R1:W-:Y:S01]  /*d0650*/  STL [R1+0x2a0c], R22 ;  /* 0x002a0c1601007387 */ /* 0x0003e20000100800 */
[----:B------:R-:W-:-:S03]  /*d0660*/  ISETP.GT.AND P2, PT, R4, 0x7, PT ;  /* 0x000000070400780c */ /* 0x000fc60003f44270 */
[----:B------:R-:W-:Y:S01]  /*d0670*/  LDGSTS.E [R3+0x4008], desc[UR60][R84.64], P1 ;  /* 0x0400800054037fae */ /* 0x000fe2000892187c */
[----:B------:R-:W-:Y:S02]  /*d0680*/  MOV R23, R22 ;  /* 0x0000001600177202 */ /* 0x000fe40000000f00 */
[----:B------:R-:W-:Y:S01]  /*d0690*/  SEL R9, RZ, 0x4, !P2 ;  /* 0x00000004ff097807 */ /* 0x000fe20005000000 */
[----:B------:R-:W2:Y:S01]  /*d06a0*/  LDL.LU R83, [R1+0x2a34] ;  /* 0x002a340001537983 */ /* 0x000ea20000300800 */
[----:B-1----:R-:W-:Y:S02]  /*d06b0*/  IMAD.MOV.U32 R22, RZ, RZ, R20 ;  /* 0x000000ffff167224 */ /* 0x002fe400078e0014 */
[----:B------:R-:W-:-:S03]  /*d06c0*/  SEL R9, R9, RZ, !P0 ;  /* 0x000000ff09097207 */ /* 0x000fc60004000000 */
[----:B------:R-:W-:Y:S01]  /*d06d0*/  LDGSTS.E [R3+0x8008], desc[UR60][R22.64], P1 ;  /* 0x0800800016037fae */ /* 0x000fe2000892187c */
[----:B------:R-:W-:-:S03]  /*d06e0*/  ISETP.NE.U32.AND P2, PT, R9, RZ, PT ;  /* 0x000000ff0900720c */ /* 0x000fc60003f45070 */
[----:B------:R-:W2:Y:S04]  /*d06f0*/  LDL.LU R23, [R1+0x2a38] ;  /* 0x002a380001177983 */ /* 0x000ea80000300800 */
[----:B------:R-:W2:Y:S04]  /*d0700*/  LDL.LU R22, [R1+0x2dbc] ;  /* 0x002dbc0001167983 */ /* 0x000ea80000300800 */
[----:B------:R-:W2:Y:S01]  /*d0710*/  LDL.LU R20, [R1+0x2dc0] ;  /* 0x002dc00001147983 */ /* 0x000ea20000300800 */
[-C--:B---3--:R-:W-:Y:S02]  /*d0720*/  IADD3 R16, P3, R16, R5.reuse, RZ ;  /* 0x0000000510107210 */ /* 0x088fe40007f7e0ff */
[----:B------:R-:W-:-:S02]  /*d0730*/  IADD3 R11, P4, R11, R5, RZ ;  /* 0x000000050b0b7210 */ /* 0x000fc40007f9e0ff */
        /* <DEDUP_REMOVED lines=14> */
[----:B----4-:R-:W-:-:S02]  /*d0820*/  IADD3 R15, P1, R15, R5, RZ ;  /* 0x000000050f0f7210 */ /* 0x010fc40007f3e0ff */
[----:B--2---:R-:W-:Y:S02]  /*d0830*/  IADD3 R13, P3, R13, R5, RZ ;  /* 0x000000050d0d7210 */ /* 0x004fe40007f7e0ff */
[----:B------:R-:W-:Y:S01]  /*d0840*/  IADD3.X R21, R21, R0, RZ, P1, !PT ;  /* 0x0000000015157210 */ /* 0x000fe20000ffe4ff */
[----:B------:R1:W-:Y:S02]  /*d0850*/  STL [R1+0x2a28], R15 ;  /* 0x002a280f01007387 */ /* 0x0003e40000100800 */
[----:B------:R-:W-:Y:S01]  /*d0860*/  IMAD.X R14, R14, 0x1, R0, P3 ;  /* 0x000000010e0e7824 */ /* 0x000fe200018e0600 */
[----:B------:R-:W-:Y:S01]  /*d0870*/  MOV R84, R15 ;  /* 0x0000000f00547202 */ /* 0x000fe20000000f00 */
[----:B------:R2:W-:Y:S04]  /*d0880*/  STL [R1+0x2a24], R21 ;  /* 0x002a241501007387 */ /* 0x0005e80000100800 */
[----:B------:R-:W-:Y:S01]  /*d0890*/  STL [R1+0x2a30], R13 ;  /* 0x002a300d01007387 */ /* 0x000fe20000100800 */
[----:B------:R-:W-:-:S03]  /*d08a0*/  IMAD.MOV.U32 R85, RZ, RZ, R21 ;  /* 0x000000ffff557224 */ /* 0x000fc600078e0015 */
[----:B------:R4:W-:Y:S01]  /*d08b0*/  STL [R1+0x2a2c], R14 ;  /* 0x002a2c0e01007387 */ /* 0x0009e20000100800 */
[----:B-1----:R-:W-:-:S03]  /*d08c0*/  MOV R15, R14 ;  /* 0x0000000e000f7202 */ /* 0x002fc60000000f00 */
[----:B------:R1:W-:Y:S01]  /*d08d0*/  LDGSTS.E [R3+0x400c], desc[UR60][R84.64], P2 ;  /* 0x0400c00054037fae */ /* 0x0003e2000912187c */
[----:B------:R-:W-:-:S03]  /*d08e0*/  ISETP.GT.AND P1, PT, R4, 0x24, PT ;  /* 0x000000240400780c */ /* 0x000fc60003f24270 */
[----:B--2---:R-:W2:Y:S01]  /*d08f0*/  LDL.LU R21, [R1+0x2dd4] ;  /* 0x002dd40001157983 */ /* 0x004ea20000300800 */
[----:B----4-:R-:W-:Y:S01]  /*d0900*/  IMAD.MOV.U32 R14, RZ, RZ, R13 ;  /* 0x000000ffff0e7224 */ /* 0x010fe200078e000d */
[----:B------:R-:W-:-:S04]  /*d0910*/  SEL R9, RZ, 0x4, !P1 ;  /* 0x00000004ff097807 */ /* 0x000fc80004800000 */
[----:B------:R-:W-:Y:S01]  /*d0920*/  LDGSTS.E [R3+0x800c], desc[UR60][R14.64], P2 ;  /* 0x0800c0000e037fae */ /* 0x000fe2000912187c */
[----:B------:R-:W-:-:S03]  /*d0930*/  SEL R9, R9, RZ, !P0 ;  /* 0x000000ff09097207 */ /* 0x000fc60004000000 */
[----:B------:R-:W4:Y:S04]  /*d0940*/  LDL.LU R15, [R1+0x2dd8] ;  /* 0x002dd800010f7983 */ /* 0x000f280000300800 */
[----:B------:R-:W2:Y:S04]  /*d0950*/  LDL.LU R14, [R1+0x2ddc] ;  /* 0x002ddc00010e7983 */ /* 0x000ea80000300800 */
[----:B------:R-:W2:Y:S01]  /*d0960*/  LDL.LU R13, [R1+0x2de0] ;  /* 0x002de000010d7983 */ /* 0x000ea20000300800 */
[-C--:B------:R-:W-:Y:S02]  /*d0970*/  IADD3 R23, P3, R23, R5.reuse, RZ ;  /* 0x0000000517177210 */ /* 0x080fe40007f7e0ff */
[----:B------:R-:W-:-:S02]  /*d0980*/  IADD3 R20, P4, R20, R5, RZ ;  /* 0x0000000514147210 */ /* 0x000fc40007f9e0ff */
[----:B------:R-:W-:Y:S02]  /*d0990*/  ISETP.NE.U32.AND P1, PT, R9, RZ, PT ;  /* 0x000000ff0900720c */ /* 0x000fe40003f25070 */
[----:B------:R-:W-:Y:S01]  /*d09a0*/  IADD3.X R83, R83, R0, RZ, P3, !PT ;  /* 0x0000000053537210 */ /* 0x000fe20001ffe4ff */
[----:B------:R1:W-:Y:S01]  /*d09b0*/  STL [R1+0x2a38], R23 ;  /* 0x002a381701007387 */ /* 0x0003e20000100800 */
[----:B------:R-:W-:Y:S01]  /*d09c0*/  IMAD.X R22, R22, 0x1, R0, P4 ;  /* 0x0000000116167824 */ /* 0x000fe200020e0600 */
[----:B-1----:R-:W-:Y:S02]  /*d09d0*/  MOV R84, R23 ;  /* 0x0000001700547202 */ /* 0x002fe40000000f00 */
[----:B------:R1:W-:Y:S04]  /*d09e0*/  STL [R1+0x2a34], R83 ;  /* 0x002a345301007387 */ /* 0x0003e80000100800 */
[----:B------:R-:W-:Y:S01]  /*d09f0*/  STL [R1+0x2dc0], R20 ;  /* 0x002dc01401007387 */ /* 0x000fe20000100800 */
[----:B------:R-:W-:-:S03]  /*d0a00*/  IMAD.MOV.U32 R85, RZ, RZ, R83 ;  /* 0x000000ffff557224 */ /* 0x000fc600078e0053 */
[----:B------:R1:W-:Y:S01]  /*d0a10*/  STL [R1+0x2dbc], R22 ;  /* 0x002dbc1601007387 */ /* 0x0003e20000100800 */
[----:B------:R-:W-:-:S03]  /*d0a20*/  MOV R23, R22 ;  /* 0x0000001600177202 */ /* 0x000fc60000000f00 */
[----:B------:R-:W-:Y:S04]  /*d0a30*/  LDGSTS.E [R3+0xc00c], desc[UR60][R84.64], P2 ;  /* 0x0c00c00054037fae */ /* 0x000fe8000912187c */
[----:B-1----:R-:W2:Y:S01]  /*d0a40*/  LDL.LU R83, [R1+0x2de4] ;  /* 0x002de40001537983 */ /* 0x002ea20000300800 */
[----:B------:R-:W-:-:S05]  /*d0a50*/  IMAD.MOV.U32 R22, RZ, RZ, R20 ;  /* 0x000000ffff167224 */ /* 0x000fca00078e0014 */
[----:B------:R-:W-:Y:S04]  /*d0a60*/  LDGSTS.E [R3+0x10000], desc[UR60][R22.64], P1 ;  /* 0x1000000016037fae */ /* 0x000fe8000892187c */
[----:B------:R-:W2:Y:S04]  /*d0a70*/  LDL.LU R23, [R1+0x2de8] ;  /* 0x002de80001177983 */ /* 0x000ea80000300800 */
[----:B------:R-:W2:Y:S04]  /*d0a80*/  LDL.LU R22, [R1+0x2dec] ;  /* 0x002dec0001167983 */ /* 0x000ea80000300800 */
[----:B------:R-:W2:Y:S01]  /*d0a90*/  LDL.LU R20, [R1+0x2df0] ;  /* 0x002df00001147983 */ /* 0x000ea20000300800 */
        /* <DEDUP_REMOVED lines=17> */
[----:B------:R-:W-:Y:S02]  /*d0bb0*/  SEL R9, RZ, 0x4, !P2 ;  /* 0x00000004ff097807 */ /* 0x000fe40005000000 */
[-C--:B----4-:R-:W-:Y:S02]  /*d0bc0*/  IADD3 R15, P3, R15, R5.reuse, RZ ;  /* 0x000000050f0f7210 */ /* 0x090fe40007f7e0ff */
[----:B--2---:R-:W-:Y:S02]  /*d0bd0*/  IADD3 R13, P4, R13, R5, RZ ;  /* 0x000000050d0d7210 */ /* 0x004fe40007f9e0ff */
[----:B------:R-:W-:Y:S02]  /*d0be0*/  SEL R9, R9, RZ, !P0 ;  /* 0x000000ff09097207 */ /* 0x000fe40004000000 */
[----:B------:R-:W-:Y:S02]  /*d0bf0*/  IADD3.X R21, R21, R0, RZ, P3, !PT ;  /* 0x0000000015157210 */ /* 0x000fe40001ffe4ff */
[----:B------:R-:W-:Y:S01]  /*d0c00*/  ISETP.NE.U32.AND P2, PT, R9, RZ, PT ;  /* 0x000000ff0900720c */ /* 0x000fe20003f45070 */
[----:B------:R-:W-:Y:S01]  /*d0c10*/  IMAD.X R14, R14, 0x1, R0, P4 ;  /* 0x000000010e0e7824 */ /* 0x000fe200020e0600 */
[----:B------:R1:W-:Y:S04]  /*d0c20*/  STL [R1+0x2dd8], R15 ;  /* 0x002dd80f01007387 */ /* 0x0003e80000100800 */
[----:B------:R2:W-:Y:S01]  /*d0c30*/  STL [R1+0x2dd4], R21 ;  /* 0x002dd41501007387 */ /* 0x0005e20000100800 */
[----:B------:R-:W-:-:S03]  /*d0c40*/  MOV R84, R15 ;  /* 0x0000000f00547202 */ /* 0x000fc60000000f00 */
[----:B------:R-:W-:Y:S01]  /*d0c50*/  STL [R1+0x2de0], R13 ;  /* 0x002de00d01007387 */ /* 0x000fe20000100800 */
[----:B------:R-:W-:-:S03]  /*d0c60*/  IMAD.MOV.U32 R85, RZ, RZ, R21 ;  /* 0x000000ffff557224 */ /* 0x000fc600078e0015 */
[----:B------:R4:W-:Y:S04]  /*d0c70*/  STL [R1+0x2ddc], R14 ;  /* 0x002ddc0e01007387 */ /* 0x0009e80000100800 */
[----:B------:R4:W-:Y:S01]  /*d0c80*/  LDGSTS.E [R3+0x1c000], desc[UR60][R84.64], P1 ;  /* 0x1c00000054037fae */ /* 0x0009e2000892187c */
[----:B-1----:R-:W-:-:S03]  /*d0c90*/  MOV R15, R14 ;  /* 0x0000000e000f7202 */ /* 0x002fc60000000f00 */
        /* <DEDUP_REMOVED lines=11> */
[----:B------:R1:W-:Y:S01]  /*d0d50*/  STL [R1+0x2de4], R83 ;  /* 0x002de45301007387 */ /* 0x0003e20000100800 */
[----:B------:R-:W-:Y:S02]  /*d0d60*/  ISETP.GT.AND P1, PT, R4, 0x26, PT ;  /* 0x000000260400780c */ /* 0x000fe40003f24270 */
[----:B------:R-:W-:Y:S01]  /*d0d70*/  MOV R84, R23 ;  /* 0x0000001700547202 */ /* 0x000fe20000000f00 */
[----:B------:R-:W-:Y:S01]  /*d0d80*/  STL [R1+0x2df0], R20 ;  /* 0x002df01401007387 */ /* 0x000fe20000100800 */
[----:B------:R-:W-:-:S03]  /*d0d90*/  IMAD.MOV.U32 R85, RZ, RZ, R83 ;  /* 0x000000ffff557224 */ /* 0x000fc600078e0053 */
[----:B------:R1:W-:Y:S01]  /*d0da0*/  STL [R1+0x2dec], R22 ;  /* 0x002dec1601007387 */ /* 0x0003e20000100800 */
[----:B------:R-:W-:Y:S02]  /*d0db0*/  SEL R9, RZ, 0x4, !P1 ;  /* 0x00000004ff097807 */ /* 0x000fe40004800000 */
[----:B-1----:R-:W-:Y:S01]  /*d0dc0*/  MOV R23, R22 ;  /* 0x0000001600177202 */ /* 0x002fe20000000f00 */
[----:B------:R-:W-:Y:S04]  /*d0dd0*/  LDGSTS.E [R3+0x14004], desc[UR60][R84.64], P2 ;  /* 0x1400400054037fae */ /* 0x000fe8000912187c */
[----:B------:R-:W2:Y:S01]  /*d0de0*/  LDL.LU R83, [R1+0x2e14] ;  /* 0x002e140001537983 */ /* 0x000ea20000300800 */
[----:B------:R-:W-:Y:S01]  /*d0df0*/  IMAD.MOV.U32 R22, RZ, RZ, R20 ;  /* 0x000000ffff167224 */ /* 0x000fe200078e0014 */
[----:B------:R-:W-:-:S04]  /*d0e00*/  SEL R9, R9, RZ, !P0 ;  /* 0x000000ff09097207 */ /* 0x000fc80004000000 */
        /* <DEDUP_REMOVED lines=75> */
[----:B----4-:R-:W4:Y:S04]  /*d12c0*/  LDL.LU R12, [R1+0x31dc] ;  /* 0x0031dc00010c7983 */ /* 0x010f280000300800 */
[----:B------:R-:W4:Y:S01]  /*d12d0*/  LDL.LU R11, [R1+0x31e0] ;  /* 0x0031e000010b7983 */ /* 0x000f220000300800 */
[----:B------:R-:W-:-:S04]  /*d12e0*/  ISETP.GT.AND P1, PT, R4, 0x44, PT ;  /* 0x000000440400780c */ /* 0x000fc80003f24270 */
[----:B------:R-:W-:Y:S02]  /*d12f0*/  SEL R9, RZ, 0x4, !P1 ;  /* 0x00000004ff097807 */ /* 0x000fe40004800000 */
[-C--:B------:R-:W-:Y:S02]  /*d1300*/  IADD3 R15, P3, R15, R5.reuse, RZ ;  /* 0x000000050f0f7210 */ /* 0x080fe40007f7e0ff */
        /* <DEDUP_REMOVED lines=14> */
[----:B------:R-:W-:-:S05]  /*d13f0*/  IMAD.MOV.U32 R14, RZ, RZ, R13 ;  /* 0x000000ffff0e7224 */ /* 0x000fca00078e000d */
[----:B------:R-:W-:Y:S04]  /*d1400*/  LDGSTS.E [R3+0x20000], desc[UR60][R14.64], P1 ;  /* 0x200000000e037fae */ /* 0x000fe8000892187c */
[----:B------:R-:W2:Y:S04]  /*d1410*/  LDL.LU R15, [R1+0x31e8] ;  /* 0x0031e800010f7983 */ /* 0x000ea80000300800 */
[----:B------:R-:W2:Y:S04]  /*d1420*/  LDL.LU R14, [R1+0x31ec] ;  /* 0x0031ec00010e7983 */ /* 0x000ea80000300800 */
[----:B------:R-:W2:Y:S01]  /*d1430*/  LDL.LU R13, [R1+0x31f0] ;  /* 0x0031f000010d7983 */ /* 0x000ea20000300800 */
[----:B------:R-:W-:-:S02]  /*d1440*/  IADD3 R23, P2, R23, R5, RZ ;  /* 0x0000000517177210 */ /* 0x000fc40007f5e0ff */
[----:B------:R-:W-:Y:S02]  /*d1450*/  IADD3 R20, P3, R20, R5, RZ ;  /* 0x0000000514147210 */ /* 0x000fe40007f7e0ff */
[----:B------:R-:W-:Y:S02]  /*d1460*/  IADD3.X R83, R83, R0, RZ, P2, !PT ;  /* 0x0000000053537210 */ /* 0x000fe400017fe4ff */
[----:B------:R-:W-:Y:S01]  /*d1470*/  ISETP.GT.AND P2, PT, R4, 0x45, PT ;  /* 0x000000450400780c */ /* 0x000fe20003f44270 */
[----:B------:R-:W-:Y:S01]  /*d1480*/  IMAD.X R22, R22, 0x1, R0, P3 ;  /* 0x0000000116167824 */ /* 0x000fe200018e0600 */
[----:B------:R1:W-:Y:S04]  /*d1490*/  STL [R1+0x31c8], R23 ;  /* 0x0031c81701007387 */ /* 0x0003e80000100800 */
[----:B------:R1:W-:Y:S01]  /*d14a0*/  STL [R1+0x31c4], R83 ;  /* 0x0031c45301007387 */ /* 0x0003e20000100800 */
[----:B------:R-:W-:-:S03]  /*d14b0*/  MOV R84, R23 ;  /* 0x0000001700547202 */ /* 0x000fc60000000f00 */
[----:B------:R-:W-:Y:S01]  /*d14c0*/  STL [R1+0x31d0], R20 ;  /* 0x0031d01401007387 */ /* 0x000fe20000100800 */
[----:B------:R-:W-:-:S03]  /*d14d0*/  IMAD.MOV.U32 R85, RZ, RZ, R83 ;  /* 0x000000ffff557224 */ /* 0x000fc600078e0053 */
[----:B------:R1:W-:Y:S01]  /*d14e0*/  STL [R1+0x31cc], R22 ;  /* 0x0031cc1601007387 */ /* 0x0003e20000100800 */
[----:B------:R-:W-:-:S03]  /*d14f0*/  SEL R9, RZ, 0x4, !P2 ;  /* 0x00000004ff097807 */ /* 0x000fc60005000000 */
[----:B------:R-:W-:Y:S01]  /*d1500*/  LDGSTS.E [R3+0x24000], desc[UR60][R84.64], P1 ;  /* 0x2400000054037fae */ /* 0x000fe2000892187c */
[----:B-1----:R-:W-:Y:S02]  /*d1510*/  MOV R23, R22 ;  /* 0x0000001600177202 */ /* 0x002fe40000000f00 */
[----:B------:R-:W-:Y:S01]  /*d1520*/  SEL R9, R9, RZ, !P0 ;  /* 0x000000ff09097207 */ /* 0x000fe20004000000 */
[----:B------:R-:W2:Y:S01]  /*d1530*/  LDL.LU R83, [R1+0x31f4] ;  /* 0x0031f40001537983 */ /* 0x000ea20000300800 */
[----:B------:R-:W-:Y:S02]  /*d1540*/  IMAD.MOV.U32 R22, RZ, RZ, R20 ;  /* 0x000000ffff167224 */ /* 0x000fe400078e0014 */
[----:B------:R-:W-:-:S03]  /*d1550*/  ISETP.NE.U32.AND P2, PT, R9, RZ, PT ;  /* 0x000000ff0900720c */ /* 0x000fc60003f45070 */
[----:B------:R-:W-:Y:S04]  /*d1560*/  LDGSTS.E [R3+0x28000], desc[UR60][R22.64], P1 ;  /* 0x2800000016037fae */ /* 0x000fe8000892187c */
[----:B------:R-:W2:Y:S04]  /*d1570*/  LDL.LU R23, [R1+0x31f8] ;  /* 0x0031f80001177983 */ /* 0x000ea80000300800 */
[----:B------:R-:W2:Y:S04]  /*d1580*/  LDL.LU R22, [R1+0x31fc] ;  /* 0x0031fc0001167983 */ /* 0x000ea80000300800 */
[----:B------:R-:W2:Y:S01]  /*d1590*/  LDL.LU R20, [R1+0x3200] ;  /* 0x0032000001147983 */ /* 0x000ea20000300800 */
[----:B---3--:R-:W-:-:S02]  /*d15a0*/  IADD3 R16, P3, R16, R5, RZ ;  /* 0x0000000510107210 */ /* 0x008fc40007f7e0ff */
[----:B----4-:R-:W-:Y:S02]  /*d15b0*/  IADD3 R11, P4, R11, R5, RZ ;  /* 0x000000050b0b7210 */ /* 0x010fe40007f9e0ff */
        /* <DEDUP_REMOVED lines=14> */
[----:B--2---:R-:W-:-:S02]  /*d16a0*/  IADD3 R15, P1, R15, R5, RZ ;  /* 0x000000050f0f7210 */ /* 0x004fc40007f3e0ff */
[----:B------:R-:W-:Y:S02]  /*d16b0*/  IADD3 R13, P3, R13, R5, RZ ;  /* 0x000000050d0d7210 */ /* 0x000fe40007f7e0ff */
        /* <DEDUP_REMOVED lines=12> */
[----:B------:R-:W-:Y:S01]  /*d1780*/  IMAD.MOV.U32 R14, RZ, RZ, R13 ;  /* 0x000000ffff0e7224 */ /* 0x000fe200078e000d */
[----:B------:R-:W-:-:S04]  /*d1790*/  SEL R9, RZ, 0x4, !P1 ;  /* 0x00000004ff097807 */ /* 0x000fc80004800000 */
[----:B------:R-:W-:Y:S01]  /*d17a0*/  LDGSTS.E [R3+0x28004], desc[UR60][R14.64], P2 ;  /* 0x280040000e037fae */ /* 0x000fe2000912187c */
[----:B------:R-:W-:-:S03]  /*d17b0*/  SEL R9, R9, RZ, !P0 ;  /* 0x000000ff09097207 */ /* 0x000fc60004000000 */
[----:B------:R-:W2:Y:S04]  /*d17c0*/  LDL.LU R15, [R1+0x3218] ;  /* 0x00321800010f7983 */ /* 0x000ea80000300800 */
        /* <DEDUP_REMOVED lines=9> */
[----:B------:R1:W-:Y:S01]  /*d1860*/  STL [R1+0x31f4], R83 ;  /* 0x0031f45301007387 */ /* 0x0003e20000100800 */
[----:B------:R-:W-:-:S03]  /*d1870*/  IMAD.MOV.U32 R85, RZ, RZ, R83 ;  /* 0x000000ffff557224 */ /* 0x000fc600078e0053 */
[----:B------:R-:W-:Y:S04]  /*d1880*/  STL [R1+0x3200], R20 ;  /* 0x0032001401007387 */ /* 0x000fe80000100800 */
        /* <DEDUP_REMOVED lines=27> */
[-C--:B--2---:R-:W-:Y:S02]  /*d1a40*/  IADD3 R15, P3, R15, R5.reuse, RZ ;  /* 0x000000050f0f7210 */ /* 0x084fe40007f7e0ff */
[----:B------:R-:W-:Y:S02]  /*d1a50*/  IADD3 R13, P4, R13, R5, RZ ;  /* 0x000000050d0d7210 */ /* 0x000fe40007f9e0ff */
        /* <DEDUP_REMOVED lines=25> */
[----:B------:R-:W-:-:S02]  /*d1bf0*/  SEL R9, RZ, 0x4, !P1 ;  /* 0x00000004ff097807 */ /* 0x000fc40004800000 */
[----:B------:R-:W-:Y:S01]  /*d1c00*/  MOV R84, R23 ;  /* 0x0000001700547202 */ /* 0x000fe20000000f00 */
[----:B------:R-:W-:Y:S01]  /*d1c10*/  STL [R1+0x3230], R20 ;  /* 0x0032301401007387 */ /* 0x000fe20000100800 */
[----:B------:R-:W-:-:S03]  /*d1c20*/  IMAD.MOV.U32 R85, RZ, RZ, R83 ;  /* 0x000000ffff557224 */ /* 0x000fc600078e0053 */
[----:B------:R1:W-:Y:S01]  /*d1c30*/  STL [R1+0x322c], R22 ;  /* 0x00322c1601007387 */ /* 0x0003e20000100800 */
[----:B------:R-:W-:Y:S02]  /*d1c40*/  SEL R9, R9, RZ, !P0 ;  /* 0x000000ff09097207 */ /* 0x000fe40004000000 */
[----:B-1----:R-:W-:Y:S01]  /*d1c50*/  MOV R23, R22 ;  /* 0x0000001600177202 */ /* 0x002fe20000000f00 */
[----:B------:R-:W-:Y:S04]  /*d1c60*/  LDGSTS.E [R3+0x2400c], desc[UR60][R84.64], P2 ;  /* 0x2400c00054037fae */ /* 0x000fe8000912187c */
[----:B------:R-:W2:Y:S01]  /*d1c70*/  LDL.LU R83, [R1+0x35d4] ;  /* 0x0035d40001537983 */ /* 0x000ea20000300800 */
[----:B------:R-:W-:Y:S01]  /*d1c80*/  IMAD.MOV.U32 R22, RZ, RZ, R20 ;  /* 0x000000ffff167224 */ /* 0x000fe200078e0014 */
[----:B------:R-:W-:-:S04]  /*d1c90*/  ISETP.NE.U32.AND P1, PT, R9, RZ, PT ;  /* 0x000000ff0900720c */ /* 0x000fc80003f25070 */
        /* <DEDUP_REMOVED lines=31> */
[----:B------:R1:W-:Y:S04]  /*d1e90*/  LDGSTS.E [R3+0x34000], desc[UR60][R84.64], P1 ;  /* 0x3400000054037fae */ /* 0x0003e8000892187c */
[----:B--2---:R-:W2:Y:S01]  /*d1ea0*/  LDL.LU R21, [R1+0x35f4] ;  /* 0x0035f40001157983 */ /* 0x004ea20000300800 */
[----:B------:R-:W-:Y:S01]  /*d1eb0*/  IMAD.MOV.U32 R14, RZ, RZ, R13 ;  /* 0x000000ffff0e7224 */ /* 0x000fe200078e000d */
[----:B------:R-:W-:-:S04]  /*d1ec0*/  ISETP.GT.AND P2, PT, R4, 0x65, PT ;  /* 0x000000650400780c */ /* 0x000fc80003f44270 */
[----:B------:R-:W-:Y:S01]  /*d1ed0*/  LDGSTS.E [R3+0x38000], desc[UR60][R14.64], P1 ;  /* 0x380000000e037fae */ /* 0x000fe2000892187c */
[----:B------:R-:W-:-:S03]  /*d1ee0*/  SEL R9, RZ, 0x4, !P2 ;  /* 0x00000004ff097807 */ /* 0x000fc60005000000 */
[----:B------:R-:W2:Y:S04]  /*d1ef0*/  LDL.LU R15, [R1+0x35f8] ;  /* 0x0035f800010f7983 */ /* 0x000ea80000300800 */
[----:B------:R-:W2:Y:S04]  /*d1f00*/  LDL.LU R14, [R1+0x35fc] ;  /* 0x0035fc00010e7983 */ /* 0x000ea80000300800 */
[----:B------:R-:W2:Y:S01]  /*d1f10*/  LDL.LU R13, [R1+0x3600] ;  /* 0x00360000010d7983 */ /* 0x000ea20000300800 */
[----:B------:R-:W-:Y:S02]  /*d1f20*/  IADD3 R23, P3, R23, R5, RZ ;  /* 0x0000000517177210 */ /* 0x000fe40007f7e0ff */
[----:B------:R-:W-:-:S02]  /*d1f30*/  SEL R9, R9, RZ, !P0 ;  /* 0x000000ff09097207 */ /* 0x000fc40004000000 */
[----:B------:R-:W-:Y:S02]  /*d1f40*/  IADD3 R20, P4, R20, R5, RZ ;  /* 0x0000000514147210 */ /* 0x000fe40007f9e0ff */
[----:B------:R-:W-:Y:S02]  /*d1f50*/  IADD3.X R83, R83, R0, RZ, P3, !PT ;  /* 0x0000000053537210 */ /* 0x000fe40001ffe4ff */
[----:B------:R-:W-:Y:S02]  /*d1f60*/  ISETP.NE.U32.AND P2, PT, R9, RZ, PT ;  /* 0x000000ff0900720c */ /* 0x000fe40003f45070 */
[----:B-1----:R-:W-:Y:S01]  /*d1f70*/  MOV R84, R23 ;  /* 0x0000001700547202 */ /* 0x002fe20000000f00 */
[----:B------:R-:W-:Y:S02]  /*d1f80*/  IMAD.X R22, R22, 0x1, R0, P4 ;  /* 0x0000000116167824 */ /* 0x000fe400020e0600 */
[----:B------:R-:W-:Y:S01]  /*d1f90*/  IMAD.MOV.U32 R85, RZ, RZ, R83 ;  /* 0x000000ffff557224 */ /* 0x000fe200078e0053 */
[----:B------:R1:W-:Y:S04]  /*d1fa0*/  STL [R1+0x35d8], R23 ;  /* 0x0035d81701007387 */ /* 0x0003e80000100800 */
[----:B------:R-:W-:Y:S04]  /*d1fb0*/  STL [R1+0x35d4], R83 ;  /* 0x0035d45301007387 */ /* 0x000fe80000100800 */
[----:B------:R-:W-:Y:S04]  /*d1fc0*/  STL [R1+0x35e0], R20 ;  /* 0x0035e01401007387 */ /* 0x000fe80000100800 */
[----:B------:R1:W-:Y:S04]  /*d1fd0*/  STL [R1+0x35dc], R22 ;  /* 0x0035dc1601007387 */ /* 0x0003e80000100800 */
[----:B------:R-:W-:Y:S01]  /*d1fe0*/  LDGSTS.E [R3+0x3c000], desc[UR60][R84.64], P1 ;  /* 0x3c00000054037fae */ /* 0x000fe2000892187c */
[----:B-1----:R-:W-:Y:S01]  /*d1ff0*/  MOV R23, R22 ;  /* 0x0000001600177202 */ /* 0x002fe20000000f00 */
[----:B------:R-:W-:-:S02]  /*d2000*/  IMAD.MOV.U32 R22, RZ, RZ, R20 ;  /* 0x000000ffff167224 */ /* 0x000fc400078e0014 */
[----:B------:R-:W2:Y:S04]  /*d2010*/  LDL.LU R85, [R1+0x3604] ;  /* 0x0036040001557983 */ /* 0x000ea80000300800 */
[----:B------:R-:W2:Y:S04]  /*d2020*/  LDL.LU R84, [R1+0x3608] ;  /* 0x0036080001547983 */ /* 0x000ea80000300800 */
[----:B------:R-:W-:Y:S04]  /*d2030*/  LDGSTS.E [R3+0x30004], desc[UR60][R22.64], P2 ;  /* 0x3000400016037fae */ /* 0x000fe8000912187c */
[----:B------:R-:W2:Y:S04]  /*d2040*/  LDL.LU R83, [R1+0x360c] ;  /* 0x00360c0001537983 */ /* 0x000ea80000300800 */
[----:B------:R-:W2:Y:S01]  /*d2050*/  LDL.LU R23, [R1+0x3610] ;  /* 0x0036100001177983 */ /* 0x000ea20000300800 */
[----:B---3--:R-:W-:-:S02]  /*d2060*/  IADD3 R16, P1, R16, R5, RZ ;  /* 0x0000000510107210 */ /* 0x008fc40007f3e0ff */
[----:B----4-:R-:W-:Y:S02]  /*d2070*/  IADD3 R11, P3, R11, R5, RZ ;  /* 0x000000050b0b7210 */ /* 0x010fe40007f7e0ff */
[----:B------:R-:W-:Y:S01]  /*d2080*/  IADD3.X R17, R17, R0, RZ, P1, !PT ;  /* 0x0000000011117210 */ /* 0x000fe20000ffe4ff */
[----:B------:R-:W-:Y:S02]  /*d2090*/  STL [R1+0x35e8], R16 ;  /* 0x0035e81001007387 */ /* 0x000fe40000100800 */
[----:B------:R-:W-:Y:S02]  /*d20a0*/  IMAD.X R12, R12, 0x1, R0, P3 ;  /* 0x000000010c0c7824 */ /* 0x000fe400018e0600 */
[----:B------:R1:W-:Y:S04]  /*d20b0*/  STL [R1+0x35e4], R17 ;  /* 0x0035e41101007387 */ /* 0x0003e80000100800 */
[----:B------:R-:W-:Y:S04]  /*d20c0*/  STL [R1+0x35f0], R11 ;  /* 0x0035f00b01007387 */ /* 0x000fe80000100800 */
[----:B------:R1:W-:Y:S04]  /*d20d0*/  LDGSTS.E [R3+0x34004], desc[UR60][R16.64], P2 ;  /* 0x3400400010037fae */ /* 0x0003e8000912187c */
[----:B------:R3:W-:Y:S01]  /*d20e0*/  STL [R1+0x35ec], R12 ;  /* 0x0035ec0c01007387 */ /* 0x0007e20000100800 */
[----:B-1----:R-:W-:Y:S01]  /*d20f0*/  IMAD.MOV.U32 R17, RZ, RZ, R12 ;  /* 0x000000ffff117224 */ /* 0x002fe200078e000c */
[----:B------:R-:W-:-:S02]  /*d2100*/  MOV R16, R11 ;  /* 0x0000000b00107202 */ /* 0x000fc40000000f00 */
[----:B---3--:R-:W3:Y:S04]  /*d2110*/  LDL.LU R12, [R1+0x3614] ;  /* 0x00361400010c7983 */ /* 0x008ee80000300800 */
[----:B------:R-:W4:Y:S01]  /*d2120*/  LDL.LU R11, [R1+0x3618] ;  /* 0x00361800010b7983 */ /* 0x000f220000300800 */
[----:B------:R-:W-:-:S03]  /*d2130*/  ISETP.GT.AND P1, PT, R4, 0x66, PT ;  /* 0x000000660400780c */ /* 0x000fc60003f24270 */
[----:B------:R-:W3:Y:S04]  /*d2140*/  LDL.LU R22, [R1+0x361c] ;  /* 0x00361c0001167983 */ /* 0x000ee80000300800 */
[----:B------:R-:W-:Y:S01]  /*d2150*/  LDGSTS.E [R3+0x38004], desc[UR60][R16.64], P2 ;  /* 0x3800400010037fae */ /* 0x000fe2000912187c */
[----:B------:R-:W-:-:S04]  /*d2160*/  SEL R9, RZ, 0x4, !P1 ;  /* 0x00000004ff097807 */ /* 0x000fc80004800000 */
[----:B------:R-:W-:-:S04]  /*d2170*/  SEL R9, R9, RZ, !P0 ;  /* 0x000000ff09097207 */ /* 0x000fc80004000000 */
[----:B------:R-:W-:Y:S01]  /*d2180*/  ISETP.NE.U32.AND P1, PT, R9, RZ, PT ;  /* 0x000000ff0900720c */ /* 0x000fe20003f25070 */
[----:B------:R-:W3:Y:S04]  /*d2190*/  LDL.LU R17, [R1+0x3620] ;  /* 0x0036200001117983 */ /* 0x000ee80000300800 */
[----:B------:R-:W3:Y:S04]  /*d21a0*/  LDL.LU R20, [R1+0x3624] ;  /* 0x0036240001147983 */ /* 0x000ee80000300800 */
[----:B------:R-:W3:Y:S01]  /*d21b0*/  LDL.LU R16, [R1+0x3628] ;  /* 0x0036280001107983 */ /* 0x000ee20000300800 */
        /* <DEDUP_REMOVED lines=11> */
[----:B------:R-:W-:Y:S04]  /*d2270*/  LDGSTS.E [R3+0x3c004], desc[UR60][R86.64], P2 ;  /* 0x3c00400056037fae */ /* 0x000fe8000912187c */
[----:B--2---:R-:W2:Y:S01]  /*d2280*/  LDL.LU R21, [R1+0x362c] ;  /* 0x00362c0001157983 */ /* 0x004ea20000300800 */
[----:B------:R-:W-:-:S05]  /*d2290*/  IMAD.MOV.U32 R14, RZ, RZ, R13 ;  /* 0x000000ffff0e7224 */ /* 0x000fca00078e000d */
[----:B------:R-:W-:Y:S01]  /*d22a0*/  LDGSTS.E [R3+0x30008], desc[UR60][R14.64], P1 ;  /* 0x300080000e037fae */ /* 0x000fe2000892187c */
[----:B------:R-:W-:-:S03]  /*d22b0*/  IADD3 R84, P2, R84, R5, RZ ;  /* 0x0000000554547210 */ /* 0x000fc60007f5e0ff */
[----:B------:R-:W2:Y:S04]  /*d22c0*/  LDL.LU R15, [R1+0x3630] ;  /* 0x00363000010f7983 */ /* 0x000ea80000300800 */
[----:B------:R-:W2:Y:S04]  /*d22d0*/  LDL.LU R14, [R1+0x3634] ;  /* 0x00363400010e7983 */ /* 0x000ea80000300800 */
[----:B------:R-:W2:Y:S01]  /*d22e0*/  LDL.LU R13, [R1+0x3638] ;  /* 0x00363800010d7983 */ /* 0x000ea20000300800 */
[----:B------:R-:W-:Y:S02]  /*d22f0*/  IADD3 R23, P3, R23, R5, RZ ;  /* 0x0000000517177210 */ /* 0x000fe40007f7e0ff */
[----:B------:R-:W-:Y:S01]  /*d2300*/  IADD3.X R85, R85, R0, RZ, P2, !PT ;  /* 0x0000000055557210 */ /* 0x000fe200017fe4ff */
[----:B------:R1:W-:Y:S02]  /*d2310*/  STL [R1+0x3608], R84 ;  /* 0x0036085401007387 */ /* 0x0003e40000100800 */
[----:B------:R-:W-:-:S02]  /*d2320*/  IMAD.X R83, R83, 0x1, R0, P3 ;  /* 0x0000000153537824 */ /* 0x000fc400018e0600 */
[----:B------:R1:W-:Y:S04]  /*d2330*/  STL [R1+0x3604], R85 ;  /* 0x0036045501007387 */ /* 0x0003e80000100800 */
[----:B------:R1:W-:Y:S04]  /*d2340*/  LDGSTS.E [R3+0x34008], desc[UR60][R84.64], P1 ;  /* 0x3400800054037fae */ /* 0x0003e8000892187c */
[----:B------:R-:W-:Y:S04]  /*d2350*/  STL [R1+0x3610], R23 ;  /* 0x0036101701007387 */ /* 0x000fe80000100800 */
[----:B------:R-:W-:Y:S01]  /*d2360*/  STL [R1+0x360c], R83 ;  /* 0x00360c5301007387 */ /* 0x000fe20000100800 */
[----:B-1----:R-:W-:Y:S01]  /*d2370*/  MOV R84, R23 ;  /* 0x0000001700547202 */ /* 0x002fe20000000f00 */
[----:B------:R-:W-:-:S05]  /*d2380*/  IMAD.MOV.U32 R85, RZ, RZ, R83 ;  /* 0x000000ffff557224 */ /* 0x000fca00078e0053 */
[----:B------:R1:W-:Y:S01]  /*d2390*/  LDGSTS.E [R3+0x38008], desc[UR60][R84.64], P1 ;  /* 0x3800800054037fae */ /* 0x0003e2000892187c */
[----:B----4-:R-:W-:-:S04]  /*d23a0*/  IADD3 R11, P3, R11, R5, RZ ;  /* 0x000000050b0b7210 */ /* 0x010fc80007f7e0ff */
[----:B---3--:R-:W-:Y:S01]  /*d23b0*/  IADD3.X R12, R12, R0, RZ, P3, !PT ;  /* 0x000000000c0c7210 */ /* 0x008fe20001ffe4ff */
[----:B------:R3:W-:Y:S01]  /*d23c0*/  STL [R1+0x3618], R11 ;  /* 0x0036180b01007387 */ /* 0x0007e20000100800 */
[----:B-1----:R-:W-:-:S03]  /*d23d0*/  IMAD.MOV.U32 R84, RZ, RZ, R11 ;  /* 0x000000ffff547224 */ /* 0x002fc600078e000b */
[----:B------:R1:W-:Y:S01]  /*d23e0*/  STL [R1+0x3614], R12 ;  /* 0x0036140c01007387 */ /* 0x0003e20000100800 */
[----:B------:R-:W-:-:S03]  /*d23f0*/  MOV R85, R12 ;  /* 0x0000000c00557202 */ /* 0x000fc60000000f00 */
[----:B---3--:R-:W3:Y:S01]  /*d2400*/  LDL.LU R11, [R1+0x2a40] ;  /* 0x002a4000010b7983 */ /* 0x008ee20000300800 */
[----:B------:R-:W-:-:S03]  /*d2410*/  ISETP.GT.AND P2, PT, R4, 0x67, PT ;  /* 0x000000670400780c */ /* 0x000fc60003f44270 */
[----:B------:R-:W-:Y:S04]  /*d2420*/  LDGSTS.E [R3+0x3c008], desc[UR60][R84.64], P1 ;  /* 0x3c00800054037fae */ /* 0x000fe8000892187c */
[----:B-1----:R-:W4:Y:S01]  /*d2430*/  LDL.LU R12, [R1+0x2a3c] ;  /* 0x002a3c00010c7983 */ /* 0x002f220000300800 */
[----:B------:R-:W-:Y:S02]  /*d2440*/  SEL R9, RZ, 0x4, !P2 ;  /* 0x00000004ff097807 */ /* 0x000fe40005000000 */
[----:B------:R-:W-:Y:S02]  /*d2450*/  IADD3 R17, P1, R17, R5, RZ ;  /* 0x0000000511117210 */ /* 0x000fe40007f3e0ff */
[----:B------:R-:W-:-:S03]  /*d2460*/  SEL R9, R9, RZ, !P0 ;  /* 0x000000ff09097207 */ /* 0x000fc60004000000 */
[----:B------:R-:W-:Y:S01]  /*d2470*/  IMAD.X R22, R22, 0x1, R0, P1 ;  /* 0x0000000116167824 */ /* 0x000fe200008e0600 */
[----:B------:R-:W-:Y:S02]  /*d2480*/  ISETP.NE.U32.AND P2, PT, R9, RZ, PT ;  /* 0x000000ff0900720c */ /* 0x000fe40003f45070 */
[----:B------:R-:W-:Y:S01]  /*d2490*/  IADD3 R16, P3, R16, R5, RZ ;  /* 0x0000000510107210 */ /* 0x000fe20007f7e0ff */
[----:B------:R-:W-:Y:S04]  /*d24a0*/  STL [R1+0x3620], R17 ;  /* 0x0036201101007387 */ /* 0x000fe80000100800 */
[----:B------:R1:W-:Y:S01]  /*d24b0*/  STL [R1+0x361c], R22 ;  /* 0x00361c1601007387 */ /* 0x0003e20000100800 */
[----:B------:R-:W-:Y:S01]  /*d24c0*/  IMAD.MOV.U32 R23, RZ, RZ, R22 ;  /* 0x000000ffff177224 */ /* 0x000fe200078e0016 */
[----:B------:R-:W-:-:S02]  /*d24d0*/  IADD3.X R20, R20, R0, RZ, P3, !PT ;  /* 0x0000000014147210 */ /* 0x000fc40001ffe4ff */
[----:B------:R-:W-:Y:S01]  /*d24e0*/  STL [R1+0x3628], R16 ;  /* 0x0036281001007387 */ /* 0x000fe20000100800 */
[----:B-1----:R-:W-:-:S03]  /*d24f0*/  MOV R22, R17 ;  /* 0x0000001100167202 */ /* 0x002fc60000000f00 */
[----:B------:R1:W-:Y:S04]  /*d2500*/  STL [R1+0x3624], R20 ;  /* 0x0036241401007387 */ /* 0x0003e80000100800 */
[----:B------:R-:W4:Y:S04]  /*d2510*/  LDL.LU R17, [R1+0x2a48] ;  /* 0x002a480001117983 */ /* 0x000f280000300800 */
[----:B------:R-:W4:Y:S04]  /*d2520*/  LDL.LU R9, [R1+0x2a50] ;  /* 0x002a500001097983 */ /* 0x000f280000300800 */
[----:B------:R1:W-:Y:S01]  /*d2530*/  LDGSTS.E [R3+0x3000c], desc[UR60][R22.64], P2 ;  /* 0x3000c00016037fae */ /* 0x0003e2000912187c */
[----:B--2---:R-:W-:-:S02]  /*d2540*/  IADD3 R15, P1, R15, R5, RZ ;  /* 0x000000050f0f7210 */ /* 0x004fc40007f3e0ff */
[----:B------:R-:W-:Y:S01]  /*d2550*/  IADD3 R13, P3, R13, R5, RZ ;  /* 0x000000050d0d7210 */ /* 0x000fe20007f7e0ff */
[----:B-1----:R-:W-:Y:S01]  /*d2560*/  IMAD.MOV.U32 R22, RZ, RZ, R16 ;  /* 0x000000ffff167224 */ /* 0x002fe200078e0010 */
[----:B------:R-:W-:Y:S01]  /*d2570*/  MOV R23, R20 ;  /* 0x0000001400177202 */ /* 0x000fe20000000f00 */
[----:B------:R-:W-:Y:S01]  /*d2580*/  IMAD.X R21, R21, 0x1, R0, P1 ;  /* 0x0000000115157824 */ /* 0x000fe200008e0600 */
[----:B------:R-:W2:Y:S01]  /*d2590*/  LDL.LU R20, [R1+0x2a44] ;  /* 0x002a440001147983 */ /* 0x000ea20000300800 */
[----:B------:R-:W-:-:S03]  /*d25a0*/  IADD3.X R14, R14, R0, RZ, P3, !PT ;  /* 0x000000000e0e7210 */ /* 0x000fc60001ffe4ff */
[----:B------:R-:W2:Y:S04]  /*d25b0*/  LDL.LU R16, [R1+0x2a4c] ;  /* 0x002a4c0001107983 */ /* 0x000ea80000300800 */
[----:B------:R1:W-:Y:S04]  /*d25c0*/  STL [R1+0x3630], R15 ;  /* 0x0036300f01007387 */ /* 0x0003e80000100800 */
[----:B------:R1:W-:Y:S04]  /*d25d0*/  LDGSTS.E [R3+0x3400c], desc[UR60][R22.64], P2 ;  /* 0x3400c00016037fae */ /* 0x0003e8000912187c */
[----:B------:R-:W-:Y:S04]  /*d25e0*/  STL [R1+0x362c], R21 ;  /* 0x00362c1501007387 */ /* 0x000fe80000100800 */
[----:B------:R-:W-:Y:S04]  /*d25f0*/  STL [R1+0x3638], R13 ;  /* 0x0036380d01007387 */ /* 0x000fe80000100800 */
[----:B------:R1:W-:Y:S01]  /*d2600*/  STL [R1+0x3634], R14 ;  /* 0x0036340e01007387 */ /* 0x0003e20000100800 */
[----:B------:R-:W-:-:S03]  /*d2610*/  ISETP.GT.AND P1, PT, R4, 0x8, PT ;  /* 0x000000080400780c */ /* 0x000fc60003f24270 */
[----:B------:R-:W2:Y:S01]  /*d2620*/  LDL.LU R83, [R1+0x2a54] ;  /* 0x002a540001537983 */ /* 0x000ea20000300800 */
[----:B-1----:R-:W-:Y:S01]  /*d2630*/  IMAD.MOV.U32 R22, RZ, RZ, R15 ;  /* 0x000000ffff167224 */ /* 0x002fe200078e000f */
[----:B------:R-:W-:Y:S01]  /*d2640*/  MOV R23, R21 ;  /* 0x0000001500177202 */ /* 0x000fe20000000f00 */
[----:B------:R-:W-:Y:S01]  /*d2650*/  IMAD.MOV.U32 R15, RZ, RZ, R14 ;  /* 0x000000ffff0f7224 */ /* 0x000fe200078e000e */
[----:B------:R-:W-:-:S03]  /*d2660*/  MOV R14, R13 ;  /* 0x0000000d000e7202 */ /* 0x000fc60000000f00 */
[----:B------:R-:W-:Y:S04]  /*d2670*/  LDGSTS.E [R3+0x3800c], desc[UR60][R22.64], P2 ;  /* 0x3800c00016037fae */ /* 0x000fe8000912187c */
[----:B------:R1:W-:Y:S04]  /*d2680*/  LDGSTS.E [R3+0x3c00c], desc[UR60][R14.64], P2 ;  /* 0x3c00c0000e037fae */ /* 0x0003e8000912187c */
[----:B------:R-:W2:Y:S01]  /*d2690*/  LDL.LU R23, [R1+0x2a58] ;  /* 0x002a580001177983 */ /* 0x000ea20000300800 */
[----:B-1----:R-:W-:-:S03]  /*d26a0*/  SEL R3, RZ, 0x4, !P1 ;  /* 0x00000004ff037807 */ /* 0x002fc60004800000 */
[----:B------:R-:W2:Y:S04]  /*d26b0*/  LDL.LU R22, [R1+0x2a5c] ;  /* 0x002a5c0001167983 */ /* 0x000ea80000300800 */
[----:B------:R-:W2:Y:S01]  /*d26c0*/  LDL.LU R15, [R1+0x2a60] ;  /* 0x002a6000010f7983 */ /* 0x000ea20000300800 */
[----:B------:R-:W-:-:S04]  /*d26d0*/  SEL R3, R3, RZ, !P0 ;  /* 0x000000ff03037207 */ /* 0x000fc80004000000 */
[----:B------:R-:W-:Y:S02]  /*d26e0*/  ISETP.NE.U32.AND P1, PT, R3, RZ, PT ;  /* 0x000000ff0300720c */ /* 0x000fe40003f25070 */
[----:B------:R-:W-:-:S04]  /*d26f0*/  LOP3.LUT R3, R7, 0x20, RZ, 0x3c, !PT ;  /* 0x0000002007037812 */ /* 0x000fc800078e3cff */
[----:B------:R-:W-:Y:S02]  /*d2700*/  IADD3 R3, R3, R8, RZ ;  /* 0x0000000803037210 */ /* 0x000fe40007ffe0ff */
[----:B---3--:R-:W-:-:S05]  /*d2710*/  IADD3 R11, P2, R11, R5, RZ ;  /* 0x000000050b0b7210 */ /* 0x008fca0007f5e0ff */
[----:B----4-:R-:W-:Y:S01]  /*d2720*/  IMAD.X R12, R12, 0x1, R0, P2 ;  /* 0x000000010c0c7824 */ /* 0x010fe200010e0600 */
[----:B------:R-:W-:Y:S03]  /*d2730*/  STL [R1+0x2a40], R11 ;  /* 0x002a400b01007387 */ /* 0x000fe60000100800 */
[----:B------:R-:W-:Y:S01]  /*d2740*/  IMAD.MOV.U32 R13, RZ, RZ, R12 ;  /* 0x000000ffff0d7224 */ /* 0x000fe200078e000c */
[----:B------:R1:W-:Y:S04]  /*d2750*/  STL [R1+0x2a3c], R12 ;  /* 0x002a3c0c01007387 */ /* 0x0003e80000100800 */
[----:B------:R-:W3:Y:S01]  /*d2760*/  LDL.LU R14, [R1+0x2a64] ;  /* 0x002a6400010e7983 */ /* 0x000ee20000300800 */
[----:B-1----:R-:W-:-:S05]  /*d2770*/  MOV R12, R11 ;  /* 0x0000000b000c7202 */ /* 0x002fca0000000f00 */
[----:B------:R1:W-:Y:S04]  /*d2780*/  LDGSTS.E [R3], desc[UR60][R12.64], P1 ;  /* 0x000000000c037fae */ /* 0x0003e8000892187c */
[----:B------:R-:W1:Y:S04]  /*d2790*/  LDL.LU R13, [R1+0x2a68] ;  /* 0x002a6800010d7983 */ /* 0x000e680000300800 */
[----:B------:R-:W4:Y:S04]  /*d27a0*/  LDL.LU R12, [R1+0x2a6c] ;  /* 0x002a6c00010c7983 */ /* 0x000f280000300800 */
[----:B------:R-:W3:Y:S01]  /*d27b0*/  LDL.LU R11, [R1+0x2a70] ;  /* 0x002a7000010b7983 */ /* 0x000ee20000300800 */
[----:B------:R-:W-:-:S02]  /*d27c0*/  IADD3 R17, P2, R17, R5, RZ ;  /* 0x0000000511117210 */ /* 0x000fc40007f5e0ff */
[----:B------:R-:W-:-:S03]  /*d27d0*/  IADD3 R9, P3, R9, R5, RZ ;  /* 0x0000000509097210 */ /* 0x000fc60007f7e0ff */
[----:B------:R-:W-:Y:S01]  /*d27e0*/  STL [R1+0x2a48], R17 ;  /* 0x002a481101007387 */ /* 0x000fe20000100800 */
[----:B--2---:R-:W-:Y:S01]  /*d27f0*/  IMAD.X R20, R20, 0x1, R0, P2 ;  /* 0x0000000114147824 */ /* 0x004fe200010e0600 */
[----:B------:R-:W-:Y:S02]  /*d2800*/  IADD3.X R16, R16, R0, RZ, P3, !PT ;  /* 0x0000000010107210 */ /* 0x000fe40001ffe4ff */
[----:B------:R-:W-:Y:S01]  /*d2810*/  ISETP.GT.AND P2, PT, R4, 0x9, PT ;  /* 0x000000090400780c */ /* 0x000fe20003f44270 */
[----:B------:R-:W-:Y:S01]  /*d2820*/  IMAD.MOV.U32 R21, RZ, RZ, R20 ;  /* 0x000000ffff157224 */ /* 0x000fe200078e0014 */
[----:B------:R2:W-:Y:S04]  /*d2830*/  STL [R1+0x2a44], R20 ;  /* 0x002a441401007387 */ /* 0x0005e80000100800 */
[----:B------:R-:W-:Y:S04]  /*d2840*/  STL [R1+0x2a50], R9 ;  /* 0x002a500901007387 */ /* 0x000fe80000100800 */
[----:B------:R2:W-:Y:S02]  /*d2850*/  STL [R1+0x2a4c], R16 ;  /* 0x002a4c1001007387 */ /* 0x0005e40000100800 */
[----:B--2---:R-:W-:Y:S01]  /*d2860*/  MOV R20, R17 ;  /* 0x0000001100147202 */ /* 0x004fe20000000f00 */
[----:B------:R-:W-:Y:S01]  /*d2870*/  IMAD.MOV.U32 R17, RZ, RZ, R16 ;  /* 0x000000ffff117224 */ /* 0x000fe200078e0010 */
[----:B------:R-:W-:-:S02]  /*d2880*/  MOV R16, R9 ;  /* 0x0000000900107202 */ /* 0x000fc40000000f00 */
[----:B------:R-:W-:Y:S01]  /*d2890*/  SEL R9, RZ, 0x4, !P2 ;  /* 0x00000004ff097807 */ /* 0x000fe20005000000 */
[----:B------:R-:W-:Y:S04]  /*d28a0*/  LDGSTS.E [R3+0x4000], desc[UR60][R20.64], P1 ;  /* 0x0400000014037fae */ /* 0x000fe8000892187c */
[----:B------:R-:W-:Y:S01]  /*d28b0*/  LDGSTS.E [R3+0x8000], desc[UR60][R16.64], P1 ;  /* 0x0800000010037fae */ /* 0x000fe2000892187c */
[----:B------:R-:W-:-:S04]  /*d28c0*/  SEL R9, R9, RZ, !P0 ;  /* 0x000000ff09097207 */ /* 0x000fc80004000000 */
[----:B------:R-:W-:Y:S01]  /*d28d0*/  ISETP.NE.U32.AND P2, PT, R9, RZ, PT ;  /* 0x000000ff0900720c */ /* 0x000fe20003f45070 */
[----:B------:R-:W2:Y:S04]  /*d28e0*/  LDL.LU R21, [R1+0x2a74] ;  /* 0x002a740001157983 */ /* 0x000ea80000300800 */
[----:B------:R-:W2:Y:S01]  /*d28f0*/  LDL.LU R20, [R1+0x2a78] ;  /* 0x002a780001147983 */ /* 0x000ea20000300800 */
[----:B------:R-:W-:-:S03]  /*d2900*/  IADD3 R23, P3, R23, R5, RZ ;  /* 0x0000000517177210 */ /* 0x000fc60007f7e0ff */
[----:B------:R-:W2:Y:S04]  /*d2910*/  LDL.LU R17, [R1+0x2a7c] ;  /* 0x002a7c0001117983 */ /* 0x000ea80000300800 */
[----:B------:R-:W2:Y:S01]  /*d2920*/  LDL.LU R16, [R1+0x2a80] ;  /* 0x002a800001107983 */ /* 0x000ea20000300800 */
[----:B------:R-:W-:Y:S01]  /*d2930*/  IADD3 R15, P4, R15, R5, RZ ;  /* 0x000000050f0f7210 */ /* 0x000fe20007f9e0ff */
[----:B------:R-:W-:-:S03]  /*d2940*/  IMAD.X R83, R83, 0x1, R0, P3 ;  /* 0x0000000153537824 */ /* 0x000fc600018e0600 */
        /* <DEDUP_REMOVED lines=8> */
[----:B-1----:R-:W2:Y:S01]  /*d29d0*/  LDL.LU R83, [R1+0x2a84] ;  /* 0x002a840001537983 */ /* 0x002ea20000300800 */
[----:B------:R-:W-:Y:S01]  /*d29e0*/  IMAD.MOV.U32 R23, RZ, RZ, R22 ;  /* 0x000000ffff177224 */ /* 0x000fe200078e0016 */
[----:B------:R-:W-:-:S05]  /*d29f0*/  MOV R22, R15 ;  /* 0x0000000f00167202 */ /* 0x000fca0000000f00 */
[----:B------:R1:W-:Y:S04]  /*d2a00*/  LDGSTS.E [R3+0x4], desc[UR60][R22.64], P2 ;  /* 0x0000400016037fae */ /* 0x0003e8000912187c */
[----:B------:R-:W1:Y:S04]  /*d2a10*/  LDL.LU R23, [R1+0x2a88] ;  /* 0x002a880001177983 */ /* 0x000e680000300800 */
[----:B------:R-:W2:Y:S04]  /*d2a20*/  LDL.LU R22, [R1+0x2a8c] ;  /* 0x002a8c0001167983 */ /* 0x000ea80000300800 */
[----:B------:R-:W2:Y:S01]  /*d2a30*/  LDL.LU R15, [R1+0x2a90] ;  /* 0x002a9000010f7983 */ /* 0x000ea20000300800 */
[----:B------:R-:W-:-:S02]  /*d2a40*/  IADD3 R13, P1, R13, R5, RZ ;  /* 0x000000050d0d7210 */ /* 0x000fc40007f3e0ff */
[----:B---3--:R-:W-:-:S03]  /*d2a50*/  IADD3 R11, P3, R11, R5, RZ ;  /* 0x000000050b0b7210 */ /* 0x008fc60007f7e0ff */
[----:B------:R-:W-:Y:S01]  /*d2a60*/  IMAD.X R14, R14, 0x1, R0, P1 ;  /* 0x000000010e0e7824 */ /* 0x000fe200008e0600 */
[----:B----4-:R-:W-:Y:S01]  /*d2a70*/  IADD3.X R12, R12, R0, RZ, P3, !PT ;  /* 0x000000000c0c7210 */ /* 0x010fe20001ffe4ff */
[----:B------:R3:W-:Y:S04]  /*d2a80*/  STL [R1+0x2a68], R13 ;  /* 0x002a680d01007387 */ /* 0x0007e80000100800 */
[----:B------:R4:W-:Y:S01]  /*d2a90*/  STL [R1+0x2a64], R14 ;  /* 0x002a640e01007387 */ /* 0x0009e20000100800 */
[----:B------:R-:W-:-:S03]  /*d2aa0*/  IMAD.MOV.U32 R84, RZ, RZ, R13 ;  /* 0x000000ffff547224 */ /* 0x000fc600078e000d */
[----:B------:R-:W-:Y:S01]  /*d2ab0*/  STL [R1+0x2a70], R11 ;  /* 0x002a700b01007387 */ /* 0x000fe20000100800 */
[----:B------:R-:W-:-:S03]  /*d2ac0*/  MOV R85, R14 ;  /* 0x0000000e00557202 */ /* 0x000fc60000000f00 */
[----:B------:R4:W-:Y:S04]  /*d2ad0*/  STL [R1+0x2a6c], R12 ;  /* 0x002a6c0c01007387 */ /* 0x0009e80000100800 */
[----:B------:R1:W-:Y:S01]  /*d2ae0*/  LDGSTS.E [R3+0x4004], desc[UR60][R84.64], P2 ;  /* 0x0400400054037fae */ /* 0x0003e2000912187c */
[----:B---3--:R-:W-:-:S03]  /*d2af0*/  IMAD.MOV.U32 R13, RZ, RZ, R12 ;  /* 0x000000ffff0d7224 */ /* 0x008fc600078e000c */
[----:B----4-:R-:W3:Y:S01]  /*d2b00*/  LDL.LU R14, [R1+0x2a94] ;  /* 0x002a9400010e7983 */ /* 0x010ee20000300800 */
[----:B------:R-:W-:-:S05]  /*d2b10*/  MOV R12, R11 ;  /* 0x0000000b000c7202 */ /* 0x000fca0000000f00 */
[----:B------:R4:W-:Y:S04]  /*d2b20*/  LDGSTS.E [R3+0x8004], desc[UR60][R12.64], P2 ;  /* 0x080040000c037fae */ /* 0x0009e8000912187c */
[----:B------:R-:W4:Y:S04]  /*d2b30*/  LDL.LU R13, [R1+0x2a98] ;  /* 0x002a9800010d7983 */ /* 0x000f280000300800 */
[----:B------:R-:W3:Y:S04]  /*d2b40*/  LDL.LU R12, [R1+0x2a9c] ;  /* 0x002a9c00010c7983 */ /* 0x000ee80000300800 */
[----:B------:R-:W3:Y:S01]  /*d2b50*/  LDL.LU R11, [R1+0x2aa0] ;  /* 0x002aa000010b7983 */ /* 0x000ee20000300800 */
[----:B------:R-:W-:-:S04]  /*d2b60*/  ISETP.GT.AND P1, PT, R4, 0xa, PT ;  /* 0x0000000a0400780c */ /* 0x000fc80003f24270 */
[----:B------:R-:W-:Y:S02]  /*d2b70*/  SEL R9, RZ, 0x4, !P1 ;  /* 0x00000004ff097807 */ /* 0x000fe40004800000 */
[-C--:B--2---:R-:W-:Y:S02]  /*d2b80*/  IADD3 R20, P3, R20, R5.reuse, RZ ;  /* 0x0000000514147210 */ /* 0x084fe40007f7e0ff */
[----:B------:R-:W-:Y:S02]  /*d2b90*/  SEL R9, R9, RZ, !P0 ;  /* 0x000000ff09097207 */ /* 0x000fe40004000000 */
[----:B------:R-:W-:Y:S01]  /*d2ba0*/  IADD3 R16, P4, R16, R5, RZ ;  /* 0x0000000510107210 */ /* 0x000fe20007f9e0ff */
        /* <DEDUP_REMOVED lines=11> */
[----:B------:R-:W2:Y:S04]  /*d2c60*/  LDL.LU R17, [R1+0x2aac] ;  /* 0x002aac0001117983 */ /* 0x000ea80000300800 */
[----:B------:R-:W2:Y:S01]  /*d2c70*/  LDL.LU R16, [R1+0x2ab0] ;  /* 0x002ab00001107983 */ /* 0x000ea20000300800 */
[----:B-1----:R-:W-:-:S02]  /*d2c80*/  IADD3 R23, P2, R23, R5, RZ ;  /* 0x0000000517177210 */ /* 0x002fc40007f5e0ff */
        /* <DEDUP_REMOVED lines=11> */
[----:B-1----:R-:W-:Y:S02]  /*d2d40*/  IMAD.MOV.U32 R23, RZ, RZ, R22 ;  /* 0x000000ffff177224 */ /* 0x002fe400078e0016 */
[----:B------:R1:W-:Y:S01]  /*d2d50*/  LDGSTS.E [R3+0x4008], desc[UR60][R84.64], P1 ;  /* 0x0400800054037fae */ /* 0x0003e2000892187c */
[----:B------:R-:W-:-:S03]  /*d2d60*/  SEL R9, R9, RZ, !P0 ;  /* 0x000000ff09097207 */ /* 0x000fc60004000000 */
[----:B------:R-:W2:Y:S01]  /*d2d70*/  LDL.LU R83, [R1+0x2ab4] ;  /* 0x002ab40001537983 */ /* 0x000ea20000300800 */
[----:B------:R-:W-:Y:S02]  /*d2d80*/  MOV R22, R15 ;  /* 0x0000000f00167202 */ /* 0x000fe40000000f00 */
[----:B------:R-:W-:-:S03]  /*d2d90*/  ISETP.NE.U32.AND P2, PT, R9, RZ, PT ;  /* 0x000000ff0900720c */ /* 0x000fc60003f45070 */
[----:B------:R2:W-:Y:S04]  /*d2da0*/  LDGSTS.E [R3+0x8008], desc[UR60][R22.64], P1 ;  /* 0x0800800016037fae */ /* 0x0005e8000892187c */
[----:B------:R-:W2:Y:S04]  /*d2db0*/  LDL.LU R23, [R1+0x2ab8] ;  /* 0x002ab80001177983 */ /* 0x000ea80000300800 */
[----:B------:R-:W2:Y:S04]  /*d2dc0*/  LDL.LU R22, [R1+0x2e3c] ;  /* 0x002e3c0001167983 */ /* 0x000ea80000300800 */
[----:B------:R-:W2:Y:S01]  /*d2dd0*/  LDL.LU R15, [R1+0x2e40] ;  /* 0x002e4000010f7983 */ /* 0x000ea20000300800 */
[----:B----4-:R-:W-:-:S02]  /*d2de0*/  IADD3 R13, P3, R13, R5, RZ ;  /* 0x000000050d0d7210 */ /* 0x010fc40007f7e0ff */
[----:B---3--:R-:W-:-:S03]  /*d2df0*/  IADD3 R11, P4, R11, R5, RZ ;  /* 0x000000050b0b7210 */ /* 0x008fc60007f9e0ff */
[----:B------:R-:W-:Y:S01]  /*d2e00*/  IMAD.X R14, R14, 0x1, R0, P3 ;  /* 0x000000010e0e7824 */ /* 0x000fe200018e0600 */
[----:B------:R-:W-:Y:S01]  /*d2e10*/  IADD3.X R12, R12, R0, RZ, P4, !PT ;  /* 0x000000000c0c7210 */ /* 0x000fe200027fe4ff */
[----:B------:R3:W-:Y:S04]  /*d2e20*/  STL [R1+0x2a98], R13 ;  /* 0x002a980d01007387 */ /* 0x0007e80000100800 */
[----:B------:R4:W-:Y:S01]  /*d2e30*/  STL [R1+0x2a94], R14 ;  /* 0x002a940e01007387 */ /* 0x0009e20000100800 */
[----:B-1----:R-:W-:-:S03]  /*d2e40*/  IMAD.MOV.U32 R84, RZ, RZ, R13 ;  /* 0x000000ffff547224 */ /* 0x002fc600078e000d */
[----:B------:R-:W-:Y:S01]  /*d2e50*/  STL [R1+0x2aa0], R11 ;  /* 0x002aa00b01007387 */ /* 0x000fe20000100800 */
[----:B------:R-:W-:-:S03]  /*d2e60*/  MOV R85, R14 ;  /* 0x0000000e00557202 */ /* 0x000fc60000000f00 */
[----:B------:R1:W-:Y:S04]  /*d2e70*/  STL [R1+0x2a9c], R12 ;  /* 0x002a9c0c01007387 */ /* 0x0003e80000100800 */
[----:B------:R2:W-:Y:S01]  /*d2e80*/  LDGSTS.E [R3+0xc008], desc[UR60][R84.64], P1 ;  /* 0x0c00800054037fae */ /* 0x0005e2000892187c */
[----:B---3--:R-:W-:-:S03]  /*d2e90*/  IMAD.MOV.U32 R13, RZ, RZ, R12 ;  /* 0x000000ffff0d7224 */ /* 0x008fc600078e000c */
[----:B----4-:R-:W3:Y:S01]  /*d2ea0*/  LDL.LU R14, [R1+0x2e44] ;  /* 0x002e4400010e7983 */ /* 0x010ee20000300800 */
[----:B-1----:R-:W-:-:S05]  /*d2eb0*/  MOV R12, R11 ;  /* 0x0000000b000c7202 */ /* 0x002fca0000000f00 */
[----:B------:R1:W-:Y:S04]  /*d2ec0*/  LDGSTS.E [R3+0xc], desc[UR60][R12.64], P2 ;  /* 0x0000c0000c037fae */ /* 0x0003e8000912187c */
[----:B------:R-:W1:Y:S04]  /*d2ed0*/  LDL.LU R13, [R1+0x2e48] ;  /* 0x002e4800010d7983 */ /* 0x000e680000300800 */
[----:B------:R-:W4:Y:S04]  /*d2ee0*/  LDL.LU R12, [R1+0x2e4c] ;  /* 0x002e4c00010c7983 */ /* 0x000f280000300800 */
[----:B------:R-:W3:Y:S01]  /*d2ef0*/  LDL.LU R11, [R1+0x2e50] ;  /* 0x002e5000010b7983 */ /* 0x000ee20000300800 */
[----:B--2---:R-:W-:-:S02]  /*d2f00*/  IADD3 R20, P1, R20, R5, RZ ;  /* 0x0000000514147210 */ /* 0x004fc40007f3e0ff */
[----:B------:R-:W-:-:S03]  /*d2f10*/  IADD3 R16, P3, R16, R5, RZ ;  /* 0x0000000510107210 */ /* 0x000fc60007f7e0ff */
        /* <DEDUP_REMOVED lines=14> */
[----:B------:R-:W2:Y:S04]  /*d3000*/  LDL.LU R17, [R1+0x2e5c] ;  /* 0x002e5c0001117983 */ /* 0x000ea80000300800 */
[----:B------:R-:W2:Y:S01]  /*d3010*/  LDL.LU R16, [R1+0x2e60] ;  /* 0x002e600001107983 */ /* 0x000ea20000300800 */
[----:B------:R-:W-:-:S02]  /*d3020*/  IADD3 R23, P3, R23, R5, RZ ;  /* 0x0000000517177210 */ /* 0x000fc40007f7e0ff */
        /* <DEDUP_REMOVED lines=332> */
[----:B------:R-:W2:Y:S04]  /*d44f0*/  LDL.LU R20, [R1+0x3678] ;  /* 0x0036780001147983 */ /* 0x000ea80000300800 */
        /* <DEDUP_REMOVED lines=23> */
[----:B----4-:R-:W-:Y:S01]  /*d4670*/  IADD3.X R12, R12, R0, RZ, P3, !PT ;  /* 0x000000000c0c7210 */ /* 0x010fe20001ffe4ff */
[----:B------:R-:W-:Y:S04]  /*d4680*/  STL [R1+0x3668], R13 ;  /* 0x0036680d01007387 */ /* 0x000fe80000100800 */
[----:B------:R3:W-:Y:S01]  /*d4690*/  STL [R1+0x3664], R14 ;  /* 0x0036640e01007387 */ /* 0x0007e20000100800 */
[----:B------:R-:W-:-:S03]  /*d46a0*/  IMAD.MOV.U32 R15, RZ, RZ, R14 ;  /* 0x000000ffff0f7224 */ /* 0x000fc600078e000e */
[----:B------:R-:W-:Y:S04]  /*d46b0*/  STL [R1+0x3670], R11 ;  /* 0x0036700b01007387 */ /* 0x000fe80000100800 */
[----:B------:R4:W-:Y:S01]  /*d46c0*/  STL [R1+0x366c], R12 ;  /* 0x00366c0c01007387 */ /* 0x0009e20000100800 */
[----:B---3--:R-:W-:Y:S01]  /*d46d0*/  MOV R14, R13 ;  /* 0x0000000d000e7202 */ /* 0x008fe20000000f00 */
[----:B------:R-:W-:Y:S01]  /*d46e0*/  IMAD.MOV.U32 R13, RZ, RZ, R12 ;  /* 0x000000ffff0d7224 */ /* 0x000fe200078e000c */
[----:B----4-:R-:W-:-:S03]  /*d46f0*/  MOV R12, R11 ;  /* 0x0000000b000c7202 */ /* 0x010fc60000000f00 */
[----:B------:R-:W-:Y:S04]  /*d4700*/  LDGSTS.E [R3+0x34004], desc[UR60][R14.64], P2 ;  /* 0x340040000e037fae */ /* 0x000fe8000912187c */
[----:B------:R-:W-:Y:S04]  /*d4710*/  LDGSTS.E [R3+0x38004], desc[UR60][R12.64], P2 ;  /* 0x380040000c037fae */ /* 0x000fe8000912187c */
[----:B------:R-:W3:Y:S04]  /*d4720*/  LDL.LU R12, [R1+0x3694] ;  /* 0x00369400010c7983 */ /* 0x000ee80000300800 */
[----:B------:R-:W4:Y:S01]  /*d4730*/  LDL.LU R11, [R1+0x3698] ;  /* 0x00369800010b7983 */ /* 0x000f220000300800 */
[----:B------:R-:W-:-:S03]  /*d4740*/  ISETP.GT.AND P1, PT, R4, 0x6a, PT ;  /* 0x0000006a0400780c */ /* 0x000fc60003f24270 */
[----:B------:R-:W3:Y:S04]  /*d4750*/  LDL.LU R22, [R1+0x369c] ;  /* 0x00369c0001167983 */ /* 0x000ee80000300800 */
[----:B------:R-:W3:Y:S04]  /*d4760*/  LDL.LU R14, [R1+0x36a0] ;  /* 0x0036a000010e7983 */ /* 0x000ee80000300800 */
[----:B------:R-:W3:Y:S01]  /*d4770*/  LDL.LU R15, [R1+0x36a4] ;  /* 0x0036a400010f7983 */ /* 0x000ee20000300800 */
[----:B------:R-:W-:-:S03]  /*d4780*/  SEL R9, RZ, 0x4, !P1 ;  /* 0x00000004ff097807 */ /* 0x000fc60004800000 */
[----:B------:R-:W3:Y:S01]  /*d4790*/  LDL.LU R13, [R1+0x36a8] ;  /* 0x0036a800010d7983 */ /* 0x000ee20000300800 */
[----:B------:R-:W-:Y:S02]  /*d47a0*/  SEL R9, R9, RZ, !P0 ;  /* 0x000000ff09097207 */ /* 0x000fe40004000000 */
[-C--:B--2---:R-:W-:Y:S02]  /*d47b0*/  IADD3 R20, P3, R20, R5.reuse, RZ ;  /* 0x0000000514147210 */ /* 0x084fe40007f7e0ff */
[-C--:B------:R-:W-:Y:S02]  /*d47c0*/  IADD3 R16, P4, R16, R5.reuse, RZ ;  /* 0x0000000510107210 */ /* 0x080fe40007f9e0ff */
        /* <DEDUP_REMOVED lines=11> */
[----:B------:R-:W2:Y:S04]  /*d4880*/  LDL.LU R17, [R1+0x36b4] ;  /* 0x0036b40001117983 */ /* 0x000ea80000300800 */
[----:B------:R-:W2:Y:S01]  /*d4890*/  LDL.LU R16, [R1+0x36b8] ;  /* 0x0036b80001107983 */ /* 0x000ea20000300800 */
        /* <DEDUP_REMOVED lines=12> */
[----:B----4-:R-:W-:-:S05]  /*d4960*/  IADD3 R11, P3, R11, R5, RZ ;  /* 0x000000050b0b7210 */ /* 0x010fca0007f7e0ff */
[----:B---3--:R-:W-:Y:S01]  /*d4970*/  IMAD.X R12, R12, 0x1, R0, P3 ;  /* 0x000000010c0c7824 */ /* 0x008fe200018e0600 */
[----:B------:R3:W-:Y:S01]  /*d4980*/  STL [R1+0x3698], R11 ;  /* 0x0036980b01007387 */ /* 0x0007e20000100800 */
[----:B-1----:R-:W-:-:S03]  /*d4990*/  MOV R84, R11 ;  /* 0x0000000b00547202 */ /* 0x002fc60000000f00 */
[----:B------:R1:W-:Y:S01]  /*d49a0*/  STL [R1+0x3694], R12 ;  /* 0x0036940c01007387 */ /* 0x0003e20000100800 */
[----:B------:R-:W-:-:S03]  /*d49b0*/  IMAD.MOV.U32 R85, RZ, RZ, R12 ;  /* 0x000000ffff557224 */ /* 0x000fc600078e000c */
[----:B---3--:R-:W3:Y:S01]  /*d49c0*/  LDL.LU R11, [R1+0x2ac0] ;  /* 0x002ac000010b7983 */ /* 0x008ee20000300800 */
[----:B------:R-:W-:-:S03]  /*d49d0*/  ISETP.GT.AND P2, PT, R4, 0x6b, PT ;  /* 0x0000006b0400780c */ /* 0x000fc60003f44270 */
[----:B------:R-:W-:Y:S04]  /*d49e0*/  LDGSTS.E [R3+0x3c008], desc[UR60][R84.64], P1 ;  /* 0x3c00800054037fae */ /* 0x000fe8000892187c */
[----:B-1----:R-:W4:Y:S01]  /*d49f0*/  LDL.LU R12, [R1+0x2abc] ;  /* 0x002abc00010c7983 */ /* 0x002f220000300800 */
        /* <DEDUP_REMOVED lines=13> */
[----:B------:R-:W4:Y:S04]  /*d4ad0*/  LDL.LU R14, [R1+0x2ac8] ;  /* 0x002ac800010e7983 */ /* 0x000f280000300800 */
[----:B------:R-:W4:Y:S04]  /*d4ae0*/  LDL.LU R9, [R1+0x2ad0] ;  /* 0x002ad00001097983 */ /* 0x000f280000300800 */
[----:B------:R1:W-:Y:S01]  /*d4af0*/  LDGSTS.E [R3+0x3000c], desc[UR60][R22.64], P2 ;  /* 0x3000c00016037fae */ /* 0x0003e2000912187c */
[-C--:B--2---:R-:W-:Y:S02]  /*d4b00*/  IADD3 R20, P1, R20, R5.reuse, RZ ;  /* 0x0000000514147210 */ /* 0x084fe40007f3e0ff */
[----:B------:R-:W-:Y:S01]  /*d4b10*/  IADD3 R16, P3, R16, R5, RZ ;  /* 0x0000000510107210 */ /* 0x000fe20007f7e0ff */
[----:B-1----:R-:W-:Y:S01]  /*d4b20*/  IMAD.MOV.U32 R23, RZ, RZ, R15 ;  /* 0x000000ffff177224 */ /* 0x002fe200078e000f */
[----:B------:R-:W-:Y:S01]  /*d4b30*/  MOV R22, R13 ;  /* 0x0000000d00167202 */ /* 0x000fe20000000f00 */
[----:B------:R-:W2:Y:S04]  /*d4b40*/  LDL.LU R15, [R1+0x2ac4] ;  /* 0x002ac400010f7983 */ /* 0x000ea80000300800 */
[----:B------:R-:W2:Y:S01]  /*d4b50*/  LDL.LU R13, [R1+0x2acc] ;  /* 0x002acc00010d7983 */ /* 0x000ea20000300800 */
        /* <DEDUP_REMOVED lines=10> */
[----:B------:R-:W2:Y:S04]  /*d4c00*/  LDL.LU R83, [R1+0x2ad4] ;  /* 0x002ad40001537983 */ /* 0x000ea80000300800 */
[----:B------:R-:W2:Y:S04]  /*d4c10*/  LDL.LU R23, [R1+0x2ad8] ;  /* 0x002ad80001177983 */ /* 0x000ea80000300800 */
[----:B------:R-:W2:Y:S04]  /*d4c20*/  LDL.LU R22, [R1+0x2adc] ;  /* 0x002adc0001167983 */ /* 0x000ea80000300800 */
[----:B-1----:R-:W2:Y:S01]  /*d4c30*/  LDL.LU R20, [R1+0x2ae0] ;  /* 0x002ae00001147983 */ /* 0x002ea20000300800 */
[----:B------:R-:W-:-:S04]  /*d4c40*/  SEL R3, RZ, 0x4, !P1 ;  /* 0x00000004ff037807 */ /* 0x000fc80004800000 */
[----:B------:R-:W-:-:S04]  /*d4c50*/  SEL R3, R3, RZ, !P0 ;  /* 0x000000ff03037207 */ /* 0x000fc80004000000 */
[----:B------:R-:W-:Y:S02]  /*d4c60*/  ISETP.NE.U32.AND P1, PT, R3, RZ, PT ;  /* 0x000000ff0300720c */ /* 0x000fe40003f25070 */
[----:B------:R-:W-:-:S05]  /*d4c70*/  LOP3.LUT R3, R7, 0x30, RZ, 0x3c, !PT ;  /* 0x0000003007037812 */ /* 0x000fca00078e3cff */
[----:B------:R-:W-:Y:S01]  /*d4c80*/  IMAD.IADD R3, R3, 0x1, R8 ;  /* 0x0000000103037824 */ /* 0x000fe200078e0208 */
[----:B---3--:R-:W-:-:S04]  /*d4c90*/  IADD3 R11, P2, R11, R5, RZ ;  /* 0x000000050b0b7210 */ /* 0x008fc80007f5e0ff */
[----:B----4-:R-:W-:Y:S02]  /*d4ca0*/  IADD3.X R12, R12, R0, RZ, P2, !PT ;  /* 0x000000000c0c7210 */ /* 0x010fe400017fe4ff */
[----:B------:R-:W-:-:S03]  /*d4cb0*/  MOV R16, R11 ;  /* 0x0000000b00107202 */ /* 0x000fc60000000f00 */
[----:B------:R-:W-:Y:S01]  /*d4cc0*/  IMAD.MOV.U32 R17, RZ, RZ, R12 ;  /* 0x000000ffff117224 */ /* 0x000fe200078e000c */
[----:B------:R-:W-:Y:S04]  /*d4cd0*/  STL [R1+0x2ac0], R11 ;  /* 0x002ac00b01007387 */ /* 0x000fe80000100800 */
[----:B------:R1:W-:Y:S04]  /*d4ce0*/  STL [R1+0x2abc], R12 ;  /* 0x002abc0c01007387 */ /* 0x0003e80000100800 */
[----:B------:R-:W-:Y:S04]  /*d4cf0*/  LDGSTS.E [R3], desc[UR60][R16.64], P1 ;  /* 0x0000000010037fae */ /* 0x000fe8000892187c */
[----:B------:R-:W3:Y:S04]  /*d4d00*/  LDL.LU R17, [R1+0x2ae4] ;  /* 0x002ae40001117983 */ /* 0x000ee80000300800 */
[----:B------:R-:W4:Y:S04]  /*d4d10*/  LDL.LU R16, [R1+0x2ae8] ;  /* 0x002ae80001107983 */ /* 0x000f280000300800 */
[----:B-1----:R-:W3:Y:S04]  /*d4d20*/  LDL.LU R12, [R1+0x2aec] ;  /* 0x002aec00010c7983 */ /* 0x002ee80000300800 */
[----:B------:R-:W3:Y:S01]  /*d4d30*/  LDL.LU R11, [R1+0x2af0] ;  /* 0x002af000010b7983 */ /* 0x000ee20000300800 */
[----:B------:R-:W-:-:S02]  /*d4d40*/  IADD3 R14, P2, R14, R5, RZ ;  /* 0x000000050e0e7210 */ /* 0x000fc40007f5e0ff */
[----:B------:R-:W-:-:S03]  /*d4d50*/  IADD3 R9, P3, R9, R5, RZ ;  /* 0x0000000509097210 */ /* 0x000fc60007f7e0ff */
[----:B------:R1:W-:Y:S01]  /*d4d60*/  STL [R1+0x2ac8], R14 ;  /* 0x002ac80e01007387 */ /* 0x0003e20000100800 */
[----:B--2---:R-:W-:Y:S01]  /*d4d70*/  IADD3.X R15, R15, R0, RZ, P2, !PT ;  /* 0x000000000f0f7210 */ /* 0x004fe200017fe4ff */
[----:B------:R-:W-:-:S04]  /*d4d80*/  IMAD.X R13, R13, 0x1, R0, P3 ;  /* 0x000000010d0d7824 */ /* 0x000fc800018e0600 */
        /* <DEDUP_REMOVED lines=8> */
[----:B------:R-:W-:-:S04]  /*d4e10*/  SEL R9, RZ, 0x4, !P2 ;  /* 0x00000004ff097807 */ /* 0x000fc80005000000 */
[----:B------:R-:W-:Y:S01]  /*d4e20*/  LDGSTS.E [R3+0x8000], desc[UR60][R14.64], P1 ;  /* 0x080000000e037fae */ /* 0x000fe2000892187c */
[----:B------:R-:W-:Y:S02]  /*d4e30*/  SEL R9, R9, RZ, !P0 ;  /* 0x000000ff09097207 */ /* 0x000fe40004000000 */
[-C--:B------:R-:W-:Y:S02]  /*d4e40*/  IADD3 R23, P3, R23, R5.reuse, RZ ;  /* 0x0000000517177210 */ /* 0x080fe40007f7e0ff */
[----:B------:R-:W-:Y:S01]  /*d4e50*/  IADD3 R20, P4, R20, R5, RZ ;  /* 0x0000000514147210 */ /* 0x000fe20007f9e0ff */
[----:B------:R-:W2:Y:S04]  /*d4e60*/  LDL.LU R15, [R1+0x2af8] ;  /* 0x002af800010f7983 */ /* 0x000ea80000300800 */
[----:B------:R-:W2:Y:S04]  /*d4e70*/  LDL.LU R14, [R1+0x2afc] ;  /* 0x002afc00010e7983 */ /* 0x000ea80000300800 */
[----:B------:R-:W2:Y:S01]  /*d4e80*/  LDL.LU R13, [R1+0x2b00] ;  /* 0x002b0000010d7983 */ /* 0x000ea20000300800 */
        /* <DEDUP_REMOVED lines=11> */
[----:B------:R-:W2:Y:S01]  /*d4f40*/  LDL.LU R83, [R1+0x2b04] ;  /* 0x002b040001537983 */ /* 0x000ea20000300800 */
[----:B------:R-:W-:-:S05]  /*d4f50*/  IMAD.MOV.U32 R22, RZ, RZ, R20 ;  /* 0x000000ffff167224 */ /* 0x000fca00078e0014 */
[----:B------:R-:W-:Y:S04]  /*d4f60*/  LDGSTS.E [R3+0x4], desc[UR60][R22.64], P2 ;  /* 0x0000400016037fae */ /* 0x000fe8000912187c */
[----:B------:R-:W2:Y:S04]  /*d4f70*/  LDL.LU R23, [R1+0x2b08] ;  /* 0x002b080001177983 */ /* 0x000ea80000300800 */
[----:B------:R-:W2:Y:S04]  /*d4f80*/  LDL.LU R22, [R1+0x2b0c] ;  /* 0x002b0c0001167983 */ /* 0x000ea80000300800 */
[----:B------:R-:W2:Y:S01]  /*d4f90*/  LDL.LU R20, [R1+0x2b10] ;  /* 0x002b100001147983 */ /* 0x000ea20000300800 */
[----:B----4-:R-:W-:-:S02]  /*d4fa0*/  IADD3 R16, P1, R16, R5, RZ ;  /* 0x0000000510107210 */ /* 0x010fc40007f3e0ff */
[----:B---3--:R-:W-:Y:S02]  /*d4fb0*/  IADD3 R11, P3, R11, R5, RZ ;  /* 0x000000050b0b7210 */ /* 0x008fe40007f7e0ff */
        /* <DEDUP_REMOVED lines=15> */
[----:B------:R-:W-:-:S04]  /*d50b0*/  SEL R9, RZ, 0x4, !P1 ;  /* 0x00000004ff097807 */ /* 0x000fc80004800000 */
[----:B------:R-:W-:Y:S02]  /*d50c0*/  SEL R9, R9, RZ, !P0 ;  /* 0x000000ff09097207 */ /* 0x000fe40004000000 */
[-C--:B--2---:R-:W-:Y:S02]  /*d50d0*/  IADD3 R15, P3, R15, R5.reuse, RZ ;  /* 0x000000050f0f7210 */ /* 0x084fe40007f7e0ff */
[----:B------:R-:W-:Y:S02]  /*d50e0*/  IADD3 R13, P4, R13, R5, RZ ;  /* 0x000000050d0d7210 */ /* 0x000fe40007f9e0ff */
        /* <DEDUP_REMOVED lines=40> */
[----:B----4-:R-:W-:-:S02]  /*d5370*/  IADD3 R11, P4, R11, R5, RZ ;  /* 0x000000050b0b7210 */ /* 0x010fc40007f9e0ff */
        /* <DEDUP_REMOVED lines=2231> */
[----:B------:R-:W-:Y:S01]  /*ddef0*/  STL [R1+0x3858], R13 ;  /* 0x0038580d01007387 */ /* 0x000fe20000100800 */
[----:B----4-:R-:W-:Y:S02]  /*ddf00*/  IADD3.X R12, R12, R0, RZ, P3, !PT ;  /* 0x000000000c0c7210 */ /* 0x010fe40001ffe4ff */
[----:B------:R-:W-:Y:S01]  /*ddf10*/  IMAD.MOV.U32 R15, RZ, RZ, R14 ;  /* 0x000000ffff0f7224 */ /* 0x000fe200078e000e */
[----:B------:R3:W-:Y:S04]  /*ddf20*/  STL [R1+0x3854], R14 ;  /* 0x0038540e01007387 */ /* 0x0007e80000100800 */
[----:B------:R-:W-:Y:S04]  /*ddf30*/  STL [R1+0x3860], R11 ;  /* 0x0038600b01007387 */ /* 0x000fe80000100800 */
[----:B------:R4:W-:Y:S01]  /*ddf40*/  STL [R1+0x385c], R12 ;  /* 0x00385c0c01007387 */ /* 0x0009e20000100800 */
[----:B---3--:R-:W-:-:S05]  /*ddf50*/  MOV R14, R13 ;  /* 0x0000000d000e7202 */ /* 0x008fca0000000f00 */
[----:B------:R-:W-:Y:S01]  /*ddf60*/  LDGSTS.E [R3+0x34004], desc[UR60][R14.64], P2 ;  /* 0x340040000e037fae */ /* 0x000fe2000912187c */
[----:B------:R-:W-:Y:S01]  /*ddf70*/  IMAD.MOV.U32 R13, RZ, RZ, R12 ;  /* 0x000000ffff0d7224 */ /* 0x000fe200078e000c */
[----:B----4-:R-:W-:-:S05]  /*ddf80*/  MOV R12, R11 ;  /* 0x0000000b000c7202 */ /* 0x010fca0000000f00 */
[----:B------:R-:W-:Y:S04]  /*ddf90*/  LDGSTS.E [R3+0x38004], desc[UR60][R12.64], P2 ;  /* 0x380040000c037fae */ /* 0x000fe8000912187c */
[----:B------:R-:W3:Y:S04]  /*ddfa0*/  LDL.LU R15, [R1+0x3884] ;  /* 0x00388400010f7983 */ /* 0x000ee80000300800 */
[----:B------:R-:W4:Y:S04]  /*ddfb0*/  LDL.LU R14, [R1+0x3888] ;  /* 0x00388800010e7983 */ /* 0x000f280000300800 */
[----:B------:R-:W3:Y:S04]  /*ddfc0*/  LDL.LU R22, [R1+0x388c] ;  /* 0x00388c0001167983 */ /* 0x000ee80000300800 */
[----:B------:R-:W3:Y:S04]  /*ddfd0*/  LDL.LU R12, [R1+0x3890] ;  /* 0x00389000010c7983 */ /* 0x000ee80000300800 */
        /* <DEDUP_REMOVED lines=17> */
[----:B------:R-:W2:Y:S01]  /*de0f0*/  LDL.LU R20, [R1+0x38a0] ;  /* 0x0038a00001147983 */ /* 0x000ea20000300800 */
[----:B------:R-:W-:-:S03]  /*de100*/  IADD3 R84, P2, R84, R5, RZ ;  /* 0x0000000554547210 */ /* 0x000fc60007f5e0ff */
[----:B------:R-:W2:Y:S04]  /*de110*/  LDL.LU R17, [R1+0x38a4] ;  /* 0x0038a40001117983 */ /* 0x000ea80000300800 */
[----:B------:R-:W2:Y:S01]  /*de120*/  LDL.LU R16, [R1+0x38a8] ;  /* 0x0038a80001107983 */ /* 0x000ea20000300800 */
[----:B------:R-:W-:-:S03]  /*de130*/  IMAD.X R85, R85, 0x1, R0, P2 ;  /* 0x0000000155557824 */ /* 0x000fc600010e0600 */
[----:B------:R1:W-:Y:S02]  /*de140*/  STL [R1+0x3878], R84 ;  /* 0x0038785401007387 */ /* 0x0003e40000100800 */
[----:B-1----:R-:W-:Y:S02]  /*de150*/  IADD3 R23, P3, R23, R5, RZ ;  /* 0x0000000517177210 */ /* 0x002fe40007f7e0ff */
[----:B------:R1:W-:Y:S04]  /*de160*/  STL [R1+0x3874], R85 ;  /* 0x0038745501007387 */ /* 0x0003e80000100800 */
[----:B------:R1:W-:Y:S01]  /*de170*/  LDGSTS.E [R3+0x34008], desc[UR60][R84.64], P1 ;  /* 0x3400800054037fae */ /* 0x0003e2000892187c */
[----:B------:R-:W-:Y:S02]  /*de180*/  IADD3.X R83, R83, R0, RZ, P3, !PT ;  /* 0x0000000053537210 */ /* 0x000fe40001ffe4ff */
[----:B------:R-:W-:Y:S01]  /*de190*/  ISETP.GT.AND P2, PT, R4, 0x7b, PT ;  /* 0x0000007b0400780c */ /* 0x000fe20003f44270 */
[----:B-1----:R-:W-:Y:S01]  /*de1a0*/  IMAD.MOV.U32 R84, RZ, RZ, R23 ;  /* 0x000000ffff547224 */ /* 0x002fe200078e0017 */
[----:B------:R-:W-:-:S02]  /*de1b0*/  MOV R85, R83 ;  /* 0x0000005300557202 */ /* 0x000fc40000000f00 */
[----:B------:R-:W-:-:S03]  /*de1c0*/  SEL R9, RZ, 0x4, !P2 ;  /* 0x00000004ff097807 */ /* 0x000fc60005000000 */
[----:B------:R1:W-:Y:S01]  /*de1d0*/  LDGSTS.E [R3+0x38008], desc[UR60][R84.64], P1 ;  /* 0x3800800054037fae */ /* 0x0003e2000892187c */
[----:B------:R-:W-:-:S03]  /*de1e0*/  SEL R9, R9, RZ, !P0 ;  /* 0x000000ff09097207 */ /* 0x000fc60004000000 */
[----:B------:R-:W-:Y:S04]  /*de1f0*/  STL [R1+0x3880], R23 ;  /* 0x0038801701007387 */ /* 0x000fe80000100800 */
[----:B------:R-:W-:Y:S01]  /*de200*/  STL [R1+0x387c], R83 ;  /* 0x00387c5301007387 */ /* 0x000fe20000100800 */
[----:B------:R-:W-:Y:S02]  /*de210*/  ISETP.NE.U32.AND P2, PT, R9, RZ, PT ;  /* 0x000000ff0900720c */ /* 0x000fe40003f45070 */
[----:B----4-:R-:W-:-:S05]  /*de220*/  IADD3 R14, P3, R14, R5, RZ ;  /* 0x000000050e0e7210 */ /* 0x010fca0007f7e0ff */
[----:B---3--:R-:W-:Y:S01]  /*de230*/  IMAD.X R15, R15, 0x1, R0, P3 ;  /* 0x000000010f0f7824 */ /* 0x008fe200018e0600 */
[----:B-1----:R-:W-:-:S03]  /*de240*/  MOV R84, R14 ;  /* 0x0000000e00547202 */ /* 0x002fc60000000f00 */
[----:B------:R-:W-:Y:S01]  /*de250*/  IMAD.MOV.U32 R85, RZ, RZ, R15 ;  /* 0x000000ffff557224 */ /* 0x000fe200078e000f */
[----:B------:R-:W-:-:S04]  /*de260*/  IADD3 R11, P3, R11, R5, RZ ;  /* 0x000000050b0b7210 */ /* 0x000fc80007f7e0ff */
[----:B------:R-:W-:Y:S01]  /*de270*/  LDGSTS.E [R3+0x3c008], desc[UR60][R84.64], P1 ;  /* 0x3c00800054037fae */ /* 0x000fe2000892187c */
[----:B------:R-:W-:-:S03]  /*de280*/  IADD3 R12, P1, R12, R5, RZ ;  /* 0x000000050c0c7210 */ /* 0x000fc60007f3e0ff */
[----:B------:R1:W-:Y:S04]  /*de290*/  STL [R1+0x3888], R14 ;  /* 0x0038880e01007387 */ /* 0x0003e80000100800 */
[----:B------:R3:W-:Y:S01]  /*de2a0*/  STL [R1+0x3884], R15 ;  /* 0x0038840f01007387 */ /* 0x0007e20000100800 */
[----:B------:R-:W-:Y:S01]  /*de2b0*/  IADD3.X R22, R22, R0, RZ, P1, !PT ;  /* 0x0000000016167210 */ /* 0x000fe20000ffe4ff */
[----:B------:R-:W-:Y:S02]  /*de2c0*/  IMAD.X R13, R13, 0x1, R0, P3 ;  /* 0x000000010d0d7824 */ /* 0x000fe400018e0600 */
[----:B-1----:R-:W4:Y:S04]  /*de2d0*/  LDL.LU R14, [R1+0x2cc0] ;  /* 0x002cc000010e7983 */ /* 0x002f280000300800 */
[----:B---3--:R-:W3:Y:S04]  /*de2e0*/  LDL.LU R15, [R1+0x2cbc] ;  /* 0x002cbc00010f7983 */ /* 0x008ee80000300800 */
[----:B------:R-:W-:Y:S04]  /*de2f0*/  STL [R1+0x3890], R12 ;  /* 0x0038900c01007387 */ /* 0x000fe80000100800 */
[----:B------:R1:W-:Y:S01]  /*de300*/  STL [R1+0x388c], R22 ;  /* 0x00388c1601007387 */ /* 0x0003e20000100800 */
[----:B------:R-:W-:-:S03]  /*de310*/  MOV R23, R22 ;  /* 0x0000001600177202 */ /* 0x000fc60000000f00 */
[----:B------:R-:W-:Y:S04]  /*de320*/  STL [R1+0x3898], R11 ;  /* 0x0038980b01007387 */ /* 0x000fe80000100800 */
[----:B------:R2:W-:Y:S01]  /*de330*/  STL [R1+0x3894], R13 ;  /* 0x0038940d01007387 */ /* 0x0005e20000100800 */
[----:B-1----:R-:W-:-:S03]  /*de340*/  IMAD.MOV.U32 R22, RZ, RZ, R12 ;  /* 0x000000ffff167224 */ /* 0x002fc600078e000c */
[----:B------:R-:W3:Y:S04]  /*de350*/  LDL.LU R12, [R1+0x2cc8] ;  /* 0x002cc800010c7983 */ /* 0x000ee80000300800 */
[----:B------:R-:W3:Y:S04]  /*de360*/  LDL.LU R9, [R1+0x2cd0] ;  /* 0x002cd00001097983 */ /* 0x000ee80000300800 */
[----:B------:R1:W-:Y:S02]  /*de370*/  LDGSTS.E [R3+0x3000c], desc[UR60][R22.64], P2 ;  /* 0x3000c00016037fae */ /* 0x0003e4000912187c */
[----:B-1----:R-:W-:Y:S01]  /*de380*/  IMAD.MOV.U32 R23, RZ, RZ, R13 ;  /* 0x000000ffff177224 */ /* 0x002fe200078e000d */
[----:B------:R-:W-:Y:S01]  /*de390*/  MOV R22, R11 ;  /* 0x0000000b00167202 */ /* 0x000fe20000000f00 */
[----:B--2---:R-:W2:Y:S04]  /*de3a0*/  LDL.LU R13, [R1+0x2cc4] ;  /* 0x002cc400010d7983 */ /* 0x004ea80000300800 */
[----:B------:R-:W2:Y:S01]  /*de3b0*/  LDL.LU R11, [R1+0x2ccc] ;  /* 0x002ccc00010b7983 */ /* 0x000ea20000300800 */
[----:B------:R-:W-:-:S02]  /*de3c0*/  IADD3 R20, P1, R20, R5, RZ ;  /* 0x0000000514147210 */ /* 0x000fc40007f3e0ff */
[----:B------:R-:W-:Y:S01]  /*de3d0*/  IADD3 R16, P3, R16, R5, RZ ;  /* 0x0000000510107210 */ /* 0x000fe20007f7e0ff */
[----:B------:R-:W-:Y:S01]  /*de3e0*/  LDGSTS.E [R3+0x3400c], desc[UR60][R22.64], P2 ;  /* 0x3400c00016037fae */ /* 0x000fe2000912187c */
[----:B------:R-:W-:-:S03]  /*de3f0*/  IADD3.X R21, R21, R0, RZ, P1, !PT ;  /* 0x0000000015157210 */ /* 0x000fc60000ffe4ff */
[----:B------:R-:W-:Y:S01]  /*de400*/  IMAD.X R17, R17, 0x1, R0, P3 ;  /* 0x0000000111117824 */ /* 0x000fe200018e0600 */
[----:B------:R-:W-:Y:S01]  /*de410*/  ISETP.GT.AND P1, PT, R4, 0x1c, PT ;  /* 0x0000001c0400780c */ /* 0x000fe20003f24270 */
[----:B------:R-:W-:Y:S04]  /*de420*/  LDGSTS.E [R3+0x3800c], desc[UR60][R20.64], P2 ;  /* 0x3800c00014037fae */ /* 0x000fe8000912187c */
[----:B------:R1:W-:Y:S04]  /*de430*/  LDGSTS.E [R3+0x3c00c], desc[UR60][R16.64], P2 ;  /* 0x3c00c00010037fae */ /* 0x0003e8000912187c */
[----:B------:R-:W-:Y:S04]  /*de440*/  STL [R1+0x38a0], R20 ;  /* 0x0038a01401007387 */ /* 0x000fe80000100800 */
[----:B------:R1:W-:Y:S04]  /*de450*/  STL [R1+0x389c], R21 ;  /* 0x00389c1501007387 */ /* 0x0003e80000100800 */
[----:B------:R-:W-:Y:S04]  /*de460*/  STL [R1+0x38a8], R16 ;  /* 0x0038a81001007387 */ /* 0x000fe80000100800 */
[----:B------:R3:W-:Y:S04]  /*de470*/  STL [R1+0x38a4], R17 ;  /* 0x0038a41101007387 */ /* 0x0007e80000100800 */
[----:B------:R-:W2:Y:S04]  /*de480*/  LDL.LU R23, [R1+0x2cd4] ;  /* 0x002cd40001177983 */ /* 0x000ea80000300800 */
[----:B------:R-:W2:Y:S01]  /*de490*/  LDL.LU R22, [R1+0x2cd8] ;  /* 0x002cd80001167983 */ /* 0x000ea20000300800 */
[----:B-1----:R-:W-:-:S03]  /*de4a0*/  SEL R3, RZ, 0x4, !P1 ;  /* 0x00000004ff037807 */ /* 0x002fc60004800000 */
[----:B------:R-:W2:Y:S04]  /*de4b0*/  LDL.LU R21, [R1+0x2cdc] ;  /* 0x002cdc0001157983 */ /* 0x000ea80000300800 */
[----:B------:R-:W2:Y:S01]  /*de4c0*/  LDL.LU R20, [R1+0x2ce0] ;  /* 0x002ce00001147983 */ /* 0x000ea20000300800 */
[----:B------:R-:W-:-:S04]  /*de4d0*/  SEL R3, R3, RZ, !P0 ;  /* 0x000000ff03037207 */ /* 0x000fc80004000000 */
[----:B------:R-:W-:Y:S02]  /*de4e0*/  ISETP.NE.U32.AND P1, PT, R3, RZ, PT ;  /* 0x000000ff0300720c */ /* 0x000fe40003f25070 */
[----:B------:R-:W-:-:S05]  /*de4f0*/  LOP3.LUT R3, R7, 0x70, RZ, 0x3c, !PT ;  /* 0x0000007007037812 */ /* 0x000fca00078e3cff */
[----:B------:R-:W-:Y:S01]  /*de500*/  IMAD.IADD R3, R3, 0x1, R8 ;  /* 0x0000000103037824 */ /* 0x000fe200078e0208 */
[----:B----4-:R-:W-:-:S04]  /*de510*/  IADD3 R14, P2, R14, R5, RZ ;  /* 0x000000050e0e7210 */ /* 0x010fc80007f5e0ff */
[----:B---3--:R-:W-:Y:S01]  /*de520*/  IADD3.X R15, R15, R0, RZ, P2, !PT ;  /* 0x000000000f0f7210 */ /* 0x008fe200017fe4ff */
[----:B------:R-:W-:Y:S04]  /*de530*/  STL [R1+0x2cc0], R14 ;  /* 0x002cc00e01007387 */ /* 0x000fe80000100800 */
[----:B------:R1:W-:Y:S04]  /*de540*/  STL [R1+0x2cbc], R15 ;  /* 0x002cbc0f01007387 */ /* 0x0003e80000100800 */
[----:B------:R-:W3:Y:S04]  /*de550*/  LDL.LU R17, [R1+0x2ce4] ;  /* 0x002ce40001117983 */ /* 0x000ee80000300800 */
[----:B------:R-:W4:Y:S04]  /*de560*/  LDL.LU R16, [R1+0x2ce8] ;  /* 0x002ce80001107983 */ /* 0x000f280000300800 */
[----:B------:R-:W-:Y:S01]  /*de570*/  LDGSTS.E [R3], desc[UR60][R14.64], P1 ;  /* 0x000000000e037fae */ /* 0x000fe2000892187c */
[----:B------:R-:W-:-:S02]  /*de580*/  IADD3 R12, P2, R12, R5, RZ ;  /* 0x000000050c0c7210 */ /* 0x000fc40007f5e0ff */
[----:B------:R-:W-:Y:S01]  /*de590*/  IADD3 R9, P3, R9, R5, RZ ;  /* 0x0000000509097210 */ /* 0x000fe20007f7e0ff */
[----:B-1----:R-:W3:Y:S04]  /*de5a0*/  LDL.LU R15, [R1+0x2cec] ;  /* 0x002cec00010f7983 */ /* 0x002ee80000300800 */
[----:B------:R-:W3:Y:S04]  /*de5b0*/  LDL.LU R14, [R1+0x2cf0] ;  /* 0x002cf000010e7983 */ /* 0x000ee80000300800 */
[----:B------:R1:W-:Y:S01]  /*de5c0*/  STL [R1+0x2cc8], R12 ;  /* 0x002cc80c01007387 */ /* 0x0003e20000100800 */
[----:B--2---:R-:W-:Y:S01]  /*de5d0*/  IADD3.X R13, R13, R0, RZ, P2, !PT ;  /* 0x000000000d0d7210 */ /* 0x004fe200017fe4ff */
[----:B------:R-:W-:-:S04]  /*de5e0*/  IMAD.X R11, R11, 0x1, R0, P3 ;  /* 0x000000010b0b7824 */ /* 0x000fc800018e0600 */
[----:B------:R2:W-:Y:S04]  /*de5f0*/  STL [R1+0x2cc4], R13 ;  /* 0x002cc40d01007387 */ /* 0x0005e80000100800 */
[----:B------:R1:W-:Y:S04]  /*de600*/  LDGSTS.E [R3+0x4000], desc[UR60][R12.64], P1 ;  /* 0x040000000c037fae */ /* 0x0003e8000892187c */
[----:B------:R-:W-:Y:S04]  /*de610*/  STL [R1+0x2cd0], R9 ;  /* 0x002cd00901007387 */ /* 0x000fe80000100800 */
[----:B------:R2:W-:Y:S01]  /*de620*/  STL [R1+0x2ccc], R11 ;  /* 0x002ccc0b01007387 */ /* 0x0005e20000100800 */
[----:B-1----:R-:W-:Y:S01]  /*de630*/  MOV R12, R9 ;  /* 0x00000009000c7202 */ /* 0x002fe20000000f00 */
[----:B--2---:R-:W-:-:S05]  /*de640*/  IMAD.MOV.U32 R13, RZ, RZ, R11 ;  /* 0x000000ffff0d7224 */ /* 0x004fca00078e000b */
[----:B------:R1:W-:Y:S04]  /*de650*/  LDGSTS.E [R3+0x8000], desc[UR60][R12.64], P1 ;  /* 0x080000000c037fae */ /* 0x0003e8000892187c */
[----:B------:R-:W2:Y:S04]  /*de660*/  LDL.LU R13, [R1+0x2cf4] ;  /* 0x002cf400010d7983 */ /* 0x000ea80000300800 */
[----:B------:R-:W1:Y:S04]  /*de670*/  LDL.LU R12, [R1+0x2cf8] ;  /* 0x002cf800010c7983 */ /* 0x000e680000300800 */
[----:B------:R-:W2:Y:S04]  /*de680*/  LDL.LU R11, [R1+0x2cfc] ;  /* 0x002cfc00010b7983 */ /* 0x000ea80000300800 */
[----:B------:R-:W2:Y:S01]  /*de690*/  LDL.LU R9, [R1+0x2d00] ;  /* 0x002d000001097983 */ /* 0x000ea20000300800 */
[----:B------:R-:W-:-:S02]  /*de6a0*/  ISETP.GT.AND P2, PT, R4, 0x1d, PT ;  /* 0x0000001d0400780c */ /* 0x000fc40003f44270 */
[-C--:B------:R-:W-:Y:S02]  /*de6b0*/  IADD3 R22, P3, R22, R5.reuse, RZ ;  /* 0x0000000516167210 */ /* 0x080fe40007f7e0ff */
[----:B------:R-:W-:Y:S02]  /*de6c0*/  SEL R7, RZ, 0x4, !P2 ;  /* 0x00000004ff077807 */ /* 0x000fe40005000000 */
[----:B------:R-:W-:Y:S02]  /*de6d0*/  IADD3.X R23, R23, R0, RZ, P3, !PT ;  /* 0x0000000017177210 */ /* 0x000fe40001ffe4ff */
[-C--:B------:R-:W-:Y:S02]  /*de6e0*/  IADD3 R20, P4, R20, R5.reuse, RZ ;  /* 0x0000000514147210 */ /* 0x080fe40007f9e0ff */
[----:B------:R-:W-:Y:S01]  /*de6f0*/  SEL R7, R7, RZ, !P0 ;  /* 0x000000ff07077207 */ /* 0x000fe20004000000 */
[----:B------:R-:W-:Y:S03]  /*de700*/  LDGSTS.E [R3+0xc000], desc[UR60][R22.64], P1 ;  /* 0x0c00000016037fae */ /* 0x000fe6000892187c */
[----:B------:R-:W-:Y:S01]  /*de710*/  ISETP.NE.U32.AND P2, PT, R7, RZ, PT ;  /* 0x000000ff0700720c */ /* 0x000fe20003f45070 */
[----:B------:R-:W-:Y:S01]  /*de720*/  IMAD.X R21, R21, 0x1, R0, P4 ;  /* 0x0000000115157824 */ /* 0x000fe200020e0600 */
[----:B------:R-:W-:Y:S04]  /*de730*/  STL [R1+0x2cd8], R22 ;  /* 0x002cd81601007387 */ /* 0x000fe80000100800 */
[----:B------:R4:W-:Y:S04]  /*de740*/  STL [R1+0x2cd4], R23 ;  /* 0x002cd41701007387 */ /* 0x0009e80000100800 */
[----:B------:R-:W-:Y:S04]  /*de750*/  STL [R1+0x2ce0], R20 ;  /* 0x002ce01401007387 */ /* 0x000fe80000100800 */
[----:B------:R4:W-:Y:S04]  /*de760*/  STL [R1+0x2cdc], R21 ;  /* 0x002cdc1501007387 */ /* 0x0009e80000100800 */
[----:B----4-:R-:W4:Y:S04]  /*de770*/  LDL.LU R23, [R1+0x2d04] ;  /* 0x002d040001177983 */ /* 0x010f280000300800 */
[----:B------:R-:W4:Y:S04]  /*de780*/  LDL.LU R22, [R1+0x2d08] ;  /* 0x002d080001167983 */ /* 0x000f280000300800 */
[----:B------:R-:W-:Y:S04]  /*de790*/  LDGSTS.E [R3+0x4], desc[UR60][R20.64], P2 ;  /* 0x0000400014037fae */ /* 0x000fe8000912187c */
[----:B------:R-:W4:Y:S04]  /*de7a0*/  LDL.LU R21, [R1+0x2d0c] ;  /* 0x002d0c0001157983 */ /* 0x000f280000300800 */
[----:B------:R-:W4:Y:S01]  /*de7b0*/  LDL.LU R20, [R1+0x2d10] ;  /* 0x002d100001147983 */ /* 0x000f220000300800 */
[----:B------:R-:W-:-:S04]  /*de7c0*/  IADD3 R16, P1, R16, R5, RZ ;  /* 0x0000000510107210 */ /* 0x000fc80007f3e0ff */
[----:B---3--:R-:W-:Y:S02]  /*de7d0*/  IADD3.X R17, R17, R0, RZ, P1, !PT ;  /* 0x0000000011117210 */ /* 0x008fe40000ffe4ff */
[----:B------:R-:W-:-:S04]  /*de7e0*/  ISETP.GT.AND P1, PT, R4, 0x1e, PT ;  /* 0x0000001e0400780c */ /* 0x000fc80003f24270 */
[----:B------:R-:W-:Y:S02]  /*de7f0*/  SEL R7, RZ, 0x4, !P1 ;  /* 0x00000004ff077807 */ /* 0x000fe40004800000 */
[----:B------:R-:W-:Y:S02]  /*de800*/  IADD3 R14, P3, R14, R5, RZ ;  /* 0x000000050e0e7210 */ /* 0x000fe40007f7e0ff */
[----:B------:R-:W-:Y:S01]  /*de810*/  SEL R7, R7, RZ, !P0 ;  /* 0x000000ff07077207 */ /* 0x000fe20004000000 */
[----:B------:R-:W-:Y:S04]  /*de820*/  STL [R1+0x2ce8], R16 ;  /* 0x002ce81001007387 */ /* 0x000fe80000100800 */
[----:B------:R-:W-:Y:S01]  /*de830*/  LDGSTS.E [R3+0x4004], desc[UR60][R16.64], P2 ;  /* 0x0400400010037fae */ /* 0x000fe2000912187c */
[----:B------:R-:W-:-:S03]  /*de840*/  IMAD.X R15, R15, 0x1, R0, P3 ;  /* 0x000000010f0f7824 */ /* 0x000fc600018e0600 */
[----:B------:R3:W-:Y:S04]  /*de850*/  STL [R1+0x2ce4], R17 ;  /* 0x002ce41101007387 */ /* 0x0007e80000100800 */
[----:B------:R-:W-:Y:S01]  /*de860*/  STL [R1+0x2cf0], R14 ;  /* 0x002cf00e01007387 */ /* 0x000fe20000100800 */
[----:B------:R-:W-:-:S03]  /*de870*/  ISETP.NE.U32.AND P1, PT, R7, RZ, PT ;  /* 0x000000ff0700720c */ /* 0x000fc60003f25070 */
[----:B------:R3:W-:Y:S04]  /*de880*/  STL [R1+0x2cec], R15 ;  /* 0x002cec0f01007387 */ /* 0x0007e80000100800 */
[----:B------:R-:W-:Y:S04]  /*de890*/  LDGSTS.E [R3+0x8004], desc[UR60][R14.64], P2 ;  /* 0x080040000e037fae */ /* 0x000fe8000912187c */
[----:B---3--:R-:W3:Y:S04]  /*de8a0*/  LDL.LU R17, [R1+0x2d14] ;  /* 0x002d140001117983 */ /* 0x008ee80000300800 */
[----:B------:R-:W3:Y:S04]  /*de8b0*/  LDL.LU R16, [R1+0x2d18] ;  /* 0x002d180001107983 */ /* 0x000ee80000300800 */
[----:B------:R-:W3:Y:S04]  /*de8c0*/  LDL.LU R15, [R1+0x2d1c] ;  /* 0x002d1c00010f7983 */ /* 0x000ee80000300800 */
[----:B------:R-:W3:Y:S01]  /*de8d0*/  LDL.LU R14, [R1+0x2d20] ;  /* 0x002d2000010e7983 */ /* 0x000ee20000300800 */
[----:B-1----:R-:W-:-:S02]  /*de8e0*/  IADD3 R12, P3, R12, R5, RZ ;  /* 0x000000050c0c7210 */ /* 0x002fc40007f7e0ff */
[----:B--2---:R-:W-:Y:S02]  /*de8f0*/  IADD3 R9, P4, R9, R5, RZ ;  /* 0x0000000509097210 */ /* 0x004fe40007f9e0ff */
        /* <DEDUP_REMOVED lines=14> */
[----:B----4-:R-:W-:-:S02]  /*de9e0*/  IADD3 R22, P2, R22, R5, RZ ;  /* 0x0000000516167210 */ /* 0x010fc40007f5e0ff */
[----:B------:R-:W-:Y:S02]  /*de9f0*/  IADD3 R20, P3, R20, R5, RZ ;  /* 0x0000000514147210 */ /* 0x000fe40007f7e0ff */
[----:B------:R-:W-:Y:S02]  /*dea00*/  IADD3.X R23, R23, R0, RZ, P2, !PT ;  /* 0x0000000017177210 */ /* 0x000fe400017fe4ff */
[----:B------:R-:W-:Y:S01]  /*dea10*/  ISETP.GT.AND P2, PT, R4, 0x1f, PT ;  /* 0x0000001f0400780c */ /* 0x000fe20003f44270 */
[----:B------:R-:W-:-:S03]  /*dea20*/  IMAD.X R21, R21, 0x1, R0, P3 ;  /* 0x0000000115157824 */ /* 0x000fc600018e0600 */
        /* <DEDUP_REMOVED lines=9> */
[----:B----4-:R-:W4:Y:S04]  /*deac0*/  LDL.LU R23, [R1+0x2d34] ;  /* 0x002d340001177983 */ /* 0x010f280000300800 */
[----:B------:R-:W4:Y:S04]  /*dead0*/  LDL.LU R22, [R1+0x2d38] ;  /* 0x002d380001167983 */ /* 0x000f280000300800 */
[----:B------:R-:W4:Y:S04]  /*deae0*/  LDL.LU R21, [R1+0x30bc] ;  /* 0x0030bc0001157983 */ /* 0x000f280000300800 */
[----:B------:R-:W4:Y:S01]  /*deaf0*/  LDL.LU R20, [R1+0x30c0] ;  /* 0x0030c00001147983 */ /* 0x000f220000300800 */
[----:B---3--:R-:W-:-:S02]  /*deb00*/  IADD3 R16, P3, R16, R5, RZ ;  /* 0x0000000510107210 */ /* 0x008fc40007f7e0ff */
[-C--:B------:R-:W-:Y:S02]  /*deb10*/  IADD3 R14, P4, R14, R5.reuse, RZ ;  /* 0x000000050e0e7210 */ /* 0x080fe40007f9e0ff */
[----:B------:R-:W-:Y:S01]  /*deb20*/  IADD3.X R17, R17, R0, RZ, P3, !PT ;  /* 0x0000000011117210 */ /* 0x000fe20001ffe4ff */
[----:B------:R-:W-:Y:S02]  /*deb30*/  STL [R1+0x2d18], R16 ;  /* 0x002d181001007387 */ /* 0x000fe40000100800 */
[----:B------:R-:W-:Y:S02]  /*deb40*/  IMAD.X R15, R15, 0x1, R0, P4 ;  /* 0x000000010f0f7824 */ /* 0x000fe400020e0600 */
[----:B------:R3:W-:Y:S04]  /*deb50*/  STL [R1+0x2d14], R17 ;  /* 0x002d141101007387 */ /* 0x0007e80000100800 */
[----:B------:R-:W-:Y:S04]  /*deb60*/  LDGSTS.E [R3+0xc008], desc[UR60][R16.64], P1 ;  /* 0x0c00800010037fae */ /* 0x000fe8000892187c */
[----:B------:R-:W-:Y:S04]  /*deb70*/  STL [R1+0x2d20], R14 ;  /* 0x002d200e01007387 */ /* 0x000fe80000100800 */
        /* <DEDUP_REMOVED lines=20> */
[----:B----4-:R-:W4:Y:S04]  /*decc0*/  LDL.LU R11, [R1+0x30dc] ;  /* 0x0030dc00010b7983 */ /* 0x010f280000300800 */
        /* <DEDUP_REMOVED lines=14> */
[----:B---3--:R-:W3:Y:S04]  /*dedb0*/  LDL.LU R23, [R1+0x30e4] ;  /* 0x0030e40001177983 */ /* 0x008ee80000300800 */
[----:B------:R-:W3:Y:S04]  /*dedc0*/  LDL.LU R22, [R1+0x30e8] ;  /* 0x0030e80001167983 */ /* 0x000ee80000300800 */
[----:B------:R-:W-:Y:S04]  /*dedd0*/  LDGSTS.E [R3+0x10000], desc[UR60][R20.64], P1 ;  /* 0x1000000014037fae */ /* 0x000fe8000892187c */
[----:B------:R-:W3:Y:S04]  /*dede0*/  LDL.LU R21, [R1+0x30ec] ;  /* 0x0030ec0001157983 */ /* 0x000ee80000300800 */
[----:B------:R-:W3:Y:S01]  /*dedf0*/  LDL.LU R20, [R1+0x30f0] ;  /* 0x0030f00001147983 */ /* 0x000ee20000300800 */
[----:B------:R-:W-:-:S04]  /*dee00*/  IADD3 R16, P2, R16, R5, RZ ;  /* 0x0000000510107210 */ /* 0x000fc80007f5e0ff */
[----:B------:R-:W-:Y:S02]  /*dee10*/  IADD3.X R17, R17, R0, RZ, P2, !PT ;  /* 0x0000000011117210 */ /* 0x000fe400017fe4ff */
[----:B------:R-:W-:Y:S02]  /*dee20*/  ISETP.GT.AND P2, PT, R4, 0x3d, PT ;  /* 0x0000003d0400780c */ /* 0x000fe40003f44270 */
[----:B------:R-:W-:Y:S02]  /*dee30*/  IADD3 R14, P3, R14, R5, RZ ;  /* 0x000000050e0e7210 */ /* 0x000fe40007f7e0ff */
[----:B------:R-:W-:Y:S01]  /*dee40*/  SEL R7, RZ, 0x4, !P2 ;  /* 0x00000004ff077807 */ /* 0x000fe20005000000 */
[----:B------:R-:W-:Y:S02]  /*dee50*/  STL [R1+0x30c8], R16 ;  /* 0x0030c81001007387 */ /* 0x000fe40000100800 */
[----:B------:R-:W-:Y:S02]  /*dee60*/  IMAD.X R15, R15, 0x1, R0, P3 ;  /* 0x000000010f0f7824 */ /* 0x000fe400018e0600 */
[----:B------:R-:W-:Y:S01]  /*dee70*/  LDGSTS.E [R3+0x14000], desc[UR60][R16.64], P1 ;  /* 0x1400000010037fae */ /* 0x000fe2000892187c */
[----:B------:R-:W-:-:S03]  /*dee80*/  SEL R7, R7, RZ, !P0 ;  /* 0x000000ff07077207 */ /* 0x000fc60004000000 */
[----:B------:R1:W-:Y:S04]  /*dee90*/  STL [R1+0x30c4], R17 ;  /* 0x0030c41101007387 */ /* 0x0003e80000100800 */
[----:B------:R-:W-:Y:S04]  /*deea0*/  STL [R1+0x30d0], R14 ;  /* 0x0030d00e01007387 */ /* 0x000fe80000100800 */
[----:B------:R1:W-:Y:S01]  /*deeb0*/  STL [R1+0x30cc], R15 ;  /* 0x0030cc0f01007387 */ /* 0x0003e20000100800 */
[----:B------:R-:W-:-:S03]  /*deec0*/  ISETP.NE.U32.AND P2, PT, R7, RZ, PT ;  /* 0x000000ff0700720c */ /* 0x000fc60003f45070 */
[----:B------:R-:W-:Y:S04]  /*deed0*/  LDGSTS.E [R3+0x18000], desc[UR60][R14.64], P1 ;  /* 0x180000000e037fae */ /* 0x000fe8000892187c */
[----:B-1----:R-:W3:Y:S04]  /*deee0*/  LDL.LU R17, [R1+0x30f4] ;  /* 0x0030f40001117983 */ /* 0x002ee80000300800 */
[----:B------:R-:W3:Y:S04]  /*deef0*/  LDL.LU R16, [R1+0x30f8] ;  /* 0x0030f80001107983 */ /* 0x000ee80000300800 */
[----:B------:R-:W3:Y:S04]  /*def00*/  LDL.LU R15, [R1+0x30fc] ;  /* 0x0030fc00010f7983 */ /* 0x000ee80000300800 */
[----:B------:R-:W3:Y:S01]  /*def10*/  LDL.LU R14, [R1+0x3100] ;  /* 0x00310000010e7983 */ /* 0x000ee20000300800 */
[----:B------:R-:W-:-:S02]  /*def20*/  IADD3 R12, P3, R12, R5, RZ ;  /* 0x000000050c0c7210 */ /* 0x000fc40007f7e0ff */
[----:B--2---:R-:W-:Y:S02]  /*def30*/  IADD3 R9, P4, R9, R5, RZ ;  /* 0x0000000509097210 */ /* 0x004fe40007f9e0ff */
[----:B------:R-:W-:Y:S01]  /*def40*/  IADD3.X R13, R13, R0, RZ, P3, !PT ;  /* 0x000000000d0d7210 */ /* 0x000fe20001ffe4ff */
[----:B------:R1:W-:Y:S02]  /*def50*/  STL [R1+0x30d8], R12 ;  /* 0x0030d80c01007387 */ /* 0x0003e40000100800 */
[----:B----4-:R-:W-:Y:S02]  /*def60*/  IMAD.X R11, R11, 0x1, R0, P4 ;  /* 0x000000010b0b7824 */ /* 0x010fe400020e0600 */
        /* <DEDUP_REMOVED lines=11> */
[----:B---3--:R-:W-:-:S02]  /*df020*/  IADD3 R22, P1, R22, R5, RZ ;  /* 0x0000000516167210 */ /* 0x008fc40007f3e0ff */
        /* <DEDUP_REMOVED lines=13> */
[----:B---3--:R-:W3:Y:S04]  /*df100*/  LDL.LU R23, [R1+0x3114] ;  /* 0x0031140001177983 */ /* 0x008ee80000300800 */
[----:B------:R-:W3:Y:S04]  /*df110*/  LDL.LU R22, [R1+0x3118] ;  /* 0x0031180001167983 */ /* 0x000ee80000300800 */
[----:B------:R-:W3:Y:S04]  /*df120*/  LDL.LU R21, [R1+0x311c] ;  /* 0x00311c0001157983 */ /* 0x000ee80000300800 */
[----:B------:R-:W3:Y:S01]  /*df130*/  LDL.LU R20, [R1+0x3120] ;  /* 0x0031200001147983 */ /* 0x000ee20000300800 */
[----:B------:R-:W-:-:S02]  /*df140*/  IADD3 R16, P3, R16, R5, RZ ;  /* 0x0000000510107210 */ /* 0x000fc40007f7e0ff */
        /* <DEDUP_REMOVED lines=30> */
[-C--:B---3--:R-:W-:Y:S02]  /*df330*/  IADD3 R22, P3, R22, R5.reuse, RZ ;  /* 0x0000000516167210 */ /* 0x088fe40007f7e0ff */
        /* <DEDUP_REMOVED lines=101> */
[----:B------:R-:W-:Y:S02]  /*df990*/  IADD3 R20, P4, R20, R5, RZ ;  /* 0x0000000514147210 */ /* 0x000fe40007f9e0ff */
[----:B------:R-:W-:Y:S02]  /*df9a0*/  IADD3.X R23, R23, R0, RZ, P3, !PT ;  /* 0x0000000017177210 */ /* 0x000fe40001ffe4ff */
[----:B------:R-:W-:Y:S01]  /*df9b0*/  SEL R7, R7, RZ, !P0 ;  /* 0x000000ff07077207 */ /* 0x000fe20004000000 */
[----:B------:R-:W-:Y:S02]  /*df9c0*/  IMAD.X R21, R21, 0x1, R0, P4 ;  /* 0x0000000115157824 */ /* 0x000fe400020e0600 */
[----:B------:R-:W-:Y:S01]  /*df9d0*/  LDGSTS.E [R3+0x2c004], desc[UR60][R22.64], P2 ;  /* 0x2c00400016037fae */ /* 0x000fe2000912187c */
[----:B------:R-:W-:-:S03]  /*df9e0*/  ISETP.NE.U32.AND P1, PT, R7, RZ, PT ;  /* 0x000000ff0700720c */ /* 0x000fc60003f25070 */
        /* <DEDUP_REMOVED lines=43> */
[----:B---3--:R-:W-:-:S04]  /*dfca0*/  IADD3 R22, P1, R22, R5, RZ ;  /* 0x0000000516167210 */ /* 0x008fc80007f3e0ff */
        /* <DEDUP_REMOVED lines=60> */
[----:B------:R-:W4:Y:S04]  /*e0070*/  LDL.LU R84, [R1+0x38f4] ;  /* 0x0038f40001547983 */ /* 0x000f280000300800 */
[----:B------:R-:W4:Y:S04]  /*e0080*/  LDL.LU R83, [R1+0x38f8] ;  /* 0x0038f80001537983 */ /* 0x000f280000300800 */
[----:B---3--:R-:W3:Y:S04]  /*e0090*/  LDL.LU R23, [R1+0x38fc] ;  /* 0x0038fc0001177983 */ /* 0x008ee80000300800 */
[----:B------:R-:W3:Y:S04]  /*e00a0*/  LDL.LU R22, [R1+0x3900] ;  /* 0x0039000001167983 */ /* 0x000ee80000300800 */
[----:B------:R-:W-:Y:S01]  /*e00b0*/  LDGSTS.E [R3+0x30004], desc[UR60][R20.64], P2 ;  /* 0x3000400014037fae */ /* 0x000fe2000912187c */
[----:B------:R-:W-:-:S02]  /*e00c0*/  IADD3 R16, P1, R16, R5, RZ ;  /* 0x0000000510107210 */ /* 0x000fc40007f3e0ff */
[----:B------:R-:W-:Y:S02]  /*e00d0*/  IADD3 R14, P3, R14, R5, RZ ;  /* 0x000000050e0e7210 */ /* 0x000fe40007f7e0ff */
[----:B------:R-:W-:Y:S02]  /*e00e0*/  IADD3.X R17, R17, R0, RZ, P1, !PT ;  /* 0x0000000011117210 */ /* 0x000fe40000ffe4ff */
[----:B------:R-:W-:Y:S01]  /*e00f0*/  ISETP.GT.AND P1, PT, R4, 0x7e, PT ;  /* 0x0000007e0400780c */ /* 0x000fe20003f24270 */
[----:B------:R-:W-:Y:S01]  /*e0100*/  IMAD.X R15, R15, 0x1, R0, P3 ;  /* 0x000000010f0f7824 */ /* 0x000fe200018e0600 */
[----:B------:R-:W-:Y:S02]  /*e0110*/  STL [R1+0x38d8], R16 ;  /* 0x0038d81001007387 */ /* 0x000fe40000100800 */
[----:B------:R-:W-:Y:S02]  /*e0120*/  SEL R7, RZ, 0x4, !P1 ;  /* 0x00000004ff077807 */ /* 0x000fe40004800000 */
[----:B------:R1:W-:Y:S04]  /*e0130*/  STL [R1+0x38d4], R17 ;  /* 0x0038d41101007387 */ /* 0x0003e80000100800 */
[----:B------:R-:W-:Y:S04]  /*e0140*/  STL [R1+0x38e0], R14 ;  /* 0x0038e00e01007387 */ /* 0x000fe80000100800 */
[----:B------:R1:W-:Y:S04]  /*e0150*/  STL [R1+0x38dc], R15 ;  /* 0x0038dc0f01007387 */ /* 0x0003e80000100800 */
[----:B------:R-:W3:Y:S01]  /*e0160*/  LDL.LU R21, [R1+0x3904] ;  /* 0x0039040001157983 */ /* 0x000ee20000300800 */
[----:B------:R-:W-:-:S03]  /*e0170*/  SEL R7, R7, RZ, !P0 ;  /* 0x000000ff07077207 */ /* 0x000fc60004000000 */
[----:B------:R-:W3:Y:S04]  /*e0180*/  LDL.LU R20, [R1+0x3908] ;  /* 0x0039080001147983 */ /* 0x000ee80000300800 */
[----:B------:R-:W-:Y:S04]  /*e0190*/  LDGSTS.E [R3+0x34004], desc[UR60][R16.64], P2 ;  /* 0x3400400010037fae */ /* 0x000fe8000912187c */
[----:B------:R-:W-:Y:S01]  /*e01a0*/  LDGSTS.E [R3+0x38004], desc[UR60][R14.64], P2 ;  /* 0x380040000e037fae */ /* 0x000fe2000912187c */
[----:B------:R-:W-:-:S03]  /*e01b0*/  ISETP.NE.U32.AND P1, PT, R7, RZ, PT ;  /* 0x000000ff0700720c */ /* 0x000fc60003f25070 */
        /* <DEDUP_REMOVED lines=11> */
[----:B------:R4:W-:Y:S04]  /*e0270*/  STL [R1+0x38f0], R9 ;  /* 0x0038f00901007387 */ /* 0x0009e80000100800 */
[----:B------:R4:W-:Y:S01]  /*e0280*/  STL [R1+0x38ec], R11 ;  /* 0x0038ec0b01007387 */ /* 0x0009e20000100800 */
[----:B-1----:R-:W-:Y:S01]  /*e0290*/  MOV R12, R9 ;  /* 0x00000009000c7202 */ /* 0x002fe20000000f00 */
[----:B--2---:R-:W-:-:S05]  /*e02a0*/  IMAD.MOV.U32 R13, RZ, RZ, R11 ;  /* 0x000000ffff0d7224 */ /* 0x004fca00078e000b */
[----:B------:R-:W-:Y:S04]  /*e02b0*/  LDGSTS.E [R3+0x30008], desc[UR60][R12.64], P1 ;  /* 0x300080000c037fae */ /* 0x000fe8000892187c */
[----:B------:R-:W2:Y:S04]  /*e02c0*/  LDL.LU R13, [R1+0x391c] ;  /* 0x00391c00010d7983 */ /* 0x000ea80000300800 */
[----:B----4-:R-:W4:Y:S04]  /*e02d0*/  LDL.LU R9, [R1+0x3920] ;  /* 0x0039200001097983 */ /* 0x010f280000300800 */
[----:B------:R-:W2:Y:S04]  /*e02e0*/  LDL.LU R12, [R1+0x3924] ;  /* 0x00392400010c7983 */ /* 0x000ea80000300800 */
[----:B------:R-:W2:Y:S01]  /*e02f0*/  LDL.LU R11, [R1+0x3928] ;  /* 0x00392800010b7983 */ /* 0x000ea20000300800 */
[----:B------:R-:W-:-:S02]  /*e0300*/  IADD3 R83, P2, R83, R5, RZ ;  /* 0x0000000553537210 */ /* 0x000fc40007f5e0ff */
[----:B---3--:R-:W-:Y:S02]  /*e0310*/  IADD3 R22, P3, R22, R5, RZ ;  /* 0x0000000516167210 */ /* 0x008fe40007f7e0ff */
[----:B------:R-:W-:Y:S01]  /*e0320*/  IADD3.X R84, R84, R0, RZ, P2, !PT ;  /* 0x0000000054547210 */ /* 0x000fe200017fe4ff */
[----:B------:R-:W-:Y:S02]  /*e0330*/  STL [R1+0x38f8], R83 ;  /* 0x0038f85301007387 */ /* 0x000fe40000100800 */
[----:B------:R-:W-:Y:S01]  /*e0340*/  IMAD.X R23, R23, 0x1, R0, P3 ;  /* 0x0000000117177824 */ /* 0x000fe200018e0600 */
[----:B------:R-:W-:Y:S01]  /*e0350*/  MOV R85, R84 ;  /* 0x0000005400557202 */ /* 0x000fe20000000f00 */
[----:B------:R1:W-:Y:S01]  /*e0360*/  STL [R1+0x38f4], R84 ;  /* 0x0038f45401007387 */ /* 0x0003e20000100800 */
[----:B------:R-:W-:-:S04]  /*e0370*/  ISETP.GT.AND P2, PT, R4, 0x7f, PT ;  /* 0x0000007f0400780c */ /* 0x000fc80003f44270 */
[----:B------:R-:W-:Y:S01]  /*e0380*/  SEL R7, RZ, 0x4, !P2 ;  /* 0x00000004ff077807 */ /* 0x000fe20005000000 */
[----:B-1----:R-:W-:-:S03]  /*e0390*/  IMAD.MOV.U32 R84, RZ, RZ, R83 ;  /* 0x000000ffff547224 */ /* 0x002fc600078e0053 */
[----:B------:R-:W-:Y:S02]  /*e03a0*/  SEL R7, R7, RZ, !P0 ;  /* 0x000000ff07077207 */ /* 0x000fe40004000000 */
[----:B------:R-:W-:Y:S04]  /*e03b0*/  LDGSTS.E [R3+0x34008], desc[UR60][R84.64], P1 ;  /* 0x3400800054037fae */ /* 0x000fe8000892187c */
[----:B------:R1:W-:Y:S04]  /*e03c0*/  LDGSTS.E [R3+0x38008], desc[UR60][R22.64], P1 ;  /* 0x3800800016037fae */ /* 0x0003e8000892187c */
[----:B------:R1:W-:Y:S01]  /*e03d0*/  STL [R1+0x3900], R22 ;  /* 0x0039001601007387 */ /* 0x0003e20000100800 */
[----:B------:R-:W-:-:S03]  /*e03e0*/  ISETP.NE.U32.AND P2, PT, R7, RZ, PT ;  /* 0x000000ff0700720c */ /* 0x000fc60003f45070 */
[----:B------:R3:W-:Y:S01]  /*e03f0*/  STL [R1+0x38fc], R23 ;  /* 0x0038fc1701007387 */ /* 0x0007e20000100800 */
[----:B------:R-:W-:-:S04]  /*e0400*/  IADD3 R20, P3, R20, R5, RZ ;  /* 0x0000000514147210 */ /* 0x000fc80007f7e0ff */
[----:B------:R-:W-:-:S05]  /*e0410*/  IADD3.X R21, R21, R0, RZ, P3, !PT ;  /* 0x0000000015157210 */ /* 0x000fca0001ffe4ff */
[----:B------:R-:W-:Y:S01]  /*e0420*/  LDGSTS.E [R3+0x3c008], desc[UR60][R20.64], P1 ;  /* 0x3c00800014037fae */ /* 0x000fe2000892187c */
[-C--:B------:R-:W-:Y:S02]  /*e0430*/  IADD3 R16, P1, R16, R5.reuse, RZ ;  /* 0x0000000510107210 */ /* 0x080fe40007f3e0ff */
[----:B------:R-:W-:Y:S01]  /*e0440*/  IADD3 R14, P3, R14, R5, RZ ;  /* 0x000000050e0e7210 */ /* 0x000fe20007f7e0ff */
[----:B------:R3:W-:Y:S02]  /*e0450*/  STL [R1+0x3908], R20 ;  /* 0x0039081401007387 */ /* 0x0007e40000100800 */
[----:B------:R-:W-:Y:S02]  /*e0460*/  IMAD.X R17, R17, 0x1, R0, P1 ;  /* 0x0000000111117824 */ /* 0x000fe400008e0600 */
[----:B------:R-:W-:Y:S01]  /*e0470*/  STL [R1+0x3904], R21 ;  /* 0x0039041501007387 */ /* 0x000fe20000100800 */
[----:B------:R-:W-:-:S03]  /*e0480*/  IADD3.X R15, R15, R0, RZ, P3, !PT ;  /* 0x000000000f0f7210 */ /* 0x000fc60001ffe4ff */
[----:B------:R3:W-:Y:S04]  /*e0490*/  STL [R1+0x3910], R16 ;  /* 0x0039101001007387 */ /* 0x0007e80000100800 */
[----:B------:R3:W-:Y:S04]  /*e04a0*/  STL [R1+0x390c], R17 ;  /* 0x00390c1101007387 */ /* 0x0007e80000100800 */
[----:B------:R2:W-:Y:S01]  /*e04b0*/  STL [R1+0x3918], R14 ;  /* 0x0039180e01007387 */ /* 0x0005e20000100800 */
[----:B-1----:R-:W-:Y:S01]  /*e04c0*/  IMAD.MOV.U32 R22, RZ, RZ, R16 ;  /* 0x000000ffff167224 */ /* 0x002fe200078e0010 */
[----:B---3--:R-:W-:-:S02]  /*e04d0*/  MOV R23, R17 ;  /* 0x0000001100177202 */ /* 0x008fc40000000f00 */
[----:B------:R-:W3:Y:S04]  /*e04e0*/  LDL.LU R20, [R1+0x3930] ;  /* 0x0039300001147983 */ /* 0x000ee80000300800 */
[----:B------:R1:W-:Y:S04]  /*e04f0*/  STL [R1+0x3914], R15 ;  /* 0x0039140f01007387 */ /* 0x0003e80000100800 */
[----:B------:R-:W-:Y:S04]  /*e0500*/  LDGSTS.E [R3+0x3000c], desc[UR60][R22.64], P2 ;  /* 0x3000c00016037fae */ /* 0x000fe8000912187c */
[----:B------:R-:W3:Y:S04]  /*e0510*/  LDL.LU R16, [R1+0x3970] ;  /* 0x0039700001107983 */ /* 0x000ee80000300800 */
[----:B------:R-:W3:Y:S04]  /*e0520*/  LDL.LU R21, [R1+0x392c] ;  /* 0x00392c0001157983 */ /* 0x000ee80000300800 */
[----:B------:R-:W3:Y:S04]  /*e0530*/  LDL.LU R17, [R1+0x396c] ;  /* 0x00396c0001117983 */ /* 0x000ee80000300800 */
[----:B------:R1:W-:Y:S01]  /*e0540*/  LDGSTS.E [R3+0x3400c], desc[UR60][R14.64], P2 ;  /* 0x3400c0000e037fae */ /* 0x0003e2000912187c */
[----:B----4-:R-:W-:-:S02]  /*e0550*/  IADD3 R9, P1, R9, R5, RZ ;  /* 0x0000000509097210 */ /* 0x010fc40007f3e0ff */
[----:B--2---:R-:W-:-:S03]  /*e0560*/  IADD3 R11, P3, R11, R5, RZ ;  /* 0x000000050b0b7210 */ /* 0x004fc60007f7e0ff */
[----:B------:R-:W-:Y:S01]  /*e0570*/  IMAD.X R13, R13, 0x1, R0, P1 ;  /* 0x000000010d0d7824 */ /* 0x000fe200008e0600 */
[----:B------:R-:W-:Y:S01]  /*e0580*/  IADD3.X R12, R12, R0, RZ, P3, !PT ;  /* 0x000000000c0c7210 */ /* 0x000fe20001ffe4ff */
[----:B------:R2:W-:Y:S04]  /*e0590*/  STL [R1+0x3920], R9 ;  /* 0x0039200901007387 */ /* 0x0005e80000100800 */
[----:B------:R4:W-:Y:S04]  /*e05a0*/  STL [R1+0x391c], R13 ;  /* 0x00391c0d01007387 */ /* 0x0009e80000100800 */
[----:B------:R-:W-:Y:S01]  /*e05b0*/  STL [R1+0x3928], R11 ;  /* 0x0039280b01007387 */ /* 0x000fe20000100800 */
[----:B-1----:R-:W-:Y:S01]  /*e05c0*/  IMAD.MOV.U32 R14, RZ, RZ, R9 ;  /* 0x000000ffff0e7224 */ /* 0x002fe200078e0009 */
[----:B------:R-:W-:-:S02]  /*e05d0*/  MOV R15, R13 ;  /* 0x0000000d000f7202 */ /* 0x000fc40000000f00 */
[----:B------:R1:W-:Y:S04]  /*e05e0*/  STL [R1+0x3924], R12 ;  /* 0x0039240c01007387 */ /* 0x0003e80000100800 */
[----:B------:R-:W3:Y:S04]  /*e05f0*/  LDL.LU R5, [R1+0x39b0] ;  /* 0x0039b00001057983 */ /* 0x000ee80000300800 */
[----:B------:R-:W-:Y:S04]  /*e0600*/  LDGSTS.E [R3+0x3800c], desc[UR60][R14.64], P2 ;  /* 0x3800c0000e037fae */ /* 0x000fe8000912187c */
[----:B--2---:R-:W2:Y:S04]  /*e0610*/  LDL.LU R9, [R1+0x39f0] ;  /* 0x0039f00001097983 */ /* 0x004ea80000300800 */
[----:B------:R-:W2:Y:S04]  /*e0620*/  LDL.LU R15, [R1+0x39ac] ;  /* 0x0039ac00010f7983 */ /* 0x000ea80000300800 */
[----:B------:R-:W2:Y:S01]  /*e0630*/  LDL.LU R14, [R1+0x39ec] ;  /* 0x0039ec00010e7983 */ /* 0x000ea20000300800 */
[----:B------:R-:W1:Y:S01]  /*e0640*/  S2R R7, SR_TID.X ;  /* 0x0000000000077919 */ /* 0x000e620000002100 */
[----:B----4-:R-:W-:Y:S01]  /*e0650*/  IMAD.MOV.U32 R13, RZ, RZ, R12 ;  /* 0x000000ffff0d7224 */ /* 0x010fe200078e000c */
[----:B-1----:R-:W-:-:S02]  /*e0660*/  MOV R12, R11 ;  /* 0x0000000b000c7202 */ /* 0x002fc40000000f00 */
[----:B------:R-:W-:-:S03]  /*e0670*/  ISETP.GE.AND P1, PT, R10, R4, PT ;  /* 0x000000040a00720c */ /* 0x000fc60003f26270 */
[----:B------:R1:W-:Y:S01]  /*e0680*/  LDGSTS.E [R3+0x3c00c], desc[UR60][R12.64], P2 ;  /* 0x3c00c0000c037fae */ /* 0x0003e2000912187c */
[----:B------:R-:W-:-:S03]  /*e0690*/  IMAD.SHL.U32 R6, R6, 0x80, RZ ;  /* 0x0000008006067824 */ /* 0x000fc600078e00ff */
[----:B------:R-:W0:Y:S04]  /*e06a0*/  LDGDEPBAR ;  /* 0x00000000000079af */ /* 0x000e280000000000 */
[----:B------:R-:W4:Y:S04]  /*e06b0*/  LDL.LU R13, [R1+0x3a2c] ;  /* 0x003a2c00010d7983 */ /* 0x000f280000300800 */
[----:B------:R-:W4:Y:S04]  /*e06c0*/  LDL.LU R12, [R1+0x3a30] ;  /* 0x003a3000010c7983 */ /* 0x000f280000300800 */
[----:B------:R-:W4:Y:S04]  /*e06d0*/  LDL.LU R11, [R1+0x3a6c] ;  /* 0x003a6c00010b7983 */ /* 0x000f280000300800 */
[----:B------:R-:W4:Y:S01]  /*e06e0*/  LDL.LU R10, [R1+0x3a70] ;  /* 0x003a7000010a7983 */ /* 0x000f220000300800 */
[----:B-1----:R-:W-:-:S02]  /*e06f0*/  SEL R3, RZ, 0x4, P1 ;  /* 0x00000004ff037807 */ /* 0x002fc40000800000 */
[----:B------:R-:W-:Y:S02]  /*e0700*/  SHF.L.U32 R6, R6, 0x2, RZ ;  /* 0x0000000206067819 */ /* 0x000fe400000006ff */
[----:B------:R-:W-:-:S04]  /*e0710*/  SEL R3, R3, RZ, !P0 ;  /* 0x000000ff03037207 */ /* 0x000fc80004000000 */
[----:B------:R-:W-:Y:S01]  /*e0720*/  ISETP.NE.U32.AND P0, PT, R3, RZ, PT ;  /* 0x000000ff0300720c */ /* 0x000fe20003f05070 */
[C---:B------:R-:W-:Y:S01]  /*e0730*/  IMAD.SHL.U32 R3, R7.reuse, 0x4, RZ ;  /* 0x0000000407037824 */ /* 0x040fe200078e00ff */
[----:B------:R-:W-:-:S04]  /*e0740*/  LOP3.LUT R4, R7, 0x60, RZ, 0xc0, !PT ;  /* 0x0000006007047812 */ /* 0x000fc800078ec0ff */
[----:B------:R-:W-:-:S04]  /*e0750*/  LOP3.LUT R3, R3, 0x7c, RZ, 0xc0, !PT ;  /* 0x0000007c03037812 */ /* 0x000fc800078ec0ff */
[----:B------:R-:W-:-:S04]  /*e0760*/  LEA R3, R4, R3, 0xa ;  /* 0x0000000304037211 */ /* 0x000fc800078e50ff */
[----:B------:R-:W-:Y:S02]  /*e0770*/  IADD3 R3, R3, 0x200000, R8 ;  /* 0x0020000003037810 */ /* 0x000fe40007ffe008 */
[-C--:B---3--:R-:W-:Y:S02]  /*e0780*/  IADD3 R20, P1, R20, R6.reuse, RZ ;  /* 0x0000000614147210 */ /* 0x088fe40007f3e0ff */
[----:B------:R-:W-:-:S03]  /*e0790*/  IADD3 R16, P2, R16, R6, RZ ;  /* 0x0000000610107210 */ /* 0x000fc60007f5e0ff */
[----:B------:R-:W-:Y:S01]  /*e07a0*/  IMAD.X R21, R21, 0x1, R2, P1 ;  /* 0x0000000115157824 */ /* 0x000fe200008e0602 */
[----:B------:R-:W-:Y:S01]  /*e07b0*/  STL [R1+0x3930], R20 ;  /* 0x0039301401007387 */ /* 0x000fe20000100800 */
[----:B------:R-:W-:-:S03]  /*e07c0*/  IADD3.X R17, R17, R2, RZ, P2, !PT ;  /* 0x0000000211117210 */ /* 0x000fc600017fe4ff */
[----:B------:R-:W-:Y:S04]  /*e07d0*/  STL [R1+0x392c], R21 ;  /* 0x00392c1501007387 */ /* 0x000fe80000100800 */
[----:B------:R1:W-:Y:S04]  /*e07e0*/  STL [R1+0x3970], R16 ;  /* 0x0039701001007387 */ /* 0x0003e80000100800 */
[----:B------:R-:W-:Y:S04]  /*e07f0*/  STL [R1+0x396c], R17 ;  /* 0x00396c1101007387 */ /* 0x000fe80000100800 */
[----:B------:R-:W3:Y:S04]  /*e0800*/  LDL.LU R23, [R1+0x3aac] ;  /* 0x003aac0001177983 */ /* 0x000ee80000300800 */
[----:B------:R-:W3:Y:S04]  /*e0810*/  LDL.LU R22, [R1+0x3ab0] ;  /* 0x003ab00001167983 */ /* 0x000ee80000300800 */
[----:B------:R-:W3:Y:S04]  /*e0820*/  LDL.LU R7, [R1+0x3aec] ;  /* 0x003aec0001077983 */ /* 0x000ee80000300800 */
[----:B------:R-:W3:Y:S04]  /*e0830*/  LDL.LU R4, [R1+0x3af0] ;  /* 0x003af00001047983 */ /* 0x000ee80000300800 */
[----:B------:R-:W-:Y:S04]  /*e0840*/  LDGSTS.E [R3+-0x40000], desc[UR60][R20.64], P0 ;  /* 0xc000000014037fae */ /* 0x000fe8000812187c */
[----:B------:R1:W-:Y:S01]  /*e0850*/  LDGSTS.E [R3+-0x3fc00], desc[UR60][R16.64], P0 ;  /* 0xc040000010037fae */ /* 0x0003e2000812187c */
[----:B------:R-:W-:-:S02]  /*e0860*/  IADD3 R5, P1, R5, R6, RZ ;  /* 0x0000000605057210 */ /* 0x000fc40007f3e0ff */
[----:B--2---:R-:W-:-:S03]  /*e0870*/  IADD3 R9, P2, R9, R6, RZ ;  /* 0x0000000609097210 */ /* 0x004fc60007f5e0ff */
[----:B------:R2:W-:Y:S01]  /*e0880*/  STL [R1+0x39b0], R5 ;  /* 0x0039b00501007387 */ /* 0x0005e20000100800 */
[----:B-1----:R-:W-:Y:S02]  /*e0890*/  IMAD.MOV.U32 R16, RZ, RZ, R5 ;  /* 0x000000ffff107224 */ /* 0x002fe400078e0005 */
[----:B------:R-:W-:Y:S01]  /*e08a0*/  IMAD.X R15, R15, 0x1, R2, P1 ;  /* 0x000000010f0f7824 */ /* 0x000fe200008e0602 */
[----:B------:R-:W-:-:S04]  /*e08b0*/  IADD3.X R14, R14, R2, RZ, P2, !PT ;  /* 0x000000020e0e7210 */ /* 0x000fc800017fe4ff */
[----:B------:R1:W-:Y:S04]  /*e08c0*/  STL [R1+0x39ac], R15 ;  /* 0x0039ac0f01007387 */ /* 0x0003e80000100800 */
[----:B------:R-:W-:Y:S04]  /*e08d0*/  STL [R1+0x39f0], R9 ;  /* 0x0039f00901007387 */ /* 0x000fe80000100800 */
[----:B------:R1:W-:Y:S04]  /*e08e0*/  STL [R1+0x39ec], R14 ;  /* 0x0039ec0e01007387 */ /* 0x0003e80000100800 */
[----:B--2---:R-:W2:Y:S01]  /*e08f0*/  LDL.LU R5, [R1+0x3b30] ;  /* 0x003b300001057983 */ /* 0x004ea20000300800 */
[----:B------:R-:W-:-:S03]  /*e0900*/  MOV R17, R15 ;  /* 0x0000000f00117202 */ /* 0x000fc60000000f00 */
[----:B------:R-:W2:Y:S04]  /*e0910*/  LDL.LU R20, [R1+0x3b70] ;  /* 0x003b700001147983 */ /* 0x000ea80000300800 */
[----:B------:R-:W-:Y:S01]  /*e0920*/  LDGSTS.E [R3+-0x3f800], desc[UR60][R16.64], P0 ;  /* 0xc080000010037fae */ /* 0x000fe2000812187c */
[----:B-1----:R-:W-:Y:S01]  /*e0930*/  IMAD.MOV.U32 R15, RZ, RZ, R14 ;  /* 0x000000ffff0f7224 */ /* 0x002fe200078e000e */
[----:B------:R-:W-:Y:S02]  /*e0940*/  MOV R14, R9 ;  /* 0x00000009000e7202 */ /* 0x000fe40000000f00 */
[----:B------:R-:W2:Y:S04]  /*e0950*/  LDL.LU R9, [R1+0x3b2c] ;  /* 0x003b2c0001097983 */ /* 0x000ea80000300800 */
[----:B------:R-:W2:Y:S04]  /*e0960*/  LDL.LU R21, [R1+0x3b6c] ;  /* 0x003b6c0001157983 */ /* 0x000ea80000300800 */
[----:B------:R-:W-:Y:S01]  /*e0970*/  LDGSTS.E [R3+-0x3f400], desc[UR60][R14.64], P0 ;  /* 0xc0c000000e037fae */ /* 0x000fe2000812187c */
[----:B----4-:R-:W-:-:S02]  /*e0980*/  IADD3 R12, P1, R12, R6, RZ ;  /* 0x000000060c0c7210 */ /* 0x010fc40007f3e0ff */
[----:B------:R-:W-:Y:S01]  /*e0990*/  IADD3 R10, P2, R10, R6, RZ ;  /* 0x000000060a0a7210 */ /* 0x000fe20007f5e0ff */
[----:B------:R-:W4:Y:S02]  /*e09a0*/  LDL.LU R16, [R1+0x3bc0] ;  /* 0x003bc00001107983 */ /* 0x000f240000300800 */
[----:B------:R-:W-:Y:S01]  /*e09b0*/  IMAD.X R13, R13, 0x1, R2, P1 ;  /* 0x000000010d0d7824 */ /* 0x000fe200008e0602 */
[----:B------:R-:W-:-:S04]  /*e09c0*/  IADD3.X R11, R11, R2, RZ, P2, !PT ;  /* 0x000000020b0b7210 */ /* 0x000fc800017fe4ff */
[----:B------:R-:W-:Y:S04]  /*e09d0*/  LDGSTS.E [R3+-0x3f000], desc[UR60][R12.64], P0 ;  /* 0xc10000000c037fae */ /* 0x000fe8000812187c */
[----:B------:R-:W4:Y:S04]  /*e09e0*/  LDL.LU R14, [R1+0x3c00] ;  /* 0x003c0000010e7983 */ /* 0x000f280000300800 */
[----:B------:R-:W-:Y:S04]  /*e09f0*/  STL [R1+0x3a30], R12 ;  /* 0x003a300c01007387 */ /* 0x000fe80000100800 */
[----:B------:R1:W-:Y:S04]  /*e0a00*/  STL [R1+0x3a2c], R13 ;  /* 0x003a2c0d01007387 */ /* 0x0003e80000100800 */
[----:B------:R-:W-:Y:S04]  /*e0a10*/  STL [R1+0x3a70], R10 ;  /* 0x003a700a01007387 */ /* 0x000fe80000100800 */
[----:B------:R1:W-:Y:S04]  /*e0a20*/  STL [R1+0x3a6c], R11 ;  /* 0x003a6c0b01007387 */ /* 0x0003e80000100800 */
[----:B------:R-:W4:Y:S04]  /*e0a30*/  LDL.LU R17, [R1+0x3bbc] ;  /* 0x003bbc0001117983 */ /* 0x000f280000300800 */
[----:B------:R-:W4:Y:S04]  /*e0a40*/  LDL.LU R15, [R1+0x3bfc] ;  /* 0x003bfc00010f7983 */ /* 0x000f280000300800 */
[----:B------:R-:W-:Y:S04]  /*e0a50*/  LDGSTS.E [R3+-0x3ec00], desc[UR60][R10.64], P0 ;  /* 0xc14000000a037fae */ /* 0x000fe8000812187c */
[----:B-1----:R-:W4:Y:S04]  /*e0a60*/  LDL.LU R13, [R1+0x3c3c] ;  /* 0x003c3c00010d7983 */ /* 0x002f280000300800 */
[----:B------:R-:W4:Y:S04]  /*e0a70*/  LDL.LU R12, [R1+0x3c40] ;  /* 0x003c4000010c7983 */ /* 0x000f280000300800 */
[----:B------:R-:W4:Y:S04]  /*e0a80*/  LDL.LU R11, [R1+0x3c7c] ;  /* 0x003c7c00010b7983 */ /* 0x000f280000300800 */
[----:B------:R-:W4:Y:S01]  /*e0a90*/  LDL.LU R10, [R1+0x3c80] ;  /* 0x003c8000010a7983 */ /* 0x000f220000300800 */
[----:B---3--:R-:W-:-:S02]  /*e0aa0*/  IADD3 R22, P1, R22, R6, RZ ;  /* 0x0000000616167210 */ /* 0x008fc40007f3e0ff */
[----:B------:R-:W-:-:S03]  /*e0ab0*/  IADD3 R4, P2, R4, R6, RZ ;  /* 0x0000000604047210 */ /* 0x000fc60007f5e0ff */
[----:B------:R-:W-:Y:S01]  /*e0ac0*/  IMAD.X R23, R23, 0x1, R2, P1 ;  /* 0x0000000117177824 */ /* 0x000fe200008e0602 */
[----:B------:R-:W-:Y:S01]  /*e0ad0*/  IADD3.X R7, R7, R2, RZ, P2, !PT ;  /* 0x0000000207077210 */ /* 0x000fe200017fe4ff */
[----:B------:R1:W-:Y:S04]  /*e0ae0*/  STL [R1+0x3ab0], R22 ;  /* 0x003ab01601007387 */ /* 0x0003e80000100800 */
[----:B------:R3:W-:Y:S04]  /*e0af0*/  STL [R1+0x3aac], R23 ;  /* 0x003aac1701007387 */ /* 0x0007e80000100800 */
[----:B------:R1:W-:Y:S04]  /*e0b00*/  LDGSTS.E [R3+-0x3e800], desc[UR60][R22.64], P0 ;  /* 0xc180000016037fae */ /* 0x0003e8000812187c */
[----:B------:R-:W-:Y:S04]  /*e0b10*/  STL [R1+0x3af0], R4 ;  /* 0x003af00401007387 */ /* 0x000fe80000100800 */
[----:B------:R3:W-:Y:S01]  /*e0b20*/  STL [R1+0x3aec], R7 ;  /* 0x003aec0701007387 */ /* 0x0007e20000100800 */
[----:B-1----:R-:W-:Y:S01]  /*e0b30*/  IMAD.MOV.U32 R22, RZ, RZ, R4 ;  /* 0x000000ffff167224 */ /* 0x002fe200078e0004 */
[----:B---3--:R-:W-:-:S02]  /*e0b40*/  MOV R23, R7 ;  /* 0x0000000700177202 */ /* 0x008fc40000000f00 */
[----:B------:R-:W3:Y:S04]  /*e0b50*/  LDL.LU R7, [R1+0x3cc0] ;  /* 0x003cc00001077983 */ /* 0x000ee80000300800 */
[----:B------:R-:W3:Y:S04]  /*e0b60*/  LDL.LU R4, [R1+0x3d00] ;  /* 0x003d000001047983 */ /* 0x000ee80000300800 */
[----:B------:R1:W-:Y:S01]  /*e0b70*/  LDGSTS.E [R3+-0x3e400], desc[UR60][R22.64], P0 ;  /* 0xc1c0000016037fae */ /* 0x0003e2000812187c */
[-C--:B--2---:R-:W-:Y:S02]  /*e0b80*/  IADD3 R5, P1, R5, R6.reuse, RZ ;  /* 0x0000000605057210 */ /* 0x084fe40007f3e0ff */
[----:B------:R-:W-:-:S03]  /*e0b90*/  IADD3 R20, P2, R20, R6, RZ ;  /* 0x0000000614147210 */ /* 0x000fc60007f5e0ff */
[----:B------:R-:W-:Y:S01]  /*e0ba0*/  STL [R1+0x3b30], R5 ;  /* 0x003b300501007387 */ /* 0x000fe20000100800 */
[----:B------:R-:W-:Y:S01]  /*e0bb0*/  IMAD.X R9, R9, 0x1, R2, P1 ;  /* 0x0000000109097824 */ /* 0x000fe200008e0602 */
[----:B------:R-:W-:Y:S01]  /*e0bc0*/  IADD3.X R21, R21, R2, RZ, P2, !PT ;  /* 0x0000000215157210 */ /* 0x000fe200017fe4ff */
[----:B-1----:R-:W-:-:S03]  /*e0bd0*/  IMAD.MOV.U32 R22, RZ, RZ, R5 ;  /* 0x000000ffff167224 */ /* 0x002fc600078e0005 */
[----:B------:R1:W-:Y:S01]  /*e0be0*/  STL [R1+0x3b2c], R9 ;  /* 0x003b2c0901007387 */ /* 0x0003e20000100800 */
[----:B------:R-:W-:-:S03]  /*e0bf0*/  MOV R23, R9 ;  /* 0x0000000900177202 */ /* 0x000fc60000000f00 */
[----:B------:R-:W-:Y:S01]  /*e0c00*/  STL [R1+0x3b70], R20 ;  /* 0x003b701401007387 */ /* 0x000fe20000100800 */
[----:B----4-:R-:W-:-:S03]  /*e0c10*/  IADD3 R16, P1, R16, R6, RZ ;  /* 0x0000000610107210 */ /* 0x010fc60007f3e0ff */
[----:B------:R-:W-:Y:S04]  /*e0c20*/  LDGSTS.E [R3+-0x3e000], desc[UR60][R22.64], P0 ;  /* 0xc200000016037fae */ /* 0x000fe8000812187c */
[----:B------:R-:W-:Y:S04]  /*e0c30*/  LDGSTS.E [R3+-0x3dc00], desc[UR60][R20.64], P0 ;  /* 0xc240000014037fae */ /* 0x000fe8000812187c */
[----:B-1----:R-:W2:Y:S04]  /*e0c40*/  LDL.LU R9, [R1+0x3cbc] ;  /* 0x003cbc0001097983 */ /* 0x002ea80000300800 */
[----:B------:R-:W-:Y:S04]  /*e0c50*/  STL [R1+0x3b6c], R21 ;  /* 0x003b6c1501007387 */ /* 0x000fe80000100800 */
[----:B------:R-:W4:Y:S01]  /*e0c60*/  LDL.LU R5, [R1+0x3cfc] ;  /* 0x003cfc0001057983 */ /* 0x000f220000300800 */
[----:B------:R-:W-:Y:S01]  /*e0c70*/  IADD3 R14, P2, R14, R6, RZ ;  /* 0x000000060e0e7210 */ /* 0x000fe20007f5e0ff */
[----:B------:R-:W-:-:S02]  /*e0c80*/  IMAD.X R17, R17, 0x1, R2, P1 ;  /* 0x0000000111117824 */ /* 0x000fc400008e0602 */
[----:B------:R-:W-:Y:S01]  /*e0c90*/  STL [R1+0x3bc0], R16 ;  /* 0x003bc01001007387 */ /* 0x000fe20000100800 */
[----:B------:R-:W-:-:S03]  /*e0ca0*/  IADD3.X R15, R15, R2, RZ, P2, !PT ;  /* 0x000000020f0f7210 */ /* 0x000fc600017fe4ff */
[----:B------:R-:W-:Y:S04]  /*e0cb0*/  STL [R1+0x3bbc], R17 ;  /* 0x003bbc1101007387 */ /* 0x000fe80000100800 */
[----:B------:R-:W-:Y:S04]  /*e0cc0*/  STL [R1+0x3c00], R14 ;  /* 0x003c000e01007387 */ /* 0x000fe80000100800 */
[----:B------:R-:W-:Y:S01]  /*e0cd0*/  STL [R1+0x3bfc], R15 ;  /* 0x003bfc0f01007387 */ /* 0x000fe20000100800 */
[----:B------:R-:W-:-:S03]  /*e0ce0*/  IADD3 R12, P1, R12, R6, RZ ;  /* 0x000000060c0c7210 */ /* 0x000fc60007f3e0ff */
[----:B------:R-:W4:Y:S04]  /*e0cf0*/  LDL.LU.64 R88, [R1+0x2850] ;  /* 0x0028500001587983 */ /* 0x000f280000300a00 */
[----:B------:R-:W4:Y:S01]  /*e0d00*/  LDL.LU.64 R90, [R1+0x2810] ;  /* 0x00281000015a7983 */ /* 0x000f220000300a00 */
[----:B------:R-:W-:-:S03]  /*e0d10*/  IMAD.X R13, R13, 0x1, R2, P1 ;  /* 0x000000010d0d7824 */ /* 0x000fc600008e0602 */
[----:B------:R-:W-:Y:S01]  /*e0d20*/  LDGSTS.E [R3+-0x3d800], desc[UR60][R16.64], P0 ;  /* 0xc280000010037fae */ /* 0x000fe2000812187c */
[----:B------:R-:W-:-:S03]  /*e0d30*/  IADD3 R10, P2, R10, R6, RZ ;  /* 0x000000060a0a7210 */ /* 0x000fc60007f5e0ff */
[----:B------:R1:W-:Y:S04]  /*e0d40*/  STL [R1+0x3c40], R12 ;  /* 0x003c400c01007387 */ /* 0x0003e80000100800 */
[----:B------:R1:W-:Y:S04]  /*e0d50*/  STL [R1+0x3c3c], R13 ;  /* 0x003c3c0d01007387 */ /* 0x0003e80000100800 */
[----:B------:R-:W-:Y:S04]  /*e0d60*/  LDGSTS.E [R3+-0x3d400], desc[UR60][R14.64], P0 ;  /* 0xc2c000000e037fae */ /* 0x000fe8000812187c */
[----:B------:R-:W-:Y:S01]  /*e0d70*/  STL [R1+0x3c80], R10 ;  /* 0x003c800a01007387 */ /* 0x000fe20000100800 */
[----:B------:R-:W-:-:S03]  /*e0d80*/  IADD3.X R11, R11, R2, RZ, P2, !PT ;  /* 0x000000020b0b7210 */ /* 0x000fc600017fe4ff */
[----:B------:R-:W4:Y:S04]  /*e0d90*/  LDL.LU.64 R86, [R1+0x27d0] ;  /* 0x0027d00001567983 */ /* 0x000f280000300a00 */
[----:B------:R1:W-:Y:S04]  /*e0da0*/  LDGSTS.E [R3+-0x3d000], desc[UR60][R12.64], P0 ;  /* 0xc30000000c037fae */ /* 0x0003e8000812187c */
[----:B------:R1:W-:Y:S02]  /*e0db0*/  STL [R1+0x3c7c], R11 ;  /* 0x003c7c0b01007387 */ /* 0x0003e40000100800 */
[----:B-1----:R-:W-:Y:S01]  /*e0dc0*/  IMAD.MOV.U32 R12, RZ, RZ, R10 ;  /* 0x000000ffff0c7224 */ /* 0x002fe200078e000a */
[----:B------:R-:W-:-:S02]  /*e0dd0*/  MOV R13, R11 ;  /* 0x0000000b000d7202 */ /* 0x000fc40000000f00 */
[----:B------:R-:W4:Y:S04]  /*e0de0*/  LDL.LU.64 R10, [R1+0x2790] ;  /* 0x00279000010a7983 */ /* 0x000f280000300a00 */
[----:B------:R-:W4:Y:S04]  /*e0df0*/  LDL.LU.64 R92, [R1+0x2750] ;  /* 0x00275000015c7983 */ /* 0x000f280000300a00 */
[----:B------:R-:W4:Y:S04]  /*e0e00*/  LDL.LU.64 R14, [R1+0x2710] ;  /* 0x00271000010e7983 */ /* 0x000f280000300a00 */
[----:B------:R-:W4:Y:S04]  /*e0e10*/  LDL.LU.64 R84, [R1+0x26d0] ;  /* 0x0026d00001547983 */ /* 0x000f280000300a00 */
[----:B------:R1:W-:Y:S01]  /*e0e20*/  LDGSTS.E [R3+-0x3cc00], desc[UR60][R12.64], P0 ;  /* 0xc34000000c037fae */ /* 0x0003e2000812187c */
[----:B---3--:R-:W-:-:S02]  /*e0e30*/  IADD3 R7, P1, R7, R6, RZ ;  /* 0x0000000607077210 */ /* 0x008fc40007f3e0ff */
[----:B------:R-:W-:-:S03]  /*e0e40*/  IADD3 R4, P2, R4, R6, RZ ;  /* 0x0000000604047210 */ /* 0x000fc60007f5e0ff */
[----:B------:R3:W-:Y:S01]  /*e0e50*/  STL [R1+0x3cc0], R7 ;  /* 0x003cc00701007387 */ /* 0x0007e20000100800 */
[----:B--2---:R-:W-:Y:S01]  /*e0e60*/  IMAD.X R9, R9, 0x1, R2, P1 ;  /* 0x0000000109097824 */ /* 0x004fe200008e0602 */
[----:B----4-:R-:W-:-:S04]  /*e0e70*/  IADD3.X R5, R5, R2, RZ, P2, !PT ;  /* 0x0000000205057210 */ /* 0x010fc800017fe4ff */
[----:B------:R-:W-:Y:S04]  /*e0e80*/  STL [R1+0x3cbc], R9 ;  /* 0x003cbc0901007387 */ /* 0x000fe80000100800 */
[----:B------:R2:W-:Y:S04]  /*e0e90*/  STL [R1+0x3d00], R4 ;  /* 0x003d000401007387 */ /* 0x0005e80000100800 */
[----:B------:R4:W-:Y:S04]  /*e0ea0*/  STL [R1+0x3cfc], R5 ;  /* 0x003cfc0501007387 */ /* 0x0009e80000100800 */
[----:B------:R-:W2:Y:S04]  /*e0eb0*/  LDL.LU.64 R20, [R1+0x2690] ;  /* 0x0026900001147983 */ /* 0x000ea80000300a00 */
[----:B------:R-:W4:Y:S04]  /*e0ec0*/  LDL.LU.64 R16, [R1+0x2650] ;  /* 0x0026500001107983 */ /* 0x000f280000300a00 */
[----:B------:R-:W4:Y:S01]  /*e0ed0*/  LDL.LU.64 R22, [R1+0x2610] ;  /* 0x0026100001167983 */ /* 0x000f220000300a00 */
[----:B-1----:R-:W-:Y:S01]  /*e0ee0*/  IMAD.MOV.U32 R12, RZ, RZ, R7 ;  /* 0x000000ffff0c7224 */ /* 0x002fe200078e0007 */
[----:B------:R-:W-:-:S02]  /*e0ef0*/  MOV R13, R9 ;  /* 0x00000009000d7202 */ /* 0x000fc40000000f00 */
[----:B------:R-:W-:-:S03]  /*e0f00*/  IADD3 R161, P1, R88, R6, RZ ;  /* 0x0000000658a17210 */ /* 0x000fc60007f3e0ff */
[----:B------:R-:W-:Y:S02]  /*e0f10*/  LDGSTS.E [R3+-0x3c800], desc[UR60][R12.64], P0 ;  /* 0xc38000000c037fae */ /* 0x000fe4000812187c */
[----:B------:R-:W-:Y:S01]  /*e0f20*/  IMAD.X R178, R89, 0x1, R2, P1 ;  /* 0x0000000159b27824 */ /* 0x000fe200008e0602 */
[----:B------:R-:W-:Y:S01]  /*e0f30*/  IADD3 R159, P1, R90, R6, RZ ;  /* 0x000000065a9f7210 */ /* 0x000fe20007f3e0ff */
[----:B---3--:R-:W-:Y:S01]  /*e0f40*/  IMAD.SHL.U32 R7, R19, 0x4, RZ ;  /* 0x0000000413077824 */ /* 0x008fe200078e00ff */
[----:B------:R1:W-:Y:S04]  /*e0f50*/  LDGSTS.E [R3+-0x3c400], desc[UR60][R4.64], P0 ;  /* 0xc3c0000004037fae */ /* 0x0003e8000812187c */
[----:B------:R-:W3:Y:S04]  /*e0f60*/  LDL.LU.64 R12, [R1+0x2608] ;  /* 0x00260800010c7983 */ /* 0x000ee80000300a00 */
[----:B------:R-:W3:Y:S01]  /*e0f70*/  LDL.LU.64 R88, [R1+0x2600] ;  /* 0x0026000001587983 */ /* 0x000ee20000300a00 */
[----:B------:R-:W-:-:S02]  /*e0f80*/  IADD3.X R160, R91, R2, RZ, P1, !PT ;  /* 0x000000025ba07210 */ /* 0x000fc40000ffe4ff */
[-C--:B------:R-:W-:Y:S01]  /*e0f90*/  IADD3 R157, P1, R86, R6.reuse, RZ ;  /* 0x00000006569d7210 */ /* 0x080fe20007f3e0ff */
[----:B------:R-:W3:Y:S04]  /*e0fa0*/  LDL.LU.64 R90, [R1+0x25f8] ;  /* 0x0025f800015a7983 */ /* 0x000ee80000300a00 */
[----:B------:R-:W-:Y:S02]  /*e0fb0*/  IMAD.X R158, R87, 0x1, R2, P1 ;  /* 0x00000001579e7824 */ /* 0x000fe400008e0602 */
[----:B------:R-:W3:Y:S01]  /*e0fc0*/  LDL.LU.64 R86, [R1+0x25f0] ;  /* 0x0025f00001567983 */ /* 0x000ee20000300a00 */
[----:B------:R-:W-:-:S04]  /*e0fd0*/  IADD3 R155, P1, R10, R6, RZ ;  /* 0x000000060a9b7210 */ /* 0x000fc80007f3e0ff */
[----:B------:R-:W-:Y:S02]  /*e0fe0*/  IADD3.X R156, R11, R2, RZ, P1, !PT ;  /* 0x000000020b9c7210 */ /* 0x000fe40000ffe4ff */
[-C--:B------:R-:W-:Y:S01]  /*e0ff0*/  IADD3 R153, P1, R92, R6.reuse, RZ ;  /* 0x000000065c997210 */ /* 0x080fe20007f3e0ff */
[----:B------:R-:W3:Y:S04]  /*e1000*/  LDL.LU.64 R10, [R1+0x25e8] ;  /* 0x0025e800010a7983 */ /* 0x000ee80000300a00 */
[----:B------:R-:W-:Y:S01]  /*e1010*/  IMAD.X R154, R93, 0x1, R2, P1 ;  /* 0x000000015d9a7824 */ /* 0x000fe200008e0602 */
[----:B------:R-:W-:-:S04]  /*e1020*/  IADD3 R151, P1, R14, R6, RZ ;  /* 0x000000060e977210 */ /* 0x000fc80007f3e0ff */
[----:B------:R-:W-:Y:S02]  /*e1030*/  IADD3.X R152, R15, R2, RZ, P1, !PT ;  /* 0x000000020f987210 */ /* 0x000fe40000ffe4ff */
[-C--:B------:R-:W-:Y:S01]  /*e1040*/  IADD3 R149, P1, R84, R6.reuse, RZ ;  /* 0x0000000654957210 */ /* 0x080fe20007f3e0ff */
[----:B------:R-:W3:Y:S04]  /*e1050*/  LDL.LU.64 R14, [R1+0x25e0] ;  /* 0x0025e000010e7983 */ /* 0x000ee80000300a00 */
[----:B------:R-:W-:Y:S02]  /*e1060*/  IMAD.X R150, R85, 0x1, R2, P1 ;  /* 0x0000000155967824 */ /* 0x000fe400008e0602 */
[----:B------:R-:W3:Y:S01]  /*e1070*/  LDL.LU.64 R84, [R1+0x25d8] ;  /* 0x0025d80001547983 */ /* 0x000ee20000300a00 */
[----:B--2---:R-:W-:-:S04]  /*e1080*/  IADD3 R147, P1, R20, R6, RZ ;  /* 0x0000000614937210 */ /* 0x004fc80007f3e0ff */
[----:B------:R-:W-:Y:S02]  /*e1090*/  IADD3.X R148, R21, R2, RZ, P1, !PT ;  /* 0x0000000215947210 */ /* 0x000fe40000ffe4ff */
[-C--:B----4-:R-:W-:Y:S01]  /*e10a0*/  IADD3 R145, P1, R16, R6.reuse, RZ ;  /* 0x0000000610917210 */ /* 0x090fe20007f3e0ff */
[----:B------:R-:W2:Y:S04]  /*e10b0*/  LDL.LU.64 R20, [R1+0x25d0] ;  /* 0x0025d00001147983 */ /* 0x000ea80000300a00 */
[----:B------:R-:W-:Y:S02]  /*e10c0*/  IMAD.X R146, R17, 0x1, R2, P1 ;  /* 0x0000000111927824 */ /* 0x000fe400008e0602 */
[----:B------:R-:W4:Y:S01]  /*e10d0*/  LDL.LU.64 R16, [R1+0x25c8] ;  /* 0x0025c80001107983 */ /* 0x000f220000300a00 */
[----:B------:R-:W-:-:S04]  /*e10e0*/  IADD3 R143, P1, R22, R6, RZ ;  /* 0x00000006168f7210 */ /* 0x000fc80007f3e0ff */
[----:B------:R-:W-:Y:S02]  /*e10f0*/  IADD3.X R144, R23, R2, RZ, P1, !PT ;  /* 0x0000000217907210 */ /* 0x000fe40000ffe4ff */
[----:B------:R-:W4:Y:S01]  /*e1100*/  LDL.LU.64 R22, [R1+0x24e0] ;  /* 0x0024e00001167983 */ /* 0x000f220000300a00 */
[----:B-1----:R-:W-:Y:S02]  /*e1110*/  LOP3.LUT R4, R19, 0x60, RZ, 0xc0, !PT ;  /* 0x0000006013047812 */ /* 0x002fe400078ec0ff */
[----:B------:R-:W-:Y:S02]  /*e1120*/  LOP3.LUT R7, R7, 0x7c, RZ, 0xc0, !PT ;  /* 0x0000007c07077812 */ /* 0x000fe400078ec0ff */
[----:B---3--:R-:W-:Y:S02]  /*e1130*/  IADD3 R141, P1, R12, R6, RZ ;  /* 0x000000060c8d7210 */ /* 0x008fe40007f3e0ff */
[----:B------:R-:W-:Y:S02]  /*e1140*/  LEA R7, R4, R7, 0xa ;  /* 0x0000000704077211 */ /* 0x000fe400078e50ff */
[----:B------:R-:W3:Y:S01]  /*e1150*/  LDL.LU.64 R4, [R1+0x25c0] ;  /* 0x0025c00001047983 */ /* 0x000ee20000300a00 */
[----:B------:R-:W-:-:S03]  /*e1160*/  IMAD.X R142, R13, 0x1, R2, P1 ;  /* 0x000000010d8e7824 */ /* 0x000fc600008e0602 */
[----:B------:R-:W3:Y:S01]  /*e1170*/  LDL.LU.64 R12, [R1+0x25b8] ;  /* 0x0025b800010c7983 */ /* 0x000ee20000300a00 */
[----:B------:R-:W-:-:S04]  /*e1180*/  IADD3 R139, P1, R88, R6, RZ ;  /* 0x00000006588b7210 */ /* 0x000fc80007f3e0ff */
[----:B------:R-:W-:Y:S02]  /*e1190*/  IADD3.X R140, R89, R2, RZ, P1, !PT ;  /* 0x00000002598c7210 */ /* 0x000fe40000ffe4ff */
[-C--:B------:R-:W-:Y:S01]  /*e11a0*/  IADD3 R137, P1, R90, R6.reuse, RZ ;  /* 0x000000065a897210 */ /* 0x080fe20007f3e0ff */
[----:B------:R-:W3:Y:S04]  /*e11b0*/  LDL.LU.64 R88, [R1+0x25b0] ;  /* 0x0025b00001587983 */ /* 0x000ee80000300a00 */
[----:B------:R-:W3:Y:S01]  /*e11c0*/  LDL.LU.64 R94, [R1+0x25a8] ;  /* 0x0025a800015e7983 */ /* 0x000ee20000300a00 */
[----:B------:R-:W-:Y:S01]  /*e11d0*/  IMAD.X R138, R91, 0x1, R2, P1 ;  /* 0x000000015b8a7824 */ /* 0x000fe200008e0602 */
[----:B------:R-:W-:-:S04]  /*e11e0*/  IADD3 R135, P1, R86, R6, RZ ;  /* 0x0000000656877210 */ /* 0x000fc80007f3e0ff */
[----:B------:R-:W-:Y:S02]  /*e11f0*/  IADD3.X R136, R87, R2, RZ, P1, !PT ;  /* 0x0000000257887210 */ /* 0x000fe40000ffe4ff */
[----:B------:R-:W3:Y:S01]  /*e1200*/  LDL.LU.64 R86, [R1+0x25a0] ;  /* 0x0025a00001567983 */ /* 0x000ee20000300a00 */
[----:B------:R-:W-:-:S03]  /*e1210*/  IADD3 R133, P1, R10, R6, RZ ;  /* 0x000000060a857210 */ /* 0x000fc60007f3e0ff */
[----:B------:R-:W3:Y:S02]  /*e1220*/  LDL.LU.64 R92, [R1+0x2598] ;  /* 0x00259800015c7983 */ /* 0x000ee40000300a00 */
[--C-:B------:R-:W-:Y:S01]  /*e1230*/  IMAD.X R134, R11, 0x1, R2.reuse, P1 ;  /* 0x000000010b867824 */ /* 0x100fe200008e0602 */
[----:B------:R-:W-:Y:S01]  /*e1240*/  IADD3 R131, P1, R14, R6, RZ ;  /* 0x000000060e837210 */ /* 0x000fe20007f3e0ff */
[----:B------:R-:W3:Y:S03]  /*e1250*/  LDL.LU.64 R10, [R1+0x2590] ;  /* 0x00259000010a7983 */ /* 0x000ee60000300a00 */
[----:B------:R-:W-:Y:S02]  /*e1260*/  IADD3.X R132, R15, R2, RZ, P1, !PT ;  /* 0x000000020f847210 */ /* 0x000fe40000ffe4ff */
[----:B------:R-:W-:Y:S01]  /*e1270*/  IADD3 R129, P1, R84, R6, RZ ;  /* 0x0000000654817210 */ /* 0x000fe20007f3e0ff */
[----:B------:R-:W3:Y:S04]  /*e1280*/  LDL.LU.64 R14, [R1+0x2588] ;  /* 0x00258800010e7983 */ /* 0x000ee80000300a00 */
[----:B------:R-:W3:Y:S01]  /*e1290*/  LDL.LU.64 R90, [R1+0x2580] ;  /* 0x00258000015a7983 */ /* 0x000ee20000300a00 */
[----:B------:R-:W-:-:S03]  /*e12a0*/  IMAD.X R130, R85, 0x1, R2, P1 ;  /* 0x0000000155827824 */ /* 0x000fc600008e0602 */
[----:B------:R-:W3:Y:S01]  /*e12b0*/  LDL.LU.64 R84, [R1+0x2578] ;  /* 0x0025780001547983 */ /* 0x000ee20000300a00 */
[----:B--2---:R-:W-:-:S04]  /*e12c0*/  IADD3 R127, P1, R20, R6, RZ ;  /* 0x00000006147f7210 */ /* 0x004fc80007f3e0ff */
[----:B------:R-:W-:Y:S02]  /*e12d0*/  IADD3.X R128, R21, R2, RZ, P1, !PT ;  /* 0x0000000215807210 */ /* 0x000fe40000ffe4ff */
[----:B----4-:R-:W-:-:S05]  /*e12e0*/  IADD3 R125, P1, R16, R6, RZ ;  /* 0x00000006107d7210 */ /* 0x010fca0007f3e0ff */
[----:B------:R-:W-:Y:S02]  /*e12f0*/  IMAD.X R126, R17, 0x1, R2, P1 ;  /* 0x00000001117e7824 */ /* 0x000fe400008e0602 */
[----:B------:R-:W2:Y:S01]  /*e1300*/  LDL.LU.64 R16, [R1+0x2570] ;  /* 0x0025700001107983 */ /* 0x000ea20000300a00 */
[----:B------:R-:W-:-:S04]  /*e1310*/  IADD3 R20, P1, R22, R6, RZ ;  /* 0x0000000616147210 */ /* 0x000fc80007f3e0ff */
[----:B------:R-:W-:Y:S02]  /*e1320*/  IADD3.X R21, R23, R2, RZ, P1, !PT ;  /* 0x0000000217157210 */ /* 0x000fe40000ffe4ff */
[----:B------:R-:W4:Y:S01]  /*e1330*/  LDL.LU.64 R22, [R1+0x2568] ;  /* 0x0025680001167983 */ /* 0x000f220000300a00 */
[----:B---3--:R-:W-:-:S05]  /*e1340*/  IADD3 R124, P1, R4, R6, RZ ;  /* 0x00000006047c7210 */ /* 0x008fca0007f3e0ff */
[----:B------:R-:W-:Y:S01]  /*e1350*/  IMAD.X R4, R5, 0x1, R2, P1 ;  /* 0x0000000105047824 */ /* 0x000fe200008e0602 */
[----:B------:R-:W-:-:S04]  /*e1360*/  IADD3 R123, P1, R12, R6, RZ ;  /* 0x000000060c7b7210 */ /* 0x000fc80007f3e0ff */
[----:B------:R-:W-:Y:S02]  /*e1370*/  IADD3.X R9, R13, R2, RZ, P1, !PT ;  /* 0x000000020d097210 */ /* 0x000fe40000ffe4ff */
[-C--:B------:R-:W-:Y:S01]  /*e1380*/  IADD3 R121, P1, R88, R6.reuse, RZ ;  /* 0x0000000658797210 */ /* 0x080fe20007f3e0ff */
[----:B------:R-:W3:Y:S04]  /*e1390*/  LDL.LU.64 R12, [R1+0x2560] ;  /* 0x00256000010c7983 */ /* 0x000ee80000300a00 */
[----:B------:R-:W-:Y:S01]  /*e13a0*/  IMAD.X R122, R89, 0x1, R2, P1 ;  /* 0x00000001597a7824 */ /* 0x000fe200008e0602 */
[----:B------:R-:W-:Y:S01]  /*e13b0*/  IADD3 R119, P1, R94, R6, RZ ;  /* 0x000000065e777210 */ /* 0x000fe20007f3e0ff */
[----:B------:R-:W3:Y:S03]  /*e13c0*/  LDL.LU.64 R88, [R1+0x2558] ;  /* 0x0025580001587983 */ /* 0x000ee60000300a00 */
[----:B------:R-:W-:-:S02]  /*e13d0*/  IADD3.X R120, R95, R2, RZ, P1, !PT ;  /* 0x000000025f787210 */ /* 0x000fc40000ffe4ff */
[----:B------:R-:W-:-:S05]  /*e13e0*/  IADD3 R117, P1, R86, R6, RZ ;  /* 0x0000000656757210 */ /* 0x000fca0007f3e0ff */
[----:B------:R-:W-:Y:S01]  /*e13f0*/  IMAD.X R118, R87, 0x1, R2, P1 ;  /* 0x0000000157767824 */ /* 0x000fe200008e0602 */
[----:B------:R-:W-:Y:S01]  /*e1400*/  IADD3 R115, P1, R92, R6, RZ ;  /* 0x000000065c737210 */ /* 0x000fe20007f3e0ff */
[----:B------:R-:W3:Y:S03]  /*e1410*/  LDL.LU.64 R86, [R1+0x2550] ;  /* 0x0025500001567983 */ /* 0x000ee60000300a00 */
[----:B------:R-:W-:Y:S02]  /*e1420*/  IADD3.X R116, R93, R2, RZ, P1, !PT ;  /* 0x000000025d747210 */ /* 0x000fe40000ffe4ff */
[----:B------:R-:W-:-:S05]  /*e1430*/  IADD3 R113, P1, R10, R6, RZ ;  /* 0x000000060a717210 */ /* 0x000fca0007f3e0ff */
[----:B------:R-:W-:Y:S01]  /*e1440*/  IMAD.X R114, R11, 0x1, R2, P1 ;  /* 0x000000010b727824 */ /* 0x000fe200008e0602 */
[----:B------:R-:W-:Y:S01]  /*e1450*/  IADD3 R111, P1, R14, R6, RZ ;  /* 0x000000060e6f7210 */ /* 0x000fe20007f3e0ff */
[----:B------:R-:W3:Y:S03]  /*e1460*/  LDL.LU.64 R10, [R1+0x2548] ;  /* 0x00254800010a7983 */ /* 0x000ee60000300a00 */
[----:B------:R-:W-:Y:S02]  /*e1470*/  IADD3.X R112, R15, R2, RZ, P1, !PT ;  /* 0x000000020f707210 */ /* 0x000fe40000ffe4ff */
[----:B------:R-:W-:-:S05]  /*e1480*/  IADD3 R14, P1, R90, R6, RZ ;  /* 0x000000065a0e7210 */ /* 0x000fca0007f3e0ff */
[----:B------:R-:W-:Y:S01]  /*e1490*/  IMAD.X R15, R91, 0x1, R2, P1 ;  /* 0x000000015b0f7824 */ /* 0x000fe200008e0602 */
[----:B------:R-:W-:-:S04]  /*e14a0*/  IADD3 R109, P1, R84, R6, RZ ;  /* 0x00000006546d7210 */ /* 0x000fc80007f3e0ff */
[----:B------:R-:W-:Y:S02]  /*e14b0*/  IADD3.X R110, R85, R2, RZ, P1, !PT ;  /* 0x00000002556e7210 */ /* 0x000fe40000ffe4ff */
[----:B------:R-:W3:Y:S01]  /*e14c0*/  LDL.LU.64 R84, [R1+0x2540] ;  /* 0x0025400001547983 */ /* 0x000ee20000300a00 */
[----:B--2---:R-:W-:-:S05]  /*e14d0*/  IADD3 R107, P1, R16, R6, RZ ;  /* 0x00000006106b7210 */ /* 0x004fca0007f3e0ff */
[----:B------:R-:W-:Y:S01]  /*e14e0*/  IMAD.X R108, R17, 0x1, R2, P1 ;  /* 0x00000001116c7824 */ /* 0x000fe200008e0602 */
[----:B----4-:R-:W-:-:S04]  /*e14f0*/  IADD3 R16, P1, R22, R6, RZ ;  /* 0x0000000616107210 */ /* 0x010fc80007f3e0ff */
[----:B------:R-:W-:Y:S02]  /*e1500*/  IADD3.X R17, R23, R2, RZ, P1, !PT ;  /* 0x0000000217117210 */ /* 0x000fe40000ffe4ff */
[----:B------:R-:W2:Y:S04]  /*e1510*/  LDL.LU.64 R22, [R1+0x2538] ;  /* 0x0025380001167983 */ /* 0x000ea80000300a00 */
[----:B------:R-:W4:Y:S04]  /*e1520*/  LDL.LU.64 R92, [R1+0x2530] ;  /* 0x00253000015c7983 */ /* 0x000f280000300a00 */
[----:B------:R-:W4:Y:S04]  /*e1530*/  LDL.LU.64 R190, [R1+0x2528] ;  /* 0x0025280001be7983 */ /* 0x000f280000300a00 */
[----:B------:R-:W4:Y:S01]  /*e1540*/  LDL.LU.64 R90, [R1+0x2520] ;  /* 0x00252000015a7983 */ /* 0x000f220000300a00 */
[----:B---3--:R-:W-:-:S05]  /*e1550*/  IADD3 R105, P1, R12, R6, RZ ;  /* 0x000000060c697210 */ /* 0x008fca0007f3e0ff */
[----:B------:R-:W-:Y:S01]  /*e1560*/  IMAD.X R106, R13, 0x1, R2, P1 ;  /* 0x000000010d6a7824 */ /* 0x000fe200008e0602 */
[----:B------:R-:W-:-:S04]  /*e1570*/  IADD3 R12, P1, R88, R6, RZ ;  /* 0x00000006580c7210 */ /* 0x000fc80007f3e0ff */
[----:B------:R-:W-:Y:S02]  /*e1580*/  IADD3.X R13, R89, R2, RZ, P1, !PT ;  /* 0x00000002590d7210 */ /* 0x000fe40000ffe4ff */
[----:B------:R-:W-:-:S05]  /*e1590*/  IADD3 R103, P1, R86, R6, RZ ;  /* 0x0000000656677210 */ /* 0x000fca0007f3e0ff */
[----:B------:R-:W-:Y:S01]  /*e15a0*/  IMAD.X R104, R87, 0x1, R2, P1 ;  /* 0x0000000157687824 */ /* 0x000fe200008e0602 */
[----:B------:R-:W-:-:S04]  /*e15b0*/  IADD3 R101, P1, R10, R6, RZ ;  /* 0x000000060a657210 */ /* 0x000fc80007f3e0ff */
[----:B------:R-:W-:Y:S02]  /*e15c0*/  IADD3.X R102, R11, R2, RZ, P1, !PT ;  /* 0x000000020b667210 */ /* 0x000fe40000ffe4ff */
[----:B------:R-:W3:Y:S04]  /*e15d0*/  LDL.LU.64 R10, [R1+0x2518] ;  /* 0x00251800010a7983 */ /* 0x000ee80000300a00 */
[----:B------:R-:W3:Y:S04]  /*e15e0*/  LDL.LU.64 R88, [R1+0x2510] ;  /* 0x0025100001587983 */ /* 0x000ee80000300a00 */
[----:B------:R-:W3:Y:S01]  /*e15f0*/  LDL.LU.64 R86, [R1+0x2508] ;  /* 0x0025080001567983 */ /* 0x000ee20000300a00 */
[----:B------:R-:W-:-:S05]  /*e1600*/  IADD3 R99, P1, R84, R6, RZ ;  /* 0x0000000654637210 */ /* 0x000fca0007f3e0ff */
[----:B------:R-:W-:Y:S02]  /*e1610*/  IMAD.X R100, R85, 0x1, R2, P1 ;  /* 0x0000000155647824 */ /* 0x000fe400008e0602 */
[----:B------:R-:W3:Y:S01]  /*e1620*/  LDL.LU.64 R84, [R1+0x2500] ;  /* 0x0025000001547983 */ /* 0x000ee20000300a00 */
[----:B--2---:R-:W-:-:S04]  /*e1630*/  IADD3 R97, P1, R22, R6, RZ ;  /* 0x0000000616617210 */ /* 0x004fc80007f3e0ff */
[----:B------:R-:W-:Y:S02]  /*e1640*/  IADD3.X R98, R23, R2, RZ, P1, !PT ;  /* 0x0000000217627210 */ /* 0x000fe40000ffe4ff */
[----:B------:R-:W2:Y:S04]  /*e1650*/  LDL.LU.64 R22, [R1+0x24f8] ;  /* 0x0024f80001167983 */ /* 0x000ea80000300a00 */
[----:B------:R-:W2:Y:S04]  /*e1660*/  LDL.LU.64 R186, [R1+0x24f0] ;  /* 0x0024f00001ba7983 */ /* 0x000ea80000300a00 */
[----:B------:R-:W2:Y:S01]  /*e1670*/  LDL.LU.64 R182, [R1+0x24e8] ;  /* 0x0024e80001b67983 */ /* 0x000ea20000300a00 */
[----:B----4-:R-:W-:-:S05]  /*e1680*/  IADD3 R95, P1, R92, R6, RZ ;  /* 0x000000065c5f7210 */ /* 0x010fca0007f3e0ff */
[----:B------:R-:W-:Y:S01]  /*e1690*/  IMAD.X R96, R93, 0x1, R2, P1 ;  /* 0x000000015d607824 */ /* 0x000fe200008e0602 */
[----:B------:R-:W-:-:S04]  /*e16a0*/  IADD3 R93, P1, R190, R6, RZ ;  /* 0x00000006be5d7210 */ /* 0x000fc80007f3e0ff */
[----:B------:R-:W-:Y:S02]  /*e16b0*/  IADD3.X R94, R191, R2, RZ, P1, !PT ;  /* 0x00000002bf5e7210 */ /* 0x000fe40000ffe4ff */
[----:B------:R-:W-:-:S05]  /*e16c0*/  IADD3 R5, P1, R90, R6, RZ ;  /* 0x000000065a057210 */ /* 0x000fca0007f3e0ff */
[----:B------:R-:W-:Y:S01]  /*e16d0*/  IMAD.X R92, R91, 0x1, R2, P1 ;  /* 0x000000015b5c7824 */ /* 0x000fe200008e0602 */
[----:B---3--:R-:W-:-:S04]  /*e16e0*/  IADD3 R90, P1, R10, R6, RZ ;  /* 0x000000060a5a7210 */ /* 0x008fc80007f3e0ff */
[----:B------:R-:W-:Y:S02]  /*e16f0*/  IADD3.X R91, R11, R2, RZ, P1, !PT ;  /* 0x000000020b5b7210 */ /* 0x000fe40000ffe4ff */
[----:B------:R-:W-:-:S05]  /*e1700*/  IADD3 R10, P1, R88, R6, RZ ;  /* 0x00000006580a7210 */ /* 0x000fca0007f3e0ff */
[----:B------:R-:W-:Y:S01]  /*e1710*/  IMAD.X R11, R89, 0x1, R2, P1 ;  /* 0x00000001590b7824 */ /* 0x000fe200008e0602 */
[----:B------:R-:W-:-:S04]  /*e1720*/  IADD3 R88, P1, R86, R6, RZ ;  /* 0x0000000656587210 */ /* 0x000fc80007f3e0ff */
[----:B------:R-:W-:Y:S02]  /*e1730*/  IADD3.X R89, R87, R2, RZ, P1, !PT ;  /* 0x0000000257597210 */ /* 0x000fe40000ffe4ff */
[----:B------:R-:W-:-:S05]  /*e1740*/  IADD3 R86, P1, R84, R6, RZ ;  /* 0x0000000654567210 */ /* 0x000fca0007f3e0ff */
[----:B------:R-:W-:Y:S01]  /*e1750*/  IMAD.X R87, R85, 0x1, R2, P1 ;  /* 0x0000000155577824 */ /* 0x000fe200008e0602 */
        /* <DEDUP_REMOVED lines=16> */
[----:B------:R-:W-:Y:S02]  /*e1860*/  IMAD.MOV.U32 R90, RZ, RZ, R88 ;  /* 0x000000ffff5a7224 */ /* 0x000fe400078e0058 */
[----:B------:R-:W-:Y:S01]  /*e1870*/  IMAD.MOV.U32 R88, RZ, RZ, R86 ;  /* 0x000000ffff587224 */ /* 0x000fe200078e0056 */
[----:B--2---:R-:W-:-:S04]  /*e1880*/  IADD3 R84, P1, R22, R6, RZ ;  /* 0x0000000616547210 */ /* 0x004fc80007f3e0ff */
[----:B------:R-:W-:Y:S02]  /*e1890*/  IADD3.X R85, R23, R2, RZ, P1, !PT ;  /* 0x0000000217557210 */ /* 0x000fe40000ffe4ff */
[----:B------:R-:W-:-:S05]  /*e18a0*/  IADD3 R23, P1, R186, R6, RZ ;  /* 0x00000006ba177210 */ /* 0x000fca0007f3e0ff */
[----:B------:R-:W-:Y:S01]  /*e18b0*/  IMAD.X R83, R187, 0x1, R2, P1 ;  /* 0x00000001bb537824 */ /* 0x000fe200008e0602 */
[----:B------:R-:W-:-:S04]  /*e18c0*/  IADD3 R19, P1, R182, R6, RZ ;  /* 0x00000006b6137210 */ /* 0x000fc80007f3e0ff */
[----:B------:R-:W-:Y:S02]  /*e18d0*/  IADD3.X R22, R183, R2, RZ, P1, !PT ;  /* 0x00000002b7167210 */ /* 0x000fe40000ffe4ff */
[----:B------:R-:W-:Y:S01]  /*e18e0*/  MOV R183, R178 ;  /* 0x000000b200b77202 */ /* 0x000fe20000000f00 */
[----:B------:R-:W-:Y:S01]  /*e18f0*/  IMAD.MOV.U32 R178, RZ, RZ, R159 ;  /* 0x000000ffffb27224 */ /* 0x000fe200078e009f */
[----:B------:R-:W-:Y:S01]  /*e1900*/  MOV R159, R156 ;  /* 0x0000009c009f7202 */ /* 0x000fe20000000f00 */
[----:B------:R-:W-:Y:S01]  /*e1910*/  IMAD.MOV.U32 R156, RZ, RZ, R153 ;  /* 0x000000ffff9c7224 */ /* 0x000fe200078e0099 */
[----:B------:R-:W-:Y:S01]  /*e1920*/  MOV R153, R150 ;  /* 0x0000009600997202 */ /* 0x000fe20000000f00 */
[----:B------:R-:W-:Y:S02]  /*e1930*/  IMAD.MOV.U32 R150, RZ, RZ, R147 ;  /* 0x000000ffff967224 */ /* 0x000fe400078e0093 */
[----:B------:R-:W-:Y:S01]  /*e1940*/  IMAD.MOV.U32 R182, RZ, RZ, R161 ;  /* 0x000000ffffb67224 */ /* 0x000fe200078e00a1 */
[----:B------:R-:W-:Y:S01]  /*e1950*/  MOV R147, R144 ;  /* 0x0000009000937202 */ /* 0x000fe20000000f00 */
[----:B------:R-:W-:Y:S01]  /*e1960*/  IMAD.MOV.U32 R144, RZ, RZ, R141 ;  /* 0x000000ffff907224 */ /* 0x000fe200078e008d */
[----:B------:R-:W-:-:S02]  /*e1970*/  MOV R161, R158 ;  /* 0x0000009e00a17202 */ /* 0x000fc40000000f00 */
[----:B------:R-:W-:Y:S01]  /*e1980*/  MOV R141, R138 ;  /* 0x0000008a008d7202 */ /* 0x000fe20000000f00 */
[----:B------:R-:W-:Y:S02]  /*e1990*/  IMAD.MOV.U32 R158, RZ, RZ, R155 ;  /* 0x000000ffff9e7224 */ /* 0x000fe400078e009b */
[----:B------:R-:W-:Y:S01]  /*e19a0*/  IMAD.MOV.U32 R138, RZ, RZ, R135 ;  /* 0x000000ffff8a7224 */ /* 0x000fe200078e0087 */
[----:B------:R-:W-:Y:S01]  /*e19b0*/  MOV R135, R132 ;  /* 0x0000008400877202 */ /* 0x000fe20000000f00 */
[----:B------:R-:W-:Y:S01]  /*e19c0*/  STL.64 [R1+0x2850], R182 ;  /* 0x002850b601007387 */ /* 0x000fe20000100a00 */
[----:B------:R-:W-:Y:S01]  /*e19d0*/  MOV R155, R152 ;  /* 0x00000098009b7202 */ /* 0x000fe20000000f00 */
[----:B------:R-:W-:Y:S02]  /*e19e0*/  IMAD.MOV.U32 R132, RZ, RZ, R129 ;  /* 0x000000ffff847224 */ /* 0x000fe400078e0081 */
[----:B------:R-:W-:Y:S01]  /*e19f0*/  STL.64 [R1+0x2810], R178 ;  /* 0x002810b201007387 */ /* 0x000fe20000100a00 */
[----:B------:R-:W-:Y:S01]  /*e1a00*/  IMAD.MOV.U32 R152, RZ, RZ, R149 ;  /* 0x000000ffff987224 */ /* 0x000fe200078e0095 */
[----:B------:R-:W-:-:S02]  /*e1a10*/  MOV R129, R126 ;  /* 0x0000007e00817202 */ /* 0x000fc40000000f00 */
[----:B------:R-:W-:Y:S01]  /*e1a20*/  STL.64 [R1+0x27d0], R160 ;  /* 0x0027d0a001007387 */ /* 0x000fe20000100a00 */
[----:B------:R-:W-:-:S03]  /*e1a30*/  IMAD.MOV.U32 R126, RZ, RZ, R124 ;  /* 0x000000ffff7e7224 */ /* 0x000fc600078e007c */
[----:B------:R-:W-:Y:S01]  /*e1a40*/  STL.64 [R1+0x2790], R158 ;  /* 0x0027909e01007387 */ /* 0x000fe20000100a00 */
[----:B------:R-:W-:Y:S01]  /*e1a50*/  MOV R149, R146 ;  /* 0x0000009200957202 */ /* 0x000fe20000000f00 */
[----:B------:R-:W-:Y:S02]  /*e1a60*/  IMAD.MOV.U32 R124, RZ, RZ, R123 ;  /* 0x000000ffff7c7224 */ /* 0x000fe400078e007b */
[----:B------:R-:W-:Y:S01]  /*e1a70*/  STL.64 [R1+0x2750], R156 ;  /* 0x0027509c01007387 */ /* 0x000fe20000100a00 */
[----:B------:R-:W-:Y:S02]  /*e1a80*/  IMAD.MOV.U32 R146, RZ, RZ, R143 ;  /* 0x000000ffff927224 */ /* 0x000fe400078e008f */
[----:B------:R-:W-:Y:S01]  /*e1a90*/  IMAD.MOV.U32 R123, RZ, RZ, R122 ;  /* 0x000000ffff7b7224 */ /* 0x000fe200078e007a */
[----:B------:R-:W-:Y:S01]  /*e1aa0*/  STL.64 [R1+0x2710], R154 ;  /* 0x0027109a01007387 */ /* 0x000fe20000100a00 */
[----:B------:R-:W-:-:S03]  /*e1ab0*/  MOV R122, R121 ;  /* 0x00000079007a7202 */ /* 0x000fc60000000f00 */
[----:B------:R-:W-:Y:S01]  /*e1ac0*/  STL.64 [R1+0x26d0], R152 ;  /* 0x0026d09801007387 */ /* 0x000fe20000100a00 */
[----:B------:R-:W-:Y:S01]  /*e1ad0*/  MOV R143, R140 ;  /* 0x0000008c008f7202 */ /* 0x000fe20000000f00 */
[----:B------:R-:W-:Y:S02]  /*e1ae0*/  IMAD.MOV.U32 R121, RZ, RZ, R120 ;  /* 0x000000ffff797224 */ /* 0x000fe400078e0078 */
[----:B------:R-:W-:Y:S01]  /*e1af0*/  STL.64 [R1+0x2690], R150 ;  /* 0x0026909601007387 */ /* 0x000fe20000100a00 */
[----:B------:R-:W-:Y:S01]  /*e1b00*/  IMAD.MOV.U32 R140, RZ, RZ, R137 ;  /* 0x000000ffff8c7224 */ /* 0x000fe200078e0089 */
[----:B------:R-:W-:Y:S02]  /*e1b10*/  MOV R120, R119 ;  /* 0x0000007700787202 */ /* 0x000fe40000000f00 */
[----:B------:R-:W-:Y:S01]  /*e1b20*/  STL.64 [R1+0x2650], R148 ;  /* 0x0026509401007387 */ /* 0x000fe20000100a00 */
[----:B------:R-:W-:-:S03]  /*e1b30*/  IMAD.MOV.U32 R119, RZ, RZ, R118 ;  /* 0x000000ffff777224 */ /* 0x000fc600078e0076 */
[----:B------:R-:W-:Y:S01]  /*e1b40*/  STL.64 [R1+0x2610], R146 ;  /* 0x0026109201007387 */ /* 0x000fe20000100a00 */
[----:B------:R-:W-:Y:S02]  /*e1b50*/  MOV R137, R134 ;  /* 0x0000008600897202 */ /* 0x000fe40000000f00 */
[----:B------:R-:W-:Y:S01]  /*e1b60*/  MOV R118, R117 ;  /* 0x0000007500767202 */ /* 0x000fe20000000f00 */
        /* <DEDUP_REMOVED lines=17> */
[----:B------:R-:W-:-:S03]  /*e1c80*/  IMAD.MOV.U32 R111, RZ, RZ, R110 ;  /* 0x000000ffff6f7224 */ /* 0x000fc600078e006e */
[----:B------:R-:W-:Y:S01]  /*e1c90*/  STL.64 [R1+0x25d0], R130 ;  /* 0x0025d08201007387 */ /* 0x000fe20000100a00 */
[----:B------:R-:W-:-:S03]  /*e1ca0*/  MOV R110, R109 ;  /* 0x0000006d006e7202 */ /* 0x000fc60000000f00 */
[----:B------:R-:W-:Y:S01]  /*e1cb0*/  STL.64 [R1+0x25c8], R128 ;  /* 0x0025c88001007387 */ /* 0x000fe20000100a00 */
[----:B------:R-:W-:-:S03]  /*e1cc0*/  IMAD.MOV.U32 R109, RZ, RZ, R108 ;  /* 0x000000ffff6d7224 */ /* 0x000fc600078e006c */
[----:B------:R-:W-:Y:S01]  /*e1cd0*/  STL.64 [R1+0x25c0], R126 ;  /* 0x0025c07e01007387 */ /* 0x000fe20000100a00 */
[----:B------:R-:W-:-:S03]  /*e1ce0*/  MOV R108, R107 ;  /* 0x0000006b006c7202 */ /* 0x000fc60000000f00 */
[----:B------:R-:W-:Y:S01]  /*e1cf0*/  STL.64 [R1+0x25b8], R124 ;  /* 0x0025b87c01007387 */ /* 0x000fe20000100a00 */
[----:B------:R-:W-:-:S03]  /*e1d00*/  IMAD.MOV.U32 R107, RZ, RZ, R106 ;  /* 0x000000ffff6b7224 */ /* 0x000fc600078e006a */
[----:B------:R-:W-:Y:S04]  /*e1d10*/  LDGSTS.E [R3+-0x3c000], desc[UR60][R182.64], P0 ;  /* 0xc4000000b6037fae */ /* 0x000fe8000812187c */
[----:B------:R-:W-:Y:S01]  /*e1d20*/  STL.64 [R1+0x25b0], R122 ;  /* 0x0025b07a01007387 */ /* 0x000fe20000100a00 */
[----:B------:R-:W-:-:S03]  /*e1d30*/  MOV R106, R105 ;  /* 0x00000069006a7202 */ /* 0x000fc60000000f00 */
[----:B------:R-:W-:Y:S04]  /*e1d40*/  LDGSTS.E [R3+-0x3bc00], desc[UR60][R178.64], P0 ;  /* 0xc4400000b2037fae */ /* 0x000fe8000812187c */
        /* <DEDUP_REMOVED lines=15> */
[----:B------:R1:W-:Y:S01]  /*e1e40*/  STL.64 [R1+0x2580], R14 ;  /* 0x0025800e01007387 */ /* 0x0003e20000100a00 */
        /* <DEDUP_REMOVED lines=8> */
[----:B------:R2:W-:Y:S01]  /*e1ed0*/  STL.64 [R1+0x2568], R16 ;  /* 0x0025681001007387 */ /* 0x0005e20000100a00 */
        /* <DEDUP_REMOVED lines=11> */
[----:B------:R-:W-:Y:S04]  /*e1f90*/  STL.64 [R1+0x2548], R102 ;  /* 0x0025486601007387 */ /* 0x000fe80000100a00 */
[----:B------:R-:W-:Y:S04]  /*e1fa0*/  LDGSTS.E [R3+-0x38800], desc[UR60][R136.64], P0 ;  /* 0xc780000088037fae */ /* 0x000fe8000812187c */
[----:B------:R-:W-:Y:S04]  /*e1fb0*/  STL.64 [R1+0x2540], R100 ;  /* 0x0025406401007387 */ /* 0x000fe80000100a00 */
[----:B------:R-:W-:Y:S04]  /*e1fc0*/  LDGSTS.E [R3+-0x38400], desc[UR60][R134.64], P0 ;  /* 0xc7c0000086037fae */ /* 0x000fe8000812187c */
[----:B------:R-:W-:Y:S01]  /*e1fd0*/  STL.64 [R1+0x2538], R98 ;  /* 0x0025386201007387 */ /* 0x000fe20000100a00 */
[----:B------:R-:W-:-:S03]  /*e1fe0*/  MOV R93, R91 ;  /* 0x0000005b005d7202 */ /* 0x000fc60000000f00 */
[----:B------:R-:W-:Y:S04]  /*e1ff0*/  LDGSTS.E [R3+-0x20000], desc[UR60][R132.64], P0 ;  /* 0xe000000084037fae */ /* 0x000fe8000812187c */
[----:B------:R-:W-:Y:S04]  /*e2000*/  STL.64 [R1+0x2530], R96 ;  /* 0x0025306001007387 */ /* 0x000fe80000100a00 */
[----:B------:R-:W-:Y:S04]  /*e2010*/  LDGSTS.E [R3+-0x1fc00], desc[UR60][R130.64], P0 ;  /* 0xe040000082037fae */ /* 0x000fe8000812187c */
[----:B------:R-:W-:Y:S01]  /*e2020*/  STL.64 [R1+0x2528], R94 ;  /* 0x0025285e01007387 */ /* 0x000fe20000100a00 */
[----:B------:R-:W-:-:S03]  /*e2030*/  MOV R91, R89 ;  /* 0x00000059005b7202 */ /* 0x000fc60000000f00 */
[----:B------:R-:W-:Y:S04]  /*e2040*/  LDGSTS.E [R3+-0x1f800], desc[UR60][R128.64], P0 ;  /* 0xe080000080037fae */ /* 0x000fe8000812187c */
[----:B------:R-:W-:Y:S01]  /*e2050*/  STL.64 [R1+0x24e0], R20 ;  /* 0x0024e01401007387 */ /* 0x000fe20000100a00 */
[----:B------:R-:W-:Y:S01]  /*e2060*/  MOV R89, R87 ;  /* 0x0000005700597202 */ /* 0x000fe20000000f00 */
[----:B------:R-:W-:Y:S02]  /*e2070*/  IMAD.MOV.U32 R86, RZ, RZ, R84 ;  /* 0x000000ffff567224 */ /* 0x000fe400078e0054 */
[----:B------:R-:W-:Y:S04]  /*e2080*/  LDGSTS.E [R3+-0x1f400], desc[UR60][R126.64], P0 ;  /* 0xe0c000007e037fae */ /* 0x000fe8000812187c */
[----:B------:R4:W-:Y:S01]  /*e2090*/  STL.64 [R1+0x2520], R4 ;  /* 0x0025200401007387 */ /* 0x0009e20000100a00 */
[----:B------:R-:W-:Y:S01]  /*e20a0*/  MOV R87, R85 ;  /* 0x0000005500577202 */ /* 0x000fe20000000f00 */
[----:B------:R-:W-:-:S02]  /*e20b0*/  IMAD.MOV.U32 R84, RZ, RZ, R23 ;  /* 0x000000ffff547224 */ /* 0x000fc400078e0017 */
[----:B------:R-:W-:Y:S04]  /*e20c0*/  LDGSTS.E [R3+-0x1f000], desc[UR60][R124.64], P0 ;  /* 0xe10000007c037fae */ /* 0x000fe8000812187c */
[----:B------:R-:W-:Y:S01]  /*e20d0*/  STL.64 [R1+0x2518], R92 ;  /* 0x0025185c01007387 */ /* 0x000fe20000100a00 */
[----:B------:R-:W-:Y:S01]  /*e20e0*/  MOV R85, R83 ;  /* 0x0000005300557202 */ /* 0x000fe20000000f00 */
[----:B------:R-:W-:Y:S02]  /*e20f0*/  IMAD.MOV.U32 R23, RZ, RZ, R22 ;  /* 0x000000ffff177224 */ /* 0x000fe400078e0016 */
[----:B------:R-:W-:Y:S04]  /*e2100*/  LDGSTS.E [R3+-0x1ec00], desc[UR60][R122.64], P0 ;  /* 0xe14000007a037fae */ /* 0x000fe8000812187c */
[----:B------:R4:W-:Y:S01]  /*e2110*/  STL.64 [R1+0x2510], R10 ;  /* 0x0025100a01007387 */ /* 0x0009e20000100a00 */
[----:B------:R-:W-:-:S03]  /*e2120*/  MOV R22, R19 ;  /* 0x0000001300167202 */ /* 0x000fc60000000f00 */
[----:B------:R-:W-:Y:S04]  /*e2130*/  LDGSTS.E [R3+-0x1e800], desc[UR60][R120.64], P0 ;  /* 0xe180000078037fae */ /* 0x000fe8000812187c */
[----:B------:R-:W-:Y:S04]  /*e2140*/  STL.64 [R1+0x2508], R90 ;  /* 0x0025085a01007387 */ /* 0x000fe80000100a00 */
        /* <DEDUP_REMOVED lines=19> */
[----:B-1----:R-:W4:Y:S04]  /*e2280*/  LDL.LU R15, [R1+0x3938] ;  /* 0x00393800010f7983 */ /* 0x002f280000300800 */
[----:B------:R-:W4:Y:S04]  /*e2290*/  LDL.LU R9, [R1+0x3978] ;  /* 0x0039780001097983 */ /* 0x000f280000300800 */
[----:B------:R-:W-:Y:S04]  /*e22a0*/  LDGSTS.E [R3+-0x1a800], desc[UR60][R94.64], P0 ;  /* 0xe58000005e037fae */ /* 0x000fe8000812187c */
[----:B------:R-:W-:Y:S04]  /*e22b0*/  LDGSTS.E [R3+-0x1a400], desc[UR60][R4.64], P0 ;  /* 0xe5c0000004037fae */ /* 0x000fe8000812187c */
[----:B--2---:R-:W2:Y:S04]  /*e22c0*/  LDL.LU R17, [R1+0x3934] ;  /* 0x0039340001117983 */ /* 0x004ea80000300800 */
[----:B---3--:R-:W3:Y:S04]  /*e22d0*/  LDL.LU R12, [R1+0x3974] ;  /* 0x00397400010c7983 */ /* 0x008ee80000300800 */
[----:B------:R-:W3:Y:S04]  /*e22e0*/  LDL.LU R13, [R1+0x39b8] ;  /* 0x0039b800010d7983 */ /* 0x000ee80000300800 */
[----:B------:R-:W-:Y:S04]  /*e22f0*/  LDGSTS.E [R3+-0x1a000], desc[UR60][R92.64], P0 ;  /* 0xe60000005c037fae */ /* 0x000fe8000812187c */
[----:B------:R-:W-:Y:S04]  /*e2300*/  LDGSTS.E [R3+-0x19c00], desc[UR60][R10.64], P0 ;  /* 0xe64000000a037fae */ /* 0x000fe8000812187c */
[----:B------:R-:W-:Y:S04]  /*e2310*/  LDGSTS.E [R3+-0x19800], desc[UR60][R90.64], P0 ;  /* 0xe68000005a037fae */ /* 0x000fe8000812187c */
[----:B------:R-:W-:Y:S04]  /*e2320*/  LDGSTS.E [R3+-0x19400], desc[UR60][R88.64], P0 ;  /* 0xe6c0000058037fae */ /* 0x000fe8000812187c */
[----:B------:R-:W-:Y:S04]  /*e2330*/  LDGSTS.E [R3+-0x19000], desc[UR60][R86.64], P0 ;  /* 0xe700000056037fae */ /* 0x000fe8000812187c */
[----:B------:R-:W-:Y:S04]  /*e2340*/  LDGSTS.E [R3+-0x18c00], desc[UR60][R84.64], P0 ;  /* 0xe740000054037fae */ /* 0x000fe8000812187c */
[----:B------:R-:W-:Y:S04]  /*e2350*/  LDGSTS.E [R3+-0x18800], desc[UR60][R22.64], P0 ;  /* 0xe780000016037fae */ /* 0x000fe8000812187c */
[----:B------:R1:W-:Y:S04]  /*e2360*/  LDGSTS.E [R3+-0x18400], desc[UR60][R20.64], P0 ;  /* 0xe7c0000014037fae */ /* 0x0003e8000812187c */
[----:B----4-:R-:W4:Y:S04]  /*e2370*/  LDL.LU R4, [R1+0x39f8] ;  /* 0x0039f80001047983 */ /* 0x010f280000300800 */
[----:B------:R-:W4:Y:S04]  /*e2380*/  LDL.LU R19, [R1+0x39b4] ;  /* 0x0039b40001137983 */ /* 0x000f280000300800 */
[----:B------:R-:W4:Y:S04]  /*e2390*/  LDL.LU R10, [R1+0x39f4] ;  /* 0x0039f400010a7983 */ /* 0x000f280000300800 */
[----:B------:R-:W4:Y:S04]  /*e23a0*/  LDL.LU R11, [R1+0x3a34] ;  /* 0x003a3400010b7983 */ /* 0x000f280000300800 */
[----:B------:R-:W4:Y:S04]  /*e23b0*/  LDL.LU R5, [R1+0x3a38] ;  /* 0x003a380001057983 */ /* 0x000f280000300800 */
[----:B------:R-:W4:Y:S04]  /*e23c0*/  LDL.LU R16, [R1+0x3a74] ;  /* 0x003a740001107983 */ /* 0x000f280000300800 */
[----:B------:R-:W4:Y:S01]  /*e23d0*/  LDL.LU R14, [R1+0x3a78] ;  /* 0x003a7800010e7983 */ /* 0x000f220000300800 */
[----:B-1----:R-:W-:-:S04]  /*e23e0*/  LOP3.LUT R3, R7, 0x10, RZ, 0x3c, !PT ;  /* 0x0000001007037812 */ /* 0x002fc800078e3cff */
[----:B------:R-:W-:Y:S02]  /*e23f0*/  IADD3 R3, R3, 0x200000, R8 ;  /* 0x0020000003037810 */ /* 0x000fe40007ffe008 */
[-C--:B------:R-:W-:Y:S02]  /*e2400*/  IADD3 R15, P1, R15, R6.reuse, RZ ;  /* 0x000000060f0f7210 */ /* 0x080fe40007f3e0ff */
[----:B------:R-:W-:-:S03]  /*e2410*/  IADD3 R9, P2, R9, R6, RZ ;  /* 0x0000000609097210 */ /* 0x000fc60007f5e0ff */
[----:B--2---:R-:W-:Y:S01]  /*e2420*/  IMAD.X R17, R17, 0x1, R2, P1 ;  /* 0x0000000111117824 */ /* 0x004fe200008e0602 */
[----:B------:R1:W-:Y:S01]  /*e2430*/  STL [R1+0x3938], R15 ;  /* 0x0039380f01007387 */ /* 0x0003e20000100800 */
[----:B---3--:R-:W-:Y:S01]  /*e2440*/  IADD3.X R12, R12, R2, RZ, P2, !PT ;  /* 0x000000020c0c7210 */ /* 0x008fe200017fe4ff */
[----:B------:R-:W-:Y:S02]  /*e2450*/  IMAD.MOV.U32 R20, RZ, RZ, R15 ;  /* 0x000000ffff147224 */ /* 0x000fe400078e000f */
[----:B------:R-:W-:Y:S01]  /*e2460*/  STL [R1+0x3978], R9 ;  /* 0x0039780901007387 */ /* 0x000fe20000100800 */
[----:B------:R-:W-:-:S03]  /*e2470*/  MOV R21, R17 ;  /* 0x0000001100157202 */ /* 0x000fc60000000f00 */
[----:B------:R2:W-:Y:S04]  /*e2480*/  STL [R1+0x3934], R17 ;  /* 0x0039341101007387 */ /* 0x0005e80000100800 */
[----:B------:R-:W-:Y:S04]  /*e2490*/  LDGSTS.E [R3+-0x3ff80], desc[UR60][R20.64], P0 ;  /* 0xc008000014037fae */ /* 0x000fe8000812187c */
[----:B-1----:R-:W3:Y:S04]  /*e24a0*/  LDL.LU R15, [R1+0x3ab8] ;  /* 0x003ab800010f7983 */ /* 0x002ee80000300800 */
[----:B------:R1:W-:Y:S04]  /*e24b0*/  STL [R1+0x3974], R12 ;  /* 0x0039740c01007387 */ /* 0x0003e80000100800 */
[----:B------:R-:W3:Y:S04]  /*e24c0*/  LDL.LU R20, [R1+0x3af8] ;  /* 0x003af80001147983 */ /* 0x000ee80000300800 */
[----:B--2---:R-:W2:Y:S04]  /*e24d0*/  LDL.LU R17, [R1+0x3ab4] ;  /* 0x003ab40001117983 */ /* 0x004ea80000300800 */
[----:B------:R-:W2:Y:S01]  /*e24e0*/  LDL.LU R21, [R1+0x3af4] ;  /* 0x003af40001157983 */ /* 0x000ea20000300800 */
[----:B------:R-:W-:-:S02]  /*e24f0*/  IADD3 R13, P1, R13, R6, RZ ;  /* 0x000000060d0d7210 */ /* 0x000fc40007f3e0ff */
[----:B----4-:R-:W-:Y:S01]  /*e2500*/  IADD3 R4, P2, R4, R6, RZ ;  /* 0x0000000604047210 */ /* 0x010fe20007f5e0ff */
[----:B------:R-:W-:Y:S01]  /*e2510*/  IMAD.MOV.U32 R22, RZ, RZ, R9 ;  /* 0x000000ffff167224 */ /* 0x000fe200078e0009 */
[----:B------:R-:W-:Y:S01]  /*e2520*/  MOV R23, R12 ;  /* 0x0000000c00177202 */ /* 0x000fe20000000f00 */
[----:B------:R-:W4:Y:S01]  /*e2530*/  LDL.LU R9, [R1+0x3b38] ;  /* 0x003b380001097983 */ /* 0x000f220000300800 */
[----:B------:R-:W-:Y:S01]  /*e2540*/  IMAD.X R19, R19, 0x1, R2, P1 ;  /* 0x0000000113137824 */ /* 0x000fe200008e0602 */
[----:B------:R-:W-:Y:S02]  /*e2550*/  IADD3.X R10, R10, R2, RZ, P2, !PT ;  /* 0x000000020a0a7210 */ /* 0x000fe400017fe4ff */
[----:B-1----:R-:W4:Y:S04]  /*e2560*/  LDL.LU R12, [R1+0x3b78] ;  /* 0x003b7800010c7983 */ /* 0x002f280000300800 */
[----:B------:R1:W-:Y:S04]  /*e2570*/  STL [R1+0x39b8], R13 ;  /* 0x0039b80d01007387 */ /* 0x0003e80000100800 */
[----:B------:R1:W-:Y:S04]  /*e2580*/  STL [R1+0x39b4], R19 ;  /* 0x0039b41301007387 */ /* 0x0003e80000100800 */
[----:B------:R1:W-:Y:S04]  /*e2590*/  LDGSTS.E [R3+-0x3fb80], desc[UR60][R22.64], P0 ;  /* 0xc048000016037fae */ /* 0x0003e8000812187c */
[----:B------:R1:W-:Y:S04]  /*e25a0*/  STL [R1+0x39f8], R4 ;  /* 0x0039f80401007387 */ /* 0x0003e80000100800 */
[----:B------:R1:W-:Y:S01]  /*e25b0*/  STL [R1+0x39f4], R10 ;  /* 0x0039f40a01007387 */ /* 0x0003e20000100800 */
[----:B------:R-:W-:Y:S01]  /*e25c0*/  IADD3 R5, P1, R5, R6, RZ ;  /* 0x0000000605057210 */ /* 0x000fe20007f3e0ff */
[----:B-1----:R-:W-:-:S02]  /*e25d0*/  IMAD.MOV.U32 R22, RZ, RZ, R13 ;  /* 0x000000ffff167224 */ /* 0x002fc400078e000d */
[----:B------:R-:W4:Y:S01]  /*e25e0*/  LDL.LU R13, [R1+0x3b34] ;  /* 0x003b3400010d7983 */ /* 0x000f220000300800 */
[----:B------:R-:W-:-:S03]  /*e25f0*/  MOV R23, R19 ;  /* 0x0000001300177202 */ /* 0x000fc60000000f00 */
[----:B------:R-:W4:Y:S01]  /*e2600*/  LDL.LU R19, [R1+0x3b74] ;  /* 0x003b740001137983 */ /* 0x000f220000300800 */
[----:B------:R-:W-:Y:S01]  /*e2610*/  IADD3 R14, P2, R14, R6, RZ ;  /* 0x000000060e0e7210 */ /* 0x000fe20007f5e0ff */
[----:B------:R-:W-:Y:S02]  /*e2620*/  IMAD.X R11, R11, 0x1, R2, P1 ;  /* 0x000000010b0b7824 */ /* 0x000fe400008e0602 */
[----:B------:R1:W-:Y:S01]  /*e2630*/  LDGSTS.E [R3+-0x3f780], desc[UR60][R22.64], P0 ;  /* 0xc088000016037fae */ /* 0x0003e2000812187c */
[----:B------:R-:W-:Y:S01]  /*e2640*/  IADD3.X R16, R16, R2, RZ, P2, !PT ;  /* 0x0000000210107210 */ /* 0x000fe200017fe4ff */
[----:B-1----:R-:W-:Y:S01]  /*e2650*/  IMAD.MOV.U32 R22, RZ, RZ, R4 ;  /* 0x000000ffff167224 */ /* 0x002fe200078e0004 */
[----:B------:R-:W-:Y:S01]  /*e2660*/  MOV R23, R10 ;  /* 0x0000000a00177202 */ /* 0x000fe20000000f00 */
[----:B------:R-:W4:Y:S04]  /*e2670*/  LDL.LU R4, [R1+0x3bc8] ;  /* 0x003bc80001047983 */ /* 0x000f280000300800 */
[----:B------:R-:W4:Y:S04]  /*e2680*/  LDL.LU R10, [R1+0x3c08] ;  /* 0x003c0800010a7983 */ /* 0x000f280000300800 */
[----:B------:R1:W-:Y:S04]  /*e2690*/  STL [R1+0x3a38], R5 ;  /* 0x003a380501007387 */ /* 0x0003e80000100800 */
[----:B------:R1:W-:Y:S04]  /*e26a0*/  STL [R1+0x3a34], R11 ;  /* 0x003a340b01007387 */ /* 0x0003e80000100800 */
[----:B------:R1:W-:Y:S04]  /*e26b0*/  LDGSTS.E [R3+-0x3f380], desc[UR60][R22.64], P0 ;  /* 0xc0c8000016037fae */ /* 0x0003e8000812187c */
[----:B------:R1:W-:Y:S04]  /*e26c0*/  STL [R1+0x3a78], R14 ;  /* 0x003a780e01007387 */ /* 0x0003e80000100800 */
[----:B------:R1:W-:Y:S02]  /*e26d0*/  STL [R1+0x3a74], R16 ;  /* 0x003a741001007387 */ /* 0x0003e40000100800 */
[----:B-1----:R-:W-:-:S02]  /*e26e0*/  IMAD.MOV.U32 R22, RZ, RZ, R5 ;  /* 0x000000ffff167224 */ /* 0x002fc400078e0005 */
[----:B------:R-:W4:Y:S01]  /*e26f0*/  LDL.LU R5, [R1+0x3bc4] ;  /* 0x003bc40001057983 */ /* 0x000f220000300800 */
[----:B------:R-:W-:-:S03]  /*e2700*/  MOV R23, R11 ;  /* 0x0000000b00177202 */ /* 0x000fc60000000f00 */
[----:B------:R-:W4:Y:S04]  /*e2710*/  LDL.LU R11, [R1+0x3c04] ;  /* 0x003c0400010b7983 */ /* 0x000f280000300800 */
[----:B------:R1:W-:Y:S02]  /*e2720*/  LDGSTS.E [R3+-0x3ef80], desc[UR60][R22.64], P0 ;  /* 0xc108000016037fae */ /* 0x0003e4000812187c */
[----:B-1----:R-:W-:Y:S01]  /*e2730*/  IMAD.MOV.U32 R22, RZ, RZ, R14 ;  /* 0x000000ffff167224 */ /* 0x002fe200078e000e */
[----:B------:R-:W-:Y:S01]  /*e2740*/  MOV R23, R16 ;  /* 0x0000001000177202 */ /* 0x000fe20000000f00 */
[----:B------:R-:W4:Y:S04]  /*e2750*/  LDL.LU R14, [R1+0x3c48] ;  /* 0x003c4800010e7983 */ /* 0x000f280000300800 */
[----:B------:R-:W4:Y:S04]  /*e2760*/  LDL.LU R16, [R1+0x3c88] ;  /* 0x003c880001107983 */ /* 0x000f280000300800 */
[----:B------:R1:W-:Y:S01]  /*e2770*/  LDGSTS.E [R3+-0x3eb80], desc[UR60][R22.64], P0 ;  /* 0xc148000016037fae */ /* 0x0003e2000812187c */
[----:B---3--:R-:W-:-:S05]  /*e2780*/  IADD3 R15, P1, R15, R6, RZ ;  /* 0x000000060f0f7210 */ /* 0x008fca0007f3e0ff */
[----:B------:R3:W-:Y:S01]  /*e2790*/  STL [R1+0x3ab8], R15 ;  /* 0x003ab80f01007387 */ /* 0x0007e20000100800 */
[----:B------:R-:W-:Y:S01]  /*e27a0*/  IADD3 R20, P2, R20, R6, RZ ;  /* 0x0000000614147210 */ /* 0x000fe20007f5e0ff */
[----:B--2---:R-:W-:-:S03]  /*e27b0*/  IMAD.X R17, R17, 0x1, R2, P1 ;  /* 0x0000000111117824 */ /* 0x004fc600008e0602 */
[----:B------:R-:W-:Y:S02]  /*e27c0*/  IADD3.X R21, R21, R2, RZ, P2, !PT ;  /* 0x0000000215157210 */ /* 0x000fe400017fe4ff */
[----:B------:R2:W-:Y:S04]  /*e27d0*/  STL [R1+0x3ab4], R17 ;  /* 0x003ab41101007387 */ /* 0x0005e80000100800 */
[----:B------:R4:W-:Y:S01]  /*e27e0*/  STL [R1+0x3af8], R20 ;  /* 0x003af81401007387 */ /* 0x0009e20000100800 */
[----:B-1----:R-:W-:-:S03]  /*e27f0*/  IMAD.MOV.U32 R22, RZ, RZ, R15 ;  /* 0x000000ffff167224 */ /* 0x002fc600078e000f */
[----:B------:R1:W-:Y:S04]  /*e2800*/  STL [R1+0x3af4], R21 ;  /* 0x003af41501007387 */ /* 0x0003e80000100800 */
[----:B---3--:R-:W3:Y:S01]  /*e2810*/  LDL.LU R15, [R1+0x3c44] ;  /* 0x003c4400010f7983 */ /* 0x008ee20000300800 */
[----:B------:R-:W-:-:S03]  /*e2820*/  MOV R23, R17 ;  /* 0x0000001100177202 */ /* 0x000fc60000000f00 */
[----:B--2---:R-:W2:Y:S01]  /*e2830*/  LDL.LU R17, [R1+0x3c84] ;  /* 0x003c840001117983 */ /* 0x004ea20000300800 */
[-C--:B----4-:R-:W-:Y:S02]  /*e2840*/  IADD3 R9, P1, R9, R6.reuse, RZ ;  /* 0x0000000609097210 */ /* 0x090fe40007f3e0ff */
[----:B------:R-:W-:Y:S01]  /*e2850*/  IADD3 R12, P2, R12, R6, RZ ;  /* 0x000000060c0c7210 */ /* 0x000fe20007f5e0ff */
[----:B------:R-:W-:Y:S04]  /*e2860*/  LDGSTS.E [R3+-0x3e780], desc[UR60][R22.64], P0 ;  /* 0xc188000016037fae */ /* 0x000fe8000812187c */
[----:B------:R4:W-:Y:S04]  /*e2870*/  LDGSTS.E [R3+-0x3e380], desc[UR60][R20.64], P0 ;  /* 0xc1c8000014037fae */ /* 0x0009e8000812187c */
[----:B------:R-:W-:Y:S01]  /*e2880*/  STL [R1+0x3b38], R9 ;  /* 0x003b380901007387 */ /* 0x000fe20000100800 */
[----:B------:R-:W-:Y:S01]  /*e2890*/  IMAD.X R13, R13, 0x1, R2, P1 ;  /* 0x000000010d0d7824 */ /* 0x000fe200008e0602 */
[----:B------:R-:W-:-:S04]  /*e28a0*/  IADD3.X R19, R19, R2, RZ, P2, !PT ;  /* 0x0000000213137210 */ /* 0x000fc800017fe4ff */
[----:B------:R1:W-:Y:S01]  /*e28b0*/  STL [R1+0x3b34], R13 ;  /* 0x003b340d01007387 */ /* 0x0003e20000100800 */
[----:B----4-:R-:W-:Y:S01]  /*e28c0*/  IMAD.MOV.U32 R20, RZ, RZ, R9 ;  /* 0x000000ffff147224 */ /* 0x010fe200078e0009 */
[----:B-1----:R-:W-:Y:S02]  /*e28d0*/  MOV R21, R13 ;  /* 0x0000000d00157202 */ /* 0x002fe40000000f00 */
[----:B------:R-:W-:Y:S04]  /*e28e0*/  STL [R1+0x3b78], R12 ;  /* 0x003b780c01007387 */ /* 0x000fe80000100800 */
[----:B------:R1:W-:Y:S04]  /*e28f0*/  LDGSTS.E [R3+-0x3df80], desc[UR60][R20.64], P0 ;  /* 0xc208000014037fae */ /* 0x0003e8000812187c */
[----:B------:R-:W4:Y:S04]  /*e2900*/  LDL.LU R13, [R1+0x3cc8] ;  /* 0x003cc800010d7983 */ /* 0x000f280000300800 */
[----:B------:R1:W-:Y:S04]  /*e2910*/  STL [R1+0x3b74], R19 ;  /* 0x003b741301007387 */ /* 0x0003e80000100800 */
[----:B------:R-:W4:Y:S01]  /*e2920*/  LDL.LU R9, [R1+0x3d08] ;  /* 0x003d080001097983 */ /* 0x000f220000300800 */
[----:B------:R-:W-:-:S02]  /*e2930*/  IADD3 R4, P1, R4, R6, RZ ;  /* 0x0000000604047210 */ /* 0x000fc40007f3e0ff */
[----:B-1----:R-:W-:Y:S02]  /*e2940*/  MOV R21, R19 ;  /* 0x0000001300157202 */ /* 0x002fe40000000f00 */
[----:B------:R-:W4:Y:S01]  /*e2950*/  LDL.LU R19, [R1+0x3cc4] ;  /* 0x003cc40001137983 */ /* 0x000f220000300800 */
[----:B------:R-:W-:-:S03]  /*e2960*/  IMAD.MOV.U32 R20, RZ, RZ, R12 ;  /* 0x000000ffff147224 */ /* 0x000fc600078e000c */
[----:B------:R-:W4:Y:S01]  /*e2970*/  LDL.LU R12, [R1+0x3d04] ;  /* 0x003d0400010c7983 */ /* 0x000f220000300800 */
[----:B------:R-:W-:-:S03]  /*e2980*/  IADD3 R10, P2, R10, R6, RZ ;  /* 0x000000060a0a7210 */ /* 0x000fc60007f5e0ff */
[----:B------:R-:W-:Y:S04]  /*e2990*/  STL [R1+0x3bc8], R4 ;  /* 0x003bc80401007387 */ /* 0x000fe80000100800 */
[----:B------:R1:W-:Y:S01]  /*e29a0*/  LDGSTS.E [R3+-0x3db80], desc[UR60][R20.64], P0 ;  /* 0xc248000014037fae */ /* 0x0003e2000812187c */
[----:B------:R-:W-:Y:S01]  /*e29b0*/  IMAD.X R5, R5, 0x1, R2, P1 ;  /* 0x0000000105057824 */ /* 0x000fe200008e0602 */
[----:B------:R-:W-:-:S04]  /*e29c0*/  IADD3.X R11, R11, R2, RZ, P2, !PT ;  /* 0x000000020b0b7210 */ /* 0x000fc800017fe4ff */
[----:B------:R1:W-:Y:S02]  /*e29d0*/  STL [R1+0x3bc4], R5 ;  /* 0x003bc40501007387 */ /* 0x0003e40000100800 */
[----:B-1----:R-:W-:Y:S01]  /*e29e0*/  IMAD.MOV.U32 R20, RZ, RZ, R4 ;  /* 0x000000ffff147224 */ /* 0x002fe200078e0004 */
[----:B------:R-:W-:Y:S01]  /*e29f0*/  MOV R21, R5 ;  /* 0x0000000500157202 */ /* 0x000fe20000000f00 */
[----:B------:R-:W-:Y:S04]  /*e2a00*/  STL [R1+0x3c08], R10 ;  /* 0x003c080a01007387 */ /* 0x000fe80000100800 */
[----:B------:R1:W-:Y:S04]  /*e2a10*/  LDGSTS.E [R3+-0x3d780], desc[UR60][R20.64], P0 ;  /* 0xc288000014037fae */ /* 0x0003e8000812187c */
[----:B------:R-:W4:Y:S04]  /*e2a20*/  LDL.LU.64 R4, [R1+0x2848] ;  /* 0x0028480001047983 */ /* 0x000f280000300a00 */
[----:B------:R1:W-:Y:S04]  /*e2a30*/  STL [R1+0x3c04], R11 ;  /* 0x003c040b01007387 */ /* 0x0003e80000100800 */
[----:B------:R-:W4:Y:S04]  /*e2a40*/  LDL.LU.64 R90, [R1+0x2808] ;  /* 0x00280800015a7983 */ /* 0x000f280000300a00 */
[----:B------:R-:W4:Y:S04]  /*e2a50*/  LDL.LU.64 R86, [R1+0x27c8] ;  /* 0x0027c80001567983 */ /* 0x000f280000300a00 */
[----:B------:R-:W-:Y:S01]  /*e2a60*/  LDGSTS.E [R3+-0x3d380], desc[UR60][R10.64], P0 ;  /* 0xc2c800000a037fae */ /* 0x000fe2000812187c */
[----:B------:R-:W-:-:S02]  /*e2a70*/  IADD3 R14, P1, R14, R6, RZ ;  /* 0x000000060e0e7210 */ /* 0x000fc40007f3e0ff */
[----:B------:R-:W-:Y:S01]  /*e2a80*/  IADD3 R16, P2, R16, R6, RZ ;  /* 0x0000000610107210 */ /* 0x000fe20007f5e0ff */
[----:B-1----:R-:W4:Y:S04]  /*e2a90*/  LDL.LU.64 R10, [R1+0x2788] ;  /* 0x00278800010a7983 */ /* 0x002f280000300a00 */
[----:B------:R-:W-:Y:S01]  /*e2aa0*/  STL [R1+0x3c48], R14 ;  /* 0x003c480e01007387 */ /* 0x000fe20000100800 */
[----:B---3--:R-:W-:-:S05]  /*e2ab0*/  IMAD.X R15, R15, 0x1, R2, P1 ;  /* 0x000000010f0f7824 */ /* 0x008fca00008e0602 */
[----:B------:R1:W-:Y:S04]  /*e2ac0*/  STL [R1+0x3c44], R15 ;  /* 0x003c440f01007387 */ /* 0x0003e80000100800 */
[----:B------:R-:W-:Y:S01]  /*e2ad0*/  STL [R1+0x3c88], R16 ;  /* 0x003c881001007387 */ /* 0x000fe20000100800 */
[----:B--2---:R-:W-:-:S03]  /*e2ae0*/  IADD3.X R17, R17, R2, RZ, P2, !PT ;  /* 0x0000000211117210 */ /* 0x004fc600017fe4ff */
[----:B------:R-:W2:Y:S04]  /*e2af0*/  LDL.LU.64 R92, [R1+0x2748] ;  /* 0x00274800015c7983 */ /* 0x000ea80000300a00 */
[----:B------:R-:W-:Y:S04]  /*e2b00*/  LDGSTS.E [R3+-0x3cf80], desc[UR60][R14.64], P0 ;  /* 0xc30800000e037fae */ /* 0x000fe8000812187c */
[----:B------:R3:W-:Y:S04]  /*e2b10*/  STL [R1+0x3c84], R17 ;  /* 0x003c841101007387 */ /* 0x0007e80000100800 */
[----:B------:R-:W-:Y:S04]  /*e2b20*/  LDGSTS.E [R3+-0x3cb80], desc[UR60][R16.64], P0 ;  /* 0xc348000010037fae */ /* 0x000fe8000812187c */
[----:B-1----:R-:W2:Y:S04]  /*e2b30*/  LDL.LU.64 R14, [R1+0x2708] ;  /* 0x00270800010e7983 */ /* 0x002ea80000300a00 */
[----:B------:R-:W2:Y:S04]  /*e2b40*/  LDL.LU.64 R84, [R1+0x26c8] ;  /* 0x0026c80001547983 */ /* 0x000ea80000300a00 */
[----:B------:R-:W2:Y:S04]  /*e2b50*/  LDL.LU.64 R22, [R1+0x2688] ;  /* 0x0026880001167983 */ /* 0x000ea80000300a00 */
[----:B---3--:R-:W3:Y:S01]  /*e2b60*/  LDL.LU.64 R16, [R1+0x2648] ;  /* 0x0026480001107983 */ /* 0x008ee20000300a00 */
[----:B----4-:R-:W-:-:S02]  /*e2b70*/  IADD3 R13, P1, R13, R6, RZ ;  /* 0x000000060d0d7210 */ /* 0x010fc40007f3e0ff */
[----:B------:R-:W-:-:S03]  /*e2b80*/  IADD3 R9, P2, R9, R6, RZ ;  /* 0x0000000609097210 */ /* 0x000fc60007f5e0ff */
[----:B------:R-:W-:Y:S01]  /*e2b90*/  IMAD.MOV.U32 R20, RZ, RZ, R13 ;  /* 0x000000ffff147224 */ /* 0x000fe200078e000d */
[----:B------:R1:W-:Y:S01]  /*e2ba0*/  STL [R1+0x3cc8], R13 ;  /* 0x003cc80d01007387 */ /* 0x0003e20000100800 */
[----:B------:R-:W-:Y:S01]  /*e2bb0*/  IMAD.X R19, R19, 0x1, R2, P1 ;  /* 0x0000000113137824 */ /* 0x000fe200008e0602 */
[----:B------:R-:W-:-:S04]  /*e2bc0*/  IADD3.X R12, R12, R2, RZ, P2, !PT ;  /* 0x000000020c0c7210 */ /* 0x000fc800017fe4ff */
[----:B------:R-:W-:Y:S01]  /*e2bd0*/  MOV R21, R19 ;  /* 0x0000001300157202 */ /* 0x000fe20000000f00 */
[----:B------:R-:W-:Y:S04]  /*e2be0*/  STL [R1+0x3cc4], R19 ;  /* 0x003cc41301007387 */ /* 0x000fe80000100800 */
[----:B------:R-:W-:Y:S04]  /*e2bf0*/  STL [R1+0x3d08], R9 ;  /* 0x003d080901007387 */ /* 0x000fe80000100800 */
[----:B------:R4:W-:Y:S01]  /*e2c00*/  STL [R1+0x3d04], R12 ;  /* 0x003d040c01007387 */ /* 0x0009e20000100800 */
[----:B-1----:R-:W-:-:S03]  /*e2c10*/  IMAD.MOV.U32 R13, RZ, RZ, R12 ;  /* 0x000000ffff0d7224 */ /* 0x002fc600078e000c */
[----:B------:R1:W-:Y:S01]  /*e2c20*/  LDGSTS.E [R3+-0x3c780], desc[UR60][R20.64], P0 ;  /* 0xc388000014037fae */ /* 0x0003e2000812187c */
[----:B----4-:R-:W-:-:S03]  /*e2c30*/  MOV R12, R9 ;  /* 0x00000009000c7202 */ /* 0x010fc60000000f00 */
[----:B------:R-:W4:Y:S04]  /*e2c40*/  LDL.LU.64 R20, [R1+0x24d8] ;  /* 0x0024d80001147983 */ /* 0x000f280000300a00 */
[----:B------:R1:W-:Y:S01]  /*e2c50*/  LDGSTS.E [R3+-0x3c380], desc[UR60][R12.64], P0 ;  /* 0xc3c800000c037fae */ /* 0x0003e2000812187c */
[----:B------:R-:W-:-:S05]  /*e2c60*/  IADD3 R178, P1, R4, R6, RZ ;  /* 0x0000000604b27210 */ /* 0x000fca0007f3e0ff */
[----:B------:R-:W-:Y:S01]  /*e2c70*/  IMAD.X R4, R5, 0x1, R2, P1 ;  /* 0x0000000105047824 */ /* 0x000fe200008e0602 */
[----:B------:R-:W4:Y:S01]  /*e2c80*/  LDL.LU.64 R12, [R1+0x24a0] ;  /* 0x0024a000010c7983 */ /* 0x000f220000300a00 */
[----:B------:R-:W-:-:S03]  /*e2c90*/  IADD3 R161, P1, R90, R6, RZ ;  /* 0x000000065aa17210 */ /* 0x000fc60007f3e0ff */
[----:B------:R-:W4:Y:S01]  /*e2ca0*/  LDL.LU.64 R88, [R1+0x2468] ;  /* 0x0024680001587983 */ /* 0x000f220000300a00 */
[----:B------:R-:W-:Y:S02]  /*e2cb0*/  IADD3.X R9, R91, R2, RZ, P1, !PT ;  /* 0x000000025b097210 */ /* 0x000fe40000ffe4ff */
[-C--:B------:R-:W-:Y:S01]  /*e2cc0*/  IADD3 R159, P1, R86, R6.reuse, RZ ;  /* 0x00000006569f7210 */ /* 0x080fe20007f3e0ff */
[----:B------:R-:W4:Y:S04]  /*e2cd0*/  LDL.LU.64 R90, [R1+0x2430] ;  /* 0x00243000015a7983 */ /* 0x000f280000300a00 */
[----:B------:R-:W-:Y:S01]  /*e2ce0*/  IMAD.X R160, R87, 0x1, R2, P1 ;  /* 0x0000000157a07824 */ /* 0x000fe200008e0602 */
[----:B------:R-:W-:Y:S01]  /*e2cf0*/  IADD3 R157, P1, R10, R6, RZ ;  /* 0x000000060a9d7210 */ /* 0x000fe20007f3e0ff */
[----:B------:R-:W4:Y:S03]  /*e2d00*/  LDL.LU.64 R86, [R1+0x2408] ;  /* 0x0024080001567983 */ /* 0x000f260000300a00 */
[----:B------:R-:W-:-:S02]  /*e2d10*/  IADD3.X R158, R11, R2, RZ, P1, !PT ;  /* 0x000000020b9e7210 */ /* 0x000fc40000ffe4ff */
[----:B------:R-:W4:Y:S01]  /*e2d20*/  LDL.LU.64 R10, [R1+0x2400] ;  /* 0x00240000010a7983 */ /* 0x000f220000300a00 */
[----:B--2---:R-:W-:-:S05]  /*e2d30*/  IADD3 R155, P1, R92, R6, RZ ;  /* 0x000000065c9b7210 */ /* 0x004fca0007f3e0ff */
[----:B------:R-:W-:Y:S01]  /*e2d40*/  IMAD.X R156, R93, 0x1, R2, P1 ;  /* 0x000000015d9c7824 */ /* 0x000fe200008e0602 */
[----:B------:R-:W-:-:S04]  /*e2d50*/  IADD3 R153, P1, R14, R6, RZ ;  /* 0x000000060e997210 */ /* 0x000fc80007f3e0ff */
[----:B------:R-:W-:Y:S02]  /*e2d60*/  IADD3.X R154, R15, R2, RZ, P1, !PT ;  /* 0x000000020f9a7210 */ /* 0x000fe40000ffe4ff */
[-C--:B------:R-:W-:Y:S01]  /*e2d70*/  IADD3 R151, P1, R84, R6.reuse, RZ ;  /* 0x0000000654977210 */ /* 0x080fe20007f3e0ff */
[----:B------:R-:W2:Y:S04]  /*e2d80*/  LDL.LU.64 R14, [R1+0x23f8] ;  /* 0x0023f800010e7983 */ /* 0x000ea80000300a00 */
[----:B------:R-:W-:Y:S01]  /*e2d90*/  IMAD.X R152, R85, 0x1, R2, P1 ;  /* 0x0000000155987824 */ /* 0x000fe200008e0602 */
[----:B------:R-:W-:Y:S01]  /*e2da0*/  IADD3 R149, P1, R22, R6, RZ ;  /* 0x0000000616957210 */ /* 0x000fe20007f3e0ff */
[----:B------:R-:W2:Y:S04]  /*e2db0*/  LDL.LU.64 R84, [R1+0x23f0] ;  /* 0x0023f00001547983 */ /* 0x000ea80000300a00 */
[----:B------:R-:W2:Y:S01]  /*e2dc0*/  LDL.LU.64 R96, [R1+0x23e8] ;  /* 0x0023e80001607983 */ /* 0x000ea20000300a00 */
[----:B------:R-:W-:-:S02]  /*e2dd0*/  IADD3.X R150, R23, R2, RZ, P1, !PT ;  /* 0x0000000217967210 */ /* 0x000fc40000ffe4ff */
[----:B---3--:R-:W-:-:S05]  /*e2de0*/  IADD3 R147, P1, R16, R6, RZ ;  /* 0x0000000610937210 */ /* 0x008fca0007f3e0ff */
[----:B------:R-:W-:Y:S02]  /*e2df0*/  IMAD.X R148, R17, 0x1, R2, P1 ;  /* 0x0000000111947824 */ /* 0x000fe400008e0602 */
[----:B------:R-:W3:Y:S04]  /*e2e00*/  LDL.LU.64 R16, [R1+0x23e0] ;  /* 0x0023e00001107983 */ /* 0x000ee80000300a00 */
[----:B------:R-:W3:Y:S01]  /*e2e10*/  LDL.LU.64 R22, [R1+0x23d8] ;  /* 0x0023d80001167983 */ /* 0x000ee20000300a00 */
[----:B----4-:R-:W-:-:S04]  /*e2e20*/  IADD3 R145, P1, R20, R6, RZ ;  /* 0x0000000614917210 */ /* 0x010fc80007f3e0ff */
[----:B------:R-:W-:Y:S02]  /*e2e30*/  IADD3.X R146, R21, R2, RZ, P1, !PT ;  /* 0x0000000215927210 */ /* 0x000fe40000ffe4ff */
[----:B------:R-:W4:Y:S01]  /*e2e40*/  LDL.LU.64 R20, [R1+0x23d0] ;  /* 0x0023d00001147983 */ /* 0x000f220000300a00 */
[----:B------:R-:W-:-:S05]  /*e2e50*/  IADD3 R143, P1, R12, R6, RZ ;  /* 0x000000060c8f7210 */ /* 0x000fca0007f3e0ff */
[--C-:B------:R-:W-:Y:S01]  /*e2e60*/  IMAD.X R144, R13, 0x1, R2.reuse, P1 ;  /* 0x000000010d907824 */ /* 0x100fe200008e0602 */
[----:B------:R-:W-:Y:S01]  /*e2e70*/  IADD3 R141, P1, R88, R6, RZ ;  /* 0x00000006588d7210 */ /* 0x000fe20007f3e0ff */
[----:B------:R-:W1:Y:S03]  /*e2e80*/  LDL.LU.64 R12, [R1+0x22f8] ;  /* 0x0022f800010c7983 */ /* 0x000e660000300a00 */
[----:B------:R-:W-:Y:S02]  /*e2e90*/  IADD3.X R142, R89, R2, RZ, P1, !PT ;  /* 0x00000002598e7210 */ /* 0x000fe40000ffe4ff */
[-C--:B------:R-:W-:Y:S01]  /*e2ea0*/  IADD3 R139, P1, R90, R6.reuse, RZ ;  /* 0x000000065a8b7210 */ /* 0x080fe20007f3e0ff */
[----:B------:R-:W4:Y:S04]  /*e2eb0*/  LDL.LU.64 R88, [R1+0x23c8] ;  /* 0x0023c80001587983 */ /* 0x000f280000300a00 */
[----:B------:R-:W4:Y:S01]  /*e2ec0*/  LDL.LU.64 R94, [R1+0x23c0] ;  /* 0x0023c000015e7983 */ /* 0x000f220000300a00 */
[----:B------:R-:W-:Y:S01]  /*e2ed0*/  IMAD.X R140, R91, 0x1, R2, P1 ;  /* 0x000000015b8c7824 */ /* 0x000fe200008e0602 */
[----:B------:R-:W-:-:S04]  /*e2ee0*/  IADD3 R137, P1, R86, R6, RZ ;  /* 0x0000000656897210 */ /* 0x000fc80007f3e0ff */
[----:B------:R-:W-:Y:S02]  /*e2ef0*/  IADD3.X R138, R87, R2, RZ, P1, !PT ;  /* 0x00000002578a7210 */ /* 0x000fe40000ffe4ff */
[----:B------:R-:W4:Y:S01]  /*e2f00*/  LDL.LU.64 R86, [R1+0x23b8] ;  /* 0x0023b80001567983 */ /* 0x000f220000300a00 */
[----:B------:R-:W-:-:S03]  /*e2f10*/  IADD3 R135, P1, R10, R6, RZ ;  /* 0x000000060a877210 */ /* 0x000fc60007f3e0ff */
[----:B------:R-:W4:Y:S02]  /*e2f20*/  LDL.LU.64 R92, [R1+0x23b0] ;  /* 0x0023b000015c7983 */ /* 0x000f240000300a00 */
[----:B------:R-:W-:Y:S02]  /*e2f30*/  IMAD.X R136, R11, 0x1, R2, P1 ;  /* 0x000000010b887824 */ /* 0x000fe400008e0602 */
[----:B------:R-:W4:Y:S01]  /*e2f40*/  LDL.LU.64 R10, [R1+0x23a8] ;  /* 0x0023a800010a7983 */ /* 0x000f220000300a00 */
[----:B--2---:R-:W-:-:S04]  /*e2f50*/  IADD3 R133, P1, R14, R6, RZ ;  /* 0x000000060e857210 */ /* 0x004fc80007f3e0ff */
[----:B------:R-:W-:Y:S02]  /*e2f60*/  IADD3.X R134, R15, R2, RZ, P1, !PT ;  /* 0x000000020f867210 */ /* 0x000fe40000ffe4ff */
[-C--:B------:R-:W-:Y:S01]  /*e2f70*/  IADD3 R131, P1, R84, R6.reuse, RZ ;  /* 0x0000000654837210 */ /* 0x080fe20007f3e0ff */
[----:B------:R-:W2:Y:S04]  /*e2f80*/  LDL.LU.64 R14, [R1+0x23a0] ;  /* 0x0023a000010e7983 */ /* 0x000ea80000300a00 */
[----:B------:R-:W2:Y:S01]  /*e2f90*/  LDL.LU.64 R90, [R1+0x2398] ;  /* 0x00239800015a7983 */ /* 0x000ea20000300a00 */
[----:B------:R-:W-:Y:S01]  /*e2fa0*/  IMAD.X R132, R85, 0x1, R2, P1 ;  /* 0x0000000155847824 */ /* 0x000fe200008e0602 */
[----:B------:R-:W-:Y:S02]  /*e2fb0*/  IADD3 R129, P1, R96, R6, RZ ;  /* 0x0000000660817210 */ /* 0x000fe40007f3e0ff */
[----:B------:R-:W2:Y:S02]  /*e2fc0*/  LDL.LU.64 R84, [R1+0x2390] ;  /* 0x0023900001547983 */ /* 0x000ea40000300a00 */
[----:B------:R-:W-:-:S02]  /*e2fd0*/  IADD3.X R130, R97, R2, RZ, P1, !PT ;  /* 0x0000000261827210 */ /* 0x000fc40000ffe4ff */
[----:B---3--:R-:W-:-:S05]  /*e2fe0*/  IADD3 R127, P1, R16, R6, RZ ;  /* 0x00000006107f7210 */ /* 0x008fca0007f3e0ff */
[----:B------:R-:W-:Y:S01]  /*e2ff0*/  IMAD.X R128, R17, 0x1, R2, P1 ;  /* 0x0000000111807824 */ /* 0x000fe200008e0602 */
[----:B------:R-:W-:Y:S01]  /*e3000*/  IADD3 R125, P1, R22, R6, RZ ;  /* 0x00000006167d7210 */ /* 0x000fe20007f3e0ff */
[----:B------:R-:W3:Y:S03]  /*e3010*/  LDL.LU.64 R16, [R1+0x2388] ;  /* 0x0023880001107983 */ /* 0x000ee60000300a00 */
[----:B------:R-:W-:Y:S02]  /*e3020*/  IADD3.X R126, R23, R2, RZ, P1, !PT ;  /* 0x00000002177e7210 */ /* 0x000fe40000ffe4ff */
[----:B------:R-:W3:Y:S01]  /*e3030*/  LDL.LU.64 R22, [R1+0x2380] ;  /* 0x0023800001167983 */ /* 0x000ee20000300a00 */
[----:B----4-:R-:W-:-:S05]  /*e3040*/  IADD3 R123, P1, R20, R6, RZ ;  /* 0x00000006147b7210 */ /* 0x010fca0007f3e0ff */
[----:B------:R-:W-:Y:S01]  /*e3050*/  IMAD.X R124, R21, 0x1, R2, P1 ;  /* 0x00000001157c7824 */ /* 0x000fe200008e0602 */
[----:B-1----:R-:W-:-:S04]  /*e3060*/  IADD3 R20, P1, R12, R6, RZ ;  /* 0x000000060c147210 */ /* 0x002fc80007f3e0ff */
[----:B------:R-:W-:Y:S02]  /*e3070*/  IADD3.X R21, R13, R2, RZ, P1, !PT ;  /* 0x000000020d157210 */ /* 0x000fe40000ffe4ff */
[-C--:B------:R-:W-:Y:S01]  /*e3080*/  IADD3 R121, P1, R88, R6.reuse, RZ ;  /* 0x0000000658797210 */ /* 0x080fe20007f3e0ff */
[----:B------:R-:W4:Y:S04]  /*e3090*/  LDL.LU.64 R12, [R1+0x2378] ;  /* 0x00237800010c7983 */ /* 0x000f280000300a00 */
[----:B------:R-:W-:Y:S01]  /*e30a0*/  IMAD.X R122, R89, 0x1, R2, P1 ;  /* 0x00000001597a7824 */ /* 0x000fe200008e0602 */
[----:B------:R-:W-:Y:S01]  /*e30b0*/  IADD3 R119, P1, R94, R6, RZ ;  /* 0x000000065e777210 */ /* 0x000fe20007f3e0ff */
[----:B------:R-:W4:Y:S03]  /*e30c0*/  LDL.LU.64 R88, [R1+0x2370] ;  /* 0x0023700001587983 */ /* 0x000f260000300a00 */
[----:B------:R-:W-:-:S02]  /*e30d0*/  IADD3.X R120, R95, R2, RZ, P1, !PT ;  /* 0x000000025f787210 */ /* 0x000fc40000ffe4ff */
[----:B------:R-:W-:-:S05]  /*e30e0*/  IADD3 R117, P1, R86, R6, RZ ;  /* 0x0000000656757210 */ /* 0x000fca0007f3e0ff */
[----:B------:R-:W-:Y:S01]  /*e30f0*/  IMAD.X R118, R87, 0x1, R2, P1 ;  /* 0x0000000157767824 */ /* 0x000fe200008e0602 */
[----:B------:R-:W-:Y:S01]  /*e3100*/  IADD3 R115, P1, R92, R6, RZ ;  /* 0x000000065c737210 */ /* 0x000fe20007f3e0ff */
[----:B------:R-:W4:Y:S03]  /*e3110*/  LDL.LU.64 R86, [R1+0x2368] ;  /* 0x0023680001567983 */ /* 0x000f260000300a00 */
[----:B------:R-:W-:Y:S02]  /*e3120*/  IADD3.X R116, R93, R2, RZ, P1, !PT ;  /* 0x000000025d747210 */ /* 0x000fe40000ffe4ff */
[----:B------:R-:W-:-:S05]  /*e3130*/  IADD3 R113, P1, R10, R6, RZ ;  /* 0x000000060a717210 */ /* 0x000fca0007f3e0ff */
[----:B------:R-:W-:Y:S02]  /*e3140*/  IMAD.X R114, R11, 0x1, R2, P1 ;  /* 0x000000010b727824 */ /* 0x000fe400008e0602 */
[----:B------:R-:W4:Y:S01]  /*e3150*/  LDL.LU.64 R10, [R1+0x2360] ;  /* 0x00236000010a7983 */ /* 0x000f220000300a00 */
[----:B--2---:R-:W-:-:S04]  /*e3160*/  IADD3 R111, P1, R14, R6, RZ ;  /* 0x000000060e6f7210 */ /* 0x004fc80007f3e0ff */
[----:B------:R-:W-:Y:S02]  /*e3170*/  IADD3.X R112, R15, R2, RZ, P1, !PT ;  /* 0x000000020f707210 */ /* 0x000fe40000ffe4ff */
[----:B------:R-:W-:-:S05]  /*e3180*/  IADD3 R14, P1, R90, R6, RZ ;  /* 0x000000065a0e7210 */ /* 0x000fca0007f3e0ff */
[----:B------:R-:W-:Y:S01]  /*e3190*/  IMAD.X R15, R91, 0x1, R2, P1 ;  /* 0x000000015b0f7824 */ /* 0x000fe200008e0602 */
[----:B------:R-:W-:-:S04]  /*e31a0*/  IADD3 R109, P1, R84, R6, RZ ;  /* 0x00000006546d7210 */ /* 0x000fc80007f3e0ff */
[----:B------:R-:W-:Y:S02]  /*e31b0*/  IADD3.X R110, R85, R2, RZ, P1, !PT ;  /* 0x00000002556e7210 */ /* 0x000fe40000ffe4ff */
[-C--:B---3--:R-:W-:Y:S01]  /*e31c0*/  IADD3 R107, P1, R16, R6.reuse, RZ ;  /* 0x00000006106b7210 */ /* 0x088fe20007f3e0ff */
[----:B------:R-:W2:Y:S04]  /*e31d0*/  LDL.LU.64 R84, [R1+0x2358] ;  /* 0x0023580001547983 */ /* 0x000ea80000300a00 */
[----:B------:R-:W-:Y:S01]  /*e31e0*/  IMAD.X R108, R17, 0x1, R2, P1 ;  /* 0x00000001116c7824 */ /* 0x000fe200008e0602 */
[----:B------:R-:W-:-:S04]  /*e31f0*/  IADD3 R16, P1, R22, R6, RZ ;  /* 0x0000000616107210 */ /* 0x000fc80007f3e0ff */
[----:B------:R-:W-:Y:S02]  /*e3200*/  IADD3.X R17, R23, R2, RZ, P1, !PT ;  /* 0x0000000217117210 */ /* 0x000fe40000ffe4ff */
[----:B------:R-:W3:Y:S04]  /*e3210*/  LDL.LU.64 R22, [R1+0x2350] ;  /* 0x0023500001167983 */ /* 0x000ee80000300a00 */
[----:B------:R-:W3:Y:S04]  /*e3220*/  LDL.LU.64 R92, [R1+0x2348] ;  /* 0x00234800015c7983 */ /* 0x000ee80000300a00 */
[----:B------:R-:W3:Y:S04]  /*e3230*/  LDL.LU.64 R190, [R1+0x2340] ;  /* 0x0023400001be7983 */ /* 0x000ee80000300a00 */
[----:B------:R-:W3:Y:S01]  /*e3240*/  LDL.LU.64 R90, [R1+0x2338] ;  /* 0x00233800015a7983 */ /* 0x000ee20000300a00 */
[----:B----4-:R-:W-:-:S05]  /*e3250*/  IADD3 R105, P1, R12, R6, RZ ;  /* 0x000000060c697210 */ /* 0x010fca0007f3e0ff */
[----:B------:R-:W-:Y:S01]  /*e3260*/  IMAD.X R106, R13, 0x1, R2, P1 ;  /* 0x000000010d6a7824 */ /* 0x000fe200008e0602 */
[----:B------:R-:W-:-:S04]  /*e3270*/  IADD3 R12, P1, R88, R6, RZ ;  /* 0x00000006580c7210 */ /* 0x000fc80007f3e0ff */
[----:B------:R-:W-:Y:S02]  /*e3280*/  IADD3.X R13, R89, R2, RZ, P1, !PT ;  /* 0x00000002590d7210 */ /* 0x000fe40000ffe4ff */
[----:B------:R-:W-:-:S05]  /*e3290*/  IADD3 R103, P1, R86, R6, RZ ;  /* 0x0000000656677210 */ /* 0x000fca0007f3e0ff */
[----:B------:R-:W-:Y:S01]  /*e32a0*/  IMAD.X R104, R87, 0x1, R2, P1 ;  /* 0x0000000157687824 */ /* 0x000fe200008e0602 */
[----:B------:R-:W-:-:S04]  /*e32b0*/  IADD3 R101, P1, R10, R6, RZ ;  /* 0x000000060a657210 */ /* 0x000fc80007f3e0ff */
[----:B------:R-:W-:Y:S02]  /*e32c0*/  IADD3.X R102, R11, R2, RZ, P1, !PT ;  /* 0x000000020b667210 */ /* 0x000fe40000ffe4ff */
[----:B------:R-:W4:Y:S04]  /*e32d0*/  LDL.LU.64 R10, [R1+0x2330] ;  /* 0x00233000010a7983 */ /* 0x000f280000300a00 */
[----:B------:R-:W4:Y:S04]  /*e32e0*/  LDL.LU.64 R88, [R1+0x2328] ;  /* 0x0023280001587983 */ /* 0x000f280000300a00 */
[----:B------:R-:W4:Y:S01]  /*e32f0*/  LDL.LU.64 R86, [R1+0x2320] ;  /* 0x0023200001567983 */ /* 0x000f220000300a00 */
[----:B--2---:R-:W-:-:S05]  /*e3300*/  IADD3 R99, P1, R84, R6, RZ ;  /* 0x0000000654637210 */ /* 0x004fca0007f3e0ff */
[----:B------:R-:W-:Y:S02]  /*e3310*/  IMAD.X R100, R85, 0x1, R2, P1 ;  /* 0x0000000155647824 */ /* 0x000fe400008e0602 */
[----:B------:R-:W2:Y:S01]  /*e3320*/  LDL.LU.64 R84, [R1+0x2318] ;  /* 0x0023180001547983 */ /* 0x000ea20000300a00 */
[----:B---3--:R-:W-:-:S04]  /*e3330*/  IADD3 R97, P1, R22, R6, RZ ;  /* 0x0000000616617210 */ /* 0x008fc80007f3e0ff */
[----:B------:R-:W-:Y:S02]  /*e3340*/  IADD3.X R98, R23, R2, RZ, P1, !PT ;  /* 0x0000000217627210 */ /* 0x000fe40000ffe4ff */
[----:B------:R-:W3:Y:S04]  /*e3350*/  LDL.LU.64 R22, [R1+0x2310] ;  /* 0x0023100001167983 */ /* 0x000ee80000300a00 */
[----:B------:R-:W3:Y:S04]  /*e3360*/  LDL.LU.64 R186, [R1+0x2308] ;  /* 0x0023080001ba7983 */ /* 0x000ee80000300a00 */
[----:B------:R-:W3:Y:S01]  /*e3370*/  LDL.LU.64 R182, [R1+0x2300] ;  /* 0x0023000001b67983 */ /* 0x000ee20000300a00 */
[----:B------:R-:W-:-:S05]  /*e3380*/  IADD3 R95, P1, R92, R6, RZ ;  /* 0x000000065c5f7210 */ /* 0x000fca0007f3e0ff */
[----:B------:R-:W-:Y:S01]  /*e3390*/  IMAD.X R96, R93, 0x1, R2, P1 ;  /* 0x000000015d607824 */ /* 0x000fe200008e0602 */
[----:B------:R-:W-:-:S04]  /*e33a0*/  IADD3 R93, P1, R190, R6, RZ ;  /* 0x00000006be5d7210 */ /* 0x000fc80007f3e0ff */
[----:B------:R-:W-:Y:S02]  /*e33b0*/  IADD3.X R94, R191, R2, RZ, P1, !PT ;  /* 0x00000002bf5e7210 */ /* 0x000fe40000ffe4ff */
[----:B------:R-:W-:-:S05]  /*e33c0*/  IADD3 R5, P1, R90, R6, RZ ;  /* 0x000000065a057210 */ /* 0x000fca0007f3e0ff */
[----:B------:R-:W-:Y:S01]  /*e33d0*/  IMAD.X R92, R91, 0x1, R2, P1 ;  /* 0x000000015b5c7824 */ /* 0x000fe200008e0602 */
[----:B----4-:R-:W-:-:S04]  /*e33e0*/  IADD3 R90, P1, R10, R6, RZ ;  /* 0x000000060a5a7210 */ /* 0x010fc80007f3e0ff */
[----:B------:R-:W-:Y:S02]  /*e33f0*/  IADD3.X R91, R11, R2, RZ, P1, !PT ;  /* 0x000000020b5b7210 */ /* 0x000fe40000ffe4ff */
[----:B------:R-:W-:-:S05]  /*e3400*/  IADD3 R10, P1, R88, R6, RZ ;  /* 0x00000006580a7210 */ /* 0x000fca0007f3e0ff */
[----:B------:R-:W-:Y:S01]  /*e3410*/  IMAD.X R11, R89, 0x1, R2, P1 ;  /* 0x00000001590b7824 */ /* 0x000fe200008e0602 */
[----:B------:R-:W-:-:S04]  /*e3420*/  IADD3 R88, P1, R86, R6, RZ ;  /* 0x0000000656587210 */ /* 0x000fc80007f3e0ff */
[----:B------:R-:W-:Y:S02]  /*e3430*/  IADD3.X R89, R87, R2, RZ, P1, !PT ;  /* 0x0000000257597210 */ /* 0x000fe40000ffe4ff */
[----:B------:R-:W-:Y:S02]  /*e3440*/  MOV R179, R9 ;  /* 0x0000000900b37202 */ /* 0x000fe40000000f00 */
[----:B--2---:R-:W-:-:S05]  /*e3450*/  IADD3 R86, P1, R84, R6, RZ ;  /* 0x0000000654567210 */ /* 0x004fca0007f3e0ff */
[----:B------:R-:W-:Y:S01]  /*e3460*/  IMAD.X R87, R85, 0x1, R2, P1 ;  /* 0x0000000155577824 */ /* 0x000fe200008e0602 */
[----:B---3--:R-:W-:-:S04]  /*e3470*/  IADD3 R84, P1, R22, R6, RZ ;  /* 0x0000000616547210 */ /* 0x008fc80007f3e0ff */
[----:B------:R-:W-:Y:S02]  /*e3480*/  IADD3.X R85, R23, R2, RZ, P1, !PT ;  /* 0x0000000217557210 */ /* 0x000fe40000ffe4ff */
[----:B------:R-:W-:-:S05]  /*e3490*/  IADD3 R23, P1, R186, R6, RZ ;  /* 0x00000006ba177210 */ /* 0x000fca0007f3e0ff */
[----:B------:R-:W-:Y:S01]  /*e34a0*/  IMAD.X R83, R187, 0x1, R2, P1 ;  /* 0x00000001bb537824 */ /* 0x000fe200008e0602 */
[----:B------:R-:W-:Y:S01]  /*e34b0*/  IADD3 R19, P1, R182, R6, RZ ;  /* 0x00000006b6137210 */ /* 0x000fe20007f3e0ff */
[----:B------:R-:W-:Y:S02]  /*e34c0*/  IMAD.MOV.U32 R182, RZ, RZ, R178 ;  /* 0x000000ffffb67224 */ /* 0x000fe400078e00b2 */
[----:B------:R-:W-:Y:S02]  /*e34d0*/  IMAD.MOV.U32 R178, RZ, RZ, R161 ;  /* 0x000000ffffb27224 */ /* 0x000fe400078e00a1 */
        /* <DEDUP_REMOVED lines=27> */
[----:B------:R-:W-:-:S02]  /*e3690*/  IADD3.X R22, R183, R2, RZ, P1, !PT ;  /* 0x00000002b7167210 */ /* 0x000fc40000ffe4ff */
[----:B------:R-:W-:Y:S02]  /*e36a0*/  MOV R134, R133 ;  /* 0x0000008500867202 */ /* 0x000fe40000000f00 */
[----:B------:R-:W-:Y:S01]  /*e36b0*/  MOV R183, R4 ;  /* 0x0000000400b77202 */ /* 0x000fe20000000f00 */
[----:B------:R-:W-:Y:S01]  /*e36c0*/  IMAD.MOV.U32 R133, RZ, RZ, R132 ;  /* 0x000000ffff857224 */ /* 0x000fe200078e0084 */
[----:B------:R-:W-:Y:S01]  /*e36d0*/  MOV R132, R131 ;  /* 0x0000008300847202 */ /* 0x000fe20000000f00 */
[----:B------:R-:W-:Y:S01]  /*e36e0*/  IMAD.MOV.U32 R131, RZ, RZ, R130 ;  /* 0x000000ffff837224 */ /* 0x000fe200078e0082 */
[----:B------:R-:W-:Y:S01]  /*e36f0*/  MOV R130, R129 ;  /* 0x0000008100827202 */ /* 0x000fe20000000f00 */
[----:B------:R-:W-:Y:S01]  /*e3700*/  IMAD.MOV.U32 R129, RZ, RZ, R128 ;  /* 0x000000ffff817224 */ /* 0x000fe200078e0080 */
        /* <DEDUP_REMOVED lines=83> */
[----:B------:R-:W-:Y:S01]  /*e3c40*/  MOV R94, R93 ;  /* 0x0000005d005e7202 */ /* 0x000fe20000000f00 */
[----:B------:R-:W-:Y:S02]  /*e3c50*/  IMAD.MOV.U32 R4, RZ, RZ, R5 ;  /* 0x000000ffff047224 */ /* 0x000fe400078e0005 */
[----:B------:R-:W-:Y:S04]  /*e3c60*/  LDGSTS.E [R3+-0x38780], desc[UR60][R136.64], P0 ;  /* 0xc788000088037fae */ /* 0x000fe8000812187c */
[----:B------:R-:W-:Y:S01]  /*e3c70*/  STL.64 [R1+0x2360], R102 ;  /* 0x0023606601007387 */ /* 0x000fe20000100a00 */
[----:B------:R-:W-:-:S03]  /*e3c80*/  MOV R5, R92 ;  /* 0x0000005c00057202 */ /* 0x000fc60000000f00 */
[----:B------:R-:W-:Y:S04]  /*e3c90*/  LDGSTS.E [R3+-0x38380], desc[UR60][R134.64], P0 ;  /* 0xc7c8000086037fae */ /* 0x000fe8000812187c */
[----:B------:R-:W-:Y:S01]  /*e3ca0*/  STL.64 [R1+0x2358], R100 ;  /* 0x0023586401007387 */ /* 0x000fe20000100a00 */
[----:B------:R-:W-:Y:S01]  /*e3cb0*/  IMAD.MOV.U32 R92, RZ, RZ, R90 ;  /* 0x000000ffff5c7224 */ /* 0x000fe200078e005a */
[----:B------:R-:W-:Y:S02]  /*e3cc0*/  MOV R93, R91 ;  /* 0x0000005b005d7202 */ /* 0x000fe40000000f00 */
[----:B------:R-:W-:Y:S04]  /*e3cd0*/  LDGSTS.E [R3+-0x1ff80], desc[UR60][R132.64], P0 ;  /* 0xe008000084037fae */ /* 0x000fe8000812187c */
[----:B------:R-:W-:Y:S01]  /*e3ce0*/  STL.64 [R1+0x2350], R98 ;  /* 0x0023506201007387 */ /* 0x000fe20000100a00 */
[----:B------:R-:W-:-:S03]  /*e3cf0*/  IMAD.MOV.U32 R90, RZ, RZ, R88 ;  /* 0x000000ffff5a7224 */ /* 0x000fc600078e0058 */
[----:B------:R-:W-:Y:S04]  /*e3d00*/  LDGSTS.E [R3+-0x1fb80], desc[UR60][R130.64], P0 ;  /* 0xe048000082037fae */ /* 0x000fe8000812187c */
[----:B------:R-:W-:Y:S01]  /*e3d10*/  STL.64 [R1+0x2348], R96 ;  /* 0x0023486001007387 */ /* 0x000fe20000100a00 */
[----:B------:R-:W-:Y:S01]  /*e3d20*/  MOV R91, R89 ;  /* 0x00000059005b7202 */ /* 0x000fe20000000f00 */
[----:B------:R-:W-:Y:S02]  /*e3d30*/  IMAD.MOV.U32 R88, RZ, RZ, R86 ;  /* 0x000000ffff587224 */ /* 0x000fe400078e0056 */
[----:B------:R-:W-:Y:S04]  /*e3d40*/  LDGSTS.E [R3+-0x1f780], desc[UR60][R128.64], P0 ;  /* 0xe088000080037fae */ /* 0x000fe8000812187c */
[----:B------:R-:W-:Y:S01]  /*e3d50*/  STL.64 [R1+0x2340], R94 ;  /* 0x0023405e01007387 */ /* 0x000fe20000100a00 */
[----:B------:R-:W-:Y:S01]  /*e3d60*/  MOV R89, R87 ;  /* 0x0000005700597202 */ /* 0x000fe20000000f00 */
[----:B------:R-:W-:-:S02]  /*e3d70*/  IMAD.MOV.U32 R86, RZ, RZ, R84 ;  /* 0x000000ffff567224 */ /* 0x000fc400078e0054 */
[----:B------:R-:W-:Y:S04]  /*e3d80*/  LDGSTS.E [R3+-0x1f380], desc[UR60][R126.64], P0 ;  /* 0xe0c800007e037fae */ /* 0x000fe8000812187c */
[----:B------:R4:W-:Y:S01]  /*e3d90*/  STL.64 [R1+0x2338], R4 ;  /* 0x0023380401007387 */ /* 0x0009e20000100a00 */
        /* <DEDUP_REMOVED lines=18> */
[----:B------:R4:W-:Y:S04]  /*e3ec0*/  STL.64 [R1+0x2300], R22 ;  /* 0x0023001601007387 */ /* 0x0009e80000100a00 */
        /* <DEDUP_REMOVED lines=24> */
[----:B----4-:R-:W4:Y:S04]  /*e4050*/  LDL.LU R4, [R1+0x3a00] ;  /* 0x003a000001047983 */ /* 0x010f280000300800 */
[----:B------:R-:W4:Y:S04]  /*e4060*/  LDL.LU R14, [R1+0x39bc] ;  /* 0x0039bc00010e7983 */ /* 0x000f280000300800 */
[----:B------:R-:W-:Y:S04]  /*e4070*/  LDGSTS.E [R3+-0x18780], desc[UR60][R22.64], P0 ;  /* 0xe788000016037fae */ /* 0x000fe8000812187c */
[----:B------:R1:W-:Y:S04]  /*e4080*/  LDGSTS.E [R3+-0x18380], desc[UR60][R20.64], P0 ;  /* 0xe7c8000014037fae */ /* 0x0003e8000812187c */
        /* <DEDUP_REMOVED lines=10> */
[----:B------:R-:W-:Y:S01]  /*e4130*/  STL [R1+0x3940], R15 ;  /* 0x0039400f01007387 */ /* 0x000fe20000100800 */
[----:B---3--:R-:W-:-:S03]  /*e4140*/  IADD3.X R13, R13, R2, RZ, P2, !PT ;  /* 0x000000020d0d7210 */ /* 0x008fc600017fe4ff */
[----:B------:R-:W-:Y:S04]  /*e4150*/  STL [R1+0x3980], R9 ;  /* 0x0039800901007387 */ /* 0x000fe80000100800 */
[----:B------:R1:W-:Y:S01]  /*e4160*/  STL [R1+0x393c], R17 ;  /* 0x00393c1101007387 */ /* 0x0003e20000100800 */
[----:B------:R-:W-:Y:S01]  /*e4170*/  MOV R23, R17 ;  /* 0x0000001100177202 */ /* 0x000fe20000000f00 */
[----:B------:R-:W-:Y:S01]  /*e4180*/  IMAD.MOV.U32 R22, RZ, RZ, R15 ;  /* 0x000000ffff167224 */ /* 0x000fe200078e000f */
[-C--:B------:R-:W-:Y:S02]  /*e4190*/  IADD3 R12, P1, R12, R6.reuse, RZ ;  /* 0x000000060c0c7210 */ /* 0x080fe40007f3e0ff */
[----:B----4-:R-:W-:Y:S02]  /*e41a0*/  IADD3 R4, P2, R4, R6, RZ ;  /* 0x0000000604047210 */ /* 0x010fe40007f5e0ff */
[----:B------:R2:W-:Y:S04]  /*e41b0*/  LDGSTS.E [R3+-0x3ff00], desc[UR60][R22.64], P0 ;  /* 0xc010000016037fae */ /* 0x0005e8000812187c */
[----:B-1----:R-:W3:Y:S04]  /*e41c0*/  LDL.LU R17, [R1+0x3ac0] ;  /* 0x003ac00001117983 */ /* 0x002ee80000300800 */
[----:B------:R1:W-:Y:S04]  /*e41d0*/  STL [R1+0x397c], R13 ;  /* 0x00397c0d01007387 */ /* 0x0003e80000100800 */
[----:B------:R-:W4:Y:S04]  /*e41e0*/  LDL.LU R15, [R1+0x3b00] ;  /* 0x003b0000010f7983 */ /* 0x000f280000300800 */
[----:B------:R-:W4:Y:S04]  /*e41f0*/  LDL.LU R21, [R1+0x3abc] ;  /* 0x003abc0001157983 */ /* 0x000f280000300800 */
[----:B------:R-:W4:Y:S01]  /*e4200*/  LDL.LU R19, [R1+0x3afc] ;  /* 0x003afc0001137983 */ /* 0x000f220000300800 */
[----:B------:R-:W-:Y:S01]  /*e4210*/  IMAD.X R14, R14, 0x1, R2, P1 ;  /* 0x000000010e0e7824 */ /* 0x000fe200008e0602 */
[----:B------:R-:W-:Y:S01]  /*e4220*/  IADD3.X R10, R10, R2, RZ, P2, !PT ;  /* 0x000000020a0a7210 */ /* 0x000fe200017fe4ff */
[----:B--2---:R-:W-:Y:S01]  /*e4230*/  IMAD.MOV.U32 R22, RZ, RZ, R9 ;  /* 0x000000ffff167224 */ /* 0x004fe200078e0009 */
[----:B------:R-:W-:Y:S01]  /*e4240*/  MOV R23, R13 ;  /* 0x0000000d00177202 */ /* 0x000fe20000000f00 */
[----:B------:R-:W2:Y:S04]  /*e4250*/  LDL.LU R9, [R1+0x3b40] ;  /* 0x003b400001097983 */ /* 0x000ea80000300800 */
[----:B-1----:R-:W2:Y:S04]  /*e4260*/  LDL.LU R13, [R1+0x3b80] ;  /* 0x003b8000010d7983 */ /* 0x002ea80000300800 */
[----:B------:R1:W-:Y:S04]  /*e4270*/  STL [R1+0x39c0], R12 ;  /* 0x0039c00c01007387 */ /* 0x0003e80000100800 */
[----:B------:R1:W-:Y:S04]  /*e4280*/  STL [R1+0x39bc], R14 ;  /* 0x0039bc0e01007387 */ /* 0x0003e80000100800 */
[----:B------:R1:W-:Y:S04]  /*e4290*/  LDGSTS.E [R3+-0x3fb00], desc[UR60][R22.64], P0 ;  /* 0xc050000016037fae */ /* 0x0003e8000812187c */
[----:B------:R1:W-:Y:S04]  /*e42a0*/  STL [R1+0x3a00], R4 ;  /* 0x003a000401007387 */ /* 0x0003e80000100800 */
[----:B------:R1:W-:Y:S02]  /*e42b0*/  STL [R1+0x39fc], R10 ;  /* 0x0039fc0a01007387 */ /* 0x0003e40000100800 */
[----:B-1----:R-:W-:-:S02]  /*e42c0*/  IMAD.MOV.U32 R22, RZ, RZ, R12 ;  /* 0x000000ffff167224 */ /* 0x002fc400078e000c */
[----:B------:R-:W2:Y:S01]  /*e42d0*/  LDL.LU R12, [R1+0x3b3c] ;  /* 0x003b3c00010c7983 */ /* 0x000ea20000300800 */
[----:B------:R-:W-:-:S03]  /*e42e0*/  MOV R23, R14 ;  /* 0x0000000e00177202 */ /* 0x000fc60000000f00 */
[----:B------:R-:W2:Y:S01]  /*e42f0*/  LDL.LU R14, [R1+0x3b7c] ;  /* 0x003b7c00010e7983 */ /* 0x000ea20000300800 */
[-C--:B------:R-:W-:Y:S02]  /*e4300*/  IADD3 R5, P1, R5, R6.reuse, RZ ;  /* 0x0000000605057210 */ /* 0x080fe40007f3e0ff */
[----:B------:R-:W-:Y:S01]  /*e4310*/  IADD3 R16, P2, R16, R6, RZ ;  /* 0x0000000610107210 */ /* 0x000fe20007f5e0ff */
[----:B------:R1:W-:Y:S02]  /*e4320*/  LDGSTS.E [R3+-0x3f700], desc[UR60][R22.64], P0 ;  /* 0xc090000016037fae */ /* 0x0003e4000812187c */
[----:B------:R-:W-:Y:S01]  /*e4330*/  IMAD.X R11, R11, 0x1, R2, P1 ;  /* 0x000000010b0b7824 */ /* 0x000fe200008e0602 */
[----:B------:R-:W-:Y:S01]  /*e4340*/  IADD3.X R20, R20, R2, RZ, P2, !PT ;  /* 0x0000000214147210 */ /* 0x000fe200017fe4ff */
[----:B-1----:R-:W-:Y:S01]  /*e4350*/  IMAD.MOV.U32 R22, RZ, RZ, R4 ;  /* 0x000000ffff167224 */ /* 0x002fe200078e0004 */
[----:B------:R-:W-:Y:S01]  /*e4360*/  MOV R23, R10 ;  /* 0x0000000a00177202 */ /* 0x000fe20000000f00 */
[----:B------:R-:W2:Y:S04]  /*e4370*/  LDL.LU R4, [R1+0x3bd0] ;  /* 0x003bd00001047983 */ /* 0x000ea80000300800 */
[----:B------:R-:W2:Y:S04]  /*e4380*/  LDL.LU R10, [R1+0x3c10] ;  /* 0x003c1000010a7983 */ /* 0x000ea80000300800 */
[----:B------:R1:W-:Y:S04]  /*e4390*/  STL [R1+0x3a40], R5 ;  /* 0x003a400501007387 */ /* 0x0003e80000100800 */
[----:B------:R1:W-:Y:S04]  /*e43a0*/  STL [R1+0x3a3c], R11 ;  /* 0x003a3c0b01007387 */ /* 0x0003e80000100800 */
[----:B------:R1:W-:Y:S04]  /*e43b0*/  LDGSTS.E [R3+-0x3f300], desc[UR60][R22.64], P0 ;  /* 0xc0d0000016037fae */ /* 0x0003e8000812187c */
[----:B------:R-:W-:Y:S04]  /*e43c0*/  STL [R1+0x3a80], R16 ;  /* 0x003a801001007387 */ /* 0x000fe80000100800 */
[----:B------:R1:W-:Y:S02]  /*e43d0*/  STL [R1+0x3a7c], R20 ;  /* 0x003a7c1401007387 */ /* 0x0003e40000100800 */
[----:B-1----:R-:W-:-:S02]  /*e43e0*/  IMAD.MOV.U32 R22, RZ, RZ, R5 ;  /* 0x000000ffff167224 */ /* 0x002fc400078e0005 */
[----:B------:R-:W2:Y:S01]  /*e43f0*/  LDL.LU R5, [R1+0x3bcc] ;  /* 0x003bcc0001057983 */ /* 0x000ea20000300800 */
[----:B------:R-:W-:-:S03]  /*e4400*/  MOV R23, R11 ;  /* 0x0000000b00177202 */ /* 0x000fc60000000f00 */
[----:B------:R-:W2:Y:S04]  /*e4410*/  LDL.LU R11, [R1+0x3c0c] ;  /* 0x003c0c00010b7983 */ /* 0x000ea80000300800 */
[----:B------:R1:W-:Y:S02]  /*e4420*/  LDGSTS.E [R3+-0x3ef00], desc[UR60][R22.64], P0 ;  /* 0xc110000016037fae */ /* 0x0003e4000812187c */
[----:B-1----:R-:W-:Y:S01]  /*e4430*/  IMAD.MOV.U32 R22, RZ, RZ, R16 ;  /* 0x000000ffff167224 */ /* 0x002fe200078e0010 */
[----:B------:R-:W-:Y:S02]  /*e4440*/  MOV R23, R20 ;  /* 0x0000001400177202 */ /* 0x000fe40000000f00 */
[----:B------:R-:W2:Y:S04]  /*e4450*/  LDL.LU R20, [R1+0x3c50] ;  /* 0x003c500001147983 */ /* 0x000ea80000300800 */
[----:B------:R-:W2:Y:S04]  /*e4460*/  LDL.LU R16, [R1+0x3c90] ;  /* 0x003c900001107983 */ /* 0x000ea80000300800 */
[----:B------:R1:W-:Y:S01]  /*e4470*/  LDGSTS.E [R3+-0x3eb00], desc[UR60][R22.64], P0 ;  /* 0xc150000016037fae */ /* 0x0003e2000812187c */
[----:B---3--:R-:W-:-:S02]  /*e4480*/  IADD3 R17, P1, R17, R6, RZ ;  /* 0x0000000611117210 */ /* 0x008fc40007f3e0ff */
[----:B----4-:R-:W-:-:S03]  /*e4490*/  IADD3 R15, P2, R15, R6, RZ ;  /* 0x000000060f0f7210 */ /* 0x010fc60007f5e0ff */
[----:B------:R-:W-:Y:S01]  /*e44a0*/  IMAD.X R21, R21, 0x1, R2, P1 ;  /* 0x0000000115157824 */ /* 0x000fe200008e0602 */
[----:B------:R-:W-:Y:S01]  /*e44b0*/  IADD3.X R19, R19, R2, RZ, P2, !PT ;  /* 0x0000000213137210 */ /* 0x000fe200017fe4ff */
[----:B------:R-:W-:Y:S04]  /*e44c0*/  STL [R1+0x3ac0], R17 ;  /* 0x003ac01101007387 */ /* 0x000fe80000100800 */
[----:B------:R3:W-:Y:S04]  /*e44d0*/  STL [R1+0x3abc], R21 ;  /* 0x003abc1501007387 */ /* 0x0007e80000100800 */
[----:B------:R4:W-:Y:S01]  /*e44e0*/  STL [R1+0x3b00], R15 ;  /* 0x003b000f01007387 */ /* 0x0009e20000100800 */
[----:B-1----:R-:W-:-:S03]  /*e44f0*/  MOV R23, R21 ;  /* 0x0000001500177202 */ /* 0x002fc60000000f00 */
[----:B------:R-:W-:Y:S01]  /*e4500*/  STL [R1+0x3afc], R19 ;  /* 0x003afc1301007387 */ /* 0x000fe20000100800 */
[----:B------:R-:W-:Y:S01]  /*e4510*/  IMAD.MOV.U32 R22, RZ, RZ, R17 ;  /* 0x000000ffff167224 */ /* 0x000fe200078e0011 */
[-C--:B--2---:R-:W-:Y:S02]  /*e4520*/  IADD3 R9, P1, R9, R6.reuse, RZ ;  /* 0x0000000609097210 */ /* 0x084fe40007f3e0ff */
[----:B------:R-:W-:Y:S02]  /*e4530*/  IADD3 R13, P2, R13, R6, RZ ;  /* 0x000000060d0d7210 */ /* 0x000fe40007f5e0ff */
[----:B------:R1:W-:Y:S04]  /*e4540*/  LDGSTS.E [R3+-0x3e700], desc[UR60][R22.64], P0 ;  /* 0xc190000016037fae */ /* 0x0003e8000812187c */
[----:B---3--:R-:W2:Y:S04]  /*e4550*/  LDL.LU R21, [R1+0x3c4c] ;  /* 0x003c4c0001157983 */ /* 0x008ea80000300800 */
[----:B------:R-:W3:Y:S04]  /*e4560*/  LDL.LU R17, [R1+0x3c8c] ;  /* 0x003c8c0001117983 */ /* 0x000ee80000300800 */
[----:B------:R-:W-:Y:S01]  /*e4570*/  STL [R1+0x3b40], R9 ;  /* 0x003b400901007387 */ /* 0x000fe20000100800 */
[----:B-1----:R-:W-:Y:S01]  /*e4580*/  IMAD.MOV.U32 R22, RZ, RZ, R15 ;  /* 0x000000ffff167224 */ /* 0x002fe200078e000f */
[----:B------:R-:W-:Y:S01]  /*e4590*/  MOV R23, R19 ;  /* 0x0000001300177202 */ /* 0x000fe20000000f00 */
[----:B------:R-:W-:Y:S01]  /*e45a0*/  IMAD.X R12, R12, 0x1, R2, P1 ;  /* 0x000000010c0c7824 */ /* 0x000fe200008e0602 */
[----:B------:R-:W-:-:S03]  /*e45b0*/  IADD3.X R14, R14, R2, RZ, P2, !PT ;  /* 0x000000020e0e7210 */ /* 0x000fc600017fe4ff */
[----:B------:R1:W-:Y:S04]  /*e45c0*/  LDGSTS.E [R3+-0x3e300], desc[UR60][R22.64], P0 ;  /* 0xc1d0000016037fae */ /* 0x0003e8000812187c */
[----:B------:R1:W-:Y:S04]  /*e45d0*/  STL [R1+0x3b3c], R12 ;  /* 0x003b3c0c01007387 */ /* 0x0003e80000100800 */
[----:B------:R-:W-:Y:S01]  /*e45e0*/  STL [R1+0x3b80], R13 ;  /* 0x003b800d01007387 */ /* 0x000fe20000100800 */
[----:B----4-:R-:W-:Y:S01]  /*e45f0*/  IMAD.MOV.U32 R15, RZ, RZ, R14 ;  /* 0x000000ffff0f7224 */ /* 0x010fe200078e000e */
[----:B-1----:R-:W-:-:S02]  /*e4600*/  MOV R23, R12 ;  /* 0x0000000c00177202 */ /* 0x002fc40000000f00 */
[----:B------:R-:W4:Y:S01]  /*e4610*/  LDL.LU R12, [R1+0x3cd0] ;  /* 0x003cd000010c7983 */ /* 0x000f220000300800 */
[----:B------:R-:W-:-:S03]  /*e4620*/  IMAD.MOV.U32 R22, RZ, RZ, R9 ;  /* 0x000000ffff167224 */ /* 0x000fc600078e0009 */
[----:B------:R1:W-:Y:S04]  /*e4630*/  STL [R1+0x3b7c], R14 ;  /* 0x003b7c0e01007387 */ /* 0x0003e80000100800 */
[----:B------:R-:W4:Y:S01]  /*e4640*/  LDL.LU R9, [R1+0x3d10] ;  /* 0x003d100001097983 */ /* 0x000f220000300800 */
[-C--:B------:R-:W-:Y:S02]  /*e4650*/  IADD3 R4, P1, R4, R6.reuse, RZ ;  /* 0x0000000604047210 */ /* 0x080fe40007f3e0ff */
[----:B------:R-:W-:Y:S01]  /*e4660*/  IADD3 R10, P2, R10, R6, RZ ;  /* 0x000000060a0a7210 */ /* 0x000fe20007f5e0ff */
[----:B------:R-:W-:Y:S01]  /*e4670*/  LDGSTS.E [R3+-0x3df00], desc[UR60][R22.64], P0 ;  /* 0xc210000016037fae */ /* 0x000fe2000812187c */
[----:B-1----:R-:W-:-:S03]  /*e4680*/  MOV R14, R13 ;  /* 0x0000000d000e7202 */ /* 0x002fc60000000f00 */
[----:B------:R-:W4:Y:S04]  /*e4690*/  LDL.LU R13, [R1+0x3ccc] ;  /* 0x003ccc00010d7983 */ /* 0x000f280000300800 */
[----:B------:R-:W4:Y:S04]  /*e46a0*/  LDL.LU R19, [R1+0x3d0c] ;  /* 0x003d0c0001137983 */ /* 0x000f280000300800 */
[----:B------:R-:W-:Y:S04]  /*e46b0*/  STL [R1+0x3bd0], R4 ;  /* 0x003bd00401007387 */ /* 0x000fe80000100800 */
[----:B------:R1:W-:Y:S01]  /*e46c0*/  LDGSTS.E [R3+-0x3db00], desc[UR60][R14.64], P0 ;  /* 0xc25000000e037fae */ /* 0x0003e2000812187c */
[----:B------:R-:W-:Y:S01]  /*e46d0*/  IMAD.X R5, R5, 0x1, R2, P1 ;  /* 0x0000000105057824 */ /* 0x000fe200008e0602 */
[----:B------:R-:W-:-:S04]  /*e46e0*/  IADD3.X R11, R11, R2, RZ, P2, !PT ;  /* 0x000000020b0b7210 */ /* 0x000fc800017fe4ff */
[----:B------:R1:W-:Y:S04]  /*e46f0*/  STL [R1+0x3bcc], R5 ;  /* 0x003bcc0501007387 */ /* 0x0003e80000100800 */
[----:B------:R-:W-:Y:S01]  /*e4700*/  STL [R1+0x3c10], R10 ;  /* 0x003c100a01007387 */ /* 0x000fe20000100800 */
[----:B-1----:R-:W-:Y:S01]  /*e4710*/  IMAD.MOV.U32 R14, RZ, RZ, R4 ;  /* 0x000000ffff0e7224 */ /* 0x002fe200078e0004 */
[----:B------:R-:W-:-:S05]  /*e4720*/  MOV R15, R5 ;  /* 0x00000005000f7202 */ /* 0x000fca0000000f00 */
[----:B------:R1:W-:Y:S04]  /*e4730*/  LDGSTS.E [R3+-0x3d700], desc[UR60][R14.64], P0 ;  /* 0xc29000000e037fae */ /* 0x0003e8000812187c */
[----:B------:R-:W4:Y:S04]  /*e4740*/  LDL.LU.64 R4, [R1+0x2840] ;  /* 0x0028400001047983 */ /* 0x000f280000300a00 */
[----:B------:R1:W-:Y:S04]  /*e4750*/  STL [R1+0x3c0c], R11 ;  /* 0x003c0c0b01007387 */ /* 0x0003e80000100800 */
[----:B------:R-:W4:Y:S04]  /*e4760*/  LDL.LU.64 R84, [R1+0x2800] ;  /* 0x0028000001547983 */ /* 0x000f280000300a00 */
[----:B------:R-:W-:Y:S01]  /*e4770*/  LDGSTS.E [R3+-0x3d300], desc[UR60][R10.64], P0 ;  /* 0xc2d000000a037fae */ /* 0x000fe2000812187c */
[----:B------:R-:W-:-:S03]  /*e4780*/  IADD3 R20, P1, R20, R6, RZ ;  /* 0x0000000614147210 */ /* 0x000fc60007f3e0ff */
[----:B------:R-:W4:Y:S01]  /*e4790*/  LDL.LU.64 R14, [R1+0x27c0] ;  /* 0x0027c000010e7983 */ /* 0x000f220000300a00 */
[----:B------:R-:W-:-:S03]  /*e47a0*/  IADD3 R16, P2, R16, R6, RZ ;  /* 0x0000000610107210 */ /* 0x000fc60007f5e0ff */
[----:B-1----:R-:W4:Y:S04]  /*e47b0*/  LDL.LU.64 R10, [R1+0x2780] ;  /* 0x00278000010a7983 */ /* 0x002f280000300a00 */
[----:B------:R-:W-:Y:S01]  /*e47c0*/  STL [R1+0x3c50], R20 ;  /* 0x003c501401007387 */ /* 0x000fe20000100800 */
[----:B--2---:R-:W-:Y:S01]  /*e47d0*/  IMAD.X R21, R21, 0x1, R2, P1 ;  /* 0x0000000115157824 */ /* 0x004fe200008e0602 */
[----:B---3--:R-:W-:-:S04]  /*e47e0*/  IADD3.X R17, R17, R2, RZ, P2, !PT ;  /* 0x0000000211117210 */ /* 0x008fc800017fe4ff */
[----:B------:R-:W-:Y:S04]  /*e47f0*/  STL [R1+0x3c4c], R21 ;  /* 0x003c4c1501007387 */ /* 0x000fe80000100800 */
[----:B------:R-:W-:Y:S04]  /*e4800*/  STL [R1+0x3c90], R16 ;  /* 0x003c901001007387 */ /* 0x000fe80000100800 */
[----:B------:R-:W2:Y:S04]  /*e4810*/  LDL.LU.64 R92, [R1+0x2740] ;  /* 0x00274000015c7983 */ /* 0x000ea80000300a00 */
[----:B------:R1:W-:Y:S04]  /*e4820*/  STL [R1+0x3c8c], R17 ;  /* 0x003c8c1101007387 */ /* 0x0003e80000100800 */
[----:B------:R-:W3:Y:S04]  /*e4830*/  LDL.LU.64 R22, [R1+0x2700] ;  /* 0x0027000001167983 */ /* 0x000ee80000300a00 */
[----:B------:R-:W-:Y:S04]  /*e4840*/  LDGSTS.E [R3+-0x3cf00], desc[UR60][R20.64], P0 ;  /* 0xc310000014037fae */ /* 0x000fe8000812187c */
[----:B------:R3:W-:Y:S04]  /*e4850*/  LDGSTS.E [R3+-0x3cb00], desc[UR60][R16.64], P0 ;  /* 0xc350000010037fae */ /* 0x0007e8000812187c */
[----:B-1----:R-:W3:Y:S04]  /*e4860*/  LDL.LU.64 R16, [R1+0x26c0] ;  /* 0x0026c00001107983 */ /* 0x002ee80000300a00 */
[----:B------:R-:W3:Y:S04]  /*e4870*/  LDL.LU.64 R90, [R1+0x2680] ;  /* 0x00268000015a7983 */ /* 0x000ee80000300a00 */
[----:B------:R-:W3:Y:S01]  /*e4880*/  LDL.LU.64 R20, [R1+0x2640] ;  /* 0x0026400001147983 */ /* 0x000ee20000300a00 */
[----:B----4-:R-:W-:-:S02]  /*e4890*/  IADD3 R12, P1, R12, R6, RZ ;  /* 0x000000060c0c7210 */ /* 0x010fc40007f3e0ff */
[----:B------:R-:W-:-:S03]  /*e48a0*/  IADD3 R9, P2, R9, R6, RZ ;  /* 0x0000000609097210 */ /* 0x000fc60007f5e0ff */
[----:B------:R-:W-:Y:S01]  /*e48b0*/  STL [R1+0x3cd0], R12 ;  /* 0x003cd00c01007387 */ /* 0x000fe20000100800 */
[----:B------:R-:W-:Y:S01]  /*e48c0*/  IMAD.X R13, R13, 0x1, R2, P1 ;  /* 0x000000010d0d7824 */ /* 0x000fe200008e0602 */
[----:B------:R-:W-:-:S04]  /*e48d0*/  IADD3.X R19, R19, R2, RZ, P2, !PT ;  /* 0x0000000213137210 */ /* 0x000fc800017fe4ff */
[----:B------:R1:W-:Y:S04]  /*e48e0*/  STL [R1+0x3ccc], R13 ;  /* 0x003ccc0d01007387 */ /* 0x0003e80000100800 */
[----:B------:R4:W-:Y:S04]  /*e48f0*/  STL [R1+0x3d10], R9 ;  /* 0x003d100901007387 */ /* 0x0009e80000100800 */
[----:B------:R3:W-:Y:S04]  /*e4900*/  LDGSTS.E [R3+-0x3c700], desc[UR60][R12.64], P0 ;  /* 0xc39000000c037fae */ /* 0x0007e8000812187c */
[----:B------:R3:W-:Y:S01]  /*e4910*/  STL [R1+0x3d0c], R19 ;  /* 0x003d0c1301007387 */ /* 0x0007e20000100800 */
[----:B------:R-:W-:-:S03]  /*e4920*/  IMAD.MOV.U32 R86, RZ, RZ, R9 ;  /* 0x000000ffff567224 */ /* 0x000fc600078e0009 */
[----:B-1----:R-:W3:Y:S01]  /*e4930*/  LDL.LU.64 R12, [R1+0x24d0] ;  /* 0x0024d000010c7983 */ /* 0x002ee20000300a00 */
[----:B------:R-:W-:-:S03]  /*e4940*/  MOV R87, R19 ;  /* 0x0000001300577202 */ /* 0x000fc60000000f00 */
[----:B------:R-:W3:Y:S01]  /*e4950*/  LDL.LU.64 R88, [R1+0x2498] ;  /* 0x0024980001587983 */ /* 0x000ee20000300a00 */
[----:B------:R-:W-:-:S03]  /*e4960*/  IADD3 R178, P1, R4, R6, RZ ;  /* 0x0000000604b27210 */ /* 0x000fc60007f3e0ff */
[----:B------:R1:W-:Y:S02]  /*e4970*/  LDGSTS.E [R3+-0x3c300], desc[UR60][R86.64], P0 ;  /* 0xc3d0000056037fae */ /* 0x0003e4000812187c */
[----:B------:R-:W-:Y:S01]  /*e4980*/  IMAD.X R4, R5, 0x1, R2, P1 ;  /* 0x0000000105047824 */ /* 0x000fe200008e0602 */
[----:B------:R-:W-:Y:S01]  /*e4990*/  IADD3 R161, P1, R84, R6, RZ ;  /* 0x0000000654a17210 */ /* 0x000fe20007f3e0ff */
[----:B------:R-:W3:Y:S03]  /*e49a0*/  LDL.LU.64 R86, [R1+0x2460] ;  /* 0x0024600001567983 */ /* 0x000ee60000300a00 */
[----:B----4-:R-:W-:Y:S02]  /*e49b0*/  IADD3.X R9, R85, R2, RZ, P1, !PT ;  /* 0x0000000255097210 */ /* 0x010fe40000ffe4ff */
[----:B------:R-:W4:Y:S01]  /*e49c0*/  LDL.LU.64 R84, [R1+0x2428] ;  /* 0x0024280001547983 */ /* 0x000f220000300a00 */
[----:B------:R-:W-:-:S05]  /*e49d0*/  IADD3 R159, P1, R14, R6, RZ ;  /* 0x000000060e9f7210 */ /* 0x000fca0007f3e0ff */
[----:B------:R-:W-:Y:S01]  /*e49e0*/  IMAD.X R160, R15, 0x1, R2, P1 ;  /* 0x000000010fa07824 */ /* 0x000fe200008e0602 */
[----:B------:R-:W-:Y:S01]  /*e49f0*/  IADD3 R157, P1, R10, R6, RZ ;  /* 0x000000060a9d7210 */ /* 0x000fe20007f3e0ff */
[----:B------:R-:W4:Y:S03]  /*e4a00*/  LDL.LU.64 R14, [R1+0x22e0] ;  /* 0x0022e000010e7983 */ /* 0x000f260000300a00 */
[----:B------:R-:W-:Y:S02]  /*e4a10*/  IADD3.X R158, R11, R2, RZ, P1, !PT ;  /* 0x000000020b9e7210 */ /* 0x000fe40000ffe4ff */
[----:B------:R-:W4:Y:S01]  /*e4a20*/  LDL.LU.64 R10, [R1+0x22b0] ;  /* 0x0022b000010a7983 */ /* 0x000f220000300a00 */
[----:B--2---:R-:W-:-:S05]  /*e4a30*/  IADD3 R155, P1, R92, R6, RZ ;  /* 0x000000065c9b7210 */ /* 0x004fca0007f3e0ff */
[----:B------:R-:W-:Y:S01]  /*e4a40*/  IMAD.X R156, R93, 0x1, R2, P1 ;  /* 0x000000015d9c7824 */ /* 0x000fe200008e0602 */
[----:B---3--:R-:W-:-:S04]  /*e4a50*/  IADD3 R153, P1, R22, R6, RZ ;  /* 0x0000000616997210 */ /* 0x008fc80007f3e0ff */
[----:B------:R-:W-:Y:S02]  /*e4a60*/  IADD3.X R154, R23, R2, RZ, P1, !PT ;  /* 0x00000002179a7210 */ /* 0x000fe40000ffe4ff */
[----:B------:R-:W2:Y:S01]  /*e4a70*/  LDL.LU.64 R22, [R1+0x2280] ;  /* 0x0022800001167983 */ /* 0x000ea20000300a00 */
[----:B------:R-:W-:-:S05]  /*e4a80*/  IADD3 R151, P1, R16, R6, RZ ;  /* 0x0000000610977210 */ /* 0x000fca0007f3e0ff */
[----:B------:R-:W-:Y:S01]  /*e4a90*/  IMAD.X R152, R17, 0x1, R2, P1 ;  /* 0x0000000111987824 */ /* 0x000fe200008e0602 */
[----:B------:R-:W-:Y:S01]  /*e4aa0*/  IADD3 R149, P1, R90, R6, RZ ;  /* 0x000000065a957210 */ /* 0x000fe20007f3e0ff */
[----:B------:R-:W3:Y:S04]  /*e4ab0*/  LDL.LU.64 R16, [R1+0x2250] ;  /* 0x0022500001107983 */ /* 0x000ee80000300a00 */
[----:B------:R-:W3:Y:S01]  /*e4ac0*/  LDL.LU.64 R96, [R1+0x2228] ;  /* 0x0022280001607983 */ /* 0x000ee20000300a00 */
[----:B------:R-:W-:Y:S02]  /*e4ad0*/  IADD3.X R150, R91, R2, RZ, P1, !PT ;  /* 0x000000025b967210 */ /* 0x000fe40000ffe4ff */
[----:B------:R-:W-:-:S05]  /*e4ae0*/  IADD3 R147, P1, R20, R6, RZ ;  /* 0x0000000614937210 */ /* 0x000fca0007f3e0ff */
[----:B------:R-:W-:Y:S02]  /*e4af0*/  IMAD.X R148, R21, 0x1, R2, P1 ;  /* 0x0000000115947824 */ /* 0x000fe400008e0602 */
[----:B------:R-:W3:Y:S01]  /*e4b00*/  LDL.LU.64 R20, [R1+0x2220] ;  /* 0x0022200001147983 */ /* 0x000ee20000300a00 */
[----:B------:R-:W-:-:S04]  /*e4b10*/  IADD3 R145, P1, R12, R6, RZ ;  /* 0x000000060c917210 */ /* 0x000fc80007f3e0ff */
[----:B------:R-:W-:Y:S02]  /*e4b20*/  IADD3.X R146, R13, R2, RZ, P1, !PT ;  /* 0x000000020d927210 */ /* 0x000fe40000ffe4ff */
[----:B------:R-:W3:Y:S01]  /*e4b30*/  LDL.LU.64 R12, [R1+0x2218] ;  /* 0x00221800010c7983 */ /* 0x000ee20000300a00 */
[----:B------:R-:W-:-:S03]  /*e4b40*/  IADD3 R143, P1, R88, R6, RZ ;  /* 0x00000006588f7210 */ /* 0x000fc60007f3e0ff */
[----:B------:R-:W3:Y:S02]  /*e4b50*/  LDL.LU.64 R94, [R1+0x2210] ;  /* 0x00221000015e7983 */ /* 0x000ee40000300a00 */
[----:B------:R-:W-:Y:S02]  /*e4b60*/  IMAD.X R144, R89, 0x1, R2, P1 ;  /* 0x0000000159907824 */ /* 0x000fe400008e0602 */
[----:B------:R-:W3:Y:S01]  /*e4b70*/  LDL.LU.64 R88, [R1+0x2208] ;  /* 0x0022080001587983 */ /* 0x000ee20000300a00 */
[----:B------:R-:W-:-:S04]  /*e4b80*/  IADD3 R141, P1, R86, R6, RZ ;  /* 0x00000006568d7210 */ /* 0x000fc80007f3e0ff */
[----:B------:R-:W-:Y:S02]  /*e4b90*/  IADD3.X R142, R87, R2, RZ, P1, !PT ;  /* 0x00000002578e7210 */ /* 0x000fe40000ffe4ff */
[----:B------:R-:W3:Y:S01]  /*e4ba0*/  LDL.LU.64 R86, [R1+0x2200] ;  /* 0x0022000001567983 */ /* 0x000ee20000300a00 */
[----:B----4-:R-:W-:-:S03]  /*e4bb0*/  IADD3 R139, P1, R84, R6, RZ ;  /* 0x00000006548b7210 */ /* 0x010fc60007f3e0ff */
[----:B------:R-:W4:Y:S02]  /*e4bc0*/  LDL.LU.64 R92, [R1+0x21f8] ;  /* 0x0021f800015c7983 */ /* 0x000f240000300a00 */
[--C-:B------:R-:W-:Y:S01]  /*e4bd0*/  IMAD.X R140, R85, 0x1, R2.reuse, P1 ;  /* 0x00000001558c7824 */ /* 0x100fe200008e0602 */
[----:B------:R-:W-:Y:S01]  /*e4be0*/  IADD3 R137, P1, R14, R6, RZ ;  /* 0x000000060e897210 */ /* 0x000fe20007f3e0ff */
[----:B------:R-:W4:Y:S03]  /*e4bf0*/  LDL.LU.64 R84, [R1+0x21f0] ;  /* 0x0021f00001547983 */ /* 0x000f260000300a00 */
[----:B------:R-:W-:Y:S02]  /*e4c00*/  IADD3.X R138, R15, R2, RZ, P1, !PT ;  /* 0x000000020f8a7210 */ /* 0x000fe40000ffe4ff */
[----:B------:R-:W-:Y:S01]  /*e4c10*/  IADD3 R135, P1, R10, R6, RZ ;  /* 0x000000060a877210 */ /* 0x000fe20007f3e0ff */
[----:B------:R-:W4:Y:S04]  /*e4c20*/  LDL.LU.64 R14, [R1+0x21e8] ;  /* 0x0021e800010e7983 */ /* 0x000f280000300a00 */
[----:B------:R-:W-:-:S02]  /*e4c30*/  IMAD.X R136, R11, 0x1, R2, P1 ;  /* 0x000000010b887824 */ /* 0x000fc400008e0602 */
[----:B------:R-:W4:Y:S04]  /*e4c40*/  LDL.LU.64 R10, [R1+0x21e0] ;  /* 0x0021e000010a7983 */ /* 0x000f280000300a00 */
[----:B------:R-:W4:Y:S01]  /*e4c50*/  LDL.LU.64 R90, [R1+0x21d8] ;  /* 0x0021d800015a7983 */ /* 0x000f220000300a00 */
[----:B--2---:R-:W-:-:S04]  /*e4c60*/  IADD3 R133, P1, R22, R6, RZ ;  /* 0x0000000616857210 */ /* 0x004fc80007f3e0ff */
[----:B------:R-:W-:Y:S02]  /*e4c70*/  IADD3.X R134, R23, R2, RZ, P1, !PT ;  /* 0x0000000217867210 */ /* 0x000fe40000ffe4ff */
[----:B------:R-:W2:Y:S01]  /*e4c80*/  LDL.LU.64 R22, [R1+0x21d0] ;  /* 0x0021d00001167983 */ /* 0x000ea20000300a00 */
[----:B---3--:R-:W-:-:S05]  /*e4c90*/  IADD3 R131, P1, R16, R6, RZ ;  /* 0x0000000610837210 */ /* 0x008fca0007f3e0ff */
[----:B------:R-:W-:Y:S01]  /*e4ca0*/  IMAD.X R132, R17, 0x1, R2, P1 ;  /* 0x0000000111847824 */ /* 0x000fe200008e0602 */
[----:B------:R-:W-:Y:S01]  /*e4cb0*/  IADD3 R129, P1, R96, R6, RZ ;  /* 0x0000000660817210 */ /* 0x000fe20007f3e0ff */
[----:B------:R-:W3:Y:S03]  /*e4cc0*/  LDL.LU.64 R16, [R1+0x21c8] ;  /* 0x0021c80001107983 */ /* 0x000ee60000300a00 */
[----:B------:R-:W-:Y:S02]  /*e4cd0*/  IADD3.X R130, R97, R2, RZ, P1, !PT ;  /* 0x0000000261827210 */ /* 0x000fe40000ffe4ff */
[----:B------:R-:W-:-:S05]  /*e4ce0*/  IADD3 R127, P1, R20, R6, RZ ;  /* 0x00000006147f7210 */ /* 0x000fca0007f3e0ff */
        /* <DEDUP_REMOVED lines=9> */
[----:B------:R-:W3:Y:S01]  /*e4d80*/  LDL.LU.64 R88, [R1+0x21b0] ;  /* 0x0021b00001587983 */ /* 0x000ee20000300a00 */
[----:B------:R-:W-:-:S05]  /*e4d90*/  IADD3 R119, P1, R86, R6, RZ ;  /* 0x0000000656777210 */ /* 0x000fca0007f3e0ff */
[----:B------:R-:W-:Y:S01]  /*e4da0*/  IMAD.X R120, R87, 0x1, R2, P1 ;  /* 0x0000000157787824 */ /* 0x000fe200008e0602 */
[----:B----4-:R-:W-:Y:S01]  /*e4db0*/  IADD3 R117, P1, R92, R6, RZ ;  /* 0x000000065c757210 */ /* 0x010fe20007f3e0ff */
[----:B------:R-:W4:Y:S03]  /*e4dc0*/  LDL.LU.64 R86, [R1+0x21a8] ;  /* 0x0021a80001567983 */ /* 0x000f260000300a00 */
[----:B------:R-:W-:Y:S02]  /*e4dd0*/  IADD3.X R118, R93, R2, RZ, P1, !PT ;  /* 0x000000025d767210 */ /* 0x000fe40000ffe4ff */
        /* <DEDUP_REMOVED lines=8> */
[----:B------:R-:W-:-:S04]  /*e4e60*/  IADD3 R14, P1, R90, R6, RZ ;  /* 0x000000065a0e7210 */ /* 0x000fc80007f3e0ff */
[----:B------:R-:W-:Y:S02]  /*e4e70*/  IADD3.X R15, R91, R2, RZ, P1, !PT ;  /* 0x000000025b0f7210 */ /* 0x000fe40000ffe4ff */
[----:B--2---:R-:W-:-:S05]  /*e4e80*/  IADD3 R109, P1, R22, R6, RZ ;  /* 0x00000006166d7210 */ /* 0x004fca0007f3e0ff */
[----:B------:R-:W-:Y:S02]  /*e4e90*/  IMAD.X R110, R23, 0x1, R2, P1 ;  /* 0x00000001176e7824 */ /* 0x000fe400008e0602 */
[----:B------:R-:W2:Y:S01]  /*e4ea0*/  LDL.LU.64 R22, [R1+0x2190] ;  /* 0x0021900001167983 */ /* 0x000ea20000300a00 */
[----:B---3--:R-:W-:-:S04]  /*e4eb0*/  IADD3 R107, P1, R16, R6, RZ ;  /* 0x00000006106b7210 */ /* 0x008fc80007f3e0ff */
[----:B------:R-:W-:Y:S02]  /*e4ec0*/  IADD3.X R108, R17, R2, RZ, P1, !PT ;  /* 0x00000002116c7210 */ /* 0x000fe40000ffe4ff */
[----:B------:R-:W-:-:S05]  /*e4ed0*/  IADD3 R16, P1, R20, R6, RZ ;  /* 0x0000000614107210 */ /* 0x000fca0007f3e0ff */
[----:B------:R-:W-:Y:S02]  /*e4ee0*/  IMAD.X R17, R21, 0x1, R2, P1 ;  /* 0x0000000115117824 */ /* 0x000fe400008e0602 */
[----:B------:R-:W3:Y:S04]  /*e4ef0*/  LDL.LU.64 R20, [R1+0x2188] ;  /* 0x0021880001147983 */ /* 0x000ee80000300a00 */
[----:B------:R-:W3:Y:S04]  /*e4f00*/  LDL.LU.64 R182, [R1+0x2180] ;  /* 0x0021800001b67983 */ /* 0x000ee80000300a00 */
[----:B------:R-:W3:Y:S01]  /*e4f10*/  LDL.LU.64 R90, [R1+0x2178] ;  /* 0x00217800015a7983 */ /* 0x000ee20000300a00 */
        /* <DEDUP_REMOVED lines=10> */
[----:B------:R-:W4:Y:S04]  /*e4fc0*/  LDL.LU.64 R10, [R1+0x2170] ;  /* 0x00217000010a7983 */ /* 0x000f280000300a00 */
[----:B------:R-:W4:Y:S04]  /*e4fd0*/  LDL.LU.64 R88, [R1+0x2168] ;  /* 0x0021680001587983 */ /* 0x000f280000300a00 */
[----:B------:R-:W4:Y:S04]  /*e4fe0*/  LDL.LU.64 R86, [R1+0x2160] ;  /* 0x0021600001567983 */ /* 0x000f280000300a00 */
[----:B------:R-:W1:Y:S01]  /*e4ff0*/  LDL.LU.64 R84, [R1+0x2158] ;  /* 0x0021580001547983 */ /* 0x000e620000300a00 */
[----:B--2---:R-:W-:-:S05]  /*e5000*/  IADD3 R97, P1, R22, R6, RZ ;  /* 0x0000000616617210 */ /* 0x004fca0007f3e0ff */
[----:B------:R-:W-:Y:S02]  /*e5010*/  IMAD.X R98, R23, 0x1, R2, P1 ;  /* 0x0000000117627824 */ /* 0x000fe400008e0602 */
[----:B------:R-:W2:Y:S01]  /*e5020*/  LDL.LU.64 R22, [R1+0x2150] ;  /* 0x0021500001167983 */ /* 0x000ea20000300a00 */
[----:B---3--:R-:W-:-:S04]  /*e5030*/  IADD3 R95, P1, R20, R6, RZ ;  /* 0x00000006145f7210 */ /* 0x008fc80007f3e0ff */
        /* <DEDUP_REMOVED lines=8> */
[----:B----4-:R-:W-:-:S05]  /*e50c0*/  IADD3 R90, P1, R10, R6, RZ ;  /* 0x000000060a5a7210 */ /* 0x010fca0007f3e0ff */
[----:B------:R-:W-:Y:S01]  /*e50d0*/  IMAD.X R91, R11, 0x1, R2, P1 ;  /* 0x000000010b5b7824 */ /* 0x000fe200008e0602 */
[----:B------:R-:W-:-:S04]  /*e50e0*/  IADD3 R10, P1, R88, R6, RZ ;  /* 0x00000006580a7210 */ /* 0x000fc80007f3e0ff */
[----:B------:R-:W-:Y:S02]  /*e50f0*/  IADD3.X R11, R89, R2, RZ, P1, !PT ;  /* 0x00000002590b7210 */ /* 0x000fe40000ffe4ff */
[----:B------:R-:W-:-:S05]  /*e5100*/  IADD3 R88, P1, R86, R6, RZ ;  /* 0x0000000656587210 */ /* 0x000fca0007f3e0ff */
[----:B------:R-:W-:Y:S01]  /*e5110*/  IMAD.X R89, R87, 0x1, R2, P1 ;  /* 0x0000000157597824 */ /* 0x000fe200008e0602 */
[----:B-1----:R-:W-:-:S04]  /*e5120*/  IADD3 R86, P1, R84, R6, RZ ;  /* 0x0000000654567210 */ /* 0x002fc80007f3e0ff */
        /* <DEDUP_REMOVED lines=39> */
[----:B------:R-:W-:Y:S01]  /*e53a0*/  IADD3.X R20, R183, R2, RZ, P1, !PT ;  /* 0x00000002b7147210 */ /* 0x000fe20000ffe4ff */
[----:B------:R-:W-:Y:S01]  /*e53b0*/  IMAD.MOV.U32 R133, RZ, RZ, R132 ;  /* 0x000000ffff857224 */ /* 0x000fe200078e0084 */
[----:B------:R-:W-:Y:S02]  /*e53c0*/  MOV R183, R4 ;  /* 0x0000000400b77202 */ /* 0x000fe40000000f00 */
[----:B------:R-:W-:Y:S01]  /*e53d0*/  MOV R132, R131 ;  /* 0x0000008300847202 */ /* 0x000fe20000000f00 */
[----:B------:R-:W-:Y:S01]  /*e53e0*/  IMAD.MOV.U32 R131, RZ, RZ, R130 ;  /* 0x000000ffff837224 */ /* 0x000fe200078e0082 */
[----:B------:R-:W-:Y:S01]  /*e53f0*/  MOV R130, R129 ;  /* 0x0000008100827202 */ /* 0x000fe20000000f00 */
[----:B------:R-:W-:Y:S01]  /*e5400*/  IMAD.MOV.U32 R129, RZ, RZ, R128 ;  /* 0x000000ffff817224 */ /* 0x000fe200078e0080 */
        /* <DEDUP_REMOVED lines=78> */
[----:B------:R-:W-:Y:S02]  /*e58f0*/  IMAD.MOV.U32 R95, RZ, RZ, R94 ;  /* 0x000000ffff5f7224 */ /* 0x000fe400078e005e */
[----:B------:R-:W-:Y:S01]  /*e5900*/  IMAD.MOV.U32 R4, RZ, RZ, R5 ;  /* 0x000000ffff047224 */ /* 0x000fe200078e0005 */
[----:B------:R-:W-:Y:S04]  /*e5910*/  LDGSTS.E [R3+-0x38f00], desc[UR60][R140.64], P0 ;  /* 0xc71000008c037fae */ /* 0x000fe8000812187c */
[----:B------:R-:W-:Y:S01]  /*e5920*/  STL.64 [R1+0x21a8], R104 ;  /* 0x0021a86801007387 */ /* 0x000fe20000100a00 */
[----:B------:R-:W-:-:S02]  /*e5930*/  MOV R94, R93 ;  /* 0x0000005d005e7202 */ /* 0x000fc40000000f00 */
[----:B------:R-:W-:Y:S01]  /*e5940*/  MOV R5, R92 ;  /* 0x0000005c00057202 */ /* 0x000fe20000000f00 */
        /* <DEDUP_REMOVED lines=24> */
[----:B------:R-:W-:-:S02]  /*e5ad0*/  MOV R85, R83 ;  /* 0x0000005300557202 */ /* 0x000fc40000000f00 */
[----:B------:R-:W-:Y:S01]  /*e5ae0*/  MOV R22, R21 ;  /* 0x0000001500167202 */ /* 0x000fe20000000f00 */
        /* <DEDUP_REMOVED lines=30> */
[----:B--2---:R-:W2:Y:S04]  /*e5cd0*/  LDL.LU R17, [R1+0x3944] ;  /* 0x0039440001117983 */ /* 0x004ea80000300800 */
[----:B------:R-:W-:Y:S04]  /*e5ce0*/  LDGSTS.E [R3+-0x1a300], desc[UR60][R4.64], P0 ;  /* 0xe5d0000004037fae */ /* 0x000fe8000812187c */
        /* <DEDUP_REMOVED lines=42> */
[----:B------:R-:W-:Y:S04]  /*e5f90*/  STL [R1+0x39c8], R13 ;  /* 0x0039c80d01007387 */ /* 0x000fe80000100800 */
[----:B------:R1:W-:Y:S04]  /*e5fa0*/  STL [R1+0x39c4], R14 ;  /* 0x0039c40e01007387 */ /* 0x0003e80000100800 */
[----:B------:R1:W-:Y:S04]  /*e5fb0*/  LDGSTS.E [R3+-0x3fa80], desc[UR60][R22.64], P0 ;  /* 0xc058000016037fae */ /* 0x0003e8000812187c */
[----:B------:R1:W-:Y:S04]  /*e5fc0*/  STL [R1+0x3a08], R4 ;  /* 0x003a080401007387 */ /* 0x0003e80000100800 */
[----:B------:R1:W-:Y:S02]  /*e5fd0*/  STL [R1+0x3a04], R10 ;  /* 0x003a040a01007387 */ /* 0x0003e40000100800 */
[----:B-1----:R-:W-:-:S02]  /*e5fe0*/  MOV R23, R14 ;  /* 0x0000000e00177202 */ /* 0x002fc40000000f00 */
[----:B------:R-:W2:Y:S01]  /*e5ff0*/  LDL.LU R14, [R1+0x3b44] ;  /* 0x003b4400010e7983 */ /* 0x000ea20000300800 */
[----:B------:R-:W-:-:S03]  /*e6000*/  IMAD.MOV.U32 R22, RZ, RZ, R13 ;  /* 0x000000ffff167224 */ /* 0x000fc600078e000d */
        /* <DEDUP_REMOVED lines=13> */
[----:B------:R1:W-:Y:S04]  /*e60e0*/  STL [R1+0x3a88], R16 ;  /* 0x003a881001007387 */ /* 0x0003e80000100800 */
[----:B------:R4:W-:Y:S01]  /*e60f0*/  STL [R1+0x3a84], R21 ;  /* 0x003a841501007387 */ /* 0x0009e20000100800 */
[----:B-1----:R-:W-:-:S03]  /*e6100*/  IMAD.MOV.U32 R22, RZ, RZ, R5 ;  /* 0x000000ffff167224 */ /* 0x002fc600078e0005 */
[----:B------:R-:W2:Y:S01]  /*e6110*/  LDL.LU R5, [R1+0x3bd4] ;  /* 0x003bd40001057983 */ /* 0x000ea20000300800 */
[----:B------:R-:W-:-:S03]  /*e6120*/  MOV R23, R11 ;  /* 0x0000000b00177202 */ /* 0x000fc60000000f00 */
[----:B------:R-:W2:Y:S04]  /*e6130*/  LDL.LU R11, [R1+0x3c14] ;  /* 0x003c1400010b7983 */ /* 0x000ea80000300800 */
[----:B------:R1:W-:Y:S02]  /*e6140*/  LDGSTS.E [R3+-0x3ee80], desc[UR60][R22.64], P0 ;  /* 0xc118000016037fae */ /* 0x0003e4000812187c */
[----:B-1----:R-:W-:Y:S01]  /*e6150*/  IMAD.MOV.U32 R22, RZ, RZ, R16 ;  /* 0x000000ffff167224 */ /* 0x002fe200078e0010 */
[----:B------:R-:W-:-:S05]  /*e6160*/  MOV R23, R21 ;  /* 0x0000001500177202 */ /* 0x000fca0000000f00 */
[----:B------:R-:W-:Y:S04]  /*e6170*/  LDGSTS.E [R3+-0x3ea80], desc[UR60][R22.64], P0 ;  /* 0xc158000016037fae */ /* 0x000fe8000812187c */
[----:B------:R-:W2:Y:S04]  /*e6180*/  LDL.LU R22, [R1+0x3c58] ;  /* 0x003c580001167983 */ /* 0x000ea80000300800 */
[----:B------:R-:W2:Y:S01]  /*e6190*/  LDL.LU R16, [R1+0x3c98] ;  /* 0x003c980001107983 */ /* 0x000ea20000300800 */
[-C--:B---3--:R-:W-:Y:S02]  /*e61a0*/  IADD3 R17, P1, R17, R6.reuse, RZ ;  /* 0x0000000611117210 */ /* 0x088fe40007f3e0ff */
[----:B----4-:R-:W-:-:S03]  /*e61b0*/  IADD3 R15, P2, R15, R6, RZ ;  /* 0x000000060f0f7210 */ /* 0x010fc60007f5e0ff */
[----:B------:R-:W-:Y:S01]  /*e61c0*/  IMAD.X R20, R20, 0x1, R2, P1 ;  /* 0x0000000114147824 */ /* 0x000fe200008e0602 */
[----:B------:R-:W-:Y:S01]  /*e61d0*/  IADD3.X R19, R19, R2, RZ, P2, !PT ;  /* 0x0000000213137210 */ /* 0x000fe200017fe4ff */
[----:B------:R-:W-:Y:S04]  /*e61e0*/  STL [R1+0x3ac8], R17 ;  /* 0x003ac81101007387 */ /* 0x000fe80000100800 */
[----:B------:R1:W-:Y:S04]  /*e61f0*/  STL [R1+0x3ac4], R20 ;  /* 0x003ac41401007387 */ /* 0x0003e80000100800 */
[----:B------:R3:W-:Y:S04]  /*e6200*/  STL [R1+0x3b08], R15 ;  /* 0x003b080f01007387 */ /* 0x0007e80000100800 */
[----:B------:R-:W-:Y:S04]  /*e6210*/  STL [R1+0x3b04], R19 ;  /* 0x003b041301007387 */ /* 0x000fe80000100800 */
[----:B------:R-:W4:Y:S01]  /*e6220*/  LDL.LU R23, [R1+0x3c54] ;  /* 0x003c540001177983 */ /* 0x000f220000300800 */
[----:B------:R-:W-:Y:S01]  /*e6230*/  IMAD.MOV.U32 R21, RZ, RZ, R20 ;  /* 0x000000ffff157224 */ /* 0x000fe200078e0014 */
[----:B-1----:R-:W-:-:S02]  /*e6240*/  MOV R20, R17 ;  /* 0x0000001100147202 */ /* 0x002fc40000000f00 */
[----:B------:R-:W4:Y:S01]  /*e6250*/  LDL.LU R17, [R1+0x3c94] ;  /* 0x003c940001117983 */ /* 0x000f220000300800 */
[----:B--2---:R-:W-:-:S03]  /*e6260*/  IADD3 R9, P1, R9, R6, RZ ;  /* 0x0000000609097210 */ /* 0x004fc60007f3e0ff */
[----:B------:R1:W-:Y:S01]  /*e6270*/  LDGSTS.E [R3+-0x3e680], desc[UR60][R20.64], P0 ;  /* 0xc198000014037fae */ /* 0x0003e2000812187c */
[----:B------:R-:W-:-:S03]  /*e6280*/  IADD3 R12, P2, R12, R6, RZ ;  /* 0x000000060c0c7210 */ /* 0x000fc60007f5e0ff */
[----:B------:R-:W-:Y:S01]  /*e6290*/  STL [R1+0x3b48], R9 ;  /* 0x003b480901007387 */ /* 0x000fe20000100800 */
[----:B------:R-:W-:Y:S02]  /*e62a0*/  IMAD.X R14, R14, 0x1, R2, P1 ;  /* 0x000000010e0e7824 */ /* 0x000fe400008e0602 */
[----:B-1----:R-:W-:Y:S01]  /*e62b0*/  IMAD.MOV.U32 R20, RZ, RZ, R15 ;  /* 0x000000ffff147224 */ /* 0x002fe200078e000f */
[----:B------:R-:W-:Y:S02]  /*e62c0*/  MOV R21, R19 ;  /* 0x0000001300157202 */ /* 0x000fe40000000f00 */
[----:B------:R-:W-:Y:S01]  /*e62d0*/  IADD3.X R13, R13, R2, RZ, P2, !PT ;  /* 0x000000020d0d7210 */ /* 0x000fe200017fe4ff */
[----:B------:R1:W-:Y:S04]  /*e62e0*/  STL [R1+0x3b44], R14 ;  /* 0x003b440e01007387 */ /* 0x0003e80000100800 */
[----:B------:R-:W-:Y:S04]  /*e62f0*/  LDGSTS.E [R3+-0x3e280], desc[UR60][R20.64], P0 ;  /* 0xc1d8000014037fae */ /* 0x000fe8000812187c */
[----:B------:R2:W-:Y:S01]  /*e6300*/  STL [R1+0x3b88], R12 ;  /* 0x003b880c01007387 */ /* 0x0005e20000100800 */
[----:B---3--:R-:W-:Y:S01]  /*e6310*/  IMAD.MOV.U32 R15, RZ, RZ, R14 ;  /* 0x000000ffff0f7224 */ /* 0x008fe200078e000e */
[----:B-1----:R-:W-:-:S02]  /*e6320*/  MOV R14, R9 ;  /* 0x00000009000e7202 */ /* 0x002fc40000000f00 */
[----:B------:R-:W3:Y:S04]  /*e6330*/  LDL.LU R20, [R1+0x3cd8] ;  /* 0x003cd80001147983 */ /* 0x000ee80000300800 */
[----:B------:R1:W-:Y:S04]  /*e6340*/  STL [R1+0x3b84], R13 ;  /* 0x003b840d01007387 */ /* 0x0003e80000100800 */
[----:B------:R-:W3:Y:S04]  /*e6350*/  LDL.LU R9, [R1+0x3d18] ;  /* 0x003d180001097983 */ /* 0x000ee80000300800 */
[----:B------:R-:W3:Y:S04]  /*e6360*/  LDL.LU R21, [R1+0x3cd4] ;  /* 0x003cd40001157983 */ /* 0x000ee80000300800 */
[----:B------:R-:W3:Y:S01]  /*e6370*/  LDL.LU R19, [R1+0x3d14] ;  /* 0x003d140001137983 */ /* 0x000ee20000300800 */
[----:B------:R-:W-:-:S02]  /*e6380*/  IADD3 R4, P1, R4, R6, RZ ;  /* 0x0000000604047210 */ /* 0x000fc40007f3e0ff */
[----:B------:R-:W-:Y:S01]  /*e6390*/  IADD3 R10, P2, R10, R6, RZ ;  /* 0x000000060a0a7210 */ /* 0x000fe20007f5e0ff */
[----:B------:R-:W-:Y:S04]  /*e63a0*/  LDGSTS.E [R3+-0x3de80], desc[UR60][R14.64], P0 ;  /* 0xc21800000e037fae */ /* 0x000fe8000812187c */
[----:B------:R-:W-:Y:S04]  /*e63b0*/  STL [R1+0x3bd8], R4 ;  /* 0x003bd80401007387 */ /* 0x000fe80000100800 */
[----:B------:R2:W-:Y:S01]  /*e63c0*/  LDGSTS.E [R3+-0x3da80], desc[UR60][R12.64], P0 ;  /* 0xc25800000c037fae */ /* 0x0005e2000812187c */
[----:B------:R-:W-:-:S02]  /*e63d0*/  IMAD.X R5, R5, 0x1, R2, P1 ;  /* 0x0000000105057824 */ /* 0x000fc400008e0602 */
[----:B--2---:R-:W-:Y:S01]  /*e63e0*/  IMAD.MOV.U32 R12, RZ, RZ, R4 ;  /* 0x000000ffff0c7224 */ /* 0x004fe200078e0004 */
[----:B------:R-:W-:Y:S02]  /*e63f0*/  IADD3.X R11, R11, R2, RZ, P2, !PT ;  /* 0x000000020b0b7210 */ /* 0x000fe400017fe4ff */
[----:B------:R2:W-:Y:S01]  /*e6400*/  STL [R1+0x3bd4], R5 ;  /* 0x003bd40501007387 */ /* 0x0005e20000100800 */
[----:B-1----:R-:W-:-:S03]  /*e6410*/  MOV R13, R5 ;  /* 0x00000005000d7202 */ /* 0x002fc60000000f00 */
[----:B------:R-:W-:Y:S04]  /*e6420*/  STL [R1+0x3c18], R10 ;  /* 0x003c180a01007387 */ /* 0x000fe80000100800 */
[----:B------:R-:W-:Y:S04]  /*e6430*/  LDGSTS.E [R3+-0x3d680], desc[UR60][R12.64], P0 ;  /* 0xc29800000c037fae */ /* 0x000fe8000812187c */
[----:B------:R1:W-:Y:S04]  /*e6440*/  LDGSTS.E [R3+-0x3d280], desc[UR60][R10.64], P0 ;  /* 0xc2d800000a037fae */ /* 0x0003e8000812187c */
[----:B--2---:R-:W2:Y:S04]  /*e6450*/  LDL.LU.64 R4, [R1+0x2838] ;  /* 0x0028380001047983 */ /* 0x004ea80000300a00 */
[----:B------:R1:W-:Y:S04]  /*e6460*/  STL [R1+0x3c14], R11 ;  /* 0x003c140b01007387 */ /* 0x0003e80000100800 */
[----:B------:R-:W2:Y:S04]  /*e6470*/  LDL.LU.64 R14, [R1+0x27f8] ;  /* 0x0027f800010e7983 */ /* 0x000ea80000300a00 */
[----:B------:R-:W2:Y:S04]  /*e6480*/  LDL.LU.64 R12, [R1+0x27b8] ;  /* 0x0027b800010c7983 */ /* 0x000ea80000300a00 */
[----:B-1----:R-:W2:Y:S01]  /*e6490*/  LDL.LU.64 R10, [R1+0x2778] ;  /* 0x00277800010a7983 */ /* 0x002ea20000300a00 */
[----:B------:R-:W-:-:S02]  /*e64a0*/  IADD3 R22, P1, R22, R6, RZ ;  /* 0x0000000616167210 */ /* 0x000fc40007f3e0ff */
[----:B------:R-:W-:-:S03]  /*e64b0*/  IADD3 R16, P2, R16, R6, RZ ;  /* 0x0000000610107210 */ /* 0x000fc60007f5e0ff */
[----:B------:R-:W-:Y:S01]  /*e64c0*/  STL [R1+0x3c58], R22 ;  /* 0x003c581601007387 */ /* 0x000fe20000100800 */
[----:B----4-:R-:W-:-:S05]  /*e64d0*/  IMAD.X R23, R23, 0x1, R2, P1 ;  /* 0x0000000117177824 */ /* 0x010fca00008e0602 */
[----:B------:R1:W-:Y:S04]  /*e64e0*/  STL [R1+0x3c54], R23 ;  /* 0x003c541701007387 */ /* 0x0003e80000100800 */
[----:B------:R-:W-:Y:S04]  /*e64f0*/  STL [R1+0x3c98], R16 ;  /* 0x003c981001007387 */ /* 0x000fe80000100800 */
[----:B------:R-:W4:Y:S01]  /*e6500*/  LDL.LU.64 R92, [R1+0x2738] ;  /* 0x00273800015c7983 */ /* 0x000f220000300a00 */
[----:B------:R-:W-:-:S03]  /*e6510*/  IADD3.X R17, R17, R2, RZ, P2, !PT ;  /* 0x0000000211117210 */ /* 0x000fc600017fe4ff */
[----:B------:R-:W-:Y:S04]  /*e6520*/  LDGSTS.E [R3+-0x3ce80], desc[UR60][R22.64], P0 ;  /* 0xc318000016037fae */ /* 0x000fe8000812187c */
[----:B------:R1:W-:Y:S04]  /*e6530*/  STL [R1+0x3c94], R17 ;  /* 0x003c941101007387 */ /* 0x0003e80000100800 */
[----:B------:R4:W-:Y:S04]  /*e6540*/  LDGSTS.E [R3+-0x3ca80], desc[UR60][R16.64], P0 ;  /* 0xc358000010037fae */ /* 0x0009e8000812187c */
[----:B-1----:R-:W4:Y:S04]  /*e6550*/  LDL.LU.64 R22, [R1+0x26f8] ;  /* 0x0026f80001167983 */ /* 0x002f280000300a00 */
[----:B------:R-:W4:Y:S04]  /*e6560*/  LDL.LU.64 R16, [R1+0x26b8] ;  /* 0x0026b80001107983 */ /* 0x000f280000300a00 */
[----:B------:R-:W4:Y:S04]  /*e6570*/  LDL.LU.64 R90, [R1+0x2678] ;  /* 0x00267800015a7983 */ /* 0x000f280000300a00 */
[----:B------:R-:W4:Y:S01]  /*e6580*/  LDL.LU.64 R88, [R1+0x2638] ;  /* 0x0026380001587983 */ /* 0x000f220000300a00 */
[----:B---3--:R-:W-:-:S02]  /*e6590*/  IADD3 R20, P1, R20, R6, RZ ;  /* 0x0000000614147210 */ /* 0x008fc40007f3e0ff */
[----:B------:R-:W-:-:S03]  /*e65a0*/  IADD3 R9, P2, R9, R6, RZ ;  /* 0x0000000609097210 */ /* 0x000fc60007f5e0ff */
[----:B------:R-:W-:Y:S01]  /*e65b0*/  IMAD.X R21, R21, 0x1, R2, P1 ;  /* 0x0000000115157824 */ /* 0x000fe200008e0602 */
[----:B------:R-:W-:Y:S01]  /*e65c0*/  IADD3.X R19, R19, R2, RZ, P2, !PT ;  /* 0x0000000213137210 */ /* 0x000fe200017fe4ff */
[----:B------:R-:W-:Y:S04]  /*e65d0*/  STL [R1+0x3cd8], R20 ;  /* 0x003cd81401007387 */ /* 0x000fe80000100800 */
[----:B------:R1:W-:Y:S04]  /*e65e0*/  STL [R1+0x3cd4], R21 ;  /* 0x003cd41501007387 */ /* 0x0003e80000100800 */
[----:B------:R3:W-:Y:S04]  /*e65f0*/  STL [R1+0x3d18], R9 ;  /* 0x003d180901007387 */ /* 0x0007e80000100800 */
[----:B------:R-:W-:Y:S04]  /*e6600*/  LDGSTS.E [R3+-0x3c680], desc[UR60][R20.64], P0 ;  /* 0xc398000014037fae */ /* 0x000fe8000812187c */
[----:B------:R4:W-:Y:S04]  /*e6610*/  STL [R1+0x3d14], R19 ;  /* 0x003d141301007387 */ /* 0x0009e80000100800 */
[----:B-1----:R-:W4:Y:S01]  /*e6620*/  LDL.LU.64 R20, [R1+0x24c8] ;  /* 0x0024c80001147983 */ /* 0x002f220000300a00 */
[----:B------:R-:W-:Y:S01]  /*e6630*/  IMAD.MOV.U32 R84, RZ, RZ, R9 ;  /* 0x000000ffff547224 */ /* 0x000fe200078e0009 */
[----:B------:R-:W-:-:S02]  /*e6640*/  MOV R85, R19 ;  /* 0x0000001300557202 */ /* 0x000fc40000000f00 */
[----:B------:R-:W4:Y:S04]  /*e6650*/  LDL.LU.64 R86, [R1+0x2490] ;  /* 0x0024900001567983 */ /* 0x000f280000300a00 */
[----:B------:R1:W-:Y:S01]  /*e6660*/  LDGSTS.E [R3+-0x3c280], desc[UR60][R84.64], P0 ;  /* 0xc3d8000054037fae */ /* 0x0003e2000812187c */
[----:B--2---:R-:W-:-:S05]  /*e6670*/  IADD3 R178, P1, R4, R6, RZ ;  /* 0x0000000604b27210 */ /* 0x004fca0007f3e0ff */
[--C-:B------:R-:W-:Y:S01]  /*e6680*/  IMAD.X R4, R5, 0x1, R2.reuse, P1 ;  /* 0x0000000105047824 */ /* 0x100fe200008e0602 */
[----:B------:R-:W-:Y:S01]  /*e6690*/  IADD3 R161, P1, R14, R6, RZ ;  /* 0x000000060ea17210 */ /* 0x000fe20007f3e0ff */
[----:B------:R-:W2:Y:S03]  /*e66a0*/  LDL.LU.64 R84, [R1+0x2458] ;  /* 0x0024580001547983 */ /* 0x000ea60000300a00 */
[----:B---3--:R-:W-:Y:S02]  /*e66b0*/  IADD3.X R9, R15, R2, RZ, P1, !PT ;  /* 0x000000020f097210 */ /* 0x008fe40000ffe4ff */
[-C--:B------:R-:W-:Y:S01]  /*e66c0*/  IADD3 R159, P1, R12, R6.reuse, RZ ;  /* 0x000000060c9f7210 */ /* 0x080fe20007f3e0ff */
[----:B------:R-:W3:Y:S04]  /*e66d0*/  LDL.LU.64 R14, [R1+0x2420] ;  /* 0x00242000010e7983 */ /* 0x000ee80000300a00 */
[----:B------:R-:W-:Y:S01]  /*e66e0*/  IMAD.X R160, R13, 0x1, R2, P1 ;  /* 0x000000010da07824 */ /* 0x000fe200008e0602 */
[----:B------:R-:W-:Y:S01]  /*e66f0*/  IADD3 R157, P1, R10, R6, RZ ;  /* 0x000000060a9d7210 */ /* 0x000fe20007f3e0ff */
[----:B------:R-:W3:Y:S03]  /*e6700*/  LDL.LU.64 R12, [R1+0x22d8] ;  /* 0x0022d800010c7983 */ /* 0x000ee60000300a00 */
[----:B------:R-:W-:-:S02]  /*e6710*/  IADD3.X R158, R11, R2, RZ, P1, !PT ;  /* 0x000000020b9e7210 */ /* 0x000fc40000ffe4ff */
[----:B------:R-:W3:Y:S01]  /*e6720*/  LDL.LU.64 R10, [R1+0x22a8] ;  /* 0x0022a800010a7983 */ /* 0x000ee20000300a00 */
[----:B----4-:R-:W-:-:S05]  /*e6730*/  IADD3 R155, P1, R92, R6, RZ ;  /* 0x000000065c9b7210 */ /* 0x010fca0007f3e0ff */
[----:B------:R-:W-:Y:S01]  /*e6740*/  IMAD.X R156, R93, 0x1, R2, P1 ;  /* 0x000000015d9c7824 */ /* 0x000fe200008e0602 */
[----:B------:R-:W-:-:S04]  /*e6750*/  IADD3 R153, P1, R22, R6, RZ ;  /* 0x0000000616997210 */ /* 0x000fc80007f3e0ff */
[----:B------:R-:W-:Y:S02]  /*e6760*/  IADD3.X R154, R23, R2, RZ, P1, !PT ;  /* 0x00000002179a7210 */ /* 0x000fe40000ffe4ff */
[-C--:B------:R-:W-:Y:S01]  /*e6770*/  IADD3 R151, P1, R16, R6.reuse, RZ ;  /* 0x0000000610977210 */ /* 0x080fe20007f3e0ff */
[----:B------:R-:W4:Y:S04]  /*e6780*/  LDL.LU.64 R22, [R1+0x2278] ;  /* 0x0022780001167983 */ /* 0x000f280000300a00 */
[----:B------:R-:W-:Y:S01]  /*e6790*/  IMAD.X R152, R17, 0x1, R2, P1 ;  /* 0x0000000111987824 */ /* 0x000fe200008e0602 */
[----:B------:R-:W-:Y:S01]  /*e67a0*/  IADD3 R149, P1, R90, R6, RZ ;  /* 0x000000065a957210 */ /* 0x000fe20007f3e0ff */
[----:B------:R-:W4:Y:S04]  /*e67b0*/  LDL.LU.64 R16, [R1+0x2248] ;  /* 0x0022480001107983 */ /* 0x000f280000300a00 */
[----:B------:R-:W4:Y:S01]  /*e67c0*/  LDL.LU.64 R96, [R1+0x2128] ;  /* 0x0021280001607983 */ /* 0x000f220000300a00 */
[----:B------:R-:W-:-:S02]  /*e67d0*/  IADD3.X R150, R91, R2, RZ, P1, !PT ;  /* 0x000000025b967210 */ /* 0x000fc40000ffe4ff */
[----:B------:R-:W-:-:S05]  /*e67e0*/  IADD3 R147, P1, R88, R6, RZ ;  /* 0x0000000658937210 */ /* 0x000fca0007f3e0ff */
[----:B------:R-:W-:Y:S02]  /*e67f0*/  IMAD.X R148, R89, 0x1, R2, P1 ;  /* 0x0000000159947824 */ /* 0x000fe400008e0602 */
[----:B------:R-:W4:Y:S01]  /*e6800*/  LDL.LU.64 R88, [R1+0x2100] ;  /* 0x0021000001587983 */ /* 0x000f220000300a00 */
        /* <DEDUP_REMOVED lines=9> */
[----:B------:R-:W2:Y:S01]  /*e68a0*/  LDL.LU.64 R84, [R1+0x2078] ;  /* 0x0020780001547983 */ /* 0x000ea20000300a00 */
[----:B---3--:R-:W-:-:S03]  /*e68b0*/  IADD3 R139, P1, R14, R6, RZ ;  /* 0x000000060e8b7210 */ /* 0x008fc60007f3e0ff */
[----:B------:R-:W3:Y:S02]  /*e68c0*/  LDL.LU.64 R92, [R1+0x2070] ;  /* 0x00207000015c7983 */ /* 0x000ee40000300a00 */
[--C-:B------:R-:W-:Y:S01]  /*e68d0*/  IMAD.X R140, R15, 0x1, R2.reuse, P1 ;  /* 0x000000010f8c7824 */ /* 0x100fe200008e0602 */
[----:B------:R-:W-:Y:S01]  /*e68e0*/  IADD3 R137, P1, R12, R6, RZ ;  /* 0x000000060c897210 */ /* 0x000fe20007f3e0ff */
[----:B------:R-:W3:Y:S03]  /*e68f0*/  LDL.LU.64 R14, [R1+0x2068] ;  /* 0x00206800010e7983 */ /* 0x000ee60000300a00 */
[----:B------:R-:W-:Y:S02]  /*e6900*/  IADD3.X R138, R13, R2, RZ, P1, !PT ;  /* 0x000000020d8a7210 */ /* 0x000fe40000ffe4ff */
[----:B------:R-:W-:Y:S01]  /*e6910*/  IADD3 R135, P1, R10, R6, RZ ;  /* 0x000000060a877210 */ /* 0x000fe20007f3e0ff */
[----:B------:R-:W3:Y:S04]  /*e6920*/  LDL.LU.64 R12, [R1+0x2060] ;  /* 0x00206000010c7983 */ /* 0x000ee80000300a00 */
[----:B------:R-:W-:-:S02]  /*e6930*/  IMAD.X R136, R11, 0x1, R2, P1 ;  /* 0x000000010b887824 */ /* 0x000fc400008e0602 */
[----:B------:R-:W3:Y:S04]  /*e6940*/  LDL.LU.64 R10, [R1+0x2058] ;  /* 0x00205800010a7983 */ /* 0x000ee80000300a00 */
[----:B------:R-:W3:Y:S01]  /*e6950*/  LDL.LU.64 R90, [R1+0x1fb0] ;  /* 0x001fb000015a7983 */ /* 0x000ee20000300a00 */
[----:B----4-:R-:W-:-:S04]  /*e6960*/  IADD3 R133, P1, R22, R6, RZ ;  /* 0x0000000616857210 */ /* 0x010fc80007f3e0ff */
        /* <DEDUP_REMOVED lines=8> */
[----:B------:R-:W-:Y:S02]  /*e69f0*/  IMAD.X R128, R89, 0x1, R2, P1 ;  /* 0x0000000159807824 */ /* 0x000fe400008e0602 */
[----:B------:R-:W4:Y:S01]  /*e6a00*/  LDL.LU.64 R88, [R1+0x2040] ;  /* 0x0020400001587983 */ /* 0x000f220000300a00 */
[----:B------:R-:W-:-:S04]  /*e6a10*/  IADD3 R125, P1, R20, R6, RZ ;  /* 0x00000006147d7210 */ /* 0x000fc80007f3e0ff */
[----:B------:R-:W-:Y:S02]  /*e6a20*/  IADD3.X R126, R21, R2, RZ, P1, !PT ;  /* 0x00000002157e7210 */ /* 0x000fe40000ffe4ff */
[----:B------:R-:W4:Y:S01]  /*e6a30*/  LDL.LU.64 R20, [R1+0x2038] ;  /* 0x0020380001147983 */ /* 0x000f220000300a00 */
[----:B------:R-:W-:-:S05]  /*e6a40*/  IADD3 R123, P1, R94, R6, RZ ;  /* 0x000000065e7b7210 */ /* 0x000fca0007f3e0ff */
[----:B------:R-:W-:Y:S01]  /*e6a50*/  IMAD.X R124, R95, 0x1, R2, P1 ;  /* 0x000000015f7c7824 */ /* 0x000fe200008e0602 */
[----:B------:R-:W-:-:S04]  /*e6a60*/  IADD3 R121, P1, R86, R6, RZ ;  /* 0x0000000656797210 */ /* 0x000fc80007f3e0ff */
[----:B------:R-:W-:Y:S02]  /*e6a70*/  IADD3.X R122, R87, R2, RZ, P1, !PT ;  /* 0x00000002577a7210 */ /* 0x000fe40000ffe4ff */
[-C--:B--2---:R-:W-:Y:S01]  /*e6a80*/  IADD3 R119, P1, R84, R6.reuse, RZ ;  /* 0x0000000654777210 */ /* 0x084fe20007f3e0ff */
[----:B------:R-:W2:Y:S04]  /*e6a90*/  LDL.LU.64 R86, [R1+0x2030] ;  /* 0x0020300001567983 */ /* 0x000ea80000300a00 */
[----:B------:R-:W-:Y:S01]  /*e6aa0*/  IMAD.X R120, R85, 0x1, R2, P1 ;  /* 0x0000000155787824 */ /* 0x000fe200008e0602 */
[----:B---3--:R-:W-:Y:S01]  /*e6ab0*/  IADD3 R117, P1, R92, R6, RZ ;  /* 0x000000065c757210 */ /* 0x008fe20007f3e0ff */
[----:B------:R-:W3:Y:S03]  /*e6ac0*/  LDL.LU.64 R84, [R1+0x2028] ;  /* 0x0020280001547983 */ /* 0x000ee60000300a00 */
[----:B------:R-:W-:-:S02]  /*e6ad0*/  IADD3.X R118, R93, R2, RZ, P1, !PT ;  /* 0x000000025d767210 */ /* 0x000fc40000ffe4ff */
[----:B------:R-:W-:-:S05]  /*e6ae0*/  IADD3 R115, P1, R14, R6, RZ ;  /* 0x000000060e737210 */ /* 0x000fca0007f3e0ff */
[--C-:B------:R-:W-:Y:S01]  /*e6af0*/  IMAD.X R116, R15, 0x1, R2.reuse, P1 ;  /* 0x000000010f747824 */ /* 0x100fe200008e0602 */
[----:B------:R-:W-:Y:S01]  /*e6b00*/  IADD3 R113, P1, R12, R6, RZ ;  /* 0x000000060c717210 */ /* 0x000fe20007f3e0ff */
[----:B------:R-:W3:Y:S03]  /*e6b10*/  LDL.LU.64 R14, [R1+0x2020] ;  /* 0x00202000010e7983 */ /* 0x000ee60000300a00 */
[----:B------:R-:W-:Y:S02]  /*e6b20*/  IADD3.X R114, R13, R2, RZ, P1, !PT ;  /* 0x000000020d727210 */ /* 0x000fe40000ffe4ff */
[-C--:B------:R-:W-:Y:S01]  /*e6b30*/  IADD3 R111, P1, R10, R6.reuse, RZ ;  /* 0x000000060a6f7210 */ /* 0x080fe20007f3e0ff */
[----:B------:R-:W3:Y:S04]  /*e6b40*/  LDL.LU.64 R12, [R1+0x2018] ;  /* 0x00201800010c7983 */ /* 0x000ee80000300a00 */
[----:B------:R-:W-:Y:S01]  /*e6b50*/  IMAD.X R112, R11, 0x1, R2, P1 ;  /* 0x000000010b707824 */ /* 0x000fe200008e0602 */
[----:B------:R-:W-:-:S04]  /*e6b60*/  IADD3 R10, P1, R90, R6, RZ ;  /* 0x000000065a0a7210 */ /* 0x000fc80007f3e0ff */
[----:B------:R-:W-:Y:S02]  /*e6b70*/  IADD3.X R11, R91, R2, RZ, P1, !PT ;  /* 0x000000025b0b7210 */ /* 0x000fe40000ffe4ff */
[----:B----4-:R-:W-:-:S05]  /*e6b80*/  IADD3 R109, P1, R22, R6, RZ ;  /* 0x00000006166d7210 */ /* 0x010fca0007f3e0ff */
[----:B------:R-:W-:Y:S01]  /*e6b90*/  IMAD.X R110, R23, 0x1, R2, P1 ;  /* 0x00000001176e7824 */ /* 0x000fe200008e0602 */
[----:B------:R-:W-:Y:S01]  /*e6ba0*/  IADD3 R107, P1, R16, R6, RZ ;  /* 0x00000006106b7210 */ /* 0x000fe20007f3e0ff */
[----:B------:R-:W4:Y:S03]  /*e6bb0*/  LDL.LU.64 R22, [R1+0x2010] ;  /* 0x0020100001167983 */ /* 0x000f260000300a00 */
        /* <DEDUP_REMOVED lines=8> */
[----:B------:R-:W4:Y:S01]  /*e6c40*/  LDL.LU.64 R88, [R1+0x1ff0] ;  /* 0x001ff00001587983 */ /* 0x000f220000300a00 */
[----:B--2---:R-:W-:-:S05]  /*e6c50*/  IADD3 R103, P1, R86, R6, RZ ;  /* 0x0000000656677210 */ /* 0x004fca0007f3e0ff */
[----:B------:R-:W-:Y:S01]  /*e6c60*/  IMAD.X R104, R87, 0x1, R2, P1 ;  /* 0x0000000157687824 */ /* 0x000fe200008e0602 */
[----:B---3--:R-:W-:-:S04]  /*e6c70*/  IADD3 R101, P1, R84, R6, RZ ;  /* 0x0000000654657210 */ /* 0x008fc80007f3e0ff */
[----:B------:R-:W-:Y:S02]  /*e6c80*/  IADD3.X R102, R85, R2, RZ, P1, !PT ;  /* 0x0000000255667210 */ /* 0x000fe40000ffe4ff */
[----:B------:R-:W-:-:S05]  /*e6c90*/  IADD3 R99, P1, R14, R6, RZ ;  /* 0x000000060e637210 */ /* 0x000fca0007f3e0ff */
[----:B------:R-:W-:Y:S01]  /*e6ca0*/  IMAD.X R100, R15, 0x1, R2, P1 ;  /* 0x000000010f647824 */ /* 0x000fe200008e0602 */
[----:B------:R-:W-:-:S04]  /*e6cb0*/  IADD3 R14, P1, R12, R6, RZ ;  /* 0x000000060c0e7210 */ /* 0x000fc80007f3e0ff */
[----:B------:R-:W-:Y:S02]  /*e6cc0*/  IADD3.X R15, R13, R2, RZ, P1, !PT ;  /* 0x000000020d0f7210 */ /* 0x000fe40000ffe4ff */
[----:B------:R-:W2:Y:S04]  /*e6cd0*/  LDL.LU.64 R12, [R1+0x1fe8] ;  /* 0x001fe800010c7983 */ /* 0x000ea80000300a00 */
[----:B------:R-:W3:Y:S04]  /*e6ce0*/  LDL.LU.64 R86, [R1+0x1fe0] ;  /* 0x001fe00001567983 */ /* 0x000ee80000300a00 */
[----:B------:R-:W3:Y:S01]  /*e6cf0*/  LDL.LU.64 R84, [R1+0x1fd8] ;  /* 0x001fd80001547983 */ /* 0x000ee20000300a00 */
[----:B----4-:R-:W-:-:S05]  /*e6d00*/  IADD3 R97, P1, R22, R6, RZ ;  /* 0x0000000616617210 */ /* 0x010fca0007f3e0ff */
[----:B------:R-:W-:Y:S02]  /*e6d10*/  IMAD.X R98, R23, 0x1, R2, P1 ;  /* 0x0000000117627824 */ /* 0x000fe400008e0602 */
[----:B------:R-:W1:Y:S01]  /*e6d20*/  LDL.LU.64 R22, [R1+0x1fd0] ;  /* 0x001fd00001167983 */ /* 0x000e620000300a00 */
[----:B------:R-:W-:-:S04]  /*e6d30*/  IADD3 R95, P1, R20, R6, RZ ;  /* 0x00000006145f7210 */ /* 0x000fc80007f3e0ff */
[----:B------:R-:W-:Y:S02]  /*e6d40*/  IADD3.X R96, R21, R2, RZ, P1, !PT ;  /* 0x0000000215607210 */ /* 0x000fe40000ffe4ff */
[----:B------:R-:W4:Y:S04]  /*e6d50*/  LDL.LU.64 R20, [R1+0x1fc8] ;  /* 0x001fc80001147983 */ /* 0x000f280000300a00 */
[----:B------:R-:W4:Y:S04]  /*e6d60*/  LDL.LU.64 R186, [R1+0x1fc0] ;  /* 0x001fc00001ba7983 */ /* 0x000f280000300a00 */
[----:B------:R-:W4:Y:S01]  /*e6d70*/  LDL.LU.64 R182, [R1+0x1fb8] ;  /* 0x001fb80001b67983 */ /* 0x000f220000300a00 */
[----:B------:R-:W-:-:S05]  /*e6d80*/  IADD3 R93, P1, R90, R6, RZ ;  /* 0x000000065a5d7210 */ /* 0x000fca0007f3e0ff */
[----:B------:R-:W-:Y:S01]  /*e6d90*/  IMAD.X R94, R91, 0x1, R2, P1 ;  /* 0x000000015b5e7824 */ /* 0x000fe200008e0602 */
[----:B------:R-:W-:-:S04]  /*e6da0*/  IADD3 R91, P1, R190, R6, RZ ;  /* 0x00000006be5b7210 */ /* 0x000fc80007f3e0ff */
[----:B------:R-:W-:Y:S02]  /*e6db0*/  IADD3.X R92, R191, R2, RZ, P1, !PT ;  /* 0x00000002bf5c7210 */ /* 0x000fe40000ffe4ff */
[-C--:B------:R-:W-:Y:S02]  /*e6dc0*/  IADD3 R5, P1, R88, R6.reuse, RZ ;  /* 0x0000000658057210 */ /* 0x080fe40007f3e0ff */
[----:B------:R-:W-:Y:S01]  /*e6dd0*/  MOV R179, R9 ;  /* 0x0000000900b37202 */ /* 0x000fe20000000f00 */
[----:B------:R-:W4:Y:S02]  /*e6de0*/  LDL.LU.64 R190, [R1+0x4c58] ;  /* 0x004c580001be7983 */ /* 0x000f240000300a00 */
[----:B------:R-:W-:Y:S01]  /*e6df0*/  IMAD.X R90, R89, 0x1, R2, P1 ;  /* 0x00000001595a7824 */ /* 0x000fe200008e0602 */
[----:B--2---:R-:W-:-:S04]  /*e6e00*/  IADD3 R88, P1, R12, R6, RZ ;  /* 0x000000060c587210 */ /* 0x004fc80007f3e0ff */
[----:B------:R-:W-:Y:S02]  /*e6e10*/  IADD3.X R89, R13, R2, RZ, P1, !PT ;  /* 0x000000020d597210 */ /* 0x000fe40000ffe4ff */
[----:B---3--:R-:W-:-:S05]  /*e6e20*/  IADD3 R12, P1, R86, R6, RZ ;  /* 0x00000006560c7210 */ /* 0x008fca0007f3e0ff */
[----:B------:R-:W-:Y:S01]  /*e6e30*/  IMAD.X R13, R87, 0x1, R2, P1 ;  /* 0x00000001570d7824 */ /* 0x000fe200008e0602 */
[----:B------:R-:W-:-:S04]  /*e6e40*/  IADD3 R86, P1, R84, R6, RZ ;  /* 0x0000000654567210 */ /* 0x000fc80007f3e0ff */
[----:B------:R-:W-:Y:S02]  /*e6e50*/  IADD3.X R87, R85, R2, RZ, P1, !PT ;  /* 0x0000000255577210 */ /* 0x000fe40000ffe4ff */
[----:B-1----:R-:W-:-:S05]  /*e6e60*/  IADD3 R84, P1, R22, R6, RZ ;  /* 0x0000000616547210 */ /* 0x002fca0007f3e0ff */
[----:B------:R-:W-:Y:S01]  /*e6e70*/  IMAD.X R85, R23, 0x1, R2, P1 ;  /* 0x0000000117557824 */ /* 0x000fe200008e0602 */
[----:B----4-:R-:W-:-:S04]  /*e6e80*/  IADD3 R23, P1, R20, R6, RZ ;  /* 0x0000000614177210 */ /* 0x010fc80007f3e0ff */
        /* <DEDUP_REMOVED lines=125> */
[----:B------:R-:W-:Y:S02]  /*e7660*/  IMAD.MOV.U32 R93, RZ, RZ, R92 ;  /* 0x000000ffff5d7224 */ /* 0x000fe400078e005c */
[----:B------:R-:W-:Y:S01]  /*e7670*/  IMAD.MOV.U32 R4, RZ, RZ, R5 ;  /* 0x000000ffff047224 */ /* 0x000fe200078e0005 */
        /* <DEDUP_REMOVED lines=24> */
[----:B------:R-:W-:Y:S02]  /*e7800*/  MOV R85, R83 ;  /* 0x0000005300557202 */ /* 0x000fe40000000f00 */
[----:B------:R-:W-:Y:S01]  /*e7810*/  MOV R22, R21 ;  /* 0x0000001500167202 */ /* 0x000fe20000000f00 */
[----:B------:R-:W-:Y:S04]  /*e7820*/  LDGSTS.E [R3+-0x1e680], desc[UR60][R120.64], P0 ;  /* 0xe198000078037fae */ /* 0x000fe8000812187c */
[----:B------:R-:W-:Y:S01]  /*e7830*/  STL.64 [R1+0x1fe8], R90 ;  /* 0x001fe85a01007387 */ /* 0x000fe20000100a00 */
[----:B------:R-:W-:-:S03]  /*e7840*/  IMAD.MOV.U32 R21, RZ, RZ, R20 ;  /* 0x000000ffff157224 */ /* 0x000fc600078e0014 */
        /* <DEDUP_REMOVED lines=27> */
[----:B------:R-:W4:Y:S04]  /*e7a00*/  LDL.LU R19, [R1+0x394c] ;  /* 0x00394c0001137983 */ /* 0x000f280000300800 */
[----:B------:R-:W-:Y:S04]  /*e7a10*/  LDGSTS.E [R3+-0x19a80], desc[UR60][R12.64], P0 ;  /* 0xe65800000c037fae */ /* 0x000fe8000812187c */
[----:B--2---:R-:W2:Y:S04]  /*e7a20*/  LDL.LU R14, [R1+0x398c] ;  /* 0x00398c00010e7983 */ /* 0x004ea80000300800 */
[----:B------:R-:W2:Y:S04]  /*e7a30*/  LDL.LU R15, [R1+0x39d0] ;  /* 0x0039d000010f7983 */ /* 0x000ea80000300800 */
[----:B------:R-:W-:Y:S04]  /*e7a40*/  LDGSTS.E [R3+-0x19680], desc[UR60][R88.64], P0 ;  /* 0xe698000058037fae */ /* 0x000fe8000812187c */
[----:B------:R-:W-:Y:S04]  /*e7a50*/  LDGSTS.E [R3+-0x19280], desc[UR60][R86.64], P0 ;  /* 0xe6d8000056037fae */ /* 0x000fe8000812187c */
[----:B------:R-:W-:Y:S04]  /*e7a60*/  LDGSTS.E [R3+-0x18e80], desc[UR60][R84.64], P0 ;  /* 0xe718000054037fae */ /* 0x000fe8000812187c */
[----:B---3--:R-:W3:Y:S04]  /*e7a70*/  LDL.LU R4, [R1+0x3a10] ;  /* 0x003a100001047983 */ /* 0x008ee80000300800 */
[----:B------:R-:W3:Y:S04]  /*e7a80*/  LDL.LU R16, [R1+0x39cc] ;  /* 0x0039cc0001107983 */ /* 0x000ee80000300800 */
        /* <DEDUP_REMOVED lines=14> */
[----:B------:R-:W-:Y:S01]  /*e7b70*/  IMAD.X R19, R19, 0x1, R2, P1 ;  /* 0x0000000113137824 */ /* 0x000fe200008e0602 */
[----:B------:R-:W-:Y:S04]  /*e7b80*/  STL [R1+0x3950], R17 ;  /* 0x0039501101007387 */ /* 0x000fe80000100800 */
[----:B------:R-:W-:Y:S01]  /*e7b90*/  STL [R1+0x3990], R9 ;  /* 0x0039900901007387 */ /* 0x000fe20000100800 */
[----:B--2---:R-:W-:-:S03]  /*e7ba0*/  IADD3.X R14, R14, R2, RZ, P2, !PT ;  /* 0x000000020e0e7210 */ /* 0x004fc600017fe4ff */
[----:B------:R1:W-:Y:S01]  /*e7bb0*/  STL [R1+0x394c], R19 ;  /* 0x00394c1301007387 */ /* 0x0003e20000100800 */
[----:B------:R-:W-:Y:S01]  /*e7bc0*/  MOV R23, R19 ;  /* 0x0000001300177202 */ /* 0x000fe20000000f00 */
[----:B------:R-:W-:Y:S01]  /*e7bd0*/  IMAD.MOV.U32 R22, RZ, RZ, R17 ;  /* 0x000000ffff167224 */ /* 0x000fe200078e0011 */
[-C--:B------:R-:W-:Y:S02]  /*e7be0*/  IADD3 R15, P1, R15, R6.reuse, RZ ;  /* 0x000000060f0f7210 */ /* 0x080fe40007f3e0ff */
[----:B---3--:R-:W-:Y:S02]  /*e7bf0*/  IADD3 R4, P2, R4, R6, RZ ;  /* 0x0000000604047210 */ /* 0x008fe40007f5e0ff */
[----:B------:R2:W-:Y:S04]  /*e7c00*/  LDGSTS.E [R3+-0x3fe00], desc[UR60][R22.64], P0 ;  /* 0xc020000016037fae */ /* 0x0005e8000812187c */
[----:B-1----:R-:W3:Y:S04]  /*e7c10*/  LDL.LU R19, [R1+0x3acc] ;  /* 0x003acc0001137983 */ /* 0x002ee80000300800 */
[----:B------:R1:W-:Y:S04]  /*e7c20*/  STL [R1+0x398c], R14 ;  /* 0x00398c0e01007387 */ /* 0x0003e80000100800 */
[----:B------:R-:W3:Y:S01]  /*e7c30*/  LDL.LU R17, [R1+0x3b0c] ;  /* 0x003b0c0001117983 */ /* 0x000ee20000300800 */
[----:B------:R-:W-:Y:S01]  /*e7c40*/  IMAD.X R16, R16, 0x1, R2, P1 ;  /* 0x0000000110107824 */ /* 0x000fe200008e0602 */
[----:B----4-:R-:W-:Y:S01]  /*e7c50*/  IADD3.X R12, R12, R2, RZ, P2, !PT ;  /* 0x000000020c0c7210 */ /* 0x010fe200017fe4ff */
[----:B--2---:R-:W-:Y:S01]  /*e7c60*/  IMAD.MOV.U32 R22, RZ, RZ, R9 ;  /* 0x000000ffff167224 */ /* 0x004fe200078e0009 */
[----:B------:R-:W-:Y:S01]  /*e7c70*/  MOV R23, R14 ;  /* 0x0000000e00177202 */ /* 0x000fe20000000f00 */
[----:B------:R-:W2:Y:S04]  /*e7c80*/  LDL.LU R9, [R1+0x3b50] ;  /* 0x003b500001097983 */ /* 0x000ea80000300800 */
[----:B-1----:R-:W4:Y:S04]  /*e7c90*/  LDL.LU R14, [R1+0x3ba0] ;  /* 0x003ba000010e7983 */ /* 0x002f280000300800 */
        /* <DEDUP_REMOVED lines=8> */
[----:B------:R-:W4:Y:S01]  /*e7d20*/  LDL.LU R16, [R1+0x3b9c] ;  /* 0x003b9c0001107983 */ /* 0x000f220000300800 */
[-C--:B------:R-:W-:Y:S02]  /*e7d30*/  IADD3 R5, P1, R5, R6.reuse, RZ ;  /* 0x0000000605057210 */ /* 0x080fe40007f3e0ff */
[----:B------:R-:W-:Y:S01]  /*e7d40*/  IADD3 R20, P2, R20, R6, RZ ;  /* 0x0000000614147210 */ /* 0x000fe20007f5e0ff */
[----:B------:R1:W-:Y:S02]  /*e7d50*/  LDGSTS.E [R3+-0x3f600], desc[UR60][R22.64], P0 ;  /* 0xc0a0000016037fae */ /* 0x0003e4000812187c */
[----:B------:R-:W-:Y:S01]  /*e7d60*/  IMAD.X R13, R13, 0x1, R2, P1 ;  /* 0x000000010d0d7824 */ /* 0x000fe200008e0602 */
        /* <DEDUP_REMOVED lines=9> */
[----:B------:R-:W-:Y:S01]  /*e7e00*/  STL [R1+0x3a8c], R21 ;  /* 0x003a8c1501007387 */ /* 0x000fe20000100800 */
[----:B-1----:R-:W-:-:S03]  /*e7e10*/  IMAD.MOV.U32 R22, RZ, RZ, R5 ;  /* 0x000000ffff167224 */ /* 0x002fc600078e0005 */
[----:B------:R-:W4:Y:S01]  /*e7e20*/  LDL.LU R5, [R1+0x3bdc] ;  /* 0x003bdc0001057983 */ /* 0x000f220000300800 */
[----:B------:R-:W-:-:S03]  /*e7e30*/  MOV R23, R13 ;  /* 0x0000000d00177202 */ /* 0x000fc60000000f00 */
[----:B------:R-:W4:Y:S01]  /*e7e40*/  LDL.LU R13, [R1+0x3c1c] ;  /* 0x003c1c00010d7983 */ /* 0x000f220000300800 */
[-C--:B------:R-:W-:Y:S02]  /*e7e50*/  IADD3 R10, P1, R10, R6.reuse, RZ ;  /* 0x000000060a0a7210 */ /* 0x080fe40007f3e0ff */
[----:B------:R-:W-:Y:S01]  /*e7e60*/  IADD3 R11, P2, R11, R6, RZ ;  /* 0x000000060b0b7210 */ /* 0x000fe20007f5e0ff */
[----:B------:R1:W-:Y:S04]  /*e7e70*/  LDGSTS.E [R3+-0x3ee00], desc[UR60][R22.64], P0 ;  /* 0xc120000016037fae */ /* 0x0003e8000812187c */
[----:B------:R3:W-:Y:S04]  /*e7e80*/  STL [R1+0x3ad0], R10 ;  /* 0x003ad00a01007387 */ /* 0x0007e80000100800 */
[----:B------:R-:W-:Y:S01]  /*e7e90*/  LDGSTS.E [R3+-0x3ea00], desc[UR60][R20.64], P0 ;  /* 0xc160000014037fae */ /* 0x000fe2000812187c */
[----:B-1----:R-:W-:-:S02]  /*e7ea0*/  IMAD.MOV.U32 R22, RZ, RZ, R10 ;  /* 0x000000ffff167224 */ /* 0x002fc400078e000a */
[----:B---3--:R-:W-:Y:S01]  /*e7eb0*/  IMAD.X R19, R19, 0x1, R2, P1 ;  /* 0x0000000113137824 */ /* 0x008fe200008e0602 */
[----:B------:R-:W-:-:S04]  /*e7ec0*/  IADD3.X R17, R17, R2, RZ, P2, !PT ;  /* 0x0000000211117210 */ /* 0x000fc800017fe4ff */
[----:B------:R-:W-:Y:S04]  /*e7ed0*/  STL [R1+0x3acc], R19 ;  /* 0x003acc1301007387 */ /* 0x000fe80000100800 */
[----:B------:R1:W-:Y:S01]  /*e7ee0*/  STL [R1+0x3b10], R11 ;  /* 0x003b100b01007387 */ /* 0x0003e20000100800 */
[----:B------:R-:W-:-:S03]  /*e7ef0*/  MOV R23, R19 ;  /* 0x0000001300177202 */ /* 0x000fc60000000f00 */
[----:B------:R-:W3:Y:S04]  /*e7f00*/  LDL.LU R20, [R1+0x3c60] ;  /* 0x003c600001147983 */ /* 0x000ee80000300800 */
[----:B------:R-:W-:Y:S04]  /*e7f10*/  STL [R1+0x3b0c], R17 ;  /* 0x003b0c1101007387 */ /* 0x000fe80000100800 */
[----:B------:R-:W3:Y:S04]  /*e7f20*/  LDL.LU R10, [R1+0x3ca0] ;  /* 0x003ca000010a7983 */ /* 0x000ee80000300800 */
[----:B------:R1:W-:Y:S04]  /*e7f30*/  LDGSTS.E [R3+-0x3e600], desc[UR60][R22.64], P0 ;  /* 0xc1a0000016037fae */ /* 0x0003e8000812187c */
[----:B------:R-:W3:Y:S01]  /*e7f40*/  LDL.LU R21, [R1+0x3c5c] ;  /* 0x003c5c0001157983 */ /* 0x000ee20000300800 */
[----:B--2---:R-:W-:Y:S01]  /*e7f50*/  IADD3 R9, P1, R9, R6, RZ ;  /* 0x0000000609097210 */ /* 0x004fe20007f3e0ff */
[----:B-1----:R-:W-:-:S02]  /*e7f60*/  IMAD.MOV.U32 R22, RZ, RZ, R11 ;  /* 0x000000ffff167224 */ /* 0x002fc400078e000b */
[----:B------:R-:W2:Y:S01]  /*e7f70*/  LDL.LU R11, [R1+0x3c9c] ;  /* 0x003c9c00010b7983 */ /* 0x000ea20000300800 */
[----:B------:R-:W-:Y:S02]  /*e7f80*/  MOV R23, R17 ;  /* 0x0000001100177202 */ /* 0x000fe40000000f00 */
[----:B----4-:R-:W-:Y:S01]  /*e7f90*/  IADD3 R14, P2, R14, R6, RZ ;  /* 0x000000060e0e7210 */ /* 0x010fe20007f5e0ff */
[----:B------:R-:W-:Y:S01]  /*e7fa0*/  IMAD.X R15, R15, 0x1, R2, P1 ;  /* 0x000000010f0f7824 */ /* 0x000fe200008e0602 */
[----:B------:R-:W-:Y:S04]  /*e7fb0*/  STL [R1+0x3b50], R9 ;  /* 0x003b500901007387 */ /* 0x000fe80000100800 */
[----:B------:R1:W-:Y:S01]  /*e7fc0*/  LDGSTS.E [R3+-0x3e200], desc[UR60][R22.64], P0 ;  /* 0xc1e0000016037fae */ /* 0x0003e2000812187c */
[----:B------:R-:W-:-:S03]  /*e7fd0*/  IADD3.X R16, R16, R2, RZ, P2, !PT ;  /* 0x0000000210107210 */ /* 0x000fc600017fe4ff */
[----:B------:R4:W-:Y:S04]  /*e7fe0*/  STL [R1+0x3b4c], R15 ;  /* 0x003b4c0f01007387 */ /* 0x0009e80000100800 */
[----:B------:R-:W-:Y:S01]  /*e7ff0*/  STL [R1+0x3ba0], R14 ;  /* 0x003ba00e01007387 */ /* 0x000fe20000100800 */
[----:B-1----:R-:W-:-:S03]  /*e8000*/  MOV R23, R15 ;  /* 0x0000000f00177202 */ /* 0x002fc60000000f00 */
[----:B----4-:R-:W4:Y:S01]  /*e8010*/  LDL.LU R15, [R1+0x3ce0] ;  /* 0x003ce000010f7983 */ /* 0x010f220000300800 */
[----:B------:R-:W-:-:S03]  /*e8020*/  IMAD.MOV.U32 R22, RZ, RZ, R9 ;  /* 0x000000ffff167224 */ /* 0x000fc600078e0009 */
[----:B------:R1:W-:Y:S04]  /*e8030*/  STL [R1+0x3b9c], R16 ;  /* 0x003b9c1001007387 */ /* 0x0003e80000100800 */
[----:B------:R-:W4:Y:S04]  /*e8040*/  LDL.LU R9, [R1+0x3d20] ;  /* 0x003d200001097983 */ /* 0x000f280000300800 */
[----:B------:R-:W4:Y:S01]  /*e8050*/  LDL.LU R19, [R1+0x3cdc] ;  /* 0x003cdc0001137983 */ /* 0x000f220000300800 */
[----:B------:R-:W-:Y:S01]  /*e8060*/  IMAD.MOV.U32 R17, RZ, RZ, R16 ;  /* 0x000000ffff117224 */ /* 0x000fe200078e0010 */
[----:B------:R-:W-:-:S02]  /*e8070*/  IADD3 R4, P1, R4, R6, RZ ;  /* 0x0000000604047210 */ /* 0x000fc40007f3e0ff */
[----:B------:R-:W-:Y:S01]  /*e8080*/  IADD3 R12, P2, R12, R6, RZ ;  /* 0x000000060c0c7210 */ /* 0x000fe20007f5e0ff */
[----:B------:R-:W-:Y:S01]  /*e8090*/  LDGSTS.E [R3+-0x3de00], desc[UR60][R22.64], P0 ;  /* 0xc220000016037fae */ /* 0x000fe2000812187c */
[----:B-1----:R-:W-:-:S03]  /*e80a0*/  MOV R16, R14 ;  /* 0x0000000e00107202 */ /* 0x002fc60000000f00 */
[----:B------:R-:W4:Y:S04]  /*e80b0*/  LDL.LU R14, [R1+0x3d1c] ;  /* 0x003d1c00010e7983 */ /* 0x000f280000300800 */
        /* <DEDUP_REMOVED lines=8> */
[----:B------:R-:W-:Y:S04]  /*e8140*/  LDGSTS.E [R3+-0x3d600], desc[UR60][R16.64], P0 ;  /* 0xc2a0000010037fae */ /* 0x000fe8000812187c */
[----:B------:R-:W4:Y:S04]  /*e8150*/  LDL.LU.64 R4, [R1+0x2830] ;  /* 0x0028300001047983 */ /* 0x000f280000300a00 */
[----:B------:R1:W-:Y:S04]  /*e8160*/  STL [R1+0x3c1c], R13 ;  /* 0x003c1c0d01007387 */ /* 0x0003e80000100800 */
[----:B------:R-:W4:Y:S04]  /*e8170*/  LDL.LU.64 R90, [R1+0x27f0] ;  /* 0x0027f000015a7983 */ /* 0x000f280000300a00 */
[----:B------:R-:W-:Y:S04]  /*e8180*/  LDGSTS.E [R3+-0x3d200], desc[UR60][R12.64], P0 ;  /* 0xc2e000000c037fae */ /* 0x000fe8000812187c */
[----:B------:R-:W4:Y:S04]  /*e8190*/  LDL.LU.64 R16, [R1+0x27b0] ;  /* 0x0027b00001107983 */ /* 0x000f280000300a00 */
[----:B------:R-:W4:Y:S04]  /*e81a0*/  LDL.LU.64 R88, [R1+0x2770] ;  /* 0x0027700001587983 */ /* 0x000f280000300a00 */
[----:B-1----:R-:W4:Y:S01]  /*e81b0*/  LDL.LU.64 R12, [R1+0x2730] ;  /* 0x00273000010c7983 */ /* 0x002f220000300a00 */
[----:B---3--:R-:W-:-:S02]  /*e81c0*/  IADD3 R20, P1, R20, R6, RZ ;  /* 0x0000000614147210 */ /* 0x008fc40007f3e0ff */
[----:B------:R-:W-:-:S03]  /*e81d0*/  IADD3 R10, P2, R10, R6, RZ ;  /* 0x000000060a0a7210 */ /* 0x000fc60007f5e0ff */
[----:B------:R-:W-:Y:S01]  /*e81e0*/  IMAD.X R21, R21, 0x1, R2, P1 ;  /* 0x0000000115157824 */ /* 0x000fe200008e0602 */
[----:B------:R-:W-:Y:S04]  /*e81f0*/  STL [R1+0x3c60], R20 ;  /* 0x003c601401007387 */ /* 0x000fe80000100800 */
[----:B------:R1:W-:Y:S04]  /*e8200*/  STL [R1+0x3c5c], R21 ;  /* 0x003c5c1501007387 */ /* 0x0003e80000100800 */
[----:B------:R-:W-:Y:S04]  /*e8210*/  STL [R1+0x3ca0], R10 ;  /* 0x003ca00a01007387 */ /* 0x000fe80000100800 */
[----:B------:R3:W-:Y:S01]  /*e8220*/  LDGSTS.E [R3+-0x3ce00], desc[UR60][R20.64], P0 ;  /* 0xc320000014037fae */ /* 0x0007e2000812187c */
[----:B--2---:R-:W-:-:S05]  /*e8230*/  IADD3.X R11, R11, R2, RZ, P2, !PT ;  /* 0x000000020b0b7210 */ /* 0x004fca00017fe4ff */
[----:B------:R2:W-:Y:S04]  /*e8240*/  STL [R1+0x3c9c], R11 ;  /* 0x003c9c0b01007387 */ /* 0x0005e80000100800 */
[----:B------:R-:W3:Y:S04]  /*e8250*/  LDL.LU.64 R22, [R1+0x26f0] ;  /* 0x0026f00001167983 */ /* 0x000ee80000300a00 */
[----:B-1----:R-:W3:Y:S04]  /*e8260*/  LDL.LU.64 R20, [R1+0x26b0] ;  /* 0x0026b00001147983 */ /* 0x002ee80000300a00 */
[----:B------:R1:W-:Y:S04]  /*e8270*/  LDGSTS.E [R3+-0x3ca00], desc[UR60][R10.64], P0 ;  /* 0xc36000000a037fae */ /* 0x0003e8000812187c */
[----:B--2---:R-:W2:Y:S04]  /*e8280*/  LDL.LU.64 R10, [R1+0x2670] ;  /* 0x00267000010a7983 */ /* 0x004ea80000300a00 */
[----:B------:R-:W2:Y:S01]  /*e8290*/  LDL.LU.64 R84, [R1+0x2630] ;  /* 0x0026300001547983 */ /* 0x000ea20000300a00 */
[----:B----4-:R-:W-:-:S02]  /*e82a0*/  IADD3 R15, P1, R15, R6, RZ ;  /* 0x000000060f0f7210 */ /* 0x010fc40007f3e0ff */
[----:B------:R-:W-:-:S03]  /*e82b0*/  IADD3 R9, P2, R9, R6, RZ ;  /* 0x0000000609097210 */ /* 0x000fc60007f5e0ff */
[----:B------:R-:W-:Y:S02]  /*e82c0*/  IMAD.X R19, R19, 0x1, R2, P1 ;  /* 0x0000000113137824 */ /* 0x000fe400008e0602 */
[----:B------:R-:W-:Y:S01]  /*e82d0*/  IMAD.MOV.U32 R86, RZ, RZ, R15 ;  /* 0x000000ffff567224 */ /* 0x000fe200078e000f */
[----:B------:R4:W-:Y:S02]  /*e82e0*/  STL [R1+0x3ce0], R15 ;  /* 0x003ce00f01007387 */ /* 0x0009e40000100800 */
[----:B------:R-:W-:Y:S02]  /*e82f0*/  MOV R87, R19 ;  /* 0x0000001300577202 */ /* 0x000fe40000000f00 */
[----:B------:R-:W-:Y:S01]  /*e8300*/  STL [R1+0x3cdc], R19 ;  /* 0x003cdc1301007387 */ /* 0x000fe20000100800 */
[----:B------:R-:W-:-:S03]  /*e8310*/  IADD3.X R14, R14, R2, RZ, P2, !PT ;  /* 0x000000020e0e7210 */ /* 0x000fc600017fe4ff */
[----:B------:R-:W-:Y:S04]  /*e8320*/  STL [R1+0x3d20], R9 ;  /* 0x003d200901007387 */ /* 0x000fe80000100800 */
[----:B------:R-:W-:Y:S04]  /*e8330*/  LDGSTS.E [R3+-0x3c600], desc[UR60][R86.64], P0 ;  /* 0xc3a0000056037fae */ /* 0x000fe8000812187c */
[----:B------:R1:W-:Y:S04]  /*e8340*/  STL [R1+0x3d1c], R14 ;  /* 0x003d1c0e01007387 */ /* 0x0003e80000100800 */
[----:B------:R-:W2:Y:S01]  /*e8350*/  LDL.LU.64 R86, [R1+0x24c0] ;  /* 0x0024c00001567983 */ /* 0x000ea20000300a00 */
[----:B----4-:R-:W-:Y:S01]  /*e8360*/  IMAD.MOV.U32 R15, RZ, RZ, R14 ;  /* 0x000000ffff0f7224 */ /* 0x010fe200078e000e */
[----:B-1----:R-:W-:-:S02]  /*e8370*/  MOV R14, R9 ;  /* 0x00000009000e7202 */ /* 0x002fc40000000f00 */
[----:B------:R-:W4:Y:S01]  /*e8380*/  LDL.LU.64 R94, [R1+0x2488] ;  /* 0x00248800015e7983 */ /* 0x000f220000300a00 */
[----:B------:R-:W-:-:S03]  /*e8390*/  IADD3 R178, P1, R4, R6, RZ ;  /* 0x0000000604b27210 */ /* 0x000fc60007f3e0ff */
[----:B------:R1:W-:Y:S02]  /*e83a0*/  LDGSTS.E [R3+-0x3c200], desc[UR60][R14.64], P0 ;  /* 0xc3e000000e037fae */ /* 0x0003e4000812187c */
[----:B------:R-:W-:Y:S01]  /*e83b0*/  IMAD.X R4, R5, 0x1, R2, P1 ;  /* 0x0000000105047824 */ /* 0x000fe200008e0602 */
[----:B------:R-:W-:-:S04]  /*e83c0*/  IADD3 R161, P1, R90, R6, RZ ;  /* 0x000000065aa17210 */ /* 0x000fc80007f3e0ff */
[----:B------:R-:W-:Y:S02]  /*e83d0*/  IADD3.X R9, R91, R2, RZ, P1, !PT ;  /* 0x000000025b097210 */ /* 0x000fe40000ffe4ff */
[-C--:B------:R-:W-:Y:S01]  /*e83e0*/  IADD3 R159, P1, R16, R6.reuse, RZ ;  /* 0x00000006109f7210 */ /* 0x080fe20007f3e0ff */
[----:B------:R-:W4:Y:S04]  /*e83f0*/  LDL.LU.64 R14, [R1+0x2450] ;  /* 0x00245000010e7983 */ /* 0x000f280000300a00 */
[----:B------:R-:W4:Y:S01]  /*e8400*/  LDL.LU.64 R92, [R1+0x2418] ;  /* 0x00241800015c7983 */ /* 0x000f220000300a00 */
[----:B------:R-:W-:Y:S01]  /*e8410*/  IMAD.X R160, R17, 0x1, R2, P1 ;  /* 0x0000000111a07824 */ /* 0x000fe200008e0602 */
[----:B------:R-:W-:Y:S02]  /*e8420*/  IADD3 R157, P1, R88, R6, RZ ;  /* 0x00000006589d7210 */ /* 0x000fe40007f3e0ff */
[----:B------:R-:W4:Y:S02]  /*e8430*/  LDL.LU.64 R16, [R1+0x22d0] ;  /* 0x0022d00001107983 */ /* 0x000f240000300a00 */
[----:B------:R-:W-:-:S02]  /*e8440*/  IADD3.X R158, R89, R2, RZ, P1, !PT ;  /* 0x00000002599e7210 */ /* 0x000fc40000ffe4ff */
[----:B------:R-:W-:-:S05]  /*e8450*/  IADD3 R155, P1, R12, R6, RZ ;  /* 0x000000060c9b7210 */ /* 0x000fca0007f3e0ff */
[----:B------:R-:W-:Y:S02]  /*e8460*/  IMAD.X R156, R13, 0x1, R2, P1 ;  /* 0x000000010d9c7824 */ /* 0x000fe400008e0602 */
[----:B------:R-:W4:Y:S04]  /*e8470*/  LDL.LU.64 R12, [R1+0x22a0] ;  /* 0x0022a000010c7983 */ /* 0x000f280000300a00 */
[----:B------:R-:W4:Y:S04]  /*e8480*/  LDL.LU.64 R90, [R1+0x2270] ;  /* 0x00227000015a7983 */ /* 0x000f280000300a00 */
[----:B------:R-:W4:Y:S01]  /*e8490*/  LDL.LU.64 R88, [R1+0x2240] ;  /* 0x0022400001587983 */ /* 0x000f220000300a00 */
[----:B---3--:R-:W-:-:S04]  /*e84a0*/  IADD3 R153, P1, R22, R6, RZ ;  /* 0x0000000616997210 */ /* 0x008fc80007f3e0ff */
[----:B------:R-:W-:Y:S02]  /*e84b0*/  IADD3.X R154, R23, R2, RZ, P1, !PT ;  /* 0x00000002179a7210 */ /* 0x000fe40000ffe4ff */
[----:B------:R-:W-:-:S05]  /*e84c0*/  IADD3 R151, P1, R20, R6, RZ ;  /* 0x0000000614977210 */ /* 0x000fca0007f3e0ff */
[----:B------:R-:W-:Y:S01]  /*e84d0*/  IMAD.X R152, R21, 0x1, R2, P1 ;  /* 0x0000000115987824 */ /* 0x000fe200008e0602 */
[----:B--2---:R-:W-:-:S04]  /*e84e0*/  IADD3 R22, P1, R10, R6, RZ ;  /* 0x000000060a167210 */ /* 0x004fc80007f3e0ff */
[----:B------:R-:W-:Y:S02]  /*e84f0*/  IADD3.X R23, R11, R2, RZ, P1, !PT ;  /* 0x000000020b177210 */ /* 0x000fe40000ffe4ff */
[-C--:B------:R-:W-:Y:S01]  /*e8500*/  IADD3 R20, P1, R84, R6.reuse, RZ ;  /* 0x0000000654147210 */ /* 0x080fe20007f3e0ff */
[----:B------:R-:W2:Y:S04]  /*e8510*/  LDL.LU.64 R10, [R1+0x2120] ;  /* 0x00212000010a7983 */ /* 0x000ea80000300a00 */
[----:B------:R-:W-:Y:S02]  /*e8520*/  IMAD.X R21, R85, 0x1, R2, P1 ;  /* 0x0000000155157824 */ /* 0x000fe400008e0602 */
[----:B------:R-:W3:Y:S04]  /*e8530*/  LDL.LU.64 R84, [R1+0x20f8] ;  /* 0x0020f80001547983 */ /* 0x000ee80000300a00 */
[----:B------:R-:W3:Y:S01]  /*e8540*/  LDL.LU.64 R98, [R1+0x20d0] ;  /* 0x0020d00001627983 */ /* 0x000ee20000300a00 */
[----:B------:R-:W-:-:S04]  /*e8550*/  IADD3 R149, P1, R86, R6, RZ ;  /* 0x0000000656957210 */ /* 0x000fc80007f3e0ff */
[----:B------:R-:W-:Y:S02]  /*e8560*/  IADD3.X R150, R87, R2, RZ, P1, !PT ;  /* 0x0000000257967210 */ /* 0x000fe40000ffe4ff */
[----:B------:R-:W3:Y:S01]  /*e8570*/  LDL.LU.64 R86, [R1+0x20a8] ;  /* 0x0020a80001567983 */ /* 0x000ee20000300a00 */
[----:B----4-:R-:W-:-:S03]  /*e8580*/  IADD3 R147, P1, R94, R6, RZ ;  /* 0x000000065e937210 */ /* 0x010fc60007f3e0ff */
[----:B------:R-:W4:Y:S02]  /*e8590*/  LDL.LU.64 R96, [R1+0x2080] ;  /* 0x0020800001607983 */ /* 0x000f240000300a00 */
        /* <DEDUP_REMOVED lines=10> */
[-C--:B------:R-:W-:Y:S01]  /*e8640*/  IADD3 R139, P1, R12, R6.reuse, RZ ;  /* 0x000000060c8b7210 */ /* 0x080fe20007f3e0ff */
[----:B------:R-:W4:Y:S04]  /*e8650*/  LDL.LU.64 R16, [R1+0x1f30] ;  /* 0x001f300001107983 */ /* 0x000f280000300a00 */
[----:B------:R-:W-:Y:S01]  /*e8660*/  IMAD.X R140, R13, 0x1, R2, P1 ;  /* 0x000000010d8c7824 */ /* 0x000fe200008e0602 */
[----:B------:R-:W-:Y:S01]  /*e8670*/  IADD3 R137, P1, R90, R6, RZ ;  /* 0x000000065a897210 */ /* 0x000fe20007f3e0ff */
[----:B------:R-:W4:Y:S03]  /*e8680*/  LDL.LU.64 R12, [R1+0x1f10] ;  /* 0x001f1000010c7983 */ /* 0x000f260000300a00 */
[----:B------:R-:W-:-:S02]  /*e8690*/  IADD3.X R138, R91, R2, RZ, P1, !PT ;  /* 0x000000025b8a7210 */ /* 0x000fc40000ffe4ff */
[-C--:B------:R-:W-:Y:S01]  /*e86a0*/  IADD3 R135, P1, R88, R6.reuse, RZ ;  /* 0x0000000658877210 */ /* 0x080fe20007f3e0ff */
[----:B------:R-:W4:Y:S04]  /*e86b0*/  LDL.LU.64 R90, [R1+0x1ef0] ;  /* 0x001ef000015a7983 */ /* 0x000f280000300a00 */
[----:B------:R-:W-:Y:S02]  /*e86c0*/  IMAD.X R136, R89, 0x1, R2, P1 ;  /* 0x0000000159887824 */ /* 0x000fe400008e0602 */
[----:B------:R-:W4:Y:S01]  /*e86d0*/  LDL.LU.64 R88, [R1+0x1ee8] ;  /* 0x001ee80001587983 */ /* 0x000f220000300a00 */
[----:B--2---:R-:W-:-:S04]  /*e86e0*/  IADD3 R133, P1, R10, R6, RZ ;  /* 0x000000060a857210 */ /* 0x004fc80007f3e0ff */
[----:B------:R-:W-:Y:S02]  /*e86f0*/  IADD3.X R134, R11, R2, RZ, P1, !PT ;  /* 0x000000020b867210 */ /* 0x000fe40000ffe4ff */
[-C--:B---3--:R-:W-:Y:S01]  /*e8700*/  IADD3 R131, P1, R84, R6.reuse, RZ ;  /* 0x0000000654837210 */ /* 0x088fe20007f3e0ff */
[----:B------:R-:W2:Y:S04]  /*e8710*/  LDL.LU.64 R10, [R1+0x1ee0] ;  /* 0x001ee000010a7983 */ /* 0x000ea80000300a00 */
[----:B------:R-:W-:Y:S01]  /*e8720*/  IMAD.X R132, R85, 0x1, R2, P1 ;  /* 0x0000000155847824 */ /* 0x000fe200008e0602 */
[----:B------:R-:W-:Y:S01]  /*e8730*/  IADD3 R129, P1, R98, R6, RZ ;  /* 0x0000000662817210 */ /* 0x000fe20007f3e0ff */
[----:B------:R-:W3:Y:S03]  /*e8740*/  LDL.LU.64 R84, [R1+0x1ed8] ;  /* 0x001ed80001547983 */ /* 0x000ee60000300a00 */
[----:B------:R-:W-:-:S02]  /*e8750*/  IADD3.X R130, R99, R2, RZ, P1, !PT ;  /* 0x0000000263827210 */ /* 0x000fc40000ffe4ff */
[----:B------:R-:W-:-:S05]  /*e8760*/  IADD3 R127, P1, R86, R6, RZ ;  /* 0x00000006567f7210 */ /* 0x000fca0007f3e0ff */
[----:B------:R-:W-:Y:S02]  /*e8770*/  IMAD.X R128, R87, 0x1, R2, P1 ;  /* 0x0000000157807824 */ /* 0x000fe400008e0602 */
[----:B------:R-:W3:Y:S01]  /*e8780*/  LDL.LU.64 R86, [R1+0x1e50] ;  /* 0x001e500001567983 */ /* 0x000ee20000300a00 */
[----:B----4-:R-:W-:-:S04]  /*e8790*/  IADD3 R125, P1, R96, R6, RZ ;  /* 0x00000006607d7210 */ /* 0x010fc80007f3e0ff */
[----:B------:R-:W-:Y:S02]  /*e87a0*/  IADD3.X R126, R97, R2, RZ, P1, !PT ;  /* 0x00000002617e7210 */ /* 0x000fe40000ffe4ff */
[----:B------:R-:W-:-:S05]  /*e87b0*/  IADD3 R123, P1, R14, R6, RZ ;  /* 0x000000060e7b7210 */ /* 0x000fca0007f3e0ff */
[--C-:B------:R-:W-:Y:S01]  /*e87c0*/  IMAD.X R124, R15, 0x1, R2.reuse, P1 ;  /* 0x000000010f7c7824 */ /* 0x100fe200008e0602 */
[----:B------:R-:W-:Y:S01]  /*e87d0*/  IADD3 R121, P1, R92, R6, RZ ;  /* 0x000000065c797210 */ /* 0x000fe20007f3e0ff */
[----:B------:R-:W4:Y:S03]  /*e87e0*/  LDL.LU.64 R14, [R1+0x1ed0] ;  /* 0x001ed000010e7983 */ /* 0x000f260000300a00 */
[----:B------:R-:W-:Y:S02]  /*e87f0*/  IADD3.X R122, R93, R2, RZ, P1, !PT ;  /* 0x000000025d7a7210 */ /* 0x000fe40000ffe4ff */
[-C--:B------:R-:W-:Y:S01]  /*e8800*/  IADD3 R119, P1, R94, R6.reuse, RZ ;  /* 0x000000065e777210 */ /* 0x080fe20007f3e0ff */
[----:B------:R-:W1:Y:S04]  /*e8810*/  LDL.LU.64 R92, [R1+0x1ec8] ;  /* 0x001ec800015c7983 */ /* 0x000e680000300a00 */
[----:B------:R-:W-:Y:S01]  /*e8820*/  IMAD.X R120, R95, 0x1, R2, P1 ;  /* 0x000000015f787824 */ /* 0x000fe200008e0602 */
[----:B------:R-:W-:-:S04]  /*e8830*/  IADD3 R117, P1, R16, R6, RZ ;  /* 0x0000000610757210 */ /* 0x000fc80007f3e0ff */
[----:B------:R-:W-:Y:S02]  /*e8840*/  IADD3.X R118, R17, R2, RZ, P1, !PT ;  /* 0x0000000211767210 */ /* 0x000fe40000ffe4ff */
[-C--:B------:R-:W-:Y:S01]  /*e8850*/  IADD3 R115, P1, R12, R6.reuse, RZ ;  /* 0x000000060c737210 */ /* 0x080fe20007f3e0ff */
[----:B------:R-:W4:Y:S04]  /*e8860*/  LDL.LU.64 R16, [R1+0x1ec0] ;  /* 0x001ec00001107983 */ /* 0x000f280000300a00 */
[----:B------:R-:W-:Y:S01]  /*e8870*/  IMAD.X R116, R13, 0x1, R2, P1 ;  /* 0x000000010d747824 */ /* 0x000fe200008e0602 */
[----:B------:R-:W-:-:S04]  /*e8880*/  IADD3 R12, P1, R90, R6, RZ ;  /* 0x000000065a0c7210 */ /* 0x000fc80007f3e0ff */
[----:B------:R-:W-:Y:S02]  /*e8890*/  IADD3.X R13, R91, R2, RZ, P1, !PT ;  /* 0x000000025b0d7210 */ /* 0x000fe40000ffe4ff */
[-C--:B------:R-:W-:Y:S01]  /*e88a0*/  IADD3 R113, P1, R88, R6.reuse, RZ ;  /* 0x0000000658717210 */ /* 0x080fe20007f3e0ff */
[----:B------:R-:W4:Y:S04]  /*e88b0*/  LDL.LU.64 R90, [R1+0x1eb8] ;  /* 0x001eb800015a7983 */ /* 0x000f280000300a00 */
[----:B------:R-:W-:Y:S02]  /*e88c0*/  IMAD.X R114, R89, 0x1, R2, P1 ;  /* 0x0000000159727824 */ /* 0x000fe400008e0602 */
[----:B------:R-:W4:Y:S01]  /*e88d0*/  LDL.LU.64 R88, [R1+0x1eb0] ;  /* 0x001eb00001587983 */ /* 0x000f220000300a00 */
[----:B--2---:R-:W-:-:S04]  /*e88e0*/  IADD3 R111, P1, R10, R6, RZ ;  /* 0x000000060a6f7210 */ /* 0x004fc80007f3e0ff */
[----:B------:R-:W-:Y:S02]  /*e88f0*/  IADD3.X R112, R11, R2, RZ, P1, !PT ;  /* 0x000000020b707210 */ /* 0x000fe40000ffe4ff */
[----:B---3--:R-:W-:-:S05]  /*e8900*/  IADD3 R10, P1, R84, R6, RZ ;  /* 0x00000006540a7210 */ /* 0x008fca0007f3e0ff */
[----:B------:R-:W-:Y:S01]  /*e8910*/  IMAD.X R11, R85, 0x1, R2, P1 ;  /* 0x00000001550b7824 */ /* 0x000fe200008e0602 */
[----:B------:R-:W-:-:S04]  /*e8920*/  IADD3 R84, P1, R86, R6, RZ ;  /* 0x0000000656547210 */ /* 0x000fc80007f3e0ff */
[----:B------:R-:W-:Y:S02]  /*e8930*/  IADD3.X R85, R87, R2, RZ, P1, !PT ;  /* 0x0000000257557210 */ /* 0x000fe40000ffe4ff */
[----:B------:R-:W2:Y:S04]  /*e8940*/  LDL.LU.64 R86, [R1+0x1ea8] ;  /* 0x001ea80001567983 */ /* 0x000ea80000300a00 */
[----:B------:R-:W3:Y:S01]  /*e8950*/  LDL.LU.64 R98, [R1+0x1ea0] ;  /* 0x001ea00001627983 */ /* 0x000ee20000300a00 */
[----:B----4-:R-:W-:-:S05]  /*e8960*/  IADD3 R109, P1, R14, R6, RZ ;  /* 0x000000060e6d7210 */ /* 0x010fca0007f3e0ff */
[----:B------:R-:W-:Y:S01]  /*e8970*/  IMAD.X R110, R15, 0x1, R2, P1 ;  /* 0x000000010f6e7824 */ /* 0x000fe200008e0602 */
[----:B-1----:R-:W-:-:S04]  /*e8980*/  IADD3 R14, P1, R92, R6, RZ ;  /* 0x000000065c0e7210 */ /* 0x002fc80007f3e0ff */
[----:B------:R-:W-:Y:S02]  /*e8990*/  IADD3.X R15, R93, R2, RZ, P1, !PT ;  /* 0x000000025d0f7210 */ /* 0x000fe40000ffe4ff */
[----:B------:R-:W-:-:S05]  /*e89a0*/  IADD3 R107, P1, R16, R6, RZ ;  /* 0x00000006106b7210 */ /* 0x000fca0007f3e0ff */
[----:B------:R-:W-:Y:S02]  /*e89b0*/  IMAD.X R108, R17, 0x1, R2, P1 ;  /* 0x00000001116c7824 */ /* 0x000fe400008e0602 */
[----:B------:R-:W4:Y:S04]  /*e89c0*/  LDL.LU.64 R16, [R1+0x1e98] ;  /* 0x001e980001107983 */ /* 0x000f280000300a00 */
[----:B------:R-:W4:Y:S04]  /*e89d0*/  LDL.LU.64 R96, [R1+0x1e90] ;  /* 0x001e900001607983 */ /* 0x000f280000300a00 */
[----:B------:R-:W4:Y:S04]  /*e89e0*/  LDL.LU.64 R94, [R1+0x1e88] ;  /* 0x001e8800015e7983 */ /* 0x000f280000300a00 */
[----:B------:R-:W4:Y:S01]  /*e89f0*/  LDL.LU.64 R92, [R1+0x1e80] ;  /* 0x001e8000015c7983 */ /* 0x000f220000300a00 */
        /* <DEDUP_REMOVED lines=8> */
[----:B------:R-:W2:Y:S04]  /*e8a80*/  LDL.LU.64 R86, [R1+0x1e68] ;  /* 0x001e680001567983 */ /* 0x000ea80000300a00 */
[----:B------:R-:W2:Y:S04]  /*e8a90*/  LDL.LU.64 R186, [R1+0x1e60] ;  /* 0x001e600001ba7983 */ /* 0x000ea80000300a00 */
[----:B------:R-:W2:Y:S01]  /*e8aa0*/  LDL.LU.64 R182, [R1+0x1e58] ;  /* 0x001e580001b67983 */ /* 0x000ea20000300a00 */
[----:B---3--:R-:W-:-:S05]  /*e8ab0*/  IADD3 R5, P1, R98, R6, RZ ;  /* 0x0000000662057210 */ /* 0x008fca0007f3e0ff */
[----:B------:R-:W-:Y:S01]  /*e8ac0*/  IMAD.X R100, R99, 0x1, R2, P1 ;  /* 0x0000000163647824 */ /* 0x000fe200008e0602 */
[----:B----4-:R-:W-:-:S04]  /*e8ad0*/  IADD3 R98, P1, R16, R6, RZ ;  /* 0x0000000610627210 */ /* 0x010fc80007f3e0ff */
[----:B------:R-:W-:Y:S02]  /*e8ae0*/  IADD3.X R99, R17, R2, RZ, P1, !PT ;  /* 0x0000000211637210 */ /* 0x000fe40000ffe4ff */
[----:B------:R-:W-:-:S05]  /*e8af0*/  IADD3 R16, P1, R96, R6, RZ ;  /* 0x0000000660107210 */ /* 0x000fca0007f3e0ff */
[----:B------:R-:W-:Y:S01]  /*e8b00*/  IMAD.X R17, R97, 0x1, R2, P1 ;  /* 0x0000000161117824 */ /* 0x000fe200008e0602 */
[----:B------:R-:W-:-:S04]  /*e8b10*/  IADD3 R96, P1, R94, R6, RZ ;  /* 0x000000065e607210 */ /* 0x000fc80007f3e0ff */
[----:B------:R-:W-:Y:S02]  /*e8b20*/  IADD3.X R97, R95, R2, RZ, P1, !PT ;  /* 0x000000025f617210 */ /* 0x000fe40000ffe4ff */
[----:B------:R-:W-:-:S05]  /*e8b30*/  IADD3 R94, P1, R92, R6, RZ ;  /* 0x000000065c5e7210 */ /* 0x000fca0007f3e0ff */
[----:B------:R-:W-:Y:S01]  /*e8b40*/  IMAD.X R95, R93, 0x1, R2, P1 ;  /* 0x000000015d5f7824 */ /* 0x000fe200008e0602 */
[----:B------:R-:W-:-:S04]  /*e8b50*/  IADD3 R92, P1, R90, R6, RZ ;  /* 0x000000065a5c7210 */ /* 0x000fc80007f3e0ff */
[----:B------:R-:W-:Y:S02]  /*e8b60*/  IADD3.X R93, R91, R2, RZ, P1, !PT ;  /* 0x000000025b5d7210 */ /* 0x000fe40000ffe4ff */
[----:B------:R-:W-:-:S05]  /*e8b70*/  IADD3 R90, P1, R88, R6, RZ ;  /* 0x00000006585a7210 */ /* 0x000fca0007f3e0ff */
[----:B------:R-:W-:Y:S01]  /*e8b80*/  IMAD.X R91, R89, 0x1, R2, P1 ;  /* 0x00000001595b7824 */ /* 0x000fe200008e0602 */
[----:B------:R-:W-:Y:S02]  /*e8b90*/  MOV R179, R9 ;  /* 0x0000000900b37202 */ /* 0x000fe40000000f00 */
[----:B--2---:R-:W-:-:S04]  /*e8ba0*/  IADD3 R88, P1, R86, R6, RZ ;  /* 0x0000000656587210 */ /* 0x004fc80007f3e0ff */
        /* <DEDUP_REMOVED lines=34> */
[----:B------:R-:W2:Y:S01]  /*e8dd0*/  LDL.LU.64 R186, [R1+0x4c50] ;  /* 0x004c500001ba7983 */ /* 0x000ea20000300a00 */
[----:B------:R-:W-:-:S03]  /*e8de0*/  IMAD.MOV.U32 R135, RZ, RZ, R134 ;  /* 0x000000ffff877224 */ /* 0x000fc600078e0086 */
[----:B------:R1:W-:Y:S01]  /*e8df0*/  STL.64 [R1+0x2830], R182 ;  /* 0x002830b601007387 */ /* 0x0003e20000100a00 */
[----:B------:R-:W-:-:S03]  /*e8e00*/  MOV R134, R133 ;  /* 0x0000008500867202 */ /* 0x000fc60000000f00 */
[----:B------:R3:W-:Y:S01]  /*e8e10*/  STL.64 [R1+0x27f0], R178 ;  /* 0x0027f0b201007387 */ /* 0x0007e20000100a00 */
        /* <DEDUP_REMOVED lines=51> */
[----:B------:R4:W-:Y:S01]  /*e9150*/  STL.64 [R1+0x1ef0], R12 ;  /* 0x001ef00c01007387 */ /* 0x0009e20000100a00 */
[----:B------:R-:W-:-:S03]  /*e9160*/  IMAD.MOV.U32 R107, RZ, RZ, R106 ;  /* 0x000000ffff6b7224 */ /* 0x000fc600078e006a */
[----:B------:R-:W-:Y:S01]  /*e9170*/  STL.64 [R1+0x1ee8], R114 ;  /* 0x001ee87201007387 */ /* 0x000fe20000100a00 */
[----:B------:R-:W-:-:S03]  /*e9180*/  MOV R106, R105 ;  /* 0x00000069006a7202 */ /* 0x000fc60000000f00 */
[----:B------:R-:W-:Y:S01]  /*e9190*/  STL.64 [R1+0x1ee0], R112 ;  /* 0x001ee07001007387 */ /* 0x000fe20000100a00 */
[----:B------:R-:W-:-:S03]  /*e91a0*/  IMAD.MOV.U32 R105, RZ, RZ, R104 ;  /* 0x000000ffff697224 */ /* 0x000fc600078e0068 */
[----:B------:R4:W-:Y:S01]  /*e91b0*/  STL.64 [R1+0x1ed8], R10 ;  /* 0x001ed80a01007387 */ /* 0x0009e20000100a00 */
[----:B------:R-:W-:-:S03]  /*e91c0*/  MOV R104, R103 ;  /* 0x0000006700687202 */ /* 0x000fc60000000f00 */
[----:B------:R-:W-:Y:S01]  /*e91d0*/  STL.64 [R1+0x1e50], R84 ;  /* 0x001e505401007387 */ /* 0x000fe20000100a00 */
[----:B------:R-:W-:-:S03]  /*e91e0*/  IMAD.MOV.U32 R103, RZ, RZ, R102 ;  /* 0x000000ffff677224 */ /* 0x000fc600078e0066 */
        /* <DEDUP_REMOVED lines=8> */
[----:B------:R-:W-:Y:S01]  /*e9270*/  STL.64 [R1+0x1ec0], R108 ;  /* 0x001ec06c01007387 */ /* 0x000fe20000100a00 */
[----:B------:R-:W-:Y:S01]  /*e9280*/  IMAD.MOV.U32 R100, RZ, RZ, R98 ;  /* 0x000000ffff647224 */ /* 0x000fe200078e0062 */
[----:B------:R-:W-:Y:S02]  /*e9290*/  MOV R101, R99 ;  /* 0x0000006300657202 */ /* 0x000fe40000000f00 */
[----:B------:R-:W-:Y:S04]  /*e92a0*/  LDGSTS.E [R3+-0x3b200], desc[UR60][R158.64], P0 ;  /* 0xc4e000009e037fae */ /* 0x000fe8000812187c */
[----:B------:R-:W-:Y:S04]  /*e92b0*/  STL.64 [R1+0x1eb8], R106 ;  /* 0x001eb86a01007387 */ /* 0x000fe80000100a00 */
[----:B------:R-:W-:Y:S04]  /*e92c0*/  LDGSTS.E [R3+-0x3ae00], desc[UR60][R156.64], P0 ;  /* 0xc52000009c037fae */ /* 0x000fe8000812187c */
[----:B------:R-:W-:Y:S01]  /*e92d0*/  STL.64 [R1+0x1eb0], R104 ;  /* 0x001eb06801007387 */ /* 0x000fe20000100a00 */
[----:B------:R-:W-:Y:S01]  /*e92e0*/  IMAD.MOV.U32 R98, RZ, RZ, R96 ;  /* 0x000000ffff627224 */ /* 0x000fe200078e0060 */
[----:B------:R-:W-:-:S02]  /*e92f0*/  MOV R99, R97 ;  /* 0x0000006100637202 */ /* 0x000fc40000000f00 */
[----:B------:R-:W-:Y:S04]  /*e9300*/  LDGSTS.E [R3+-0x3aa00], desc[UR60][R154.64], P0 ;  /* 0xc56000009a037fae */ /* 0x000fe8000812187c */
[----:B------:R-:W-:Y:S01]  /*e9310*/  STL.64 [R1+0x1ea8], R102 ;  /* 0x001ea86601007387 */ /* 0x000fe20000100a00 */
[----:B------:R-:W-:Y:S01]  /*e9320*/  IMAD.MOV.U32 R96, RZ, RZ, R94 ;  /* 0x000000ffff607224 */ /* 0x000fe200078e005e */
[----:B------:R-:W-:Y:S02]  /*e9330*/  MOV R97, R95 ;  /* 0x0000005f00617202 */ /* 0x000fe40000000f00 */
[----:B------:R-:W-:Y:S04]  /*e9340*/  LDGSTS.E [R3+-0x3a600], desc[UR60][R152.64], P0 ;  /* 0xc5a0000098037fae */ /* 0x000fe8000812187c */
[----:B------:R2:W-:Y:S01]  /*e9350*/  STL.64 [R1+0x1ea0], R4 ;  /* 0x001ea00401007387 */ /* 0x0005e20000100a00 */
[----:B------:R-:W-:Y:S01]  /*e9360*/  IMAD.MOV.U32 R94, RZ, RZ, R92 ;  /* 0x000000ffff5e7224 */ /* 0x000fe200078e005c */
[----:B------:R-:W-:-:S02]  /*e9370*/  MOV R95, R93 ;  /* 0x0000005d005f7202 */ /* 0x000fc40000000f00 */
[----:B------:R-:W-:Y:S04]  /*e9380*/  LDGSTS.E [R3+-0x3a200], desc[UR60][R22.64], P0 ;  /* 0xc5e0000016037fae */ /* 0x000fe8000812187c */
[----:B------:R-:W-:Y:S01]  /*e9390*/  STL.64 [R1+0x1e98], R100 ;  /* 0x001e986401007387 */ /* 0x000fe20000100a00 */
[----:B------:R-:W-:Y:S01]  /*e93a0*/  IMAD.MOV.U32 R92, RZ, RZ, R90 ;  /* 0x000000ffff5c7224 */ /* 0x000fe200078e005a */
[----:B------:R-:W-:Y:S02]  /*e93b0*/  MOV R93, R91 ;  /* 0x0000005b005d7202 */ /* 0x000fe40000000f00 */
[----:B------:R-:W-:Y:S04]  /*e93c0*/  LDGSTS.E [R3+-0x39e00], desc[UR60][R20.64], P0 ;  /* 0xc620000014037fae */ /* 0x000fe8000812187c */
[----:B------:R2:W-:Y:S04]  /*e93d0*/  STL.64 [R1+0x1e90], R16 ;  /* 0x001e901001007387 */ /* 0x0005e80000100a00 */
[----:B------:R-:W-:Y:S04]  /*e93e0*/  LDGSTS.E [R3+-0x39a00], desc[UR60][R150.64], P0 ;  /* 0xc660000096037fae */ /* 0x000fe8000812187c */
[----:B------:R-:W-:Y:S01]  /*e93f0*/  STL.64 [R1+0x1e88], R98 ;  /* 0x001e886201007387 */ /* 0x000fe20000100a00 */
[----:B------:R-:W-:Y:S01]  /*e9400*/  IMAD.MOV.U32 R90, RZ, RZ, R88 ;  /* 0x000000ffff5a7224 */ /* 0x000fe200078e0058 */
[----:B------:R-:W-:-:S02]  /*e9410*/  MOV R91, R89 ;  /* 0x00000059005b7202 */ /* 0x000fc40000000f00 */
[----:B------:R-:W-:Y:S04]  /*e9420*/  LDGSTS.E [R3+-0x39600], desc[UR60][R148.64], P0 ;  /* 0xc6a0000094037fae */ /* 0x000fe8000812187c */
[----:B------:R-:W-:Y:S04]  /*e9430*/  STL.64 [R1+0x1e80], R96 ;  /* 0x001e806001007387 */ /* 0x000fe80000100a00 */
[----:B------:R-:W-:Y:S01]  /*e9440*/  LDGSTS.E [R3+-0x39200], desc[UR60][R146.64], P0 ;  /* 0xc6e0000092037fae */ /* 0x000fe2000812187c */
[----:B------:R-:W-:Y:S01]  /*e9450*/  IMAD.MOV.U32 R88, RZ, RZ, R86 ;  /* 0x000000ffff587224 */ /* 0x000fe200078e0056 */
[----:B------:R-:W-:-:S02]  /*e9460*/  MOV R89, R87 ;  /* 0x0000005700597202 */ /* 0x000fc40000000f00 */
[----:B------:R-:W-:Y:S04]  /*e9470*/  STL.64 [R1+0x1e78], R94 ;  /* 0x001e785e01007387 */ /* 0x000fe80000100a00 */
[----:B------:R-:W-:Y:S04]  /*e9480*/  LDGSTS.E [R3+-0x38e00], desc[UR60][R144.64], P0 ;  /* 0xc720000090037fae */ /* 0x000fe8000812187c */
[----:B------:R-:W-:Y:S04]  /*e9490*/  STL.64 [R1+0x1e70], R92 ;  /* 0x001e705c01007387 */ /* 0x000fe80000100a00 */
[----:B------:R-:W-:Y:S01]  /*e94a0*/  LDGSTS.E [R3+-0x38a00], desc[UR60][R142.64], P0 ;  /* 0xc76000008e037fae */ /* 0x000fe2000812187c */
[----:B------:R-:W-:Y:S01]  /*e94b0*/  IMAD.MOV.U32 R86, RZ, RZ, R19 ;  /* 0x000000ffff567224 */ /* 0x000fe200078e0013 */
[----:B------:R-:W-:-:S02]  /*e94c0*/  MOV R87, R83 ;  /* 0x0000005300577202 */ /* 0x000fc40000000f00 */
[----:B-1----:R-:W2:Y:S04]  /*e94d0*/  LDL.LU.64 R182, [R1+0x4c48] ;  /* 0x004c480001b67983 */ /* 0x002ea80000300a00 */
[----:B------:R-:W-:Y:S04]  /*e94e0*/  LDGSTS.E [R3+-0x38600], desc[UR60][R140.64], P0 ;  /* 0xc7a000008c037fae */ /* 0x000fe8000812187c */
[----:B------:R-:W-:Y:S04]  /*e94f0*/  STL.64 [R1+0x1e68], R90 ;  /* 0x001e685a01007387 */ /* 0x000fe80000100a00 */
[----:B------:R-:W-:Y:S04]  /*e9500*/  LDGSTS.E [R3+-0x38200], desc[UR60][R138.64], P0 ;  /* 0xc7e000008a037fae */ /* 0x000fe8000812187c */
[----:B---3--:R-:W3:Y:S04]  /*e9510*/  LDL.LU.64 R178, [R1+0x4c40] ;  /* 0x004c400001b27983 */ /* 0x008ee80000300a00 */
[----:B------:R-:W-:Y:S04]  /*e9520*/  LDGSTS.E [R3+-0x1fe00], desc[UR60][R136.64], P0 ;  /* 0xe020000088037fae */ /* 0x000fe8000812187c */
[----:B------:R-:W-:Y:S04]  /*e9530*/  STL.64 [R1+0x1e60], R88 ;  /* 0x001e605801007387 */ /* 0x000fe80000100a00 */
[----:B------:R-:W-:Y:S04]  /*e9540*/  LDGSTS.E [R3+-0x1fa00], desc[UR60][R134.64], P0 ;  /* 0xe060000086037fae */ /* 0x000fe8000812187c */
[----:B----4-:R-:W4:Y:S04]  /*e9550*/  LDL.LU.64 R160, [R1+0x4c38] ;  /* 0x004c380001a07983 */ /* 0x010f280000300a00 */
[----:B------:R-:W-:Y:S04]  /*e9560*/  LDGSTS.E [R3+-0x1f600], desc[UR60][R132.64], P0 ;  /* 0xe0a0000084037fae */ /* 0x000fe8000812187c */
[----:B------:R-:W-:Y:S04]  /*e9570*/  STL.64 [R1+0x1e58], R86 ;  /* 0x001e585601007387 */ /* 0x000fe80000100a00 */
[----:B------:R-:W-:Y:S04]  /*e9580*/  LDGSTS.E [R3+-0x1f200], desc[UR60][R130.64], P0 ;  /* 0xe0e0000082037fae */ /* 0x000fe8000812187c */
[----:B------:R-:W4:Y:S04]  /*e9590*/  LDL.LU.64 R158, [R1+0x4c30] ;  /* 0x004c3000019e7983 */ /* 0x000f280000300a00 */
        /* <DEDUP_REMOVED lines=11> */
[----:B------:R-:W-:Y:S04]  /*e9650*/  LDGSTS.E [R3+-0x1d600], desc[UR60][R116.64], P0 ;  /* 0xe2a0000074037fae */ /* 0x000fe8000812187c */
        /* <DEDUP_REMOVED lines=13> */
[----:B------:R-:W4:Y:S04]  /*e9730*/  LDL.LU R13, [R1+0x3998] ;  /* 0x00399800010d7983 */ /* 0x000f280000300800 */
[----:B------:R-:W4:Y:S04]  /*e9740*/  LDL.LU R11, [R1+0x3954] ;  /* 0x00395400010b7983 */ /* 0x000f280000300800 */
[----:B------:R-:W-:Y:S04]  /*e9750*/  LDGSTS.E [R3+-0x1a200], desc[UR60][R16.64], P0 ;  /* 0xe5e0000010037fae */ /* 0x000fe8000812187c */
[----:B------:R-:W4:Y:S04]  /*e9760*/  LDL.LU R15, [R1+0x3994] ;  /* 0x00399400010f7983 */ /* 0x000f280000300800 */
[----:B------:R-:W4:Y:S04]  /*e9770*/  LDL.LU R12, [R1+0x39d8] ;  /* 0x0039d800010c7983 */ /* 0x000f280000300800 */
[----:B------:R-:W-:Y:S04]  /*e9780*/  LDGSTS.E [R3+-0x19e00], desc[UR60][R98.64], P0 ;  /* 0xe620000062037fae */ /* 0x000fe8000812187c */
[----:B------:R-:W-:Y:S04]  /*e9790*/  LDGSTS.E [R3+-0x19a00], desc[UR60][R96.64], P0 ;  /* 0xe660000060037fae */ /* 0x000fe8000812187c */
[----:B------:R-:W-:Y:S04]  /*e97a0*/  LDGSTS.E [R3+-0x19600], desc[UR60][R94.64], P0 ;  /* 0xe6a000005e037fae */ /* 0x000fe8000812187c */
[----:B--2---:R-:W2:Y:S04]  /*e97b0*/  LDL.LU R4, [R1+0x3a18] ;  /* 0x003a180001047983 */ /* 0x004ea80000300800 */
[----:B------:R-:W2:Y:S04]  /*e97c0*/  LDL.LU R19, [R1+0x39d4] ;  /* 0x0039d40001137983 */ /* 0x000ea80000300800 */
[----:B------:R-:W-:Y:S04]  /*e97d0*/  LDGSTS.E [R3+-0x19200], desc[UR60][R92.64], P0 ;  /* 0xe6e000005c037fae */ /* 0x000fe8000812187c */
[----:B------:R-:W-:Y:S04]  /*e97e0*/  LDGSTS.E [R3+-0x18e00], desc[UR60][R90.64], P0 ;  /* 0xe72000005a037fae */ /* 0x000fe8000812187c */
[----:B------:R-:W-:Y:S04]  /*e97f0*/  LDGSTS.E [R3+-0x18a00], desc[UR60][R88.64], P0 ;  /* 0xe760000058037fae */ /* 0x000fe8000812187c */
[----:B------:R-:W2:Y:S04]  /*e9800*/  LDL.LU R16, [R1+0x3a14] ;  /* 0x003a140001107983 */ /* 0x000ea80000300800 */
[----:B------:R-:W2:Y:S04]  /*e9810*/  LDL.LU R17, [R1+0x3a54] ;  /* 0x003a540001117983 */ /* 0x000ea80000300800 */
[----:B------:R-:W2:Y:S04]  /*e9820*/  LDL.LU R5, [R1+0x3a58] ;  /* 0x003a580001057983 */ /* 0x000ea80000300800 */
[----:B------:R-:W2:Y:S04]  /*e9830*/  LDL.LU R14, [R1+0x3a94] ;  /* 0x003a9400010e7983 */ /* 0x000ea80000300800 */
[----:B------:R-:W2:Y:S04]  /*e9840*/  LDL.LU R10, [R1+0x3a98] ;  /* 0x003a9800010a7983 */ /* 0x000ea80000300800 */
[----:B------:R-:W-:Y:S04]  /*e9850*/  LDGSTS.E [R3+-0x18600], desc[UR60][R86.64], P0 ;  /* 0xe7a0000056037fae */ /* 0x000fe8000812187c */
[----:B------:R1:W-:Y:S02]  /*e9860*/  LDGSTS.E [R3+-0x18200], desc[UR60][R84.64], P0 ;  /* 0xe7e0000054037fae */ /* 0x0003e4000812187c */
[----:B-1----:R-:W-:-:S04]  /*e9870*/  LOP3.LUT R3, R7, 0x50, RZ, 0x3c, !PT ;  /* 0x0000005007037812 */ /* 0x002fc800078e3cff */
[----:B------:R-:W-:Y:S02]  /*e9880*/  IADD3 R3, R3, 0x200000, R8 ;  /* 0x0020000003037810 */ /* 0x000fe40007ffe008 */
[----:B---3--:R-:W-:-:S05]  /*e9890*/  IADD3 R9, P1, R9, R6, RZ ;  /* 0x0000000609097210 */ /* 0x008fca0007f3e0ff */
[----:B------:R-:W-:Y:S01]  /*e98a0*/  STL [R1+0x3958], R9 ;  /* 0x0039580901007387 */ /* 0x000fe20000100800 */
[----:B------:R-:W-:Y:S01]  /*e98b0*/  IMAD.MOV.U32 R84, RZ, RZ, R9 ;  /* 0x000000ffff547224 */ /* 0x000fe200078e0009 */
[----:B----4-:R-:W-:Y:S01]  /*e98c0*/  IADD3 R13, P2, R13, R6, RZ ;  /* 0x000000060d0d7210 */ /* 0x010fe20007f5e0ff */
[----:B------:R-:W-:-:S03]  /*e98d0*/  IMAD.X R11, R11, 0x1, R2, P1 ;  /* 0x000000010b0b7824 */ /* 0x000fc600008e0602 */
[----:B------:R-:W-:Y:S01]  /*e98e0*/  IADD3.X R15, R15, R2, RZ, P2, !PT ;  /* 0x000000020f0f7210 */ /* 0x000fe200017fe4ff */
[----:B------:R-:W-:Y:S01]  /*e98f0*/  STL [R1+0x3998], R13 ;  /* 0x0039980d01007387 */ /* 0x000fe20000100800 */
[----:B------:R-:W-:-:S03]  /*e9900*/  MOV R85, R11 ;  /* 0x0000000b00557202 */ /* 0x000fc60000000f00 */
[----:B------:R1:W-:Y:S04]  /*e9910*/  STL [R1+0x3954], R11 ;  /* 0x0039540b01007387 */ /* 0x0003e80000100800 */
[----:B------:R3:W-:Y:S04]  /*e9920*/  LDGSTS.E [R3+-0x3fd80], desc[UR60][R84.64], P0 ;  /* 0xc028000054037fae */ /* 0x0007e8000812187c */
[----:B-1----:R-:W4:Y:S04]  /*e9930*/  LDL.LU R11, [R1+0x3ad8] ;  /* 0x003ad800010b7983 */ /* 0x002f280000300800 */
[----:B------:R1:W-:Y:S04]  /*e9940*/  STL [R1+0x3994], R15 ;  /* 0x0039940f01007387 */ /* 0x0003e80000100800 */
[----:B------:R-:W4:Y:S01]  /*e9950*/  LDL.LU R9, [R1+0x3b18] ;  /* 0x003b180001097983 */ /* 0x000f220000300800 */
[----:B------:R-:W-:-:S02]  /*e9960*/  IADD3 R12, P1, R12, R6, RZ ;  /* 0x000000060c0c7210 */ /* 0x000fc40007f3e0ff */
[----:B---3--:R-:W-:Y:S01]  /*e9970*/  MOV R85, R15 ;  /* 0x0000000f00557202 */ /* 0x008fe20000000f00 */
[----:B------:R-:W-:Y:S01]  /*e9980*/  IMAD.MOV.U32 R84, RZ, RZ, R13 ;  /* 0x000000ffff547224 */ /* 0x000fe200078e000d */
[----:B-1----:R-:W3:Y:S04]  /*e9990*/  LDL.LU R15, [R1+0x3ad4] ;  /* 0x003ad400010f7983 */ /* 0x002ee80000300800 */
[----:B------:R-:W3:Y:S01]  /*e99a0*/  LDL.LU R13, [R1+0x3b14] ;  /* 0x003b1400010d7983 */ /* 0x000ee20000300800 */
[----:B--2---:R-:W-:Y:S01]  /*e99b0*/  IADD3 R4, P2, R4, R6, RZ ;  /* 0x0000000604047210 */ /* 0x004fe20007f5e0ff */
[----:B------:R-:W-:Y:S02]  /*e99c0*/  IMAD.X R19, R19, 0x1, R2, P1 ;  /* 0x0000000113137824 */ /* 0x000fe400008e0602 */
[----:B------:R1:W-:Y:S01]  /*e99d0*/  LDGSTS.E [R3+-0x3f980], desc[UR60][R84.64], P0 ;  /* 0xc068000054037fae */ /* 0x0003e2000812187c */
[----:B------:R-:W-:-:S03]  /*e99e0*/  IADD3.X R16, R16, R2, RZ, P2, !PT ;  /* 0x0000000210107210 */ /* 0x000fc600017fe4ff */
[----:B------:R2:W-:Y:S04]  /*e99f0*/  STL [R1+0x39d8], R12 ;  /* 0x0039d80c01007387 */ /* 0x0005e80000100800 */
[----:B------:R2:W-:Y:S04]  /*e9a00*/  STL [R1+0x39d4], R19 ;  /* 0x0039d41301007387 */ /* 0x0005e80000100800 */
[----:B------:R2:W-:Y:S04]  /*e9a10*/  STL [R1+0x3a18], R4 ;  /* 0x003a180401007387 */ /* 0x0005e80000100800 */
[----:B------:R2:W-:Y:S01]  /*e9a20*/  STL [R1+0x3a14], R16 ;  /* 0x003a141001007387 */ /* 0x0005e20000100800 */
[----:B-1----:R-:W-:Y:S01]  /*e9a30*/  IMAD.MOV.U32 R84, RZ, RZ, R12 ;  /* 0x000000ffff547224 */ /* 0x002fe200078e000c */
[----:B------:R-:W-:-:S02]  /*e9a40*/  MOV R85, R19 ;  /* 0x0000001300557202 */ /* 0x000fc40000000f00 */
[----:B--2---:R-:W2:Y:S04]  /*e9a50*/  LDL.LU R12, [R1+0x3b58] ;  /* 0x003b5800010c7983 */ /* 0x004ea80000300800 */
[----:B------:R-:W2:Y:S04]  /*e9a60*/  LDL.LU R83, [R1+0x3ba8] ;  /* 0x003ba80001537983 */ /* 0x000ea80000300800 */
[----:B------:R-:W2:Y:S04]  /*e9a70*/  LDL.LU R19, [R1+0x3b54] ;  /* 0x003b540001137983 */ /* 0x000ea80000300800 */
[----:B------:R1:W-:Y:S02]  /*e9a80*/  LDGSTS.E [R3+-0x3f580], desc[UR60][R84.64], P0 ;  /* 0xc0a8000054037fae */ /* 0x0003e4000812187c */
[----:B-1----:R-:W-:Y:S01]  /*e9a90*/  IMAD.MOV.U32 R84, RZ, RZ, R4 ;  /* 0x000000ffff547224 */ /* 0x002fe200078e0004 */
[----:B------:R-:W-:-:S05]  /*e9aa0*/  MOV R85, R16 ;  /* 0x0000001000557202 */ /* 0x000fca0000000f00 */
[----:B------:R-:W-:Y:S04]  /*e9ab0*/  LDGSTS.E [R3+-0x3f180], desc[UR60][R84.64], P0 ;  /* 0xc0e8000054037fae */ /* 0x000fe8000812187c */
[----:B------:R-:W2:Y:S01]  /*e9ac0*/  LDL.LU R84, [R1+0x3ba4] ;  /* 0x003ba40001547983 */ /* 0x000ea20000300800 */
[-C--:B------:R-:W-:Y:S02]  /*e9ad0*/  IADD3 R5, P1, R5, R6.reuse, RZ ;  /* 0x0000000605057210 */ /* 0x080fe40007f3e0ff */
[----:B------:R-:W-:Y:S01]  /*e9ae0*/  IADD3 R10, P2, R10, R6, RZ ;  /* 0x000000060a0a7210 */ /* 0x000fe20007f5e0ff */
[----:B------:R-:W2:Y:S02]  /*e9af0*/  LDL.LU R4, [R1+0x3be8] ;  /* 0x003be80001047983 */ /* 0x000ea40000300800 */
[----:B------:R-:W-:-:S02]  /*e9b00*/  IMAD.X R17, R17, 0x1, R2, P1 ;  /* 0x0000000111117824 */ /* 0x000fc400008e0602 */
[----:B------:R-:W2:Y:S01]  /*e9b10*/  LDL.LU R16, [R1+0x3c28] ;  /* 0x003c280001107983 */ /* 0x000ea20000300800 */
[----:B------:R-:W-:-:S03]  /*e9b20*/  IADD3.X R14, R14, R2, RZ, P2, !PT ;  /* 0x000000020e0e7210 */ /* 0x000fc600017fe4ff */
[----:B------:R1:W-:Y:S04]  /*e9b30*/  STL [R1+0x3a58], R5 ;  /* 0x003a580501007387 */ /* 0x0003e80000100800 */
[----:B------:R1:W-:Y:S04]  /*e9b40*/  STL [R1+0x3a54], R17 ;  /* 0x003a541101007387 */ /* 0x0003e80000100800 */
[----:B------:R-:W-:Y:S01]  /*e9b50*/  STL [R1+0x3a98], R10 ;  /* 0x003a980a01007387 */ /* 0x000fe20000100800 */
[----:B------:R-:W-:-:S03]  /*e9b60*/  IMAD.MOV.U32 R86, RZ, RZ, R5 ;  /* 0x000000ffff567224 */ /* 0x000fc600078e0005 */
[----:B------:R1:W-:Y:S04]  /*e9b70*/  STL [R1+0x3a94], R14 ;  /* 0x003a940e01007387 */ /* 0x0003e80000100800 */
[----:B-1----:R-:W2:Y:S01]  /*e9b80*/  LDL.LU R5, [R1+0x3be4] ;  /* 0x003be40001057983 */ /* 0x002ea20000300800 */
        /* <DEDUP_REMOVED lines=8> */
[----:B----4-:R-:W-:-:S02]  /*e9c10*/  IADD3 R11, P1, R11, R6, RZ ;  /* 0x000000060b0b7210 */ /* 0x010fc40007f3e0ff */
[----:B------:R-:W-:-:S03]  /*e9c20*/  IADD3 R9, P2, R9, R6, RZ ;  /* 0x0000000609097210 */ /* 0x000fc60007f5e0ff */
[----:B------:R-:W-:Y:S01]  /*e9c30*/  STL [R1+0x3ad8], R11 ;  /* 0x003ad80b01007387 */ /* 0x000fe20000100800 */
[----:B---3--:R-:W-:Y:S01]  /*e9c40*/  IMAD.X R15, R15, 0x1, R2, P1 ;  /* 0x000000010f0f7824 */ /* 0x008fe200008e0602 */
[----:B------:R-:W-:-:S04]  /*e9c50*/  IADD3.X R13, R13, R2, RZ, P2, !PT ;  /* 0x000000020d0d7210 */ /* 0x000fc800017fe4ff */
[----:B------:R3:W-:Y:S04]  /*e9c60*/  STL [R1+0x3ad4], R15 ;  /* 0x003ad40f01007387 */ /* 0x0007e80000100800 */
[----:B------:R-:W-:Y:S01]  /*e9c70*/  STL [R1+0x3b18], R9 ;  /* 0x003b180901007387 */ /* 0x000fe20000100800 */
[----:B-1----:R-:W-:-:S03]  /*e9c80*/  MOV R87, R15 ;  /* 0x0000000f00577202 */ /* 0x002fc60000000f00 */
[----:B------:R1:W-:Y:S01]  /*e9c90*/  STL [R1+0x3b14], R13 ;  /* 0x003b140d01007387 */ /* 0x0003e20000100800 */
[----:B------:R-:W-:-:S05]  /*e9ca0*/  IMAD.MOV.U32 R86, RZ, RZ, R11 ;  /* 0x000000ffff567224 */ /* 0x000fca00078e000b */
[----:B------:R4:W-:Y:S04]  /*e9cb0*/  LDGSTS.E [R3+-0x3e580], desc[UR60][R86.64], P0 ;  /* 0xc1a8000056037fae */ /* 0x0009e8000812187c */
[----:B---3--:R-:W3:Y:S04]  /*e9cc0*/  LDL.LU R15, [R1+0x3c64] ;  /* 0x003c6400010f7983 */ /* 0x008ee80000300800 */
[----:B------:R-:W3:Y:S01]  /*e9cd0*/  LDL.LU R11, [R1+0x3ca4] ;  /* 0x003ca400010b7983 */ /* 0x000ee20000300800 */
[-C--:B--2---:R-:W-:Y:S02]  /*e9ce0*/  IADD3 R12, P1, R12, R6.reuse, RZ ;  /* 0x000000060c0c7210 */ /* 0x084fe40007f3e0ff */
[----:B------:R-:W-:-:S03]  /*e9cf0*/  IADD3 R83, P2, R83, R6, RZ ;  /* 0x0000000653537210 */ /* 0x000fc60007f5e0ff */
[----:B------:R-:W-:Y:S02]  /*e9d00*/  IMAD.X R19, R19, 0x1, R2, P1 ;  /* 0x0000000113137824 */ /* 0x000fe400008e0602 */
[----:B----4-:R-:W-:Y:S01]  /*e9d10*/  IMAD.MOV.U32 R86, RZ, RZ, R9 ;  /* 0x000000ffff567224 */ /* 0x010fe200078e0009 */
[----:B------:R-:W-:Y:S02]  /*e9d20*/  MOV R87, R13 ;  /* 0x0000000d00577202 */ /* 0x000fe40000000f00 */
[----:B-1----:R-:W2:Y:S04]  /*e9d30*/  LDL.LU R13, [R1+0x3ce8] ;  /* 0x003ce800010d7983 */ /* 0x002ea80000300800 */
[----:B------:R-:W4:Y:S04]  /*e9d40*/  LDL.LU R9, [R1+0x3d28] ;  /* 0x003d280001097983 */ /* 0x000f280000300800 */
[----:B------:R-:W-:Y:S04]  /*e9d50*/  STL [R1+0x3b58], R12 ;  /* 0x003b580c01007387 */ /* 0x000fe80000100800 */
[----:B------:R1:W-:Y:S04]  /*e9d60*/  STL [R1+0x3b54], R19 ;  /* 0x003b541301007387 */ /* 0x0003e80000100800 */
[----:B------:R1:W-:Y:S04]  /*e9d70*/  LDGSTS.E [R3+-0x3e180], desc[UR60][R86.64], P0 ;  /* 0xc1e8000056037fae */ /* 0x0003e8000812187c */
[----:B------:R-:W-:Y:S01]  /*e9d80*/  STL [R1+0x3ba8], R83 ;  /* 0x003ba85301007387 */ /* 0x000fe20000100800 */
[----:B-1----:R-:W-:-:S02]  /*e9d90*/  MOV R87, R19 ;  /* 0x0000001300577202 */ /* 0x002fc40000000f00 */
[----:B------:R-:W-:Y:S01]  /*e9da0*/  IADD3.X R84, R84, R2, RZ, P2, !PT ;  /* 0x0000000254547210 */ /* 0x000fe200017fe4ff */
[----:B------:R-:W-:-:S04]  /*e9db0*/  IMAD.MOV.U32 R86, RZ, RZ, R12 ;  /* 0x000000ffff567224 */ /* 0x000fc800078e000c */
[----:B------:R1:W-:Y:S04]  /*e9dc0*/  STL [R1+0x3ba4], R84 ;  /* 0x003ba45401007387 */ /* 0x0003e80000100800 */
[----:B------:R-:W4:Y:S04]  /*e9dd0*/  LDL.LU R19, [R1+0x3ce4] ;  /* 0x003ce40001137983 */ /* 0x000f280000300800 */
[----:B------:R-:W4:Y:S01]  /*e9de0*/  LDL.LU R12, [R1+0x3d24] ;  /* 0x003d2400010c7983 */ /* 0x000f220000300800 */
[-C--:B------:R-:W-:Y:S01]  /*e9df0*/  IADD3 R4, P1, R4, R6.reuse, RZ ;  /* 0x0000000604047210 */ /* 0x080fe20007f3e0ff */
[----:B------:R-:W-:Y:S01]  /*e9e00*/  IMAD.MOV.U32 R85, RZ, RZ, R84 ;  /* 0x000000ffff557224 */ /* 0x000fe200078e0054 */
[----:B------:R-:W-:Y:S01]  /*e9e10*/  IADD3 R16, P2, R16, R6, RZ ;  /* 0x0000000610107210 */ /* 0x000fe20007f5e0ff */
[----:B------:R-:W-:Y:S01]  /*e9e20*/  LDGSTS.E [R3+-0x3dd80], desc[UR60][R86.64], P0 ;  /* 0xc228000056037fae */ /* 0x000fe2000812187c */
[----:B-1----:R-:W-:Y:S01]  /*e9e30*/  MOV R84, R83 ;  /* 0x0000005300547202 */ /* 0x002fe20000000f00 */
[----:B------:R-:W-:-:S02]  /*e9e40*/  IMAD.X R5, R5, 0x1, R2, P1 ;  /* 0x0000000105057824 */ /* 0x000fc400008e0602 */
[----:B------:R-:W-:Y:S04]  /*e9e50*/  STL [R1+0x3be8], R4 ;  /* 0x003be80401007387 */ /* 0x000fe80000100800 */
[----:B------:R1:W-:Y:S04]  /*e9e60*/  LDGSTS.E [R3+-0x3d980], desc[UR60][R84.64], P0 ;  /* 0xc268000054037fae */ /* 0x0003e8000812187c */
[----:B------:R1:W-:Y:S04]  /*e9e70*/  STL [R1+0x3be4], R5 ;  /* 0x003be40501007387 */ /* 0x0003e80000100800 */
[----:B------:R-:W-:Y:S01]  /*e9e80*/  STL [R1+0x3c28], R16 ;  /* 0x003c281001007387 */ /* 0x000fe20000100800 */
[----:B------:R-:W-:Y:S01]  /*e9e90*/  IADD3.X R17, R17, R2, RZ, P2, !PT ;  /* 0x0000000211117210 */ /* 0x000fe200017fe4ff */
[----:B-1----:R-:W-:Y:S01]  /*e9ea0*/  IMAD.MOV.U32 R84, RZ, RZ, R4 ;  /* 0x000000ffff547224 */ /* 0x002fe200078e0004 */
[----:B------:R-:W-:-:S02]  /*e9eb0*/  MOV R85, R5 ;  /* 0x0000000500557202 */ /* 0x000fc40000000f00 */
[----:B------:R-:W4:Y:S04]  /*e9ec0*/  LDL.LU.64 R4, [R1+0x2828] ;  /* 0x0028280001047983 */ /* 0x000f280000300a00 */
[----:B------:R1:W-:Y:S04]  /*e9ed0*/  STL [R1+0x3c24], R17 ;  /* 0x003c241101007387 */ /* 0x0003e80000100800 */
[----:B------:R-:W4:Y:S04]  /*e9ee0*/  LDL.LU.64 R92, [R1+0x27e8] ;  /* 0x0027e800015c7983 */ /* 0x000f280000300a00 */
[----:B------:R-:W4:Y:S01]  /*e9ef0*/  LDL.LU.64 R88, [R1+0x27a8] ;  /* 0x0027a80001587983 */ /* 0x000f220000300a00 */
[----:B------:R-:W-:-:S02]  /*e9f00*/  IADD3 R14, P1, R14, R6, RZ ;  /* 0x000000060e0e7210 */ /* 0x000fc40007f3e0ff */
[----:B------:R-:W-:Y:S01]  /*e9f10*/  IADD3 R10, P2, R10, R6, RZ ;  /* 0x000000060a0a7210 */ /* 0x000fe20007f5e0ff */
[----:B------:R-:W4:Y:S04]  /*e9f20*/  LDL.LU.64 R86, [R1+0x2768] ;  /* 0x0027680001567983 */ /* 0x000f280000300a00 */
[----:B------:R-:W-:Y:S04]  /*e9f30*/  STL [R1+0x3c68], R14 ;  /* 0x003c680e01007387 */ /* 0x000fe80000100800 */
[----:B------:R-:W-:Y:S04]  /*e9f40*/  LDGSTS.E [R3+-0x3d580], desc[UR60][R84.64], P0 ;  /* 0xc2a8000054037fae */ /* 0x000fe8000812187c */
[----:B------:R-:W-:Y:S01]  /*e9f50*/  LDGSTS.E [R3+-0x3d180], desc[UR60][R16.64], P0 ;  /* 0xc2e8000010037fae */ /* 0x000fe2000812187c */
[----:B---3--:R-:W-:Y:S01]  /*e9f60*/  IMAD.X R15, R15, 0x1, R2, P1 ;  /* 0x000000010f0f7824 */ /* 0x008fe200008e0602 */
[----:B------:R-:W-:-:S04]  /*e9f70*/  IADD3.X R11, R11, R2, RZ, P2, !PT ;  /* 0x000000020b0b7210 */ /* 0x000fc800017fe4ff */
[----:B------:R-:W-:Y:S04]  /*e9f80*/  STL [R1+0x3c64], R15 ;  /* 0x003c640f01007387 */ /* 0x000fe80000100800 */
[----:B------:R-:W-:Y:S04]  /*e9f90*/  STL [R1+0x3ca8], R10 ;  /* 0x003ca80a01007387 */ /* 0x000fe80000100800 */
[----:B------:R3:W-:Y:S04]  /*e9fa0*/  STL [R1+0x3ca4], R11 ;  /* 0x003ca40b01007387 */ /* 0x0007e80000100800 */
[----:B------:R-:W3:Y:S04]  /*e9fb0*/  LDL.LU.64 R84, [R1+0x2728] ;  /* 0x0027280001547983 */ /* 0x000ee80000300a00 */
[----:B-1----:R-:W3:Y:S04]  /*e9fc0*/  LDL.LU.64 R16, [R1+0x26e8] ;  /* 0x0026e80001107983 */ /* 0x002ee80000300a00 */
[----:B------:R-:W-:Y:S04]  /*e9fd0*/  LDGSTS.E [R3+-0x3cd80], desc[UR60][R14.64], P0 ;  /* 0xc32800000e037fae */ /* 0x000fe8000812187c */
[----:B------:R-:W-:Y:S01]  /*e9fe0*/  LDGSTS.E [R3+-0x3c980], desc[UR60][R10.64], P0 ;  /* 0xc36800000a037fae */ /* 0x000fe2000812187c */
[----:B--2---:R-:W-:-:S02]  /*e9ff0*/  IADD3 R13, P1, R13, R6, RZ ;  /* 0x000000060d0d7210 */ /* 0x004fc40007f3e0ff */
[----:B----4-:R-:W-:Y:S01]  /*ea000*/  IADD3 R9, P2, R9, R6, RZ ;  /* 0x0000000609097210 */ /* 0x010fe20007f5e0ff */
[----:B---3--:R-:W2:Y:S04]  /*ea010*/  LDL.LU.64 R10, [R1+0x26a8] ;  /* 0x0026a800010a7983 */ /* 0x008ea80000300a00 */
[----:B------:R-:W3:Y:S04]  /*ea020*/  LDL.LU.64 R14, [R1+0x2668] ;  /* 0x00266800010e7983 */ /* 0x000ee80000300a00 */
[----:B------:R-:W-:Y:S01]  /*ea030*/  STL [R1+0x3ce8], R13 ;  /* 0x003ce80d01007387 */ /* 0x000fe20000100800 */
[----:B------:R-:W-:-:S02]  /*ea040*/  IMAD.MOV.U32 R90, RZ, RZ, R13 ;  /* 0x000000ffff5a7224 */ /* 0x000fc400078e000d */
[----:B------:R-:W-:Y:S01]  /*ea050*/  IMAD.X R19, R19, 0x1, R2, P1 ;  /* 0x0000000113137824 */ /* 0x000fe200008e0602 */
[----:B------:R-:W-:-:S04]  /*ea060*/  IADD3.X R12, R12, R2, RZ, P2, !PT ;  /* 0x000000020c0c7210 */ /* 0x000fc800017fe4ff */
[----:B------:R-:W-:Y:S04]  /*ea070*/  STL [R1+0x3ce4], R19 ;  /* 0x003ce41301007387 */ /* 0x000fe80000100800 */
[----:B------:R-:W-:Y:S01]  /*ea080*/  STL [R1+0x3d28], R9 ;  /* 0x003d280901007387 */ /* 0x000fe20000100800 */
[----:B------:R-:W-:-:S03]  /*ea090*/  MOV R91, R19 ;  /* 0x00000013005b7202 */ /* 0x000fc60000000f00 */
[----:B------:R1:W-:Y:S04]  /*ea0a0*/  STL [R1+0x3d24], R12 ;  /* 0x003d240c01007387 */ /* 0x0003e80000100800 */
[----:B------:R-:W4:Y:S04]  /*ea0b0*/  LDL.LU.64 R98, [R1+0x2628] ;  /* 0x0026280001627983 */ /* 0x000f280000300a00 */
[----:B------:R1:W-:Y:S02]  /*ea0c0*/  LDGSTS.E [R3+-0x3c580], desc[UR60][R90.64], P0 ;  /* 0xc3a800005a037fae */ /* 0x0003e4000812187c */
[----:B-1----:R-:W-:-:S02]  /*ea0d0*/  MOV R91, R12 ;  /* 0x0000000c005b7202 */ /* 0x002fc40000000f00 */
[----:B------:R-:W4:Y:S01]  /*ea0e0*/  LDL.LU.64 R12, [R1+0x24b8] ;  /* 0x0024b800010c7983 */ /* 0x000f220000300a00 */
[----:B------:R-:W-:-:S03]  /*ea0f0*/  IMAD.MOV.U32 R90, RZ, RZ, R9 ;  /* 0x000000ffff5a7224 */ /* 0x000fc600078e0009 */
[----:B------:R-:W4:Y:S01]  /*ea100*/  LDL.LU.64 R96, [R1+0x2480] ;  /* 0x0024800001607983 */ /* 0x000f220000300a00 */
[----:B------:R-:W-:-:S03]  /*ea110*/  IADD3 R133, P1, R4, R6, RZ ;  /* 0x0000000604857210 */ /* 0x000fc60007f3e0ff */
[----:B------:R1:W-:Y:S02]  /*ea120*/  LDGSTS.E [R3+-0x3c180], desc[UR60][R90.64], P0 ;  /* 0xc3e800005a037fae */ /* 0x0003e4000812187c */
[----:B------:R-:W-:Y:S01]  /*ea130*/  IMAD.X R4, R5, 0x1, R2, P1 ;  /* 0x0000000105047824 */ /* 0x000fe200008e0602 */
[----:B------:R-:W-:-:S04]  /*ea140*/  IADD3 R132, P1, R92, R6, RZ ;  /* 0x000000065c847210 */ /* 0x000fc80007f3e0ff */
[----:B------:R-:W-:Y:S01]  /*ea150*/  IADD3.X R9, R93, R2, RZ, P1, !PT ;  /* 0x000000025d097210 */ /* 0x000fe20000ffe4ff */
[----:B------:R-:W4:Y:S04]  /*ea160*/  LDL.LU.64 R90, [R1+0x2448] ;  /* 0x00244800015a7983 */ /* 0x000f280000300a00 */
[----:B------:R-:W4:Y:S01]  /*ea170*/  LDL.LU.64 R94, [R1+0x2410] ;  /* 0x00241000015e7983 */ /* 0x000f220000300a00 */
[----:B------:R-:W-:-:S03]  /*ea180*/  IADD3 R130, P1, R88, R6, RZ ;  /* 0x0000000658827210 */ /* 0x000fc60007f3e0ff */
[----:B------:R-:W4:Y:S02]  /*ea190*/  LDL.LU.64 R92, [R1+0x22c8] ;  /* 0x0022c800015c7983 */ /* 0x000f240000300a00 */
[----:B------:R-:W-:Y:S01]  /*ea1a0*/  IMAD.X R131, R89, 0x1, R2, P1 ;  /* 0x0000000159837824 */ /* 0x000fe200008e0602 */
[----:B------:R-:W-:Y:S01]  /*ea1b0*/  IADD3 R128, P1, R86, R6, RZ ;  /* 0x0000000656807210 */ /* 0x000fe20007f3e0ff */
[----:B------:R-:W4:Y:S03]  /*ea1c0*/  LDL.LU.64 R88, [R1+0x2298] ;  /* 0x0022980001587983 */ /* 0x000f260000300a00 */
[----:B------:R-:W-:Y:S02]  /*ea1d0*/  IADD3.X R129, R87, R2, RZ, P1, !PT ;  /* 0x0000000257817210 */ /* 0x000fe40000ffe4ff */
        /* <DEDUP_REMOVED lines=9> */
[----:B---3--:R-:W-:Y:S01]  /*ea270*/  IADD3 R120, P1, R14, R6, RZ ;  /* 0x000000060e787210 */ /* 0x008fe20007f3e0ff */
[----:B------:R-:W2:Y:S03]  /*ea280*/  LDL.LU.64 R10, [R1+0x20f0] ;  /* 0x0020f000010a7983 */ /* 0x000ea60000300a00 */
[----:B------:R-:W-:Y:S02]  /*ea290*/  IADD3.X R121, R15, R2, RZ, P1, !PT ;  /* 0x000000020f797210 */ /* 0x000fe40000ffe4ff */
[----:B------:R-:W3:Y:S01]  /*ea2a0*/  LDL.LU.64 R14, [R1+0x20c8] ;  /* 0x0020c800010e7983 */ /* 0x000ee20000300a00 */
[----:B----4-:R-:W-:-:S05]  /*ea2b0*/  IADD3 R118, P1, R98, R6, RZ ;  /* 0x0000000662767210 */ /* 0x010fca0007f3e0ff */
[----:B------:R-:W-:Y:S01]  /*ea2c0*/  IMAD.X R119, R99, 0x1, R2, P1 ;  /* 0x0000000163777824 */ /* 0x000fe200008e0602 */
[----:B------:R-:W-:-:S04]  /*ea2d0*/  IADD3 R116, P1, R12, R6, RZ ;  /* 0x000000060c747210 */ /* 0x000fc80007f3e0ff */
[----:B------:R-:W-:Y:S02]  /*ea2e0*/  IADD3.X R117, R13, R2, RZ, P1, !PT ;  /* 0x000000020d757210 */ /* 0x000fe40000ffe4ff */
[----:B------:R-:W4:Y:S01]  /*ea2f0*/  LDL.LU.64 R12, [R1+0x20a0] ;  /* 0x0020a000010c7983 */ /* 0x000f220000300a00 */
[----:B------:R-:W-:-:S05]  /*ea300*/  IADD3 R114, P1, R96, R6, RZ ;  /* 0x0000000660727210 */ /* 0x000fca0007f3e0ff */
        /* <DEDUP_REMOVED lines=8> */
[----:B------:R-:W-:-:S05]  /*ea390*/  IADD3 R106, P1, R88, R6, RZ ;  /* 0x00000006586a7210 */ /* 0x000fca0007f3e0ff */
[----:B------:R-:W-:Y:S01]  /*ea3a0*/  IMAD.X R107, R89, 0x1, R2, P1 ;  /* 0x00000001596b7824 */ /* 0x000fe200008e0602 */
[----:B------:R-:W-:Y:S01]  /*ea3b0*/  IADD3 R104, P1, R86, R6, RZ ;  /* 0x0000000656687210 */ /* 0x000fe20007f3e0ff */
[----:B------:R-:W1:Y:S03]  /*ea3c0*/  LDL.LU.64 R88, [R1+0x1f88] ;  /* 0x001f880001587983 */ /* 0x000e660000300a00 */
        /* <DEDUP_REMOVED lines=15> */
[----:B------:R-:W-:Y:S02]  /*ea4c0*/  IMAD.X R95, R13, 0x1, R2, P1 ;  /* 0x000000010d5f7824 */ /* 0x000fe400008e0602 */
[----:B------:R-:W4:Y:S04]  /*ea4d0*/  LDL.LU.64 R12, [R1+0x1e30] ;  /* 0x001e3000010c7983 */ /* 0x000f280000300a00 */
[----:B------:R-:W4:Y:S04]  /*ea4e0*/  LDL.LU.64 R136, [R1+0x1e18] ;  /* 0x001e180001887983 */ /* 0x000f280000300a00 */
[----:B------:R-:W4:Y:S01]  /*ea4f0*/  LDL.LU.64 R134, [R1+0x1e00] ;  /* 0x001e000001867983 */ /* 0x000f220000300a00 */
[----:B------:R-:W-:-:S04]  /*ea500*/  IADD3 R92, P1, R90, R6, RZ ;  /* 0x000000065a5c7210 */ /* 0x000fc80007f3e0ff */
[----:B------:R-:W-:Y:S02]  /*ea510*/  IADD3.X R93, R91, R2, RZ, P1, !PT ;  /* 0x000000025b5d7210 */ /* 0x000fe40000ffe4ff */
[----:B-1----:R-:W-:-:S05]  /*ea520*/  IADD3 R90, P1, R88, R6, RZ ;  /* 0x00000006585a7210 */ /* 0x002fca0007f3e0ff */
[----:B------:R-:W-:Y:S01]  /*ea530*/  IMAD.X R91, R89, 0x1, R2, P1 ;  /* 0x00000001595b7824 */ /* 0x000fe200008e0602 */
[----:B------:R-:W-:-:S04]  /*ea540*/  IADD3 R88, P1, R86, R6, RZ ;  /* 0x0000000656587210 */ /* 0x000fc80007f3e0ff */
[----:B------:R-:W-:Y:S02]  /*ea550*/  IADD3.X R89, R87, R2, RZ, P1, !PT ;  /* 0x0000000257597210 */ /* 0x000fe40000ffe4ff */
[----:B------:R-:W-:-:S05]  /*ea560*/  IADD3 R86, P1, R84, R6, RZ ;  /* 0x0000000654567210 */ /* 0x000fca0007f3e0ff */
[----:B------:R-:W-:Y:S01]  /*ea570*/  IMAD.X R87, R85, 0x1, R2, P1 ;  /* 0x0000000155577824 */ /* 0x000fe200008e0602 */
[----:B------:R-:W-:-:S04]  /*ea580*/  IADD3 R84, P1, R16, R6, RZ ;  /* 0x0000000610547210 */ /* 0x000fc80007f3e0ff */
[----:B------:R-:W-:Y:S02]  /*ea590*/  IADD3.X R85, R17, R2, RZ, P1, !PT ;  /* 0x0000000211557210 */ /* 0x000fe40000ffe4ff */
[----:B--2---:R-:W-:-:S05]  /*ea5a0*/  IADD3 R16, P1, R10, R6, RZ ;  /* 0x000000060a107210 */ /* 0x004fca0007f3e0ff */
[----:B------:R-:W-:Y:S01]  /*ea5b0*/  IMAD.X R17, R11, 0x1, R2, P1 ;  /* 0x000000010b117824 */ /* 0x000fe200008e0602 */
[----:B---3--:R-:W-:-:S04]  /*ea5c0*/  IADD3 R10, P1, R14, R6, RZ ;  /* 0x000000060e0a7210 */ /* 0x008fc80007f3e0ff */
[----:B------:R-:W-:Y:S02]  /*ea5d0*/  IADD3.X R11, R15, R2, RZ, P1, !PT ;  /* 0x000000020f0b7210 */ /* 0x000fe40000ffe4ff */
[----:B----4-:R-:W-:-:S05]  /*ea5e0*/  IADD3 R14, P1, R12, R6, RZ ;  /* 0x000000060c0e7210 */ /* 0x010fca0007f3e0ff */
[----:B------:R-:W-:Y:S01]  /*ea5f0*/  IMAD.X R15, R13, 0x1, R2, P1 ;  /* 0x000000010d0f7824 */ /* 0x000fe200008e0602 */
[----:B------:R-:W-:-:S04]  /*ea600*/  IADD3 R12, P1, R136, R6, RZ ;  /* 0x00000006880c7210 */ /* 0x000fc80007f3e0ff */
[----:B------:R-:W-:Y:S02]  /*ea610*/  IADD3.X R13, R137, R2, RZ, P1, !PT ;  /* 0x00000002890d7210 */ /* 0x000fe40000ffe4ff */
[----:B------:R-:W-:Y:S01]  /*ea620*/  IADD3 R5, P1, R134, R6, RZ ;  /* 0x0000000686057210 */ /* 0x000fe20007f3e0ff */
[----:B------:R-:W-:Y:S02]  /*ea630*/  IMAD.MOV.U32 R134, RZ, RZ, R133 ;  /* 0x000000ffff867224 */ /* 0x000fe400078e0085 */
[----:B------:R-:W-:Y:S02]  /*ea640*/  IMAD.MOV.U32 R133, RZ, RZ, R9 ;  /* 0x000000ffff857224 */ /* 0x000fe400078e0009 */
[----:B------:R-:W-:Y:S01]  /*ea650*/  IMAD.X R19, R135, 0x1, R2, P1 ;  /* 0x0000000187137824 */ /* 0x000fe200008e0602 */
[----:B------:R-:W-:-:S05]  /*ea660*/  MOV R135, R4 ;  /* 0x0000000400877202 */ /* 0x000fca0000000f00 */
[----:B------:R-:W-:Y:S04]  /*ea670*/  STL.64 [R1+0x2828], R134 ;  /* 0x0028288601007387 */ /* 0x000fe80000100a00 */
[----:B------:R-:W-:Y:S04]  /*ea680*/  STL.64 [R1+0x27e8], R132 ;  /* 0x0027e88401007387 */ /* 0x000fe80000100a00 */
[----:B------:R-:W-:Y:S04]  /*ea690*/  STL.64 [R1+0x27a8], R130 ;  /* 0x0027a88201007387 */ /* 0x000fe80000100a00 */
[----:B------:R-:W-:Y:S04]  /*ea6a0*/  STL.64 [R1+0x2768], R128 ;  /* 0x0027688001007387 */ /* 0x000fe80000100a00 */
        /* <DEDUP_REMOVED lines=45> */
[----:B------:R-:W-:Y:S01]  /*ea980*/  STL.64 [R1+0x1f08], R16 ;  /* 0x001f081001007387 */ /* 0x000fe20000100a00 */
[----:B------:R-:W-:-:S03]  /*ea990*/  IMAD.MOV.U32 R5, RZ, RZ, R19 ;  /* 0x000000ffff057224 */ /* 0x000fc600078e0013 */
[----:B------:R-:W-:Y:S04]  /*ea9a0*/  LDGSTS.E [R3+-0x1e580], desc[UR60][R90.64], P0 ;  /* 0xe1a800005a037fae */ /* 0x000fe8000812187c */
[----:B------:R-:W2:Y:S04]  /*ea9b0*/  LDL.LU R19, [R1+0x4c04] ;  /* 0x004c040001137983 */ /* 0x000ea80000300800 */
[----:B------:R-:W-:Y:S04]  /*ea9c0*/  LDGSTS.E [R3+-0x1e180], desc[UR60][R88.64], P0 ;  /* 0xe1e8000058037fae */ /* 0x000fe8000812187c */
[----:B------:R1:W-:Y:S04]  /*ea9d0*/  STL.64 [R1+0x1e48], R10 ;  /* 0x001e480a01007387 */ /* 0x0003e80000100a00 */
[----:B------:R-:W-:Y:S04]  /*ea9e0*/  LDGSTS.E [R3+-0x1dd80], desc[UR60][R86.64], P0 ;  /* 0xe228000056037fae */ /* 0x000fe8000812187c */
[----:B------:R-:W-:Y:S04]  /*ea9f0*/  STL.64 [R1+0x1e30], R14 ;  /* 0x001e300e01007387 */ /* 0x000fe80000100a00 */
[----:B------:R-:W-:Y:S04]  /*eaa00*/  LDGSTS.E [R3+-0x1d980], desc[UR60][R84.64], P0 ;  /* 0xe268000054037fae */ /* 0x000fe8000812187c */
[----:B------:R3:W-:Y:S04]  /*eaa10*/  STL.64 [R1+0x1e18], R12 ;  /* 0x001e180c01007387 */ /* 0x0007e80000100a00 */
[----:B------:R-:W-:Y:S04]  /*eaa20*/  LDGSTS.E [R3+-0x1d580], desc[UR60][R16.64], P0 ;  /* 0xe2a8000010037fae */ /* 0x000fe8000812187c */
[----:B------:R4:W-:Y:S04]  /*eaa30*/  STL.64 [R1+0x1e00], R4 ;  /* 0x001e000401007387 */ /* 0x0009e80000100a00 */
[----:B------:R-:W-:Y:S04]  /*eaa40*/  LDGSTS.E [R3+-0x1d180], desc[UR60][R10.64], P0 ;  /* 0xe2e800000a037fae */ /* 0x000fe8000812187c */
[----:B------:R-:W-:Y:S04]  /*eaa50*/  LDGSTS.E [R3+-0x1cd80], desc[UR60][R14.64], P0 ;  /* 0xe32800000e037fae */ /* 0x000fe8000812187c */
[----:B------:R-:W-:Y:S01]  /*eaa60*/  LDGSTS.E [R3+-0x1c980], desc[UR60][R12.64], P0 ;  /* 0xe36800000c037fae */ /* 0x000fe2000812187c */
[----:B------:R-:W-:-:S03]  /*eaa70*/  IADD3 R151, P1, R246, R6, RZ ;  /* 0x00000006f6977210 */ /* 0x000fc60007f3e0ff */
[----:B------:R4:W-:Y:S04]  /*eaa80*/  LDGSTS.E [R3+-0x1c580], desc[UR60][R4.64], P0 ;  /* 0xe3a8000004037fae */ /* 0x0009e8000812187c */
[----:B-1----:R-:W2:Y:S04]  /*eaa90*/  LDL.LU R11, [R1+0x3960] ;  /* 0x00396000010b7983 */ /* 0x002ea80000300800 */
[----:B------:R-:W2:Y:S04]  /*eaaa0*/  LDL.LU R9, [R1+0x39a0] ;  /* 0x0039a00001097983 */ /* 0x000ea80000300800 */
[----:B------:R-:W2:Y:S04]  /*eaab0*/  LDL.LU R84, [R1+0x395c] ;  /* 0x00395c0001547983 */ /* 0x000ea80000300800 */
[----:B---3--:R-:W3:Y:S01]  /*eaac0*/  LDL.LU R13, [R1+0x399c] ;  /* 0x00399c00010d7983 */ /* 0x008ee20000300800 */
[----:B------:R-:W-:-:S02]  /*eaad0*/  IADD3.X R246, R247, R2, RZ, P1, !PT ;  /* 0x00000002f7f67210 */ /* 0x000fc40000ffe4ff */
        /* <DEDUP_REMOVED lines=31> */
[----:B------:R-:W-:-:S04]  /*eacd0*/  IADD3.X R206, R207, R2, RZ, P1, !PT ;  /* 0x00000002cfce7210 */ /* 0x000fc80000ffe4ff */
[----:B------:R-:W-:Y:S01]  /*eace0*/  MOV R207, R206 ;  /* 0x000000ce00cf7202 */ /* 0x000fe20000000f00 */
[----:B------:R-:W-:Y:S02]  /*eacf0*/  IMAD.MOV.U32 R206, RZ, RZ, R83 ;  /* 0x000000ffffce7224 */ /* 0x000fe400078e0053 */
[----:B------:R-:W3:Y:S04]  /*ead00*/  LDL.LU R83, [R1+0x39dc] ;  /* 0x0039dc0001537983 */ /* 0x000ee80000300800 */
[----:B----4-:R-:W4:Y:S04]  /*ead10*/  LDL.LU R5, [R1+0x39e0] ;  /* 0x0039e00001057983 */ /* 0x010f280000300800 */
[----:B------:R-:W4:Y:S04]  /*ead20*/  LDL.LU R16, [R1+0x3a1c] ;  /* 0x003a1c0001107983 */ /* 0x000f280000300800 */
[----:B------:R-:W4:Y:S01]  /*ead30*/  LDL.LU R14, [R1+0x3a20] ;  /* 0x003a2000010e7983 */ /* 0x000f220000300800 */
[----:B------:R-:W-:Y:S01]  /*ead40*/  MOV R247, R246 ;  /* 0x000000f600f77202 */ /* 0x000fe20000000f00 */
[----:B------:R-:W-:Y:S01]  /*ead50*/  IMAD.MOV.U32 R246, RZ, RZ, R151 ;  /* 0x000000fffff67224 */ /* 0x000fe200078e0097 */
[----:B------:R-:W-:Y:S01]  /*ead60*/  MOV R241, R240 ;  /* 0x000000f000f17202 */ /* 0x000fe20000000f00 */
[----:B------:R-:W-:Y:S01]  /*ead70*/  IMAD.MOV.U32 R240, RZ, RZ, R150 ;  /* 0x000000fffff07224 */ /* 0x000fe200078e0096 */
[----:B------:R-:W-:Y:S01]  /*ead80*/  MOV R235, R234 ;  /* 0x000000ea00eb7202 */ /* 0x000fe20000000f00 */
[----:B------:R-:W-:Y:S01]  /*ead90*/  IMAD.MOV.U32 R234, RZ, RZ, R149 ;  /* 0x000000ffffea7224 */ /* 0x000fe200078e0095 */
[----:B------:R-:W-:Y:S01]  /*eada0*/  MOV R233, R232 ;  /* 0x000000e800e97202 */ /* 0x000fe20000000f00 */
[----:B------:R-:W4:Y:S01]  /*eadb0*/  LDL.LU R17, [R1+0x3a5c] ;  /* 0x003a5c0001117983 */ /* 0x000f220000300800 */
[----:B------:R-:W-:Y:S01]  /*eadc0*/  IMAD.MOV.U32 R232, RZ, RZ, R148 ;  /* 0x000000ffffe87224 */ /* 0x000fe200078e0094 */
[----:B------:R-:W-:-:S02]  /*eadd0*/  MOV R231, R230 ;  /* 0x000000e600e77202 */ /* 0x000fc40000000f00 */
[----:B------:R-:W4:Y:S01]  /*eade0*/  LDL.LU R15, [R1+0x3a60] ;  /* 0x003a6000010f7983 */ /* 0x000f220000300800 */
[----:B------:R-:W-:Y:S01]  /*eadf0*/  IMAD.MOV.U32 R230, RZ, RZ, R147 ;  /* 0x000000ffffe67224 */ /* 0x000fe200078e0093 */
[----:B------:R-:W-:Y:S02]  /*eae00*/  MOV R229, R228 ;  /* 0x000000e400e57202 */ /* 0x000fe40000000f00 */
[----:B------:R-:W4:Y:S01]  /*eae10*/  LDL.LU R12, [R1+0x3a9c] ;  /* 0x003a9c00010c7983 */ /* 0x000f220000300800 */
[----:B------:R-:W-:Y:S01]  /*eae20*/  IMAD.MOV.U32 R228, RZ, RZ, R146 ;  /* 0x000000ffffe47224 */ /* 0x000fe200078e0092 */
[----:B------:R-:W-:Y:S02]  /*eae30*/  MOV R227, R226 ;  /* 0x000000e200e37202 */ /* 0x000fe40000000f00 */
[----:B------:R-:W4:Y:S04]  /*eae40*/  LDL.LU R10, [R1+0x3aa0] ;  /* 0x003aa000010a7983 */ /* 0x000f280000300800 */
[----:B------:R-:W-:Y:S01]  /*eae50*/  LDGSTS.E [R3+-0x1c180], desc[UR60][R246.64], P0 ;  /* 0xe3e80000f6037fae */ /* 0x000fe2000812187c */
[----:B------:R-:W-:Y:S01]  /*eae60*/  IMAD.MOV.U32 R226, RZ, RZ, R145 ;  /* 0x000000ffffe27224 */ /* 0x000fe200078e0091 */
[----:B------:R-:W-:-:S02]  /*eae70*/  MOV R225, R224 ;  /* 0x000000e000e17202 */ /* 0x000fc40000000f00 */
[----:B------:R-:W-:Y:S01]  /*eae80*/  LDGSTS.E [R3+-0x1bd80], desc[UR60][R240.64], P0 ;  /* 0xe4280000f0037fae */ /* 0x000fe2000812187c */
[----:B------:R-:W-:Y:S01]  /*eae90*/  IMAD.MOV.U32 R224, RZ, RZ, R144 ;  /* 0x000000ffffe07224 */ /* 0x000fe200078e0090 */
[----:B------:R-:W-:Y:S02]  /*eaea0*/  MOV R223, R222 ;  /* 0x000000de00df7202 */ /* 0x000fe40000000f00 */
[----:B------:R-:W-:Y:S01]  /*eaeb0*/  LDGSTS.E [R3+-0x1b980], desc[UR60][R234.64], P0 ;  /* 0xe4680000ea037fae */ /* 0x000fe2000812187c */
[----:B------:R-:W-:Y:S01]  /*eaec0*/  IMAD.MOV.U32 R222, RZ, RZ, R143 ;  /* 0x000000ffffde7224 */ /* 0x000fe200078e008f */
[----:B------:R-:W-:Y:S02]  /*eaed0*/  MOV R221, R220 ;  /* 0x000000dc00dd7202 */ /* 0x000fe40000000f00 */
[----:B------:R-:W-:Y:S01]  /*eaee0*/  LDGSTS.E [R3+-0x1b580], desc[UR60][R232.64], P0 ;  /* 0xe4a80000e8037fae */ /* 0x000fe2000812187c */
[----:B------:R-:W-:Y:S01]  /*eaef0*/  IMAD.MOV.U32 R220, RZ, RZ, R142 ;  /* 0x000000ffffdc7224 */ /* 0x000fe200078e008e */
[----:B------:R-:W-:-:S02]  /*eaf00*/  MOV R219, R218 ;  /* 0x000000da00db7202 */ /* 0x000fc40000000f00 */
[----:B------:R-:W-:Y:S01]  /*eaf10*/  LDGSTS.E [R3+-0x1b180], desc[UR60][R230.64], P0 ;  /* 0xe4e80000e6037fae */ /* 0x000fe2000812187c */
[----:B------:R-:W-:Y:S01]  /*eaf20*/  IMAD.MOV.U32 R218, RZ, RZ, R141 ;  /* 0x000000ffffda7224 */ /* 0x000fe200078e008d */
[----:B------:R-:W-:Y:S02]  /*eaf30*/  MOV R217, R216 ;  /* 0x000000d800d97202 */ /* 0x000fe40000000f00 */
[----:B------:R-:W-:Y:S01]  /*eaf40*/  LDGSTS.E [R3+-0x1ad80], desc[UR60][R228.64], P0 ;  /* 0xe5280000e4037fae */ /* 0x000fe2000812187c */
[----:B------:R-:W-:Y:S01]  /*eaf50*/  MOV R216, R140 ;  /* 0x0000008c00d87202 */ /* 0x000fe20000000f00 */
[----:B------:R-:W-:Y:S02]  /*eaf60*/  IMAD.MOV.U32 R215, RZ, RZ, R214 ;  /* 0x000000ffffd77224 */ /* 0x000fe400078e00d6 */
[----:B------:R-:W-:Y:S01]  /*eaf70*/  LDGSTS.E [R3+-0x1a980], desc[UR60][R226.64], P0 ;  /* 0xe5680000e2037fae */ /* 0x000fe2000812187c */
[----:B------:R-:W-:Y:S02]  /*eaf80*/  MOV R214, R139 ;  /* 0x0000008b00d67202 */ /* 0x000fe40000000f00 */
[----:B------:R-:W-:Y:S01]  /*eaf90*/  MOV R213, R212 ;  /* 0x000000d400d57202 */ /* 0x000fe20000000f00 */
[----:B------:R-:W-:Y:S01]  /*eafa0*/  LDGSTS.E [R3+-0x1a580], desc[UR60][R224.64], P0 ;  /* 0xe5a80000e0037fae */ /* 0x000fe2000812187c */
[----:B------:R-:W-:Y:S01]  /*eafb0*/  IMAD.MOV.U32 R212, RZ, RZ, R138 ;  /* 0x000000ffffd47224 */ /* 0x000fe200078e008a */
[----:B------:R-:W-:-:S02]  /*eafc0*/  MOV R211, R210 ;  /* 0x000000d200d37202 */ /* 0x000fc40000000f00 */
[----:B------:R-:W-:Y:S01]  /*eafd0*/  LDGSTS.E [R3+-0x1a180], desc[UR60][R222.64], P0 ;  /* 0xe5e80000de037fae */ /* 0x000fe2000812187c */
[----:B------:R-:W-:Y:S02]  /*eafe0*/  LOP3.LUT R4, R7, 0x60, RZ, 0x3c, !PT ;  /* 0x0000006007047812 */ /* 0x000fe400078e3cff */
[----:B------:R-:W-:Y:S01]  /*eaff0*/  MOV R210, R137 ;  /* 0x0000008900d27202 */ /* 0x000fe20000000f00 */
[----:B------:R-:W-:Y:S01]  /*eb000*/  IMAD.MOV.U32 R209, RZ, RZ, R208 ;  /* 0x000000ffffd17224 */ /* 0x000fe200078e00d0 */
[----:B------:R-:W-:Y:S01]  /*eb010*/  LDGSTS.E [R3+-0x19d80], desc[UR60][R220.64], P0 ;  /* 0xe6280000dc037fae */ /* 0x000fe2000812187c */
[----:B------:R-:W-:-:S03]  /*eb020*/  MOV R208, R136 ;  /* 0x0000008800d07202 */ /* 0x000fc60000000f00 */
[----:B------:R-:W-:Y:S04]  /*eb030*/  LDGSTS.E [R3+-0x19980], desc[UR60][R218.64], P0 ;  /* 0xe6680000da037fae */ /* 0x000fe8000812187c */
[----:B------:R-:W-:Y:S04]  /*eb040*/  LDGSTS.E [R3+-0x19580], desc[UR60][R216.64], P0 ;  /* 0xe6a80000d8037fae */ /* 0x000fe8000812187c */
[----:B------:R-:W-:Y:S01]  /*eb050*/  LDGSTS.E [R3+-0x19180], desc[UR60][R214.64], P0 ;  /* 0xe6e80000d6037fae */ /* 0x000fe2000812187c */
[----:B------:R-:W-:-:S03]  /*eb060*/  IADD3 R4, R4, 0x200000, R8 ;  /* 0x0020000004047810 */ /* 0x000fc60007ffe008 */
[----:B------:R-:W-:Y:S04]  /*eb070*/  LDGSTS.E [R3+-0x18d80], desc[UR60][R212.64], P0 ;  /* 0xe7280000d4037fae */ /* 0x000fe8000812187c */
[----:B------:R-:W-:Y:S04]  /*eb080*/  LDGSTS.E [R3+-0x18980], desc[UR60][R210.64], P0 ;  /* 0xe7680000d2037fae */ /* 0x000fe8000812187c */
[----:B------:R-:W-:Y:S04]  /*eb090*/  LDGSTS.E [R3+-0x18580], desc[UR60][R208.64], P0 ;  /* 0xe7a80000d0037fae */ /* 0x000fe8000812187c */
[----:B------:R-:W-:Y:S01]  /*eb0a0*/  LDGSTS.E [R3+-0x18180], desc[UR60][R206.64], P0 ;  /* 0xe7e80000ce037fae */ /* 0x000fe2000812187c */
[----:B--2---:R-:W-:-:S02]  /*eb0b0*/  IADD3 R11, P1, R11, R6, RZ ;  /* 0x000000060b0b7210 */ /* 0x004fc40007f3e0ff */
[----:B------:R-:W-:Y:S02]  /*eb0c0*/  IADD3 R9, P2, R9, R6, RZ ;  /* 0x0000000609097210 */ /* 0x000fe40007f5e0ff */
[-C--:B------:R-:W-:Y:S01]  /*eb0d0*/  IADD3.X R84, R84, R2.reuse, RZ, P1, !PT ;  /* 0x0000000254547210 */ /* 0x080fe20000ffe4ff */
[----:B------:R-:W-:Y:S04]  /*eb0e0*/  STL [R1+0x3960], R11 ;  /* 0x0039600b01007387 */ /* 0x000fe80000100800 */
[----:B------:R-:W-:Y:S01]  /*eb0f0*/  STL [R1+0x39a0], R9 ;  /* 0x0039a00901007387 */ /* 0x000fe20000100800 */
[----:B------:R-:W-:Y:S01]  /*eb100*/  IMAD.MOV.U32 R85, RZ, RZ, R84 ;  /* 0x000000ffff557224 */ /* 0x000fe200078e0054 */
[----:B---3--:R-:W-:Y:S02]  /*eb110*/  IADD3.X R13, R13, R2, RZ, P2, !PT ;  /* 0x000000020d0d7210 */ /* 0x008fe400017fe4ff */
[----:B------:R1:W-:Y:S02]  /*eb120*/  STL [R1+0x395c], R84 ;  /* 0x00395c5401007387 */ /* 0x0003e40000100800 */
[----:B-1----:R-:W-:-:S02]  /*eb130*/  MOV R84, R11 ;  /* 0x0000000b00547202 */ /* 0x002fc40000000f00 */
[----:B------:R-:W2:Y:S04]  /*eb140*/  LDL.LU R11, [R1+0x3ae0] ;  /* 0x003ae000010b7983 */ /* 0x000ea80000300800 */
[----:B------:R1:W-:Y:S04]  /*eb150*/  LDGSTS.E [R4+-0x3fd00], desc[UR60][R84.64], P0 ;  /* 0xc030000054047fae */ /* 0x0003e8000812187c */
[----:B------:R3:W-:Y:S04]  /*eb160*/  STL [R1+0x399c], R13 ;  /* 0x00399c0d01007387 */ /* 0x0007e80000100800 */
[----:B------:R-:W2:Y:S01]  /*eb170*/  LDL.LU R3, [R1+0x3b20] ;  /* 0x003b200001037983 */ /* 0x000ea20000300800 */
[----:B-1----:R-:W-:-:S03]  /*eb180*/  IMAD.MOV.U32 R85, RZ, RZ, R13 ;  /* 0x000000ffff557224 */ /* 0x002fc600078e000d */
[----:B---3--:R-:W3:Y:S01]  /*eb190*/  LDL.LU R13, [R1+0x3adc] ;  /* 0x003adc00010d7983 */ /* 0x008ee20000300800 */
[----:B------:R-:W-:-:S03]  /*eb1a0*/  MOV R84, R9 ;  /* 0x0000000900547202 */ /* 0x000fc60000000f00 */
[----:B------:R-:W3:Y:S04]  /*eb1b0*/  LDL.LU R9, [R1+0x3b1c] ;  /* 0x003b1c0001097983 */ /* 0x000ee80000300800 */
[----:B------:R1:W-:Y:S01]  /*eb1c0*/  LDGSTS.E [R4+-0x3f900], desc[UR60][R84.64], P0 ;  /* 0xc070000054047fae */ /* 0x0003e2000812187c */
[-C--:B----4-:R-:W-:Y:S02]  /*eb1d0*/  IADD3 R5, P1, R5, R6.reuse, RZ ;  /* 0x0000000605057210 */ /* 0x090fe40007f3e0ff */
[----:B------:R-:W-:Y:S02]  /*eb1e0*/  IADD3 R14, P2, R14, R6, RZ ;  /* 0x000000060e0e7210 */ /* 0x000fe40007f5e0ff */
[-C--:B------:R-:W-:Y:S02]  /*eb1f0*/  IADD3.X R83, R83, R2.reuse, RZ, P1, !PT ;  /* 0x0000000253537210 */ /* 0x080fe40000ffe4ff */
[----:B------:R-:W-:Y:S01]  /*eb200*/  IADD3.X R16, R16, R2, RZ, P2, !PT ;  /* 0x0000000210107210 */ /* 0x000fe200017fe4ff */
[----:B------:R4:W-:Y:S04]  /*eb210*/  STL [R1+0x39e0], R5 ;  /* 0x0039e00501007387 */ /* 0x0009e80000100800 */
[----:B------:R4:W-:Y:S01]  /*eb220*/  STL [R1+0x39dc], R83 ;  /* 0x0039dc5301007387 */ /* 0x0009e20000100800 */
[----:B-1----:R-:W-:Y:S01]  /*eb230*/  IMAD.MOV.U32 R84, RZ, RZ, R5 ;  /* 0x000000ffff547224 */ /* 0x002fe200078e0005 */
[----:B------:R-:W-:-:S02]  /*eb240*/  MOV R85, R83 ;  /* 0x0000005300557202 */ /* 0x000fc40000000f00 */
[----:B------:R-:W-:Y:S04]  /*eb250*/  STL [R1+0x3a20], R14 ;  /* 0x003a200e01007387 */ /* 0x000fe80000100800 */
[----:B------:R1:W-:Y:S04]  /*eb260*/  STL [R1+0x3a1c], R16 ;  /* 0x003a1c1001007387 */ /* 0x0003e80000100800 */
[----:B------:R-:W-:Y:S04]  /*eb270*/  LDGSTS.E [R4+-0x3f500], desc[UR60][R84.64], P0 ;  /* 0xc0b0000054047fae */ /* 0x000fe8000812187c */
[----:B----4-:R-:W4:Y:S04]  /*eb280*/  LDL.LU R5, [R1+0x3b60] ;  /* 0x003b600001057983 */ /* 0x010f280000300800 */
[----:B------:R-:W4:Y:S04]  /*eb290*/  LDL.LU R84, [R1+0x3bb0] ;  /* 0x003bb00001547983 */ /* 0x000f280000300800 */
[----:B------:R-:W4:Y:S04]  /*eb2a0*/  LDL.LU R83, [R1+0x3b5c] ;  /* 0x003b5c0001537983 */ /* 0x000f280000300800 */
[----:B------:R-:W4:Y:S01]  /*eb2b0*/  LDL.LU R85, [R1+0x3bac] ;  /* 0x003bac0001557983 */ /* 0x000f220000300800 */
[----:B------:R-:W-:-:S02]  /*eb2c0*/  IADD3 R15, P1, R15, R6, RZ ;  /* 0x000000060f0f7210 */ /* 0x000fc40007f3e0ff */
[----:B------:R-:W-:Y:S02]  /*eb2d0*/  IADD3 R10, P2, R10, R6, RZ ;  /* 0x000000060a0a7210 */ /* 0x000fe40007f5e0ff */
[----:B------:R-:W-:Y:S01]  /*eb2e0*/  MOV R86, R14 ;  /* 0x0000000e00567202 */ /* 0x000fe20000000f00 */
[----:B------:R-:W-:Y:S01]  /*eb2f0*/  IMAD.MOV.U32 R87, RZ, RZ, R16 ;  /* 0x000000ffff577224 */ /* 0x000fe200078e0010 */
[-C--:B------:R-:W-:Y:S01]  /*eb300*/  IADD3.X R17, R17, R2.reuse, RZ, P1, !PT ;  /* 0x0000000211117210 */ /* 0x080fe20000ffe4ff */
[----:B-1----:R-:W4:Y:S01]  /*eb310*/  LDL.LU R16, [R1+0x3bf0] ;  /* 0x003bf00001107983 */ /* 0x002f220000300800 */
[----:B------:R-:W-:-:S03]  /*eb320*/  IADD3.X R12, R12, R2, RZ, P2, !PT ;  /* 0x000000020c0c7210 */ /* 0x000fc600017fe4ff */
[----:B------:R-:W4:Y:S04]  /*eb330*/  LDL.LU R14, [R1+0x3c30] ;  /* 0x003c3000010e7983 */ /* 0x000f280000300800 */
[----:B------:R-:W-:Y:S04]  /*eb340*/  STL [R1+0x3a60], R15 ;  /* 0x003a600f01007387 */ /* 0x000fe80000100800 */
[----:B------:R1:W-:Y:S04]  /*eb350*/  STL [R1+0x3a5c], R17 ;  /* 0x003a5c1101007387 */ /* 0x0003e80000100800 */
[----:B------:R1:W-:Y:S04]  /*eb360*/  LDGSTS.E [R4+-0x3f100], desc[UR60][R86.64], P0 ;  /* 0xc0f0000056047fae */ /* 0x0003e8000812187c */
[----:B------:R-:W-:Y:S04]  /*eb370*/  STL [R1+0x3aa0], R10 ;  /* 0x003aa00a01007387 */ /* 0x000fe80000100800 */
[----:B------:R1:W-:Y:S02]  /*eb380*/  STL [R1+0x3a9c], R12 ;  /* 0x003a9c0c01007387 */ /* 0x0003e40000100800 */
[----:B-1----:R-:W-:Y:S01]  /*eb390*/  MOV R87, R17 ;  /* 0x0000001100577202 */ /* 0x002fe20000000f00 */
[----:B------:R-:W-:Y:S01]  /*eb3a0*/  IMAD.MOV.U32 R86, RZ, RZ, R15 ;  /* 0x000000ffff567224 */ /* 0x000fe200078e000f */
[----:B------:R-:W4:Y:S04]  /*eb3b0*/  LDL.LU R17, [R1+0x3bec] ;  /* 0x003bec0001117983 */ /* 0x000f280000300800 */
[----:B------:R-:W4:Y:S04]  /*eb3c0*/  LDL.LU R15, [R1+0x3c2c] ;  /* 0x003c2c00010f7983 */ /* 0x000f280000300800 */
[----:B------:R1:W-:Y:S02]  /*eb3d0*/  LDGSTS.E [R4+-0x3ed00], desc[UR60][R86.64], P0 ;  /* 0xc130000056047fae */ /* 0x0003e4000812187c */
[----:B-1----:R-:W-:Y:S01]  /*eb3e0*/  MOV R86, R10 ;  /* 0x0000000a00567202 */ /* 0x002fe20000000f00 */
[----:B------:R-:W-:-:S02]  /*eb3f0*/  IMAD.MOV.U32 R87, RZ, RZ, R12 ;  /* 0x000000ffff577224 */ /* 0x000fc400078e000c */
[----:B------:R-:W4:Y:S04]  /*eb400*/  LDL.LU R12, [R1+0x3c70] ;  /* 0x003c7000010c7983 */ /* 0x000f280000300800 */
[----:B------:R-:W4:Y:S04]  /*eb410*/  LDL.LU R10, [R1+0x3cb0] ;  /* 0x003cb000010a7983 */ /* 0x000f280000300800 */
[----:B------:R1:W-:Y:S01]  /*eb420*/  LDGSTS.E [R4+-0x3e900], desc[UR60][R86.64], P0 ;  /* 0xc170000056047fae */ /* 0x0003e2000812187c */
[-C--:B--2---:R-:W-:Y:S02]  /*eb430*/  IADD3 R11, P1, R11, R6.reuse, RZ ;  /* 0x000000060b0b7210 */ /* 0x084fe40007f3e0ff */
[----:B------:R-:W-:-:S03]  /*eb440*/  IADD3 R3, P2, R3, R6, RZ ;  /* 0x0000000603037210 */ /* 0x000fc60007f5e0ff */
[----:B------:R-:W-:Y:S01]  /*eb450*/  STL [R1+0x3ae0], R11 ;  /* 0x003ae00b01007387 */ /* 0x000fe20000100800 */
[----:B-1----:R-:W-:Y:S01]  /*eb460*/  IMAD.MOV.U32 R86, RZ, RZ, R11 ;  /* 0x000000ffff567224 */ /* 0x002fe200078e000b */
[-C--:B---3--:R-:W-:Y:S02]  /*eb470*/  IADD3.X R13, R13, R2.reuse, RZ, P1, !PT ;  /* 0x000000020d0d7210 */ /* 0x088fe40000ffe4ff */
[----:B------:R-:W-:Y:S02]  /*eb480*/  IADD3.X R9, R9, R2, RZ, P2, !PT ;  /* 0x0000000209097210 */ /* 0x000fe400017fe4ff */
[----:B------:R-:W-:Y:S01]  /*eb490*/  MOV R87, R13 ;  /* 0x0000000d00577202 */ /* 0x000fe20000000f00 */
[----:B------:R1:W-:Y:S04]  /*eb4a0*/  STL [R1+0x3adc], R13 ;  /* 0x003adc0d01007387 */ /* 0x0003e80000100800 */
[----:B------:R-:W-:Y:S04]  /*eb4b0*/  STL [R1+0x3b20], R3 ;  /* 0x003b200301007387 */ /* 0x000fe80000100800 */
[----:B------:R2:W-:Y:S04]  /*eb4c0*/  LDGSTS.E [R4+-0x3e500], desc[UR60][R86.64], P0 ;  /* 0xc1b0000056047fae */ /* 0x0005e8000812187c */
[----:B-1----:R-:W3:Y:S04]  /*eb4d0*/  LDL.LU R13, [R1+0x3c6c] ;  /* 0x003c6c00010d7983 */ /* 0x002ee80000300800 */
[----:B------:R1:W-:Y:S04]  /*eb4e0*/  STL [R1+0x3b1c], R9 ;  /* 0x003b1c0901007387 */ /* 0x0003e80000100800 */
[----:B------:R-:W3:Y:S01]  /*eb4f0*/  LDL.LU R11, [R1+0x3cac] ;  /* 0x003cac00010b7983 */ /* 0x000ee20000300800 */
[----:B--2---:R-:W-:Y:S01]  /*eb500*/  MOV R86, R3 ;  /* 0x0000000300567202 */ /* 0x004fe20000000f00 */
[----:B------:R-:W-:-:S02]  /*eb510*/  IMAD.MOV.U32 R87, RZ, RZ, R9 ;  /* 0x000000ffff577224 */ /* 0x000fc400078e0009 */
[----:B-1----:R-:W2:Y:S04]  /*eb520*/  LDL.LU R9, [R1+0x3cf0] ;  /* 0x003cf00001097983 */ /* 0x002ea80000300800 */
[----:B------:R-:W2:Y:S04]  /*eb530*/  LDL.LU R3, [R1+0x3d30] ;  /* 0x003d300001037983 */ /* 0x000ea80000300800 */
[----:B------:R1:W-:Y:S01]  /*eb540*/  LDGSTS.E [R4+-0x3e100], desc[UR60][R86.64], P0 ;  /* 0xc1f0000056047fae */ /* 0x0003e2000812187c */
[----:B----4-:R-:W-:-:S05]  /*eb550*/  IADD3 R5, P1, R5, R6, RZ ;  /* 0x0000000605057210 */ /* 0x010fca0007f3e0ff */
[----:B------:R-:W-:Y:S01]  /*eb560*/  STL [R1+0x3b60], R5 ;  /* 0x003b600501007387 */ /* 0x000fe20000100800 */
[----:B------:R-:W-:Y:S02]  /*eb570*/  IADD3 R84, P2, R84, R6, RZ ;  /* 0x0000000654547210 */ /* 0x000fe40007f5e0ff */
[-C--:B------:R-:W-:Y:S02]  /*eb580*/  IADD3.X R83, R83, R2.reuse, RZ, P1, !PT ;  /* 0x0000000253537210 */ /* 0x080fe40000ffe4ff */
[----:B------:R-:W-:Y:S02]  /*eb590*/  IADD3.X R85, R85, R2, RZ, P2, !PT ;  /* 0x0000000255557210 */ /* 0x000fe400017fe4ff */
[----:B-1----:R-:W-:Y:S01]  /*eb5a0*/  MOV R87, R83 ;  /* 0x0000005300577202 */ /* 0x002fe20000000f00 */
[----:B------:R1:W-:Y:S04]  /*eb5b0*/  STL [R1+0x3b5c], R83 ;  /* 0x003b5c5301007387 */ /* 0x0003e80000100800 */
[----:B------:R-:W-:Y:S01]  /*eb5c0*/  STL [R1+0x3bb0], R84 ;  /* 0x003bb05401007387 */ /* 0x000fe20000100800 */
[----:B------:R-:W-:Y:S01]  /*eb5d0*/  IMAD.MOV.U32 R86, RZ, RZ, R5 ;  /* 0x000000ffff567224 */ /* 0x000fe200078e0005 */
[----:B------:R-:W-:-:S02]  /*eb5e0*/  IADD3 R16, P1, R16, R6, RZ ;  /* 0x0000000610107210 */ /* 0x000fc40007f3e0ff */
[----:B------:R-:W-:Y:S02]  /*eb5f0*/  IADD3 R14, P2, R14, R6, RZ ;  /* 0x000000060e0e7210 */ /* 0x000fe40007f5e0ff */
[----:B------:R-:W-:Y:S04]  /*eb600*/  LDGSTS.E [R4+-0x3dd00], desc[UR60][R86.64], P0 ;  /* 0xc230000056047fae */ /* 0x000fe8000812187c */
[----:B-1----:R-:W4:Y:S04]  /*eb610*/  LDL.LU R83, [R1+0x3cec] ;  /* 0x003cec0001537983 */ /* 0x002f280000300800 */
[----:B------:R1:W-:Y:S04]  /*eb620*/  STL [R1+0x3bac], R85 ;  /* 0x003bac5501007387 */ /* 0x0003e80000100800 */
[----:B------:R-:W4:Y:S04]  /*eb630*/  LDL.LU R5, [R1+0x3d2c] ;  /* 0x003d2c0001057983 */ /* 0x000f280000300800 */
[----:B------:R-:W-:Y:S04]  /*eb640*/  STL [R1+0x3bf0], R16 ;  /* 0x003bf01001007387 */ /* 0x000fe80000100800 */
[----:B------:R-:W-:Y:S01]  /*eb650*/  LDGSTS.E [R4+-0x3d900], desc[UR60][R84.64], P0 ;  /* 0xc270000054047fae */ /* 0x000fe2000812187c */
[----:B------:R-:W-:Y:S01]  /*eb660*/  IADD3.X R17, R17, R2, RZ, P1, !PT ;  /* 0x0000000211117210 */ /* 0x000fe20000ffe4ff */
[----:B------:R-:W-:-:S04]  /*eb670*/  IMAD.X R15, R15, 0x1, R2, P2 ;  /* 0x000000010f0f7824 */ /* 0x000fc800010e0602 */
[----:B------:R3:W-:Y:S04]  /*eb680*/  STL [R1+0x3bec], R17 ;  /* 0x003bec1101007387 */ /* 0x0007e80000100800 */
[----:B------:R-:W-:Y:S04]  /*eb690*/  STL [R1+0x3c30], R14 ;  /* 0x003c300e01007387 */ /* 0x000fe80000100800 */
[----:B------:R3:W-:Y:S04]  /*eb6a0*/  STL [R1+0x3c2c], R15 ;  /* 0x003c2c0f01007387 */ /* 0x0007e80000100800 */
[----:B------:R-:W4:Y:S04]  /*eb6b0*/  LDL.LU.64 R88, [R1+0x2820] ;  /* 0x0028200001587983 */ /* 0x000f280000300a00 */
[----:B------:R-:W4:Y:S04]  /*eb6c0*/  LDL.LU.64 R86, [R1+0x27e0] ;  /* 0x0027e00001567983 */ /* 0x000f280000300a00 */
[----:B-1----:R-:W4:Y:S04]  /*eb6d0*/  LDL.LU.64 R84, [R1+0x27a0] ;  /* 0x0027a00001547983 */ /* 0x002f280000300a00 */
[----:B------:R-:W-:Y:S04]  /*eb6e0*/  LDGSTS.E [R4+-0x3d500], desc[UR60][R16.64], P0 ;  /* 0xc2b0000010047fae */ /* 0x000fe8000812187c */
[----:B------:R-:W-:Y:S01]  /*eb6f0*/  LDGSTS.E [R4+-0x3d100], desc[UR60][R14.64], P0 ;  /* 0xc2f000000e047fae */ /* 0x000fe2000812187c */
[----:B------:R-:W-:-:S02]  /*eb700*/  IADD3 R12, P1, R12, R6, RZ ;  /* 0x000000060c0c7210 */ /* 0x000fc40007f3e0ff */
[----:B------:R-:W-:-:S03]  /*eb710*/  IADD3 R10, P2, R10, R6, RZ ;  /* 0x000000060a0a7210 */ /* 0x000fc60007f5e0ff */
[----:B------:R-:W-:Y:S01]  /*eb720*/  STL [R1+0x3c70], R12 ;  /* 0x003c700c01007387 */ /* 0x000fe20000100800 */
[-C--:B---3--:R-:W-:Y:S02]  /*eb730*/  IADD3.X R13, R13, R2.reuse, RZ, P1, !PT ;  /* 0x000000020d0d7210 */ /* 0x088fe40000ffe4ff */
[----:B------:R-:W-:-:S03]  /*eb740*/  IADD3.X R11, R11, R2, RZ, P2, !PT ;  /* 0x000000020b0b7210 */ /* 0x000fc600017fe4ff */
[----:B------:R-:W-:Y:S04]  /*eb750*/  STL [R1+0x3c6c], R13 ;  /* 0x003c6c0d01007387 */ /* 0x000fe80000100800 */
[----:B------:R-:W-:Y:S04]  /*eb760*/  STL [R1+0x3cb0], R10 ;  /* 0x003cb00a01007387 */ /* 0x000fe80000100800 */
[----:B------:R1:W-:Y:S04]  /*eb770*/  STL [R1+0x3cac], R11 ;  /* 0x003cac0b01007387 */ /* 0x0003e80000100800 */
[----:B------:R-:W3:Y:S04]  /*eb780*/  LDL.LU.64 R16, [R1+0x2760] ;  /* 0x0027600001107983 */ /* 0x000ee80000300a00 */
[----:B------:R-:W3:Y:S04]  /*eb790*/  LDL.LU.64 R14, [R1+0x2720] ;  /* 0x00272000010e7983 */ /* 0x000ee80000300a00 */
[----:B------:R-:W-:Y:S04]  /*eb7a0*/  LDGSTS.E [R4+-0x3cd00], desc[UR60][R12.64], P0 ;  /* 0xc33000000c047fae */ /* 0x000fe8000812187c */
[----:B------:R-:W-:Y:S04]  /*eb7b0*/  LDGSTS.E [R4+-0x3c900], desc[UR60][R10.64], P0 ;  /* 0xc37000000a047fae */ /* 0x000fe8000812187c */
[----:B-1----:R-:W3:Y:S04]  /*eb7c0*/  LDL.LU.64 R10, [R1+0x26e0] ;  /* 0x0026e000010a7983 */ /* 0x002ee80000300a00 */
[----:B------:R-:W3:Y:S01]  /*eb7d0*/  LDL.LU.64 R12, [R1+0x26a0] ;  /* 0x0026a000010c7983 */ /* 0x000ee20000300a00 */
[----:B--2---:R-:W-:-:S02]  /*eb7e0*/  IADD3 R9, P1, R9, R6, RZ ;  /* 0x0000000609097210 */ /* 0x004fc40007f3e0ff */
[----:B------:R-:W-:-:S03]  /*eb7f0*/  IADD3 R3, P2, R3, R6, RZ ;  /* 0x0000000603037210 */ /* 0x000fc60007f5e0ff */
[----:B------:R-:W-:Y:S01]  /*eb800*/  STL [R1+0x3cf0], R9 ;  /* 0x003cf00901007387 */ /* 0x000fe20000100800 */
[----:B------:R-:W-:Y:S01]  /*eb810*/  MOV R90, R9 ;  /* 0x00000009005a7202 */ /* 0x000fe20000000f00 */
[----:B----4-:R-:W-:Y:S01]  /*eb820*/  IMAD.X R83, R83, 0x1, R2, P1 ;  /* 0x0000000153537824 */ /* 0x010fe200008e0602 */
[----:B------:R-:W-:-:S04]  /*eb830*/  IADD3.X R5, R5, R2, RZ, P2, !PT ;  /* 0x0000000205057210 */ /* 0x000fc800017fe4ff */
[----:B------:R-:W-:Y:S04]  /*eb840*/  STL [R1+0x3cec], R83 ;  /* 0x003cec5301007387 */ /* 0x000fe80000100800 */
[----:B------:R1:W-:Y:S04]  /*eb850*/  STL [R1+0x3d30], R3 ;  /* 0x003d300301007387 */ /* 0x0003e80000100800 */
[----:B------:R-:W-:Y:S04]  /*eb860*/  STL [R1+0x3d2c], R5 ;  /* 0x003d2c0501007387 */ /* 0x000fe80000100800 */
[----:B------:R-:W2:Y:S01]  /*eb870*/  LDL.LU.64 R98, [R1+0x2660] ;  /* 0x0026600001627983 */ /* 0x000ea20000300a00 */
[----:B------:R-:W-:-:S03]  /*eb880*/  IMAD.MOV.U32 R91, RZ, RZ, R83 ;  /* 0x000000ffff5b7224 */ /* 0x000fc600078e0053 */
[----:B------:R-:W4:Y:S04]  /*eb890*/  LDL.LU.64 R92, [R1+0x2620] ;  /* 0x00262000015c7983 */ /* 0x000f280000300a00 */
[----:B------:R-:W4:Y:S04]  /*eb8a0*/  LDL.LU.64 R96, [R1+0x24b0] ;  /* 0x0024b00001607983 */ /* 0x000f280000300a00 */
[----:B------:R1:W-:Y:S02]  /*eb8b0*/  LDGSTS.E [R4+-0x3c500], desc[UR60][R90.64], P0 ;  /* 0xc3b000005a047fae */ /* 0x0003e4000812187c */
[----:B-1----:R-:W-:-:S02]  /*eb8c0*/  MOV R90, R3 ;  /* 0x00000003005a7202 */ /* 0x002fc40000000f00 */
[----:B------:R-:W-:-:S05]  /*eb8d0*/  MOV R91, R5 ;  /* 0x00000005005b7202 */ /* 0x000fca0000000f00 */
[----:B------:R1:W-:Y:S01]  /*eb8e0*/  LDGSTS.E [R4+-0x3c100], desc[UR60][R90.64], P0 ;  /* 0xc3f000005a047fae */ /* 0x0003e2000812187c */
[-C--:B------:R-:W-:Y:S02]  /*eb8f0*/  IADD3 R130, P1, R88, R6.reuse, RZ ;  /* 0x0000000658827210 */ /* 0x080fe40007f3e0ff */
[----:B------:R-:W-:Y:S01]  /*eb900*/  LOP3.LUT R3, R7, 0x70, RZ, 0x3c, !PT ;  /* 0x0000007007037812 */ /* 0x000fe200078e3cff */
[----:B------:R-:W4:Y:S04]  /*eb910*/  LDL.LU.64 R90, [R1+0x2478] ;  /* 0x00247800015a7983 */ /* 0x000f280000300a00 */
[----:B------:R-:W4:Y:S01]  /*eb920*/  LDL.LU.64 R94, [R1+0x2440] ;  /* 0x00244000015e7983 */ /* 0x000f220000300a00 */
[----:B------:R-:W-:Y:S01]  /*eb930*/  IMAD.X R7, R89, 0x1, R2, P1 ;  /* 0x0000000159077824 */ /* 0x000fe200008e0602 */
[----:B------:R-:W-:-:S02]  /*eb940*/  IADD3 R129, P1, R86, R6, RZ ;  /* 0x0000000656817210 */ /* 0x000fc40007f3e0ff */
[----:B------:R-:W4:Y:S01]  /*eb950*/  LDL.LU.64 R88, [R1+0x22f0] ;  /* 0x0022f00001587983 */ /* 0x000f220000300a00 */
[----:B------:R-:W-:Y:S02]  /*eb960*/  IADD3 R3, R3, 0x200000, R8 ;  /* 0x0020000003037810 */ /* 0x000fe40007ffe008 */
[----:B------:R-:W-:Y:S02]  /*eb970*/  IADD3.X R8, R87, R2, RZ, P1, !PT ;  /* 0x0000000257087210 */ /* 0x000fe40000ffe4ff */
[----:B------:R-:W-:Y:S01]  /*eb980*/  IADD3 R128, P1, R84, R6, RZ ;  /* 0x0000000654807210 */ /* 0x000fe20007f3e0ff */
[----:B------:R-:W4:Y:S03]  /*eb990*/  LDL.LU.64 R86, [R1+0x22c0] ;  /* 0x0022c00001567983 */ /* 0x000f260000300a00 */
[----:B------:R-:W-:Y:S02]  /*eb9a0*/  IADD3.X R9, R85, R2, RZ, P1, !PT ;  /* 0x0000000255097210 */ /* 0x000fe40000ffe4ff */
[----:B------:R-:W4:Y:S01]  /*eb9b0*/  LDL.LU.64 R84, [R1+0x2290] ;  /* 0x0022900001547983 */ /* 0x000f220000300a00 */
[----:B---3--:R-:W-:-:S05]  /*eb9c0*/  IADD3 R126, P1, R16, R6, RZ ;  /* 0x00000006107e7210 */ /* 0x008fca0007f3e0ff */
[----:B------:R-:W-:Y:S01]  /*eb9d0*/  IMAD.X R127, R17, 0x1, R2, P1 ;  /* 0x00000001117f7824 */ /* 0x000fe200008e0602 */
[----:B------:R-:W-:Y:S01]  /*eb9e0*/  IADD3 R124, P1, R14, R6, RZ ;  /* 0x000000060e7c7210 */ /* 0x000fe20007f3e0ff */
[----:B------:R-:W3:Y:S03]  /*eb9f0*/  LDL.LU.64 R16, [R1+0x2260] ;  /* 0x0022600001107983 */ /* 0x000ee60000300a00 */
[----:B------:R-:W-:Y:S02]  /*eba00*/  IADD3.X R125, R15, R2, RZ, P1, !PT ;  /* 0x000000020f7d7210 */ /* 0x000fe40000ffe4ff */
[----:B------:R-:W3:Y:S01]  /*eba10*/  LDL.LU.64 R14, [R1+0x2230] ;  /* 0x00223000010e7983 */ /* 0x000ee20000300a00 */
        /* <DEDUP_REMOVED lines=8> */
[----:B----4-:R-:W-:-:S04]  /*ebaa0*/  IADD3 R116, P1, R92, R6, RZ ;  /* 0x000000065c747210 */ /* 0x010fc80007f3e0ff */
[----:B------:R-:W-:Y:S02]  /*ebab0*/  IADD3.X R117, R93, R2, RZ, P1, !PT ;  /* 0x000000025d757210 */ /* 0x000fe40000ffe4ff */
[-C--:B------:R-:W-:Y:S01]  /*ebac0*/  IADD3 R114, P1, R96, R6.reuse, RZ ;  /* 0x0000000660727210 */ /* 0x080fe20007f3e0ff */
[----:B------:R-:W2:Y:S04]  /*ebad0*/  LDL.LU.64 R92, [R1+0x20c0] ;  /* 0x0020c000015c7983 */ /* 0x000ea80000300a00 */
[----:B------:R-:W-:Y:S01]  /*ebae0*/  IMAD.X R115, R97, 0x1, R2, P1 ;  /* 0x0000000161737824 */ /* 0x000fe200008e0602 */
[----:B------:R-:W-:-:S04]  /*ebaf0*/  IADD3 R112, P1, R90, R6, RZ ;  /* 0x000000065a707210 */ /* 0x000fc80007f3e0ff */
[----:B------:R-:W-:Y:S02]  /*ebb00*/  IADD3.X R113, R91, R2, RZ, P1, !PT ;  /* 0x000000025b717210 */ /* 0x000fe40000ffe4ff */
[----:B------:R-:W-:Y:S01]  /*ebb10*/  IADD3 R110, P1, R94, R6, RZ ;  /* 0x000000065e6e7210 */ /* 0x000fe20007f3e0ff */
[----:B------:R-:W4:Y:S03]  /*ebb20*/  LDL.LU.64 R90, [R1+0x2098] ;  /* 0x00209800015a7983 */ /* 0x000f260000300a00 */
[----:B------:R-:W-:Y:S02]  /*ebb30*/  IADD3.X R111, R95, R2, RZ, P1, !PT ;  /* 0x000000025f6f7210 */ /* 0x000fe40000ffe4ff */
[----:B------:R-:W-:-:S05]  /*ebb40*/  IADD3 R108, P1, R88, R6, RZ ;  /* 0x00000006586c7210 */ /* 0x000fca0007f3e0ff */
[----:B------:R-:W-:Y:S01]  /*ebb50*/  IMAD.X R109, R89, 0x1, R2, P1 ;  /* 0x00000001596d7824 */ /* 0x000fe200008e0602 */
[----:B------:R-:W-:Y:S01]  /*ebb60*/  IADD3 R106, P1, R86, R6, RZ ;  /* 0x00000006566a7210 */ /* 0x000fe20007f3e0ff */
[----:B------:R-:W1:Y:S03]  /*ebb70*/  LDL.LU.64 R88, [R1+0x1fa0] ;  /* 0x001fa00001587983 */ /* 0x000e660000300a00 */
[----:B------:R-:W-:Y:S02]  /*ebb80*/  IADD3.X R107, R87, R2, RZ, P1, !PT ;  /* 0x00000002576b7210 */ /* 0x000fe40000ffe4ff */
[----:B------:R-:W-:Y:S01]  /*ebb90*/  IADD3 R104, P1, R84, R6, RZ ;  /* 0x0000000654687210 */ /* 0x000fe20007f3e0ff */
[----:B------:R-:W4:Y:S03]  /*ebba0*/  LDL.LU.64 R86, [R1+0x1f80] ;  /* 0x001f800001567983 */ /* 0x000f260000300a00 */
[----:B------:R-:W-:-:S02]  /*ebbb0*/  IADD3.X R105, R85, R2, RZ, P1, !PT ;  /* 0x0000000255697210 */ /* 0x000fc40000ffe4ff */
        /* <DEDUP_REMOVED lines=12> */
[----:B------:R-:W3:Y:S04]  /*ebc80*/  LDL.LU.64 R12, [R1+0x1e40] ;  /* 0x001e4000010c7983 */ /* 0x000ee80000300a00 */
[----:B------:R-:W3:Y:S04]  /*ebc90*/  LDL.LU.64 R134, [R1+0x1e28] ;  /* 0x001e280001867983 */ /* 0x000ee80000300a00 */
[----:B------:R-:W3:Y:S01]  /*ebca0*/  LDL.LU.64 R132, [R1+0x1e10] ;  /* 0x001e100001847983 */ /* 0x000ee20000300a00 */
[----:B--2---:R-:W-:-:S04]  /*ebcb0*/  IADD3 R94, P1, R92, R6, RZ ;  /* 0x000000065c5e7210 */ /* 0x004fc80007f3e0ff */
[----:B------:R-:W-:Y:S02]  /*ebcc0*/  IADD3.X R95, R93, R2, RZ, P1, !PT ;  /* 0x000000025d5f7210 */ /* 0x000fe40000ffe4ff */
[----:B----4-:R-:W-:-:S04]  /*ebcd0*/  IADD3 R92, P1, R90, R6, RZ ;  /* 0x000000065a5c7210 */ /* 0x010fc80007f3e0ff */
[----:B------:R-:W-:Y:S02]  /*ebce0*/  IADD3.X R93, R91, R2, RZ, P1, !PT ;  /* 0x000000025b5d7210 */ /* 0x000fe40000ffe4ff */
[----:B-1----:R-:W-:-:S05]  /*ebcf0*/  IADD3 R90, P1, R88, R6, RZ ;  /* 0x00000006585a7210 */ /* 0x002fca0007f3e0ff */
[----:B------:R-:W-:Y:S01]  /*ebd00*/  IMAD.X R91, R89, 0x1, R2, P1 ;  /* 0x00000001595b7824 */ /* 0x000fe200008e0602 */
[----:B------:R-:W-:-:S04]  /*ebd10*/  IADD3 R88, P1, R86, R6, RZ ;  /* 0x0000000656587210 */ /* 0x000fc80007f3e0ff */
[----:B------:R-:W-:Y:S02]  /*ebd20*/  IADD3.X R89, R87, R2, RZ, P1, !PT ;  /* 0x0000000257597210 */ /* 0x000fe40000ffe4ff */
[----:B------:R-:W-:-:S04]  /*ebd30*/  IADD3 R86, P1, R84, R6, RZ ;  /* 0x0000000654567210 */ /* 0x000fc80007f3e0ff */
[----:B------:R-:W-:Y:S01]  /*ebd40*/  IADD3.X R87, R85, R2, RZ, P1, !PT ;  /* 0x0000000255577210 */ /* 0x000fe20000ffe4ff */
[----:B------:R-:W-:Y:S01]  /*ebd50*/  IMAD.MOV.U32 R131, RZ, RZ, R8 ;  /* 0x000000ffff837224 */ /* 0x000fe200078e0008 */
[----:B---3--:R-:W-:-:S05]  /*ebd60*/  IADD3 R84, P1, R16, R6, RZ ;  /* 0x0000000610547210 */ /* 0x008fca0007f3e0ff */
[----:B------:R-:W-:Y:S01]  /*ebd70*/  IMAD.X R85, R17, 0x1, R2, P1 ;  /* 0x0000000111557824 */ /* 0x000fe200008e0602 */
[----:B------:R-:W-:-:S04]  /*ebd80*/  IADD3 R16, P1, R14, R6, RZ ;  /* 0x000000060e107210 */ /* 0x000fc80007f3e0ff */
[----:B------:R-:W-:Y:S02]  /*ebd90*/  IADD3.X R17, R15, R2, RZ, P1, !PT ;  /* 0x000000020f117210 */ /* 0x000fe40000ffe4ff */
[----:B------:R-:W-:-:S04]  /*ebda0*/  IADD3 R14, P1, R10, R6, RZ ;  /* 0x000000060a0e7210 */ /* 0x000fc80007f3e0ff */
[----:B------:R-:W-:Y:S02]  /*ebdb0*/  IADD3.X R15, R11, R2, RZ, P1, !PT ;  /* 0x000000020b0f7210 */ /* 0x000fe40000ffe4ff */
[----:B------:R-:W-:-:S05]  /*ebdc0*/  IADD3 R10, P1, R12, R6, RZ ;  /* 0x000000060c0a7210 */ /* 0x000fca0007f3e0ff */
        /* <DEDUP_REMOVED lines=17> */
[-C--:B------:R-:W-:Y:S01]  /*ebee0*/  IADD3 R143, P1, R192, R6.reuse, RZ ;  /* 0x00000006c08f7210 */ /* 0x080fe20007f3e0ff */
[----:B------:R-:W-:Y:S01]  /*ebef0*/  IMAD.MOV.U32 R132, RZ, RZ, R130 ;  /* 0x000000ffff847224 */ /* 0x000fe200078e0082 */
[----:B------:R-:W-:Y:S02]  /*ebf00*/  MOV R133, R7 ;  /* 0x0000000700857202 */ /* 0x000fe40000000f00 */
[----:B------:R-:W-:Y:S02]  /*ebf10*/  MOV R130, R129 ;  /* 0x0000008100827202 */ /* 0x000fe40000000f00 */
[----:B------:R-:W-:Y:S01]  /*ebf20*/  MOV R129, R9 ;  /* 0x0000000900817202 */ /* 0x000fe20000000f00 */
[----:B------:R-:W-:Y:S01]  /*ebf30*/  IMAD.X R192, R193, 0x1, R2, P1 ;  /* 0x00000001c1c07824 */ /* 0x000fe200008e0602 */
[----:B------:R-:W-:Y:S01]  /*ebf40*/  IADD3 R142, P1, R188, R6, RZ ;  /* 0x00000006bc8e7210 */ /* 0x000fe20007f3e0ff */
[----:B------:R-:W-:Y:S04]  /*ebf50*/  STL.64 [R1+0x2820], R132 ;  /* 0x0028208401007387 */ /* 0x000fe80000100a00 */
[----:B------:R-:W-:Y:S04]  /*ebf60*/  STL.64 [R1+0x27e0], R130 ;  /* 0x0027e08201007387 */ /* 0x000fe80000100a00 */
[----:B------:R-:W-:Y:S01]  /*ebf70*/  STL.64 [R1+0x27a0], R128 ;  /* 0x0027a08001007387 */ /* 0x000fe20000100a00 */
[----:B------:R-:W-:-:S02]  /*ebf80*/  IADD3.X R188, R189, R2, RZ, P1, !PT ;  /* 0x00000002bdbc7210 */ /* 0x000fc40000ffe4ff */
[----:B------:R-:W-:Y:S01]  /*ebf90*/  IADD3 R141, P1, R184, R6, RZ ;  /* 0x00000006b88d7210 */ /* 0x000fe20007f3e0ff */
[----:B------:R-:W-:Y:S04]  /*ebfa0*/  STL.64 [R1+0x2760], R126 ;  /* 0x0027607e01007387 */ /* 0x000fe80000100a00 */
[----:B------:R-:W-:Y:S04]  /*ebfb0*/  STL.64 [R1+0x2720], R124 ;  /* 0x0027207c01007387 */ /* 0x000fe80000100a00 */
[----:B------:R-:W-:Y:S04]  /*ebfc0*/  LDGSTS.E [R4+-0x3bd00], desc[UR60][R132.64], P0 ;  /* 0xc430000084047fae */ /* 0x000fe8000812187c */
[----:B------:R-:W-:Y:S04]  /*ebfd0*/  STL.64 [R1+0x26e0], R122 ;  /* 0x0026e07a01007387 */ /* 0x000fe80000100a00 */
[----:B------:R-:W-:Y:S01]  /*ebfe0*/  LDGSTS.E [R4+-0x3b900], desc[UR60][R130.64], P0 ;  /* 0xc470000082047fae */ /* 0x000fe2000812187c */
[----:B------:R-:W-:-:S03]  /*ebff0*/  IADD3.X R184, R185, R2, RZ, P1, !PT ;  /* 0x00000002b9b87210 */ /* 0x000fc60000ffe4ff */
[----:B------:R-:W-:Y:S04]  /*ec000*/  STL.64 [R1+0x26a0], R120 ;  /* 0x0026a07801007387 */ /* 0x000fe80000100a00 */
[----:B------:R-:W-:Y:S01]  /*ec010*/  LDGSTS.E [R4+-0x3b500], desc[UR60][R128.64], P0 ;  /* 0xc4b0000080047fae */ /* 0x000fe2000812187c */
[----:B------:R-:W-:-:S03]  /*ec020*/  IADD3 R140, P1, R180, R6, RZ ;  /* 0x00000006b48c7210 */ /* 0x000fc60007f3e0ff */
        /* <DEDUP_REMOVED lines=9> */
[----:B------:R-:W-:Y:S01]  /*ec0c0*/  LDGSTS.E [R4+-0x3a100], desc[UR60][R118.64], P0 ;  /* 0xc5f0000076047fae */ /* 0x000fe2000812187c */
[----:B------:R-:W-:-:S03]  /*ec0d0*/  IMAD.X R180, R181, 0x1, R2, P1 ;  /* 0x00000001b5b47824 */ /* 0x000fc600008e0602 */
        /* <DEDUP_REMOVED lines=29> */
[----:B------:R-:W-:Y:S01]  /*ec2b0*/  STL.64 [R1+0x1f40], R84 ;  /* 0x001f405401007387 */ /* 0x000fe20000100a00 */
[----:B------:R-:W-:Y:S01]  /*ec2c0*/  MOV R8, R150 ;  /* 0x0000009600087202 */ /* 0x000fe20000000f00 */
[----:B------:R-:W-:-:S02]  /*ec2d0*/  IMAD.MOV.U32 R9, RZ, RZ, R151 ;  /* 0x000000ffff097224 */ /* 0x000fc400078e0097 */
[----:B------:R-:W-:Y:S04]  /*ec2e0*/  LDGSTS.E [R4+-0x1ed00], desc[UR60][R92.64], P0 ;  /* 0xe13000005c047fae */ /* 0x000fe8000812187c */
[----:B------:R-:W-:Y:S04]  /*ec2f0*/  STL.64 [R1+0x1f20], R16 ;  /* 0x001f201001007387 */ /* 0x000fe80000100a00 */
[----:B------:R-:W-:Y:S04]  /*ec300*/  LDGSTS.E [R4+-0x1e900], desc[UR60][R90.64], P0 ;  /* 0xe17000005a047fae */ /* 0x000fe8000812187c */
[----:B------:R-:W-:Y:S04]  /*ec310*/  STL.64 [R1+0x1f00], R14 ;  /* 0x001f000e01007387 */ /* 0x000fe80000100a00 */
[----:B------:R-:W-:Y:S04]  /*ec320*/  LDGSTS.E [R4+-0x1e500], desc[UR60][R88.64], P0 ;  /* 0xe1b0000058047fae */ /* 0x000fe8000812187c */
[----:B------:R1:W-:Y:S04]  /*ec330*/  STL.64 [R1+0x1e40], R10 ;  /* 0x001e400a01007387 */ /* 0x0003e80000100a00 */
[----:B------:R-:W-:Y:S01]  /*ec340*/  LDGSTS.E [R4+-0x1e100], desc[UR60][R86.64], P0 ;  /* 0xe1f0000056047fae */ /* 0x000fe2000812187c */
[----:B------:R-:W-:-:S03]  /*ec350*/  IMAD.X R172, R173, 0x1, R2, P1 ;  /* 0x00000001adac7824 */ /* 0x000fc600008e0602 */
[----:B------:R-:W-:Y:S04]  /*ec360*/  STL.64 [R1+0x1e28], R12 ;  /* 0x001e280c01007387 */ /* 0x000fe80000100a00 */
[----:B------:R-:W-:Y:S01]  /*ec370*/  LDGSTS.E [R4+-0x1dd00], desc[UR60][R84.64], P0 ;  /* 0xe230000054047fae */ /* 0x000fe2000812187c */
[----:B------:R-:W-:-:S03]  /*ec380*/  IADD3 R136, P1, R170, R6, RZ ;  /* 0x00000006aa887210 */ /* 0x000fc60007f3e0ff */
[----:B------:R2:W-:Y:S04]  /*ec390*/  STL.64 [R1+0x1e10], R8 ;  /* 0x001e100801007387 */ /* 0x0005e80000100a00 */
[----:B------:R-:W-:Y:S04]  /*ec3a0*/  LDGSTS.E [R4+-0x1d900], desc[UR60][R16.64], P0 ;  /* 0xe270000010047fae */ /* 0x000fe8000812187c */
[----:B------:R-:W-:Y:S04]  /*ec3b0*/  LDGSTS.E [R4+-0x1d500], desc[UR60][R14.64], P0 ;  /* 0xe2b000000e047fae */ /* 0x000fe8000812187c */
[----:B------:R-:W3:Y:S04]  /*ec3c0*/  LDL.LU R7, [R1+0x3968] ;  /* 0x0039680001077983 */ /* 0x000ee80000300800 */
[----:B------:R-:W-:Y:S04]  /*ec3d0*/  LDGSTS.E [R4+-0x1d100], desc[UR60][R10.64], P0 ;  /* 0xe2f000000a047fae */ /* 0x000fe8000812187c */
[----:B------:R-:W-:Y:S01]  /*ec3e0*/  LDGSTS.E [R4+-0x1cd00], desc[UR60][R12.64], P0 ;  /* 0xe33000000c047fae */ /* 0x000fe2000812187c */
[----:B------:R-:W-:-:S03]  /*ec3f0*/  IADD3.X R170, R171, R2, RZ, P1, !PT ;  /* 0x00000002abaa7210 */ /* 0x000fc60000ffe4ff */
[----:B------:R4:W-:Y:S01]  /*ec400*/  LDGSTS.E [R4+-0x1c900], desc[UR60][R8.64], P0 ;  /* 0xe370000008047fae */ /* 0x0009e2000812187c */
[----:B------:R-:W-:-:S03]  /*ec410*/  IADD3 R135, P1, R168, R6, RZ ;  /* 0x00000006a8877210 */ /* 0x000fc60007f3e0ff */
[----:B-1----:R-:W4:Y:S04]  /*ec420*/  LDL.LU R10, [R1+0x39a8] ;  /* 0x0039a800010a7983 */ /* 0x002f280000300800 */
[----:B--2---:R-:W4:Y:S01]  /*ec430*/  LDL.LU R8, [R1+0x3964] ;  /* 0x0039640001087983 */ /* 0x004f220000300800 */
[----:B------:R-:W-:Y:S02]  /*ec440*/  IADD3.X R168, R169, R2, RZ, P1, !PT ;  /* 0x00000002a9a87210 */ /* 0x000fe40000ffe4ff */
[-C--:B------:R-:W-:Y:S01]  /*ec450*/  IADD3 R134, P1, R166, R6.reuse, RZ ;  /* 0x00000006a6867210 */ /* 0x080fe20007f3e0ff */
[----:B------:R-:W2:Y:S04]  /*ec460*/  LDL.LU R15, [R1+0x39a4] ;  /* 0x0039a400010f7983 */ /* 0x000ea80000300800 */
[----:B------:R-:W2:Y:S01]  /*ec470*/  LDL.LU R84, [R1+0x39e4] ;  /* 0x0039e40001547983 */ /* 0x000ea20000300800 */
[----:B------:R-:W-:Y:S01]  /*ec480*/  IMAD.X R166, R167, 0x1, R2, P1 ;  /* 0x00000001a7a67824 */ /* 0x000fe200008e0602 */
[----:B------:R-:W-:-:S02]  /*ec490*/  IADD3 R83, P1, R164, R6, RZ ;  /* 0x00000006a4537210 */ /* 0x000fc40007f3e0ff */
[----:B------:R-:W2:Y:S02]  /*ec4a0*/  LDL.LU R11, [R1+0x39e8] ;  /* 0x0039e800010b7983 */ /* 0x000ea40000300800 */
[----:B------:R-:W-:-:S05]  /*ec4b0*/  IADD3.X R164, R165, R2, RZ, P1, !PT ;  /* 0x00000002a5a47210 */ /* 0x000fca0000ffe4ff */
[----:B------:R-:W-:Y:S01]  /*ec4c0*/  IMAD.MOV.U32 R165, RZ, RZ, R164 ;  /* 0x000000ffffa57224 */ /* 0x000fe200078e00a4 */
[----:B------:R-:W-:Y:S02]  /*ec4d0*/  MOV R164, R83 ;  /* 0x0000005300a47202 */ /* 0x000fe40000000f00 */
[----:B------:R-:W2:Y:S04]  /*ec4e0*/  LDL.LU R83, [R1+0x3a24] ;  /* 0x003a240001537983 */ /* 0x000ea80000300800 */
[----:B------:R-:W2:Y:S01]  /*ec4f0*/  LDL.LU R16, [R1+0x3a28] ;  /* 0x003a280001107983 */ /* 0x000ea20000300800 */
[----:B------:R-:W-:Y:S02]  /*ec500*/  IADD3 R5, P1, R162, R6, RZ ;  /* 0x00000006a2057210 */ /* 0x000fe40007f3e0ff */
[----:B------:R-:W-:Y:S01]  /*ec510*/  MOV R251, R250 ;  /* 0x000000fa00fb7202 */ /* 0x000fe20000000f00 */
[----:B------:R-:W2:Y:S01]  /*ec520*/  LDL.LU R17, [R1+0x3a64] ;  /* 0x003a640001117983 */ /* 0x000ea20000300800 */
[----:B------:R-:W-:-:S02]  /*ec530*/  IADD3.X R162, R163, R2, RZ, P1, !PT ;  /* 0x00000002a3a27210 */ /* 0x000fc40000ffe4ff */
[----:B------:R-:W-:Y:S01]  /*ec540*/  MOV R250, R149 ;  /* 0x0000009500fa7202 */ /* 0x000fe20000000f00 */
[----:B------:R-:W-:Y:S01]  /*ec550*/  IMAD.MOV.U32 R245, RZ, RZ, R244 ;  /* 0x000000fffff57224 */ /* 0x000fe200078e00f4 */
[----:B------:R-:W-:Y:S01]  /*ec560*/  MOV R163, R162 ;  /* 0x000000a200a37202 */ /* 0x000fe20000000f00 */
[----:B------:R-:W-:Y:S01]  /*ec570*/  IMAD.MOV.U32 R162, RZ, RZ, R5 ;  /* 0x000000ffffa27224 */ /* 0x000fe200078e0005 */
[----:B------:R-:W-:Y:S01]  /*ec580*/  MOV R244, R148 ;  /* 0x0000009400f47202 */ /* 0x000fe20000000f00 */
[----:B------:R-:W2:Y:S01]  /*ec590*/  LDL.LU R5, [R1+0x3a68] ;  /* 0x003a680001057983 */ /* 0x000ea20000300800 */
[----:B------:R-:W-:Y:S01]  /*ec5a0*/  MOV R239, R238 ;  /* 0x000000ee00ef7202 */ /* 0x000fe20000000f00 */
[----:B------:R-:W-:Y:S01]  /*ec5b0*/  IMAD.MOV.U32 R238, RZ, RZ, R147 ;  /* 0x000000ffffee7224 */ /* 0x000fe200078e0093 */
[----:B------:R-:W-:Y:S02]  /*ec5c0*/  MOV R205, R204 ;  /* 0x000000cc00cd7202 */ /* 0x000fe40000000f00 */
[----:B------:R-:W-:Y:S01]  /*ec5d0*/  MOV R204, R146 ;  /* 0x0000009200cc7202 */ /* 0x000fe20000000f00 */
[----:B------:R-:W-:Y:S01]  /*ec5e0*/  IMAD.MOV.U32 R201, RZ, RZ, R200 ;  /* 0x000000ffffc97224 */ /* 0x000fe200078e00c8 */
[----:B------:R-:W-:-:S02]  /*ec5f0*/  MOV R200, R145 ;  /* 0x0000009100c87202 */ /* 0x000fc40000000f00 */
[----:B------:R-:W-:Y:S01]  /*ec600*/  MOV R197, R196 ;  /* 0x000000c400c57202 */ /* 0x000fe20000000f00 */
[----:B------:R-:W2:Y:S01]  /*ec610*/  LDL.LU R14, [R1+0x3aa4] ;  /* 0x003aa400010e7983 */ /* 0x000ea20000300800 */
[----:B------:R-:W-:Y:S01]  /*ec620*/  IMAD.MOV.U32 R196, RZ, RZ, R144 ;  /* 0x000000ffffc47224 */ /* 0x000fe200078e0090 */
[----:B------:R-:W-:Y:S02]  /*ec630*/  MOV R193, R192 ;  /* 0x000000c000c17202 */ /* 0x000fe40000000f00 */
[----:B------:R-:W2:Y:S04]  /*ec640*/  LDL.LU R12, [R1+0x3aa8] ;  /* 0x003aa800010c7983 */ /* 0x000ea80000300800 */
[----:B------:R-:W-:Y:S01]  /*ec650*/  LDGSTS.E [R4+-0x1c500], desc[UR60][R250.64], P0 ;  /* 0xe3b00000fa047fae */ /* 0x000fe2000812187c */
[----:B------:R-:W-:Y:S01]  /*ec660*/  MOV R192, R143 ;  /* 0x0000008f00c07202 */ /* 0x000fe20000000f00 */
[----:B------:R-:W-:-:S02]  /*ec670*/  IMAD.MOV.U32 R189, RZ, RZ, R188 ;  /* 0x000000ffffbd7224 */ /* 0x000fc400078e00bc */
[----:B------:R-:W-:Y:S01]  /*ec680*/  LDGSTS.E [R4+-0x1c100], desc[UR60][R244.64], P0 ;  /* 0xe3f00000f4047fae */ /* 0x000fe2000812187c */
[----:B------:R-:W-:Y:S02]  /*ec690*/  MOV R188, R142 ;  /* 0x0000008e00bc7202 */ /* 0x000fe40000000f00 */
[----:B------:R-:W-:Y:S01]  /*ec6a0*/  MOV R185, R184 ;  /* 0x000000b800b97202 */ /* 0x000fe20000000f00 */
[----:B------:R-:W-:Y:S01]  /*ec6b0*/  LDGSTS.E [R4+-0x1bd00], desc[UR60][R238.64], P0 ;  /* 0xe4300000ee047fae */ /* 0x000fe2000812187c */
[----:B------:R-:W-:Y:S01]  /*ec6c0*/  IMAD.MOV.U32 R184, RZ, RZ, R141 ;  /* 0x000000ffffb87224 */ /* 0x000fe200078e008d */
[----:B------:R-:W-:Y:S02]  /*ec6d0*/  MOV R181, R180 ;  /* 0x000000b400b57202 */ /* 0x000fe40000000f00 */
        /* <DEDUP_REMOVED lines=19> */
[----:B------:R-:W-:-:S03]  /*ec810*/  MOV R166, R134 ;  /* 0x0000008600a67202 */ /* 0x000fc60000000f00 */
[----:B------:R-:W-:Y:S04]  /*ec820*/  LDGSTS.E [R4+-0x19d00], desc[UR60][R176.64], P0 ;  /* 0xe6300000b0047fae */ /* 0x000fe8000812187c */
[----:B------:R-:W-:Y:S04]  /*ec830*/  LDGSTS.E [R4+-0x19900], desc[UR60][R174.64], P0 ;  /* 0xe6700000ae047fae */ /* 0x000fe8000812187c */
[----:B------:R-:W-:Y:S04]  /*ec840*/  LDGSTS.E [R4+-0x19500], desc[UR60][R172.64], P0 ;  /* 0xe6b00000ac047fae */ /* 0x000fe8000812187c */
[----:B------:R-:W-:Y:S04]  /*ec850*/  LDGSTS.E [R4+-0x19100], desc[UR60][R170.64], P0 ;  /* 0xe6f00000aa047fae */ /* 0x000fe8000812187c */
[----:B------:R-:W-:Y:S04]  /*ec860*/  LDGSTS.E [R4+-0x18d00], desc[UR60][R168.64], P0 ;  /* 0xe7300000a8047fae */ /* 0x000fe8000812187c */
[----:B------:R-:W-:Y:S04]  /*ec870*/  LDGSTS.E [R4+-0x18900], desc[UR60][R166.64], P0 ;  /* 0xe7700000a6047fae */ /* 0x000fe8000812187c */
[----:B------:R-:W-:Y:S04]  /*ec880*/  LDGSTS.E [R4+-0x18500], desc[UR60][R164.64], P0 ;  /* 0xe7b00000a4047fae */ /* 0x000fe8000812187c */
[----:B------:R-:W-:Y:S01]  /*ec890*/  LDGSTS.E [R4+-0x18100], desc[UR60][R162.64], P0 ;  /* 0xe7f00000a2047fae */ /* 0x000fe2000812187c */
[----:B---3--:R-:W-:-:S05]  /*ec8a0*/  IADD3 R7, P1, R7, R6, RZ ;  /* 0x0000000607077210 */ /* 0x008fca0007f3e0ff */
[----:B------:R-:W-:Y:S01]  /*ec8b0*/  STL [R1+0x3968], R7 ;  /* 0x0039680701007387 */ /* 0x000fe20000100800 */
[----:B----4-:R-:W-:Y:S02]  /*ec8c0*/  IADD3.X R8, R8, R2, RZ, P1, !PT ;  /* 0x0000000208087210 */ /* 0x010fe40000ffe4ff */
[----:B------:R-:W-:-:S03]  /*ec8d0*/  IADD3 R10, P2, R10, R6, RZ ;  /* 0x000000060a0a7210 */ /* 0x000fc60007f5e0ff */
[----:B------:R1:W-:Y:S01]  /*ec8e0*/  STL [R1+0x3964], R8 ;  /* 0x0039640801007387 */ /* 0x0003e20000100800 */
[----:B------:R-:W-:Y:S01]  /*ec8f0*/  IMAD.MOV.U32 R9, RZ, RZ, R8 ;  /* 0x000000ffff097224 */ /* 0x000fe200078e0008 */
[----:B--2---:R-:W-:Y:S02]  /*ec900*/  IADD3.X R15, R15, R2, RZ, P2, !PT ;  /* 0x000000020f0f7210 */ /* 0x004fe400017fe4ff */
[----:B------:R-:W-:Y:S04]  /*ec910*/  STL [R1+0x39a8], R10 ;  /* 0x0039a80a01007387 */ /* 0x000fe80000100800 */
[----:B------:R-:W2:Y:S04]  /*ec920*/  LDL.LU R13, [R1+0x3ae8] ;  /* 0x003ae800010d7983 */ /* 0x000ea80000300800 */
[----:B------:R3:W-:Y:S01]  /*ec930*/  STL [R1+0x39a4], R15 ;  /* 0x0039a40f01007387 */ /* 0x0007e20000100800 */
[----:B-1----:R-:W-:-:S03]  /*ec940*/  MOV R8, R7 ;  /* 0x0000000700087202 */ /* 0x002fc60000000f00 */
[----:B------:R-:W4:Y:S04]  /*ec950*/  LDL.LU R7, [R1+0x3b28] ;  /* 0x003b280001077983 */ /* 0x000f280000300800 */
[----:B------:R1:W-:Y:S01]  /*ec960*/  LDGSTS.E [R3+-0x3fc80], desc[UR60][R8.64], P0 ;  /* 0xc038000008037fae */ /* 0x0003e2000812187c */
[----:B------:R-:W-:Y:S01]  /*ec970*/  IADD3 R11, P1, R11, R6, RZ ;  /* 0x000000060b0b7210 */ /* 0x000fe20007f3e0ff */
[----:B-1----:R-:W-:Y:S02]  /*ec980*/  IMAD.MOV.U32 R9, RZ, RZ, R15 ;  /* 0x000000ffff097224 */ /* 0x002fe400078e000f */
[----:B---3--:R-:W3:Y:S01]  /*ec990*/  LDL.LU R15, [R1+0x3ae4] ;  /* 0x003ae400010f7983 */ /* 0x008ee20000300800 */
[----:B------:R-:W-:-:S03]  /*ec9a0*/  MOV R8, R10 ;  /* 0x0000000a00087202 */ /* 0x000fc60000000f00 */
[----:B------:R-:W3:Y:S01]  /*ec9b0*/  LDL.LU R10, [R1+0x3b24] ;  /* 0x003b2400010a7983 */ /* 0x000ee20000300800 */
[----:B------:R-:W-:Y:S02]  /*ec9c0*/  IADD3 R16, P2, R16, R6, RZ ;  /* 0x0000000610107210 */ /* 0x000fe40007f5e0ff */
[-C--:B------:R-:W-:Y:S01]  /*ec9d0*/  IADD3.X R84, R84, R2.reuse, RZ, P1, !PT ;  /* 0x0000000254547210 */ /* 0x080fe20000ffe4ff */
[----:B------:R1:W-:Y:S04]  /*ec9e0*/  STL [R1+0x39e8], R11 ;  /* 0x0039e80b01007387 */ /* 0x0003e80000100800 */
[----:B------:R1:W-:Y:S01]  /*ec9f0*/  LDGSTS.E [R3+-0x3f880], desc[UR60][R8.64], P0 ;  /* 0xc078000008037fae */ /* 0x0003e2000812187c */
[----:B------:R-:W-:-:S03]  /*eca00*/  IADD3.X R83, R83, R2, RZ, P2, !PT ;  /* 0x0000000253537210 */ /* 0x000fc600017fe4ff */
[----:B------:R1:W-:Y:S04]  /*eca10*/  STL [R1+0x39e4], R84 ;  /* 0x0039e45401007387 */ /* 0x0003e80000100800 */
[----:B------:R-:W-:Y:S01]  /*eca20*/  STL [R1+0x3a28], R16 ;  /* 0x003a281001007387 */ /* 0x000fe20000100800 */
[----:B-1----:R-:W-:Y:S01]  /*eca30*/  IMAD.MOV.U32 R8, RZ, RZ, R11 ;  /* 0x000000ffff087224 */ /* 0x002fe200078e000b */
[----:B------:R-:W-:Y:S02]  /*eca40*/  MOV R9, R84 ;  /* 0x0000005400097202 */ /* 0x000fe40000000f00 */
[----:B------:R-:W3:Y:S04]  /*eca50*/  LDL.LU R11, [R1+0x3b68] ;  /* 0x003b6800010b7983 */ /* 0x000ee80000300800 */
[----:B------:R1:W-:Y:S04]  /*eca60*/  STL [R1+0x3a24], R83 ;  /* 0x003a245301007387 */ /* 0x0003e80000100800 */
[----:B------:R-:W3:Y:S04]  /*eca70*/  LDL.LU R84, [R1+0x3bb8] ;  /* 0x003bb80001547983 */ /* 0x000ee80000300800 */
[----:B------:R1:W-:Y:S02]  /*eca80*/  LDGSTS.E [R3+-0x3f480], desc[UR60][R8.64], P0 ;  /* 0xc0b8000008037fae */ /* 0x0003e4000812187c */
[----:B-1----:R-:W-:-:S02]  /*eca90*/  IMAD.MOV.U32 R9, RZ, RZ, R83 ;  /* 0x000000ffff097224 */ /* 0x002fc400078e0053 */
[----:B------:R-:W3:Y:S04]  /*ecaa0*/  LDL.LU R83, [R1+0x3b64] ;  /* 0x003b640001537983 */ /* 0x000ee80000300800 */
[----:B------:R-:W3:Y:S01]  /*ecab0*/  LDL.LU R85, [R1+0x3bb4] ;  /* 0x003bb40001557983 */ /* 0x000ee20000300800 */
[----:B------:R-:W-:Y:S02]  /*ecac0*/  IADD3 R5, P1, R5, R6, RZ ;  /* 0x0000000605057210 */ /* 0x000fe40007f3e0ff */
[----:B------:R-:W-:Y:S02]  /*ecad0*/  MOV R8, R16 ;  /* 0x0000001000087202 */ /* 0x000fe40000000f00 */
[----:B------:R-:W-:Y:S01]  /*ecae0*/  IADD3 R12, P2, R12, R6, RZ ;  /* 0x000000060c0c7210 */ /* 0x000fe20007f5e0ff */
[----:B------:R-:W3:Y:S01]  /*ecaf0*/  LDL.LU R4, [R1+0x3bf8] ;  /* 0x003bf80001047983 */ /* 0x000ee20000300800 */
[----:B------:R-:W-:-:S03]  /*ecb00*/  IADD3.X R17, R17, R2, RZ, P1, !PT ;  /* 0x0000000211117210 */ /* 0x000fc60000ffe4ff */
[----:B------:R-:W3:Y:S04]  /*ecb10*/  LDL.LU R16, [R1+0x3c38] ;  /* 0x003c380001107983 */ /* 0x000ee80000300800 */
[----:B------:R1:W-:Y:S04]  /*ecb20*/  STL [R1+0x3a68], R5 ;  /* 0x003a680501007387 */ /* 0x0003e80000100800 */
[----:B------:R1:W-:Y:S04]  /*ecb30*/  LDGSTS.E [R3+-0x3f080], desc[UR60][R8.64], P0 ;  /* 0xc0f8000008037fae */ /* 0x0003e8000812187c */
[----:B------:R1:W-:Y:S04]  /*ecb40*/  STL [R1+0x3a64], R17 ;  /* 0x003a641101007387 */ /* 0x0003e80000100800 */
[----:B------:R-:W-:Y:S01]  /*ecb50*/  STL [R1+0x3aa8], R12 ;  /* 0x003aa80c01007387 */ /* 0x000fe20000100800 */
[----:B------:R-:W-:Y:S01]  /*ecb60*/  IADD3.X R14, R14, R2, RZ, P2, !PT ;  /* 0x000000020e0e7210 */ /* 0x000fe200017fe4ff */
[----:B-1----:R-:W-:-:S02]  /*ecb70*/  IMAD.MOV.U32 R8, RZ, RZ, R5 ;  /* 0x000000ffff087224 */ /* 0x002fc400078e0005 */
[----:B------:R-:W3:Y:S01]  /*ecb80*/  LDL.LU R5, [R1+0x3bf4] ;  /* 0x003bf40001057983 */ /* 0x000ee20000300800 */
[----:B------:R-:W-:-:S03]  /*ecb90*/  MOV R9, R17 ;  /* 0x0000001100097202 */ /* 0x000fc60000000f00 */
[----:B------:R1:W-:Y:S04]  /*ecba0*/  STL [R1+0x3aa4], R14 ;  /* 0x003aa40e01007387 */ /* 0x0003e80000100800 */
[----:B------:R-:W3:Y:S04]  /*ecbb0*/  LDL.LU R17, [R1+0x3c34] ;  /* 0x003c340001117983 */ /* 0x000ee80000300800 */
[----:B------:R1:W-:Y:S02]  /*ecbc0*/  LDGSTS.E [R3+-0x3ec80], desc[UR60][R8.64], P0 ;  /* 0xc138000008037fae */ /* 0x0003e4000812187c */
[----:B-1----:R-:W-:Y:S01]  /*ecbd0*/  MOV R8, R12 ;  /* 0x0000000c00087202 */ /* 0x002fe20000000f00 */
[----:B------:R-:W-:-:S02]  /*ecbe0*/  IMAD.MOV.U32 R9, RZ, RZ, R14 ;  /* 0x000000ffff097224 */ /* 0x000fc400078e000e */
[----:B------:R-:W3:Y:S04]  /*ecbf0*/  LDL.LU R14, [R1+0x3c78] ;  /* 0x003c7800010e7983 */ /* 0x000ee80000300800 */
[----:B------:R-:W3:Y:S04]  /*ecc00*/  LDL.LU R12, [R1+0x3cb8] ;  /* 0x003cb800010c7983 */ /* 0x000ee80000300800 */
[----:B------:R1:W-:Y:S01]  /*ecc10*/  LDGSTS.E [R3+-0x3e880], desc[UR60][R8.64], P0 ;  /* 0xc178000008037fae */ /* 0x0003e2000812187c */
[----:B--2---:R-:W-:-:S05]  /*ecc20*/  IADD3 R13, P1, R13, R6, RZ ;  /* 0x000000060d0d7210 */ /* 0x004fca0007f3e0ff */
[----:B------:R-:W-:Y:S01]  /*ecc30*/  STL [R1+0x3ae8], R13 ;  /* 0x003ae80d01007387 */ /* 0x000fe20000100800 */
[----:B----4-:R-:W-:Y:S01]  /*ecc40*/  IADD3 R7, P2, R7, R6, RZ ;  /* 0x0000000607077210 */ /* 0x010fe20007f5e0ff */
        /* <DEDUP_REMOVED lines=9> */
[----:B------:R-:W4:Y:S01]  /*ecce0*/  LDL.LU R13, [R1+0x3cb4] ;  /* 0x003cb400010d7983 */ /* 0x000f220000300800 */
[----:B------:R-:W-:-:S02]  /*eccf0*/  IADD3 R11, P1, R11, R6, RZ ;  /* 0x000000060b0b7210 */ /* 0x000fc40007f3e0ff */
[----:B--2---:R-:W-:Y:S01]  /*ecd00*/  MOV R8, R7 ;  /* 0x0000000700087202 */ /* 0x004fe20000000f00 */
[----:B------:R-:W-:Y:S01]  /*ecd10*/  IMAD.MOV.U32 R9, RZ, RZ, R10 ;  /* 0x000000ffff097224 */ /* 0x000fe200078e000a */
[----:B------:R-:W-:Y:S01]  /*ecd20*/  IADD3 R84, P2, R84, R6, RZ ;  /* 0x0000000654547210 */ /* 0x000fe20007f5e0ff */
[----:B-1----:R-:W2:Y:S04]  /*ecd30*/  LDL.LU R10, [R1+0x3cf8] ;  /* 0x003cf800010a7983 */ /* 0x002ea80000300800 */
[----:B------:R-:W2:Y:S04]  /*ecd40*/  LDL.LU R7, [R1+0x3d38] ;  /* 0x003d380001077983 */ /* 0x000ea80000300800 */
[----:B------:R1:W-:Y:S04]  /*ecd50*/  STL [R1+0x3b68], R11 ;  /* 0x003b680b01007387 */ /* 0x0003e80000100800 */
[----:B------:R1:W-:Y:S01]  /*ecd60*/  LDGSTS.E [R3+-0x3e080], desc[UR60][R8.64], P0 ;  /* 0xc1f8000008037fae */ /* 0x0003e2000812187c */
[----:B------:R-:W-:-:S02]  /*ecd70*/  IADD3.X R83, R83, R2, RZ, P1, !PT ;  /* 0x0000000253537210 */ /* 0x000fc40000ffe4ff */
[----:B------:R-:W-:Y:S01]  /*ecd80*/  IADD3.X R85, R85, R2, RZ, P2, !PT ;  /* 0x0000000255557210 */ /* 0x000fe200017fe4ff */
[----:B-1----:R-:W-:Y:S02]  /*ecd90*/  IMAD.MOV.U32 R8, RZ, RZ, R11 ;  /* 0x000000ffff087224 */ /* 0x002fe400078e000b */
[----:B------:R1:W-:Y:S04]  /*ecda0*/  STL [R1+0x3b64], R83 ;  /* 0x003b645301007387 */ /* 0x0003e80000100800 */
[----:B------:R-:W-:Y:S04]  /*ecdb0*/  STL [R1+0x3bb8], R84 ;  /* 0x003bb85401007387 */ /* 0x000fe80000100800 */
[----:B------:R-:W2:Y:S01]  /*ecdc0*/  LDL.LU R11, [R1+0x3cf4] ;  /* 0x003cf400010b7983 */ /* 0x000ea20000300800 */
[----:B------:R-:W-:-:S03]  /*ecdd0*/  MOV R9, R83 ;  /* 0x0000005300097202 */ /* 0x000fc60000000f00 */
[----:B------:R-:W-:Y:S01]  /*ecde0*/  STL [R1+0x3bb4], R85 ;  /* 0x003bb45501007387 */ /* 0x000fe20000100800 */
[-C--:B------:R-:W-:Y:S02]  /*ecdf0*/  IADD3 R4, P1, R4, R6.reuse, RZ ;  /* 0x0000000604047210 */ /* 0x080fe40007f3e0ff */
[----:B------:R-:W-:Y:S01]  /*ece00*/  IADD3 R16, P2, R16, R6, RZ ;  /* 0x0000000610107210 */ /* 0x000fe20007f5e0ff */
[----:B------:R1:W-:Y:S04]  /*ece10*/  LDGSTS.E [R3+-0x3dc80], desc[UR60][R8.64], P0 ;  /* 0xc238000008037fae */ /* 0x0003e8000812187c */
[----:B-1----:R-:W2:Y:S04]  /*ece20*/  LDL.LU R83, [R1+0x3d34] ;  /* 0x003d340001537983 */ /* 0x002ea80000300800 */
[----:B------:R-:W-:Y:S01]  /*ece30*/  STL [R1+0x3bf8], R4 ;  /* 0x003bf80401007387 */ /* 0x000fe20000100800 */
[----:B------:R-:W-:-:S02]  /*ece40*/  IADD3.X R5, R5, R2, RZ, P1, !PT ;  /* 0x0000000205057210 */ /* 0x000fc40000ffe4ff */
[----:B------:R-:W-:Y:S01]  /*ece50*/  MOV R8, R84 ;  /* 0x0000005400087202 */ /* 0x000fe20000000f00 */
[----:B------:R-:W-:Y:S01]  /*ece60*/  IMAD.MOV.U32 R9, RZ, RZ, R85 ;  /* 0x000000ffff097224 */ /* 0x000fe200078e0055 */
[----:B------:R-:W-:Y:S01]  /*ece70*/  IADD3.X R17, R17, R2, RZ, P2, !PT ;  /* 0x0000000211117210 */ /* 0x000fe200017fe4ff */
[----:B------:R1:W-:Y:S04]  /*ece80*/  STL [R1+0x3bf4], R5 ;  /* 0x003bf40501007387 */ /* 0x0003e80000100800 */
[----:B------:R1:W-:Y:S04]  /*ece90*/  LDGSTS.E [R3+-0x3d880], desc[UR60][R8.64], P0 ;  /* 0xc278000008037fae */ /* 0x0003e8000812187c */
[----:B------:R-:W-:Y:S01]  /*ecea0*/  STL [R1+0x3c38], R16 ;  /* 0x003c381001007387 */ /* 0x000fe20000100800 */
[----:B-1----:R-:W-:Y:S01]  /*eceb0*/  IMAD.MOV.U32 R8, RZ, RZ, R4 ;  /* 0x000000ffff087224 */ /* 0x002fe200078e0004 */
[----:B------:R-:W-:-:S02]  /*ecec0*/  MOV R9, R5 ;  /* 0x0000000500097202 */ /* 0x000fc40000000f00 */
[----:B------:R-:W2:Y:S04]  /*eced0*/  LDL.LU.64 R4, [R1+0x2818] ;  /* 0x0028180001047983 */ /* 0x000ea80000300a00 */
[----:B------:R-:W-:Y:S04]  /*ecee0*/  STL [R1+0x3c34], R17 ;  /* 0x003c341101007387 */ /* 0x000fe80000100800 */
[----:B------:R-:W2:Y:S04]  /*ecef0*/  LDL.LU.64 R90, [R1+0x27d8] ;  /* 0x0027d800015a7983 */ /* 0x000ea80000300a00 */
[----:B------:R-:W2:Y:S01]  /*ecf00*/  LDL.LU.64 R88, [R1+0x2798] ;  /* 0x0027980001587983 */ /* 0x000ea20000300a00 */
[----:B------:R-:W-:-:S03]  /*ecf10*/  IADD3 R14, P1, R14, R6, RZ ;  /* 0x000000060e0e7210 */ /* 0x000fc60007f3e0ff */
[----:B------:R1:W-:Y:S01]  /*ecf20*/  LDGSTS.E [R3+-0x3d480], desc[UR60][R8.64], P0 ;  /* 0xc2b8000008037fae */ /* 0x0003e2000812187c */
[----:B------:R-:W-:-:S03]  /*ecf30*/  IADD3 R12, P2, R12, R6, RZ ;  /* 0x000000060c0c7210 */ /* 0x000fc60007f5e0ff */
[----:B------:R-:W2:Y:S04]  /*ecf40*/  LDL.LU.64 R86, [R1+0x2758] ;  /* 0x0027580001567983 */ /* 0x000ea80000300a00 */
[----:B------:R-:W-:Y:S01]  /*ecf50*/  STL [R1+0x3c78], R14 ;  /* 0x003c780e01007387 */ /* 0x000fe20000100800 */
[----:B-1----:R-:W-:Y:S01]  /*ecf60*/  MOV R8, R16 ;  /* 0x0000001000087202 */ /* 0x002fe20000000f00 */
[----:B------:R-:W-:-:S05]  /*ecf70*/  IMAD.MOV.U32 R9, RZ, RZ, R17 ;  /* 0x000000ffff097224 */ /* 0x000fca00078e0011 */
[----:B------:R1:W-:Y:S02]  /*ecf80*/  LDGSTS.E [R3+-0x3d080], desc[UR60][R8.64], P0 ;  /* 0xc2f8000008037fae */ /* 0x0003e4000812187c */
[----:B-1----:R-:W-:Y:S01]  /*ecf90*/  IMAD.MOV.U32 R8, RZ, RZ, R14 ;  /* 0x000000ffff087224 */ /* 0x002fe200078e000e */
[-C--:B---3--:R-:W-:Y:S02]  /*ecfa0*/  IADD3.X R15, R15, R2.reuse, RZ, P1, !PT ;  /* 0x000000020f0f7210 */ /* 0x088fe40000ffe4ff */
[----:B----4-:R-:W-:Y:S02]  /*ecfb0*/  IADD3.X R13, R13, R2, RZ, P2, !PT ;  /* 0x000000020d0d7210 */ /* 0x010fe400017fe4ff */
[----:B------:R-:W-:Y:S01]  /*ecfc0*/  MOV R9, R15 ;  /* 0x0000000f00097202 */ /* 0x000fe20000000f00 */
[----:B------:R1:W-:Y:S04]  /*ecfd0*/  STL [R1+0x3c74], R15 ;  /* 0x003c740f01007387 */ /* 0x0003e80000100800 */
[----:B------:R-:W-:Y:S04]  /*ecfe0*/  STL [R1+0x3cb8], R12 ;  /* 0x003cb80c01007387 */ /* 0x000fe80000100800 */
[----:B------:R3:W-:Y:S04]  /*ecff0*/  LDGSTS.E [R3+-0x3cc80], desc[UR60][R8.64], P0 ;  /* 0xc338000008037fae */ /* 0x0007e8000812187c */
[----:B-1----:R-:W4:Y:S04]  /*ed000*/  LDL.LU.64 R14, [R1+0x2718] ;  /* 0x00271800010e7983 */ /* 0x002f280000300a00 */
[----:B------:R1:W-:Y:S01]  /*ed010*/  STL [R1+0x3cb4], R13 ;  /* 0x003cb40d01007387 */ /* 0x0003e20000100800 */
[----:B---3--:R-:W-:Y:S01]  /*ed020*/  MOV R8, R12 ;  /* 0x0000000c00087202 */ /* 0x008fe20000000f00 */
[----:B------:R-:W-:-:S02]  /*ed030*/  IMAD.MOV.U32 R9, RZ, RZ, R13 ;  /* 0x000000ffff097224 */ /* 0x000fc400078e000d */
[----:B-1----:R-:W3:Y:S01]  /*ed040*/  LDL.LU.64 R12, [R1+0x26d8] ;  /* 0x0026d800010c7983 */ /* 0x002ee20000300a00 */
[----:B--2---:R-:W-:-:S03]  /*ed050*/  IADD3 R10, P1, R10, R6, RZ ;  /* 0x000000060a0a7210 */ /* 0x004fc60007f3e0ff */
[----:B------:R-:W2:Y:S01]  /*ed060*/  LDL.LU.64 R16, [R1+0x2698] ;  /* 0x0026980001107983 */ /* 0x000ea20000300a00 */
[----:B------:R-:W-:-:S03]  /*ed070*/  IADD3 R7, P2, R7, R6, RZ ;  /* 0x0000000607077210 */ /* 0x000fc60007f5e0ff */
[----:B------:R-:W2:Y:S01]  /*ed080*/  LDL.LU.64 R98, [R1+0x2658] ;  /* 0x0026580001627983 */ /* 0x000ea20000300a00 */
[----:B------:R-:W-:-:S03]  /*ed090*/  IADD3.X R11, R11, R2, RZ, P1, !PT ;  /* 0x000000020b0b7210 */ /* 0x000fc60000ffe4ff */
[----:B------:R-:W-:Y:S04]  /*ed0a0*/  STL [R1+0x3cf8], R10 ;  /* 0x003cf80a01007387 */ /* 0x000fe80000100800 */
[----:B------:R1:W-:Y:S04]  /*ed0b0*/  LDGSTS.E [R3+-0x3c880], desc[UR60][R8.64], P0 ;  /* 0xc378000008037fae */ /* 0x0003e8000812187c */
[----:B------:R1:W-:Y:S04]  /*ed0c0*/  STL [R1+0x3cf4], R11 ;  /* 0x003cf40b01007387 */ /* 0x0003e80000100800 */
[----:B------:R1:W-:Y:S01]  /*ed0d0*/  STL [R1+0x3d38], R7 ;  /* 0x003d380701007387 */ /* 0x0003e20000100800 */
[----:B------:R-:W-:Y:S01]  /*ed0e0*/  IADD3.X R83, R83, R2, RZ, P2, !PT ;  /* 0x0000000253537210 */ /* 0x000fe200017fe4ff */
[----:B-1----:R-:W-:Y:S01]  /*ed0f0*/  IMAD.MOV.U32 R8, RZ, RZ, R10 ;  /* 0x000000ffff087224 */ /* 0x002fe200078e000a */
[----:B------:R-:W-:-:S02]  /*ed100*/  MOV R9, R11 ;  /* 0x0000000b00097202 */ /* 0x000fc40000000f00 */
[----:B------:R-:W2:Y:S04]  /*ed110*/  LDL.LU.64 R10, [R1+0x2618] ;  /* 0x00261800010a7983 */ /* 0x000ea80000300a00 */
[----:B------:R1:W-:Y:S04]  /*ed120*/  STL [R1+0x3d34], R83 ;  /* 0x003d345301007387 */ /* 0x0003e80000100800 */
[----:B------:R-:W2:Y:S04]  /*ed130*/  LDL.LU.64 R96, [R1+0x24a8] ;  /* 0x0024a80001607983 */ /* 0x000ea80000300a00 */
[----:B------:R-:W2:Y:S04]  /*ed140*/  LDL.LU.64 R84, [R1+0x2470] ;  /* 0x0024700001547983 */ /* 0x000ea80000300a00 */
[----:B------:R1:W-:Y:S04]  /*ed150*/  LDGSTS.E [R3+-0x3c480], desc[UR60][R8.64], P0 ;  /* 0xc3b8000008037fae */ /* 0x0003e8000812187c */
[----:B------:R-:W2:Y:S04]  /*ed160*/  LDL.LU.64 R94, [R1+0x2438] ;  /* 0x00243800015e7983 */ /* 0x000ea80000300a00 */
[----:B------:R-:W2:Y:S01]  /*ed170*/  LDL.LU.64 R92, [R1+0x22e8] ;  /* 0x0022e800015c7983 */ /* 0x000ea20000300a00 */
[----:B------:R-:W-:-:S04]  /*ed180*/  IADD3 R102, P1, R4, R6, RZ ;  /* 0x0000000604667210 */ /* 0x000fc80007f3e0ff */
[----:B------:R-:W-:Y:S02]  /*ed190*/  IADD3.X R4, R5, R2, RZ, P1, !PT ;  /* 0x0000000205047210 */ /* 0x000fe40000ffe4ff */
[----:B------:R-:W-:Y:S02]  /*ed1a0*/  IADD3 R104, P1, R90, R6, RZ ;  /* 0x000000065a687210 */ /* 0x000fe40007f3e0ff */
[----:B-1----:R-:W-:Y:S01]  /*ed1b0*/  MOV R8, R7 ;  /* 0x0000000700087202 */ /* 0x002fe20000000f00 */
[----:B------:R-:W-:Y:S01]  /*ed1c0*/  IMAD.MOV.U32 R9, RZ, RZ, R83 ;  /* 0x000000ffff097224 */ /* 0x000fe200078e0053 */
[----:B------:R-:W-:Y:S02]  /*ed1d0*/  IADD3.X R7, R91, R2, RZ, P1, !PT ;  /* 0x000000025b077210 */ /* 0x000fe40000ffe4ff */
[-C--:B------:R-:W-:Y:S01]  /*ed1e0*/  IADD3 R106, P1, R88, R6.reuse, RZ ;  /* 0x00000006586a7210 */ /* 0x080fe20007f3e0ff */
[----:B------:R-:W2:Y:S04]  /*ed1f0*/  LDL.LU.64 R90, [R1+0x22b8] ;  /* 0x0022b800015a7983 */ /* 0x000ea80000300a00 */
[----:B------:R1:W-:Y:S02]  /*ed200*/  LDGSTS.E [R3+-0x3c080], desc[UR60][R8.64], P0 ;  /* 0xc3f8000008037fae */ /* 0x0003e4000812187c */
[----:B-1----:R-:W-:Y:S01]  /*ed210*/  IMAD.X R8, R89, 0x1, R2, P1 ;  /* 0x0000000159087824 */ /* 0x002fe200008e0602 */
[----:B------:R-:W-:Y:S01]  /*ed220*/  IADD3 R108, P1, R86, R6, RZ ;  /* 0x00000006566c7210 */ /* 0x000fe20007f3e0ff */
[----:B------:R-:W2:Y:S03]  /*ed230*/  LDL.LU.64 R88, [R1+0x2288] ;  /* 0x0022880001587983 */ /* 0x000ea60000300a00 */
[----:B------:R-:W-:-:S02]  /*ed240*/  IADD3.X R9, R87, R2, RZ, P1, !PT ;  /* 0x0000000257097210 */ /* 0x000fc40000ffe4ff */
[----:B------:R-:W2:Y:S01]  /*ed250*/  LDL.LU.64 R86, [R1+0x2258] ;  /* 0x0022580001567983 */ /* 0x000ea20000300a00 */
[----:B----4-:R-:W-:-:S04]  /*ed260*/  IADD3 R110, P1, R14, R6, RZ ;  /* 0x000000060e6e7210 */ /* 0x010fc80007f3e0ff */
[----:B------:R-:W-:Y:S02]  /*ed270*/  IADD3.X R111, R15, R2, RZ, P1, !PT ;  /* 0x000000020f6f7210 */ /* 0x000fe40000ffe4ff */
[----:B------:R-:W4:Y:S01]  /*ed280*/  LDL.LU.64 R14, [R1+0x2130] ;  /* 0x00213000010e7983 */ /* 0x000f220000300a00 */
[----:B---3--:R-:W-:-:S05]  /*ed290*/  IADD3 R112, P1, R12, R6, RZ ;  /* 0x000000060c707210 */ /* 0x008fca0007f3e0ff */
[----:B------:R-:W-:Y:S01]  /*ed2a0*/  IMAD.X R113, R13, 0x1, R2, P1 ;  /* 0x000000010d717824 */ /* 0x000fe200008e0602 */
[----:B--2---:R-:W-:Y:S01]  /*ed2b0*/  IADD3 R114, P1, R16, R6, RZ ;  /* 0x0000000610727210 */ /* 0x004fe20007f3e0ff */
[----:B------:R-:W2:Y:S03]  /*ed2c0*/  LDL.LU.64 R12, [R1+0x2108] ;  /* 0x00210800010c7983 */ /* 0x000ea60000300a00 */
[----:B------:R-:W-:Y:S02]  /*ed2d0*/  IADD3.X R115, R17, R2, RZ, P1, !PT ;  /* 0x0000000211737210 */ /* 0x000fe40000ffe4ff */
        /* <DEDUP_REMOVED lines=8> */
[----:B------:R-:W-:-:S04]  /*ed360*/  IADD3 R122, P1, R84, R6, RZ ;  /* 0x00000006547a7210 */ /* 0x000fc80007f3e0ff */
[----:B------:R-:W-:Y:S02]  /*ed370*/  IADD3.X R123, R85, R2, RZ, P1, !PT ;  /* 0x00000002557b7210 */ /* 0x000fe40000ffe4ff */
[----:B------:R-:W3:Y:S01]  /*ed380*/  LDL.LU.64 R84, [R1+0x2090] ;  /* 0x0020900001547983 */ /* 0x000ee20000300a00 */
[----:B------:R-:W-:-:S05]  /*ed390*/  IADD3 R124, P1, R94, R6, RZ ;  /* 0x000000065e7c7210 */ /* 0x000fca0007f3e0ff */
[----:B------:R-:W-:Y:S01]  /*ed3a0*/  IMAD.X R125, R95, 0x1, R2, P1 ;  /* 0x000000015f7d7824 */ /* 0x000fe200008e0602 */
[----:B------:R-:W-:-:S04]  /*ed3b0*/  IADD3 R126, P1, R92, R6, RZ ;  /* 0x000000065c7e7210 */ /* 0x000fc80007f3e0ff */
[----:B------:R-:W-:Y:S02]  /*ed3c0*/  IADD3.X R127, R93, R2, RZ, P1, !PT ;  /* 0x000000025d7f7210 */ /* 0x000fe40000ffe4ff */
[----:B------:R-:W-:Y:S01]  /*ed3d0*/  IADD3 R128, P1, R90, R6, RZ ;  /* 0x000000065a807210 */ /* 0x000fe20007f3e0ff */
[----:B------:R-:W3:Y:S03]  /*ed3e0*/  LDL.LU.64 R92, [R1+0x1f98] ;  /* 0x001f9800015c7983 */ /* 0x000ee60000300a00 */
[----:B------:R-:W-:Y:S02]  /*ed3f0*/  IADD3.X R129, R91, R2, RZ, P1, !PT ;  /* 0x000000025b817210 */ /* 0x000fe40000ffe4ff */
[----:B------:R-:W3:Y:S01]  /*ed400*/  LDL.LU.64 R90, [R1+0x1f78] ;  /* 0x001f7800015a7983 */ /* 0x000ee20000300a00 */
[----:B------:R-:W-:-:S05]  /*ed410*/  IADD3 R130, P1, R88, R6, RZ ;  /* 0x0000000658827210 */ /* 0x000fca0007f3e0ff */
[----:B------:R-:W-:Y:S01]  /*ed420*/  IMAD.X R131, R89, 0x1, R2, P1 ;  /* 0x0000000159837824 */ /* 0x000fe200008e0602 */
[----:B------:R-:W-:Y:S01]  /*ed430*/  IADD3 R132, P1, R86, R6, RZ ;  /* 0x0000000656847210 */ /* 0x000fe20007f3e0ff */
[----:B------:R-:W3:Y:S03]  /*ed440*/  LDL.LU.64 R88, [R1+0x1f58] ;  /* 0x001f580001587983 */ /* 0x000ee60000300a00 */
[----:B------:R-:W-:Y:S02]  /*ed450*/  IADD3.X R133, R87, R2, RZ, P1, !PT ;  /* 0x0000000257857210 */ /* 0x000fe40000ffe4ff */
[----:B----4-:R-:W-:-:S04]  /*ed460*/  IADD3 R134, P1, R14, R6, RZ ;  /* 0x000000060e867210 */ /* 0x010fc80007f3e0ff */
        /* <DEDUP_REMOVED lines=8> */
[----:B------:R-:W-:-:S04]  /*ed4f0*/  IADD3 R140, P1, R10, R6, RZ ;  /* 0x000000060a8c7210 */ /* 0x000fc80007f3e0ff */
[----:B------:R-:W-:Y:S02]  /*ed500*/  IADD3.X R141, R11, R2, RZ, P1, !PT ;  /* 0x000000020b8d7210 */ /* 0x000fe40000ffe4ff */
[----:B------:R-:W3:Y:S01]  /*ed510*/  LDL.LU.64 R10, [R1+0x1e38] ;  /* 0x001e3800010a7983 */ /* 0x000ee20000300a00 */
[----:B------:R-:W-:-:S05]  /*ed520*/  IADD3 R142, P1, R84, R6, RZ ;  /* 0x00000006548e7210 */ /* 0x000fca0007f3e0ff */
[----:B------:R-:W-:Y:S02]  /*ed530*/  IMAD.X R143, R85, 0x1, R2, P1 ;  /* 0x00000001558f7824 */ /* 0x000fe400008e0602 */
[----:B------:R-:W3:Y:S04]  /*ed540*/  LDL.LU.64 R84, [R1+0x1e20] ;  /* 0x001e200001547983 */ /* 0x000ee80000300a00 */
[----:B------:R-:W3:Y:S01]  /*ed550*/  LDL.LU.64 R86, [R1+0x1e08] ;  /* 0x001e080001567983 */ /* 0x000ee20000300a00 */
[----:B------:R-:W-:-:S04]  /*ed560*/  IADD3 R144, P1, R92, R6, RZ ;  /* 0x000000065c907210 */ /* 0x000fc80007f3e0ff */
[----:B------:R-:W-:Y:S02]  /*ed570*/  IADD3.X R145, R93, R2, RZ, P1, !PT ;  /* 0x000000025d917210 */ /* 0x000fe40000ffe4ff */
[----:B------:R-:W-:-:S04]  /*ed580*/  IADD3 R146, P1, R90, R6, RZ ;  /* 0x000000065a927210 */ /* 0x000fc80007f3e0ff */
[----:B------:R-:W-:Y:S02]  /*ed590*/  IADD3.X R147, R91, R2, RZ, P1, !PT ;  /* 0x000000025b937210 */ /* 0x000fe40000ffe4ff */
[----:B------:R-:W-:-:S05]  /*ed5a0*/  IADD3 R148, P1, R88, R6, RZ ;  /* 0x0000000658947210 */ /* 0x000fca0007f3e0ff */
[----:B------:R-:W-:Y:S01]  /*ed5b0*/  IMAD.X R149, R89, 0x1, R2, P1 ;  /* 0x0000000159957824 */ /* 0x000fe200008e0602 */
[----:B------:R-:W-:Y:S02]  /*ed5c0*/  MOV R103, R4 ;  /* 0x0000000400677202 */ /* 0x000fe40000000f00 */
[----:B------:R-:W-:Y:S01]  /*ed5d0*/  MOV R105, R7 ;  /* 0x0000000700697202 */ /* 0x000fe20000000f00 */
[----:B------:R-:W-:Y:S01]  /*ed5e0*/  IMAD.MOV.U32 R107, RZ, RZ, R8 ;  /* 0x000000ffff6b7224 */ /* 0x000fe200078e0008 */
[----:B------:R-:W-:Y:S01]  /*ed5f0*/  MOV R109, R9 ;  /* 0x00000009006d7202 */ /* 0x000fe20000000f00 */
[----:B------:R-:W1:Y:S01]  /*ed600*/  LDC R4, c[0x0][0x230] ;  /* 0x00008c00ff047b82 */ /* 0x000e620000000800 */
[----:B------:R1:W-:Y:S04]  /*ed610*/  STL.64 [R1+0x2818], R102 ;  /* 0x0028186601007387 */ /* 0x0003e80000100a00 */
        /* <DEDUP_REMOVED lines=47> */
[----:B----4-:R-:W-:-:S04]  /*ed910*/  IADD3 R150, P1, R14, R6, RZ ;  /* 0x000000060e967210 */ /* 0x010fc80007f3e0ff */
[----:B------:R-:W-:Y:S02]  /*ed920*/  IADD3.X R151, R15, R2, RZ, P1, !PT ;  /* 0x000000020f977210 */ /* 0x000fe40000ffe4ff */
[----:B--2---:R-:W-:-:S03]  /*ed930*/  IADD3 R14, P1, R12, R6, RZ ;  /* 0x000000060c0e7210 */ /* 0x004fc60007f3e0ff */
[----:B------:R-:W-:Y:S01]  /*ed940*/  LDGSTS.E [R3+-0x1dc80], desc[UR60][R150.64], P0 ;  /* 0xe238000096037fae */ /* 0x000fe2000812187c */
[----:B------:R-:W-:Y:S02]  /*ed950*/  IADD3.X R15, R13, R2, RZ, P1, !PT ;  /* 0x000000020d0f7210 */ /* 0x000fe40000ffe4ff */
[----:B---3--:R-:W-:Y:S01]  /*ed960*/  IADD3 R12, P1, R16, R6, RZ ;  /* 0x00000006100c7210 */ /* 0x008fe20007f3e0ff */
[----:B------:R2:W-:Y:S04]  /*ed970*/  STL.64 [R1+0x1f38], R150 ;  /* 0x001f389601007387 */ /* 0x0005e80000100a00 */
[----:B------:R-:W-:Y:S01]  /*ed980*/  LDGSTS.E [R3+-0x1d880], desc[UR60][R14.64], P0 ;  /* 0xe27800000e037fae */ /* 0x000fe2000812187c */
[----:B------:R-:W-:-:S03]  /*ed990*/  IMAD.X R13, R17, 0x1, R2, P1 ;  /* 0x00000001110d7824 */ /* 0x000fc600008e0602 */
[----:B------:R3:W-:Y:S04]  /*ed9a0*/  STL.64 [R1+0x1f18], R14 ;  /* 0x001f180e01007387 */ /* 0x0007e80000100a00 */
[----:B------:R4:W-:Y:S01]  /*ed9b0*/  LDGSTS.E [R3+-0x1d480], desc[UR60][R12.64], P0 ;  /* 0xe2b800000c037fae */ /* 0x0009e2000812187c */
[----:B------:R-:W-:-:S04]  /*ed9c0*/  IADD3 R16, P1, R10, R6, RZ ;  /* 0x000000060a107210 */ /* 0x000fc80007f3e0ff */
[----:B------:R-:W-:-:S05]  /*ed9d0*/  IADD3.X R17, R11, R2, RZ, P1, !PT ;  /* 0x000000020b117210 */ /* 0x000fca0000ffe4ff */
[----:B------:R1:W-:Y:S01]  /*ed9e0*/  LDGSTS.E [R3+-0x1d080], desc[UR60][R16.64], P0 ;  /* 0xe2f8000010037fae */ /* 0x0003e2000812187c */
[----:B------:R-:W-:-:S04]  /*ed9f0*/  IADD3 R10, P1, R84, R6, RZ ;  /* 0x00000006540a7210 */ /* 0x000fc80007f3e0ff */
[----:B------:R-:W-:Y:S02]  /*eda00*/  IADD3.X R11, R85, R2, RZ, P1, !PT ;  /* 0x00000002550b7210 */ /* 0x000fe40000ffe4ff */
[----:B------:R-:W-:-:S03]  /*eda10*/  IADD3 R84, P1, R86, R6, RZ ;  /* 0x0000000656547210 */ /* 0x000fc60007f3e0ff */
[----:B------:R1:W-:Y:S02]  /*eda20*/  LDGSTS.E [R3+-0x1cc80], desc[UR60][R10.64], P0 ;  /* 0xe33800000a037fae */ /* 0x0003e4000812187c */
        /* <DEDUP_REMOVED lines=27> */
[----:B------:R-:W-:Y:S01]  /*edbe0*/  IADD3 R98, P1, R154, R6, RZ ;  /* 0x000000069a627210 */ /* 0x000fe20007f3e0ff */
[----:B------:R-:W-:Y:S01]  /*edbf0*/  IMAD.MOV.U32 R9, RZ, RZ, R83 ;  /* 0x000000ffff097224 */ /* 0x000fe200078e0053 */
[----:B------:R-:W-:Y:S01]  /*edc00*/  MOV R8, R84 ;  /* 0x0000005400087202 */ /* 0x000fe20000000f00 */
[----:B------:R1:W5:Y:S01]  /*edc10*/  LDL.LU R83, [R1+0x4c00] ;  /* 0x004c000001537983 */ /* 0x0003620000300800 */
[----:B------:R-:W-:Y:S02]  /*edc20*/  IADD3.X R154, R155, R2, RZ, P1, !PT ;  /* 0x000000029b9a7210 */ /* 0x000fe40000ffe4ff */
[----:B------:R-:W-:Y:S01]  /*edc30*/  IADD3 R99, P1, R152, R6, RZ ;  /* 0x0000000698637210 */ /* 0x000fe20007f3e0ff */
[----:B------:R1:W5:Y:S01]  /*edc40*/  LDL.LU R84, [R1+0x4bfc] ;  /* 0x004bfc0001547983 */ /* 0x0003620000300800 */
[----:B------:R-:W-:-:S03]  /*edc50*/  MOV R249, R248 ;  /* 0x000000f800f97202 */ /* 0x000fc60000000f00 */
[----:B------:R4:W-:Y:S01]  /*edc60*/  STL.64 [R1+0x1ef8], R12 ;  /* 0x001ef80c01007387 */ /* 0x0009e20000100a00 */
[----:B------:R-:W-:-:S03]  /*edc70*/  MOV R248, R85 ;  /* 0x0000005500f87202 */ /* 0x000fc60000000f00 */
[----:B------:R1:W5:Y:S01]  /*edc80*/  LDL.LU R85, [R1+0x4bf8] ;  /* 0x004bf80001557983 */ /* 0x0003620000300800 */
[----:B------:R-:W-:-:S03]  /*edc90*/  IMAD.MOV.U32 R243, RZ, RZ, R242 ;  /* 0x000000fffff37224 */ /* 0x000fc600078e00f2 */
[----:B------:R4:W-:Y:S01]  /*edca0*/  STL.64 [R1+0x1e38], R16 ;  /* 0x001e381001007387 */ /* 0x0009e20000100a00 */
[----:B------:R-:W-:Y:S01]  /*edcb0*/  MOV R242, R86 ;  /* 0x0000005600f27202 */ /* 0x000fe20000000f00 */
[----:B------:R-:W-:Y:S02]  /*edcc0*/  IMAD.X R152, R153, 0x1, R2, P1 ;  /* 0x0000000199987824 */ /* 0x000fe400008e0602 */
[----:B------:R1:W5:Y:S01]  /*edcd0*/  LDL.LU R86, [R1+0x4bf4] ;  /* 0x004bf40001567983 */ /* 0x0003620000300800 */
[----:B------:R-:W-:Y:S02]  /*edce0*/  MOV R237, R236 ;  /* 0x000000ec00ed7202 */ /* 0x000fe40000000f00 */
[----:B------:R-:W-:Y:S01]  /*edcf0*/  IADD3 R100, P1, R22, R6, RZ ;  /* 0x0000000616647210 */ /* 0x000fe20007f3e0ff */
[----:B------:R4:W-:Y:S01]  /*edd00*/  STL.64 [R1+0x1e20], R10 ;  /* 0x001e200a01007387 */ /* 0x0009e20000100a00 */
[----:B------:R-:W-:-:S03]  /*edd10*/  IMAD.MOV.U32 R236, RZ, RZ, R87 ;  /* 0x000000ffffec7224 */ /* 0x000fc600078e0057 */
[----:B------:R1:W5:Y:S01]  /*edd20*/  LDL.LU R87, [R1+0x4bf0] ;  /* 0x004bf00001577983 */ /* 0x0003620000300800 */
[----:B------:R-:W-:-:S03]  /*edd30*/  MOV R203, R202 ;  /* 0x000000ca00cb7202 */ /* 0x000fc60000000f00 */
[----:B------:R1:W-:Y:S01]  /*edd40*/  STL.64 [R1+0x1e08], R8 ;  /* 0x001e080801007387 */ /* 0x0003e20000100a00 */
[----:B------:R-:W-:Y:S01]  /*edd50*/  MOV R202, R88 ;  /* 0x0000005800ca7202 */ /* 0x000fe20000000f00 */
[----:B------:R-:W-:Y:S02]  /*edd60*/  IMAD.MOV.U32 R199, RZ, RZ, R198 ;  /* 0x000000ffffc77224 */ /* 0x000fe400078e00c6 */
[----:B------:R1:W5:Y:S01]  /*edd70*/  LDL.LU R88, [R1+0x4bec] ;  /* 0x004bec0001587983 */ /* 0x0003620000300800 */
[----:B------:R-:W-:Y:S02]  /*edd80*/  MOV R198, R89 ;  /* 0x0000005900c67202 */ /* 0x000fe40000000f00 */
[----:B------:R-:W-:Y:S02]  /*edd90*/  MOV R195, R194 ;  /* 0x000000c200c37202 */ /* 0x000fe40000000f00 */
[----:B------:R-:W-:Y:S01]  /*edda0*/  IADD3.X R22, R23, R2, RZ, P1, !PT ;  /* 0x0000000217167210 */ /* 0x000fe20000ffe4ff */
[----:B------:R1:W5:Y:S01]  /*eddb0*/  LDL.LU R89, [R1+0x4be8] ;  /* 0x004be80001597983 */ /* 0x0003620000300800 */
[----:B------:R-:W-:Y:S01]  /*eddc0*/  IMAD.MOV.U32 R194, RZ, RZ, R90 ;  /* 0x000000ffffc27224 */ /* 0x000fe200078e005a */
[----:B------:R-:W-:-:S02]  /*eddd0*/  MOV R191, R190 ;  /* 0x000000be00bf7202 */ /* 0x000fc40000000f00 */
[----:B------:R-:W-:Y:S01]  /*edde0*/  IADD3 R101, P1, R20, R6, RZ ;  /* 0x0000000614657210 */ /* 0x000fe20007f3e0ff */
[----:B------:R1:W5:Y:S01]  /*eddf0*/  LDL.LU R90, [R1+0x4be4] ;  /* 0x004be400015a7983 */ /* 0x0003620000300800 */
[----:B------:R-:W-:Y:S01]  /*ede00*/  MOV R190, R91 ;  /* 0x0000005b00be7202 */ /* 0x000fe20000000f00 */
[----:B------:R-:W-:Y:S02]  /*ede10*/  IMAD.MOV.U32 R187, RZ, RZ, R186 ;  /* 0x000000ffffbb7224 */ /* 0x000fe400078e00ba */
[----:B------:R1:W5:Y:S01]  /*ede20*/  LDL.LU R91, [R1+0x4be0] ;  /* 0x004be000015b7983 */ /* 0x0003620000300800 */
[----:B------:R-:W-:Y:S02]  /*ede30*/  MOV R186, R92 ;  /* 0x0000005c00ba7202 */ /* 0x000fe40000000f00 */
[----:B------:R-:W-:Y:S01]  /*ede40*/  MOV R183, R182 ;  /* 0x000000b600b77202 */ /* 0x000fe20000000f00 */
[----:B------:R1:W5:Y:S01]  /*ede50*/  LDL.LU R92, [R1+0x4bdc] ;  /* 0x004bdc00015c7983 */ /* 0x0003620000300800 */
[----:B------:R-:W-:Y:S01]  /*ede60*/  IMAD.MOV.U32 R182, RZ, RZ, R93 ;  /* 0x000000ffffb67224 */ /* 0x000fe200078e005d */
[----:B------:R-:W-:-:S02]  /*ede70*/  MOV R179, R178 ;  /* 0x000000b200b37202 */ /* 0x000fc40000000f00 */
[----:B------:R1:W5:Y:S01]  /*ede80*/  LDL.LU R93, [R1+0x4bd8] ;  /* 0x004bd800015d7983 */ /* 0x0003620000300800 */
[----:B------:R-:W-:Y:S01]  /*ede90*/  MOV R178, R94 ;  /* 0x0000005e00b27202 */ /* 0x000fe20000000f00 */
[----:B------:R-:W-:Y:S01]  /*edea0*/  IMAD.MOV.U32 R161, RZ, RZ, R160 ;  /* 0x000000ffffa17224 */ /* 0x000fe200078e00a0 */
[----:B------:R-:W-:Y:S01]  /*edeb0*/  IADD3.X R20, R21, R2, RZ, P1, !PT ;  /* 0x0000000215147210 */ /* 0x000fe20000ffe4ff */
        /* <DEDUP_REMOVED lines=19> */
[----:B------:R-:W-:-:S03]  /*edff0*/  MOV R20, R101 ;  /* 0x0000006500147202 */ /* 0x000fc60000000f00 */
[----:B------:R2:W5:Y:S04]  /*ee000*/  LDL.LU R101, [R1+0x4bb8] ;  /* 0x004bb80001657983 */ /* 0x0005680000300800 */
[----:B-1----:R1:W5:Y:S04]  /*ee010*/  LDL.LU.64 R102, [R1+0x4bb0] ;  /* 0x004bb00001667983 */ /* 0x0023680000300a00 */
        /* <DEDUP_REMOVED lines=23> */
[----:B--2---:R1:W5:Y:S04]  /*ee190*/  LDL.LU.64 R150, [R1+0x4af0] ;  /* 0x004af00001967983 */ /* 0x0043680000300a00 */
[----:B---3--:R1:W5:Y:S04]  /*ee1a0*/  LDL.LU.64 R14, [R1+0x4ae8] ;  /* 0x004ae800010e7983 */ /* 0x0083680000300a00 */
[----:B----4-:R-:W2:Y:S04]  /*ee1b0*/  LDL.LU.64 R12, [R1+0x4ae0] ;  /* 0x004ae000010c7983 */ /* 0x010ea80000300a00 */
[----:B------:R1:W5:Y:S04]  /*ee1c0*/  LDL.LU.64 R16, [R1+0x4ad8] ;  /* 0x004ad80001107983 */ /* 0x0003680000300a00 */
[----:B------:R1:W5:Y:S01]  /*ee1d0*/  LDL.LU.64 R10, [R1+0x4ad0] ;  /* 0x004ad000010a7983 */ /* 0x0003620000300a00 */
[----:B------:R-:W-:-:S03]  /*ee1e0*/  IADD3 R5, P1, R18, R6, RZ ;  /* 0x0000000612057210 */ /* 0x000fc60007f3e0ff */
[----:B------:R1:W-:Y:S04]  /*ee1f0*/  LDGSTS.E [R3+-0x1c880], desc[UR60][R8.64], P0 ;  /* 0xe378000008037fae */ /* 0x0003e8000812187c */
[----:B------:R1:W-:Y:S01]  /*ee200*/  LDGSTS.E [R3+-0x1c480], desc[UR60][R248.64], P0 ;  /* 0xe3b80000f8037fae */ /* 0x0003e2000812187c */
[----:B------:R-:W-:-:S03]  /*ee210*/  IMAD.X R18, R19, 0x1, R2, P1 ;  /* 0x0000000113127824 */ /* 0x000fc600008e0602 */
[----:B------:R1:W-:Y:S01]  /*ee220*/  LDGSTS.E [R3+-0x1c080], desc[UR60][R242.64], P0 ;  /* 0xe3f80000f2037fae */ /* 0x0003e2000812187c */
[----:B------:R-:W-:-:S03]  /*ee230*/  VIADD R7, R4, 0x7f ;  /* 0x0000007f04077836 */ /* 0x000fc60000000000 */
[----:B------:R1:W-:Y:S04]  /*ee240*/  LDGSTS.E [R3+-0x1bc80], desc[UR60][R236.64], P0 ;  /* 0xe4380000ec037fae */ /* 0x0003e8000812187c */
[----:B------:R1:W-:Y:S01]  /*ee250*/  LDGSTS.E [R3+-0x1b880], desc[UR60][R202.64], P0 ;  /* 0xe4780000ca037fae */ /* 0x0003e2000812187c */
[----:B------:R-:W-:Y:S01]  /*ee260*/  MOV R19, R18 ;  /* 0x0000001200137202 */ /* 0x000fe20000000f00 */
[----:B------:R-:W-:Y:S02]  /*ee270*/  IMAD.MOV.U32 R18, RZ, RZ, R5 ;  /* 0x000000ffff127224 */ /* 0x000fe400078e0005 */
[----:B------:R1:W-:Y:S01]  /*ee280*/  LDGSTS.E [R3+-0x1b480], desc[UR60][R198.64], P0 ;  /* 0xe4b80000c6037fae */ /* 0x0003e2000812187c */
[----:B------:R-:W3:Y:S03]  /*ee290*/  LDC R5, c[0x0][0x238] ;  /* 0x00008e00ff057b82 */ /* 0x000ee60000000800 */
[----:B------:R1:W-:Y:S04]  /*ee2a0*/  LDGSTS.E [R3+-0x1b080], desc[UR60][R194.64], P0 ;  /* 0xe4f80000c2037fae */ /* 0x0003e8000812187c */
[----:B------:R1:W-:Y:S01]  /*ee2b0*/  LDGSTS.E [R3+-0x1ac80], desc[UR60][R190.64], P0 ;  /* 0xe5380000be037fae */ /* 0x0003e2000812187c */
[----:B------:R-:W-:-:S03]  /*ee2c0*/  SHF.R.S32.HI R4, RZ, 0x1f, R7 ;  /* 0x0000001fff047819 */ /* 0x000fc60000011407 */
[----:B------:R1:W-:Y:S04]  /*ee2d0*/  LDGSTS.E [R3+-0x1a880], desc[UR60][R186.64], P0 ;  /* 0xe5780000ba037fae */ /* 0x0003e8000812187c */
[----:B------:R1:W-:Y:S04]  /*ee2e0*/  LDGSTS.E [R3+-0x1a480], desc[UR60][R182.64], P0 ;  /* 0xe5b80000b6037fae */ /* 0x0003e8000812187c */
[----:B------:R1:W-:Y:S04]  /*ee2f0*/  LDGSTS.E [R3+-0x1a080], desc[UR60][R178.64], P0 ;  /* 0xe5f80000b2037fae */ /* 0x0003e8000812187c */
[----:B------:R1:W-:Y:S01]  /*ee300*/  LDGSTS.E [R3+-0x19c80], desc[UR60][R160.64], P0 ;  /* 0xe6380000a0037fae */ /* 0x0003e2000812187c */
[----:B------:R-:W-:-:S03]  /*ee310*/  LEA.HI R4, R4, R7, RZ, 0x7 ;  /* 0x0000000704047211 */ /* 0x000fc600078f38ff */
[----:B------:R1:W-:Y:S04]  /*ee320*/  LDGSTS.E [R3+-0x19880], desc[UR60][R158.64], P0 ;  /* 0xe67800009e037fae */ /* 0x0003e8000812187c */
[----:B------:R1:W-:Y:S04]  /*ee330*/  LDGSTS.E [R3+-0x19480], desc[UR60][R156.64], P0 ;  /* 0xe6b800009c037fae */ /* 0x0003e8000812187c */
[----:B------:R1:W-:Y:S04]  /*ee340*/  LDGSTS.E [R3+-0x19080], desc[UR60][R154.64], P0 ;  /* 0xe6f800009a037fae */ /* 0x0003e8000812187c */
[----:B------:R1:W-:Y:S01]  /*ee350*/  LDGSTS.E [R3+-0x18c80], desc[UR60][R152.64], P0 ;  /* 0xe738000098037fae */ /* 0x0003e2000812187c */
[----:B------:R-:W-:-:S03]  /*ee360*/  SHF.R.S32.HI R4, RZ, 0x7, R4 ;  /* 0x00000007ff047819 */ /* 0x000fc60000011404 */
[----:B------:R1:W-:Y:S04]  /*ee370*/  LDGSTS.E [R3+-0x18880], desc[UR60][R22.64], P0 ;  /* 0xe778000016037fae */ /* 0x0003e8000812187c */
[----:B------:R1:W-:Y:S04]  /*ee380*/  LDGSTS.E [R3+-0x18480], desc[UR60][R20.64], P0 ;  /* 0xe7b8000014037fae */ /* 0x0003e8000812187c */
[----:B------:R1:W-:Y:S04]  /*ee390*/  LDGSTS.E [R3+-0x18080], desc[UR60][R18.64], P0 ;  /* 0xe7f8000012037fae */ /* 0x0003e8000812187c */
[----:B------:R-:W0:Y:S01]  /*ee3a0*/  LDGDEPBAR ;  /* 0x00000000000079af */ /* 0x000e220000000000 */
[----:B---3--:R-:W-:-:S04]  /*ee3b0*/  SHF.L.U32 R5, R5, 0x7, RZ ;  /* 0x0000000705057819 */ /* 0x008fc800000006ff */
[----:B------:R-:W-:Y:S02]  /*ee3c0*/  SHF.L.U32 R5, R5, 0x2, RZ ;  /* 0x0000000205057819 */ /* 0x000fe400000006ff */
[----:B--2---:R-:W-:-:S04]  /*ee3d0*/  IADD3 R12, R12, 0x1, RZ ;  /* 0x000000010c0c7810 */ /* 0x004fc80007ffe0ff */
[----:B------:R-:W-:-:S13]  /*ee3e0*/  ISETP.NE.U32.AND P0, PT, R12, R4, PT ;  /* 0x000000040c00720c */ /* 0x000fda0003f05070 */
[----:B-1----:R-:W-:Y:S05]  /*ee3f0*/  @P0 BRA `(.L_x_1) ;  /* 0xfffffbd4005c0947 */ /* 0x002fea000383ffff */
.L_x_0:
[----:B------:R-:W1:Y:S01]  /*ee400*/  S2R R0, SR_TID.X ;  /* 0x0000000000007919 */ /* 0x000e620000002100 */
[----:B------:R-:W-:Y:S01]  /*ee410*/  MOV R7, 0x400 ;  /* 0x0000040000077802 */ /* 0x000fe20000000f00 */
[----:B------:R-:W-:-:S04]  /*ee420*/  DEPBAR.LE SB0, 0x0 ;  /* 0x000080000000791a */ /* 0x000fc80000000000 */
[----:B------:R-:W2:Y:S01]  /*ee430*/  S2R R8, SR_CgaCtaId ;  /* 0x0000000000087919 */ /* 0x000ea20000008800 */
[----:B------:R-:W3:Y:S01]  /*ee440*/  S2R R4, SR_TID.X ;  /* 0x0000000000047919 */ /* 0x000ee20000002100 */
[----:B-----5:R-:W-:Y:S01]  /*ee450*/  MOV R170, R141 ;  /* 0x0000008d00aa7202 */ /* 0x020fe20000000f00 */
[----:B------:R-:W-:Y:S01]  /*ee460*/  IMAD.MOV.U32 R171, RZ, RZ, R143 ;  /* 0x000000ffffab7224 */ /* 0x000fe200078e008f */
[----:B------:R-:W4:Y:S01]  /*ee470*/  LDC R14, c[0x0][0x244] ;  /* 0x00009100ff0e7b82 */ /* 0x000f220000000800 */
[----:B------:R-:W-:Y:S01]  /*ee480*/  IMAD.MOV.U32 R198, RZ, RZ, R145 ;  /* 0x000000ffffc67224 */ /* 0x000fe200078e0091 */
[----:B------:R-:W-:-:S06]  /*ee490*/  MOV R199, R147 ;  /* 0x0000009300c77202 */ /* 0x000fcc0000000f00 */
[----:B------:R-:W4:Y:S08]  /*ee4a0*/  LDC.64 R234, c[0x0][0x228] ;  /* 0x00008a00ffea7b82 */ /* 0x000f300000000a00 */
[----:B------:R-:W4:Y:S01]  /*ee4b0*/  LDC R236, c[0x0][0x228] ;  /* 0x00008a00ffec7b82 */ /* 0x000f220000000800 */
[C---:B-1----:R-:W-:Y:S01]  /*ee4c0*/  IMAD.SHL.U32 R2, R0.reuse, 0x40, RZ ;  /* 0x0000004000027824 */ /* 0x042fe200078e00ff */
[----:B------:R-:W-:-:S02]  /*ee4d0*/  SHF.L.U32 R3, R0, 0x4, RZ ;  /* 0x0000000400037819 */ /* 0x000fc400000006ff */
[----:B------:R-:W-:Y:S02]  /*ee4e0*/  LOP3.LUT R5, R0, 0x60, RZ, 0xc0, !PT ;  /* 0x0000006000057812 */ /* 0x000fe400078ec0ff */
[----:B------:R-:W-:Y:S02]  /*ee4f0*/  LOP3.LUT R3, R3, 0xf0, RZ, 0xc0, !PT ;  /* 0x000000f003037812 */ /* 0x000fe400078ec0ff */
[----:B------:R-:W1:Y:S01]  /*ee500*/  LDC.64 R18, c[0x0][0x228] ;  /* 0x00008a00ff127b82 */ /* 0x000e620000000a00 */
[----:B--2---:R-:W-:Y:S02]  /*ee510*/  LEA R7, R8, R7, 0x18 ;  /* 0x0000000708077211 */ /* 0x004fe400078ec0ff */
[----:B------:R-:W-:Y:S02]  /*ee520*/  LOP3.LUT R2, R2, 0x400, RZ, 0xc0, !PT ;  /* 0x0000040002027812 */ /* 0x000fe400078ec0ff */
[----:B---3--:R-:W-:Y:S02]  /*ee530*/  LOP3.LUT R4, R4, 0x7f, RZ, 0xc0, !PT ;  /* 0x0000007f04047812 */ /* 0x008fe400078ec0ff */
[-C--:B------:R-:W-:Y:S01]  /*ee540*/  IADD3 R0, R2, R7.reuse, R3 ;  /* 0x0000000702007210 */ /* 0x080fe20007ffe003 */
[----:B------:R-:W2:Y:S01]  /*ee550*/  LDC.64 R8, c[0x0][0x220] ;  /* 0x00008800ff087b82 */ /* 0x000ea20000000a00 */
[----:B------:R-:W-:-:S07]  /*ee560*/  LEA R12, R4, R7, 0x4 ;  /* 0x00000007040c7211 */ /* 0x000fce00078e20ff */
[----:B------:R-:W-:Y:S01]  /*ee570*/  BAR.SYNC.DEFER_BLOCKING 0x0 ;  /* 0x0000000000007b1d */ /* 0x000fe20000010000 */
[----:B------:R-:W-:-:S07]  /*ee580*/  LEA R0, R5, R0, 0x3 ;  /* 0x0000000005007211 */ /* 0x000fce00078e18ff */
[----:B------:R-:W3:Y:S01]  /*ee590*/  LDC.64 R2, c[0x0][0x228] ;  /* 0x00008a00ff027b82 */ /* 0x000ee20000000a00 */
[----:B------:R-:W4:Y:S04]  /*ee5a0*/  LDL.LU R4, [R1+0x1c00] ;  /* 0x001c000001047983 */ /* 0x000f280000300800 */
[----:B------:R-:W4:Y:S03]  /*ee5b0*/  LDL.LU R5, [R1+0x1c08] ;  /* 0x001c080001057983 */ /* 0x000f260000300800 */
[----:B------:R-:W1:Y:S01]  /*ee5c0*/  LDC.64 R232, c[0x0][0x228] ;  /* 0x00008a00ffe87b82 */ /* 0x000e620000000a00 */
[----:B------:R-:W4:Y:S04]  /*ee5d0*/  LDL.LU R6, [R1+0x1800] ;  /* 0x0018000001067983 */ /* 0x000f280000300800 */
[----:B------:R-:W4:Y:S03]  /*ee5e0*/  LDL.LU R7, [R1+0x1808] ;  /* 0x0018080001077983 */ /* 0x000f260000300800 */
[----:B------:R-:W1:Y:S08]  /*ee5f0*/  LDC R239, c[0x0][0x228] ;  /* 0x00008a00ffef7b82 */ /* 0x000e700000000800 */
[----:B------:R-:W1:Y:S08]  /*ee600*/  LDC R238, c[0x0][0x228] ;  /* 0x00008a00ffee7b82 */ /* 0x000e700000000800 */
[----:B------:R-:W1:Y:S01]  /*ee610*/  LDC R252, c[0x0][0x228] ;  /* 0x00008a00fffc7b82 */ /* 0x000e620000000800 */
[----:B----4-:R4:W-:Y:S07]  /*ee620*/  STSM.16.M88.4 [R0], R4 ;  /* 0x0000000400007844 */ /* 0x0109ee0000000200 */
[----:B------:R-:W-:Y:S06]  /*ee630*/  BAR.SYNC.DEFER_BLOCKING 0x0 ;  /* 0x0000000000007b1d */ /* 0x000fec0000010000 */
[----:B----4-:R-:W4:Y:S04]  /*ee640*/  LDL.LU R4, [R1+0x1400] ;  /* 0x0014000001047983 */ /* 0x010f280000300800 */
[----:B------:R-:W4:Y:S04]  /*ee650*/  LDL.LU R5, [R1+0x1408] ;  /* 0x0014080001057983 */ /* 0x000f280000300800 */
[----:B------:R-:W4:Y:S04]  /*ee660*/  LDL.LU R6, [R1+0x1000] ;  /* 0x0010000001067983 */ /* 0x000f280000300800 */
[----:B------:R-:W4:Y:S04]  /*ee670*/  LDL.LU R7, [R1+0x1008] ;  /* 0x0010080001077983 */ /* 0x000f280000300800 */
[----:B------:R-:W2:Y:S04]  /*ee680*/  LDS.128 R20, [R12] ;  /* 0x000000000c147984 */ /* 0x000ea80000000c00 */
[----:B------:R-:W3:Y:S01]  /*ee690*/  LDL.LU R152, [R1+0xc00] ;  /* 0x000c000001987983 */ /* 0x000ee20000300800 */
[----:B------:R-:W-:Y:S06]  /*ee6a0*/  BAR.SYNC.DEFER_BLOCKING 0x0 ;  /* 0x0000000000007b1d */ /* 0x000fec0000010000 */
[----:B--2---:R2:W-:Y:S04]  /*ee6b0*/  STL.64 [R1+0x1e00], R20 ;  /* 0x001e001401007387 */ /* 0x0045e80000100a00 */
[----:B------:R-:W-:Y:S04]  /*ee6c0*/  STL.64 [R1+0x1e08], R22 ;  /* 0x001e081601007387 */ /* 0x000fe80000100a00 */
[----:B------:R-:W3:Y:S04]  /*ee6d0*/  LDL.LU R153, [R1+0xc08] ;  /* 0x000c080001997983 */ /* 0x000ee80000300800 */
[----:B------:R-:W3:Y:S04]  /*ee6e0*/  LDL.LU R154, [R1+0x800] ;  /* 0x00080000019a7983 */ /* 0x000ee80000300800 */
[----:B------:R-:W3:Y:S04]  /*ee6f0*/  LDL.LU R155, [R1+0x808] ;  /* 0x00080800019b7983 */ /* 0x000ee80000300800 */
[----:B--2---:R-:W2:Y:S04]  /*ee700*/  LDL.LU R20, [R1+0x400] ;  /* 0x0004000001147983 */ /* 0x004ea80000300800 */
[----:B----4-:R-:W-:Y:S01]  /*ee710*/  STSM.16.M88.4 [R0], R4 ;  /* 0x0000000400007844 */ /* 0x010fe20000000200 */
[----:B------:R-:W-:Y:S06]  /*ee720*/  BAR.SYNC.DEFER_BLOCKING 0x0 ;  /* 0x0000000000007b1d */ /* 0x000fec0000010000 */
[----:B------:R-:W4:Y:S02]  /*ee730*/  LDS.128 R4, [R12] ;  /* 0x000000000c047984 */ /* 0x000f240000000c00 */
[----:B------:R-:W-:Y:S06]  /*ee740*/  BAR.SYNC.DEFER_BLOCKING 0x0 ;  /* 0x0000000000007b1d */ /* 0x000fec0000010000 */
[----:B---3--:R-:W-:Y:S02]  /*ee750*/  STSM.16.M88.4 [R0], R152 ;  /* 0x0000009800007844 */ /* 0x008fe40000000200 */
[----:B------:R-:W-:Y:S06]  /*ee760*/  BAR.SYNC.DEFER_BLOCKING 0x0 ;  /* 0x0000000000007b1d */ /* 0x000fec0000010000 */
[----:B----4-:R3:W-:Y:S04]  /*ee770*/  STL.64 [R1+0x1e20], R4 ;  /* 0x001e200401007387 */ /* 0x0107e80000100a00 */
[----:B------:R-:W-:Y:S04]  /*ee780*/  STL.64 [R1+0x1e28], R6 ;  /* 0x001e280601007387 */ /* 0x000fe80000100a00 */
[----:B------:R-:W2:Y:S04]  /*ee790*/  LDL.LU R21, [R1+0x408] ;  /* 0x0004080001157983 */ /* 0x000ea80000300800 */
[----:B------:R-:W2:Y:S04]  /*ee7a0*/  LDL.LU R22, [R1] ;  /* 0x0000000001167983 */ /* 0x000ea80000300800 */
[----:B------:R-:W2:Y:S04]  /*ee7b0*/  LDL.LU R23, [R1+0x8] ;  /* 0x0000080001177983 */ /* 0x000ea80000300800 */
[----:B------:R-:W4:Y:S04]  /*ee7c0*/  LDS.128 R152, [R12] ;  /* 0x000000000c987984 */ /* 0x000f280000000c00 */
[----:B---3--:R-:W3:Y:S01]  /*ee7d0*/  LDL.LU R4, [R1+0x1c04] ;  /* 0x001c040001047983 */ /* 0x008ee20000300800 */
[----:B------:R-:W-:Y:S06]  /*ee7e0*/  BAR.SYNC.DEFER_BLOCKING 0x0 ;  /* 0x0000000000007b1d */ /* 0x000fec0000010000 */
[----:B----4-:R-:W-:Y:S04]  /*ee7f0*/  STL.64 [R1+0x1e10], R152 ;  /* 0x001e109801007387 */ /* 0x010fe80000100a00 */
[----:B------:R-:W-:Y:S04]  /*ee800*/  STL.64 [R1+0x1e18], R154 ;  /* 0x001e189a01007387 */ /* 0x000fe80000100a00 */
[----:B------:R-:W3:Y:S04]  /*ee810*/  LDL.LU R5, [R1+0x1c0c] ;  /* 0x001c0c0001057983 */ /* 0x000ee80000300800 */
[----:B------:R-:W3:Y:S04]  /*ee820*/  LDL.LU R6, [R1+0x1804] ;  /* 0x0018040001067983 */ /* 0x000ee80000300800 */
[----:B------:R-:W3:Y:S04]  /*ee830*/  LDL.LU R7, [R1+0x180c] ;  /* 0x00180c0001077983 */ /* 0x000ee80000300800 */
[----:B--2---:R2:W-:Y:S01]  /*ee840*/  STSM.16.M88.4 [R0], R20 ;  /* 0x0000001400007844 */ /* 0x0045e20000000200 */
[----:B------:R-:W-:Y:S06]  /*ee850*/  BAR.SYNC.DEFER_BLOCKING 0x0 ;  /* 0x0000000000007b1d */ /* 0x000fec0000010000 */
[----:B--2---:R-:W2:Y:S04]  /*ee860*/  LDL.LU R20, [R1+0x1404] ;  /* 0x0014040001147983 */ /* 0x004ea80000300800 */
[----:B------:R-:W4:Y:S01]  /*ee870*/  LDS.128 R152, [R12] ;  /* 0x000000000c987984 */ /* 0x000f220000000c00 */
[----:B------:R-:W-:Y:S06]  /*ee880*/  BAR.SYNC.DEFER_BLOCKING 0x0 ;  /* 0x0000000000007b1d */ /* 0x000fec0000010000 */
[----:B---3--:R3:W-:Y:S04]  /*ee890*/  STSM.16.M88.4 [R0], R4 ;  /* 0x0000000400007844 */ /* 0x0087e80000000200 */
[----:B----4-:R-:W-:Y:S04]  /*ee8a0*/  STL.64 [R1+0x1800], R152 ;  /* 0x0018009801007387 */ /* 0x010fe80000100a00 */
[----:B------:R-:W-:Y:S01]  /*ee8b0*/  STL.64 [R1+0x1808], R154 ;  /* 0x0018089a01007387 */ /* 0x000fe20000100a00 */
[----:B------:R-:W-:Y:S06]  /*ee8c0*/  BAR.SYNC.DEFER_BLOCKING 0x0 ;  /* 0x0000000000007b1d */ /* 0x000fec0000010000 */
[----:B------:R-:W2:Y:S04]  /*ee8d0*/  LDL.LU R21, [R1+0x140c] ;  /* 0x00140c0001157983 */ /* 0x000ea80000300800 */
[----:B------:R-:W2:Y:S04]  /*ee8e0*/  LDL.LU R22, [R1+0x1004] ;  /* 0x0010040001167983 */ /* 0x000ea80000300800 */
[----:B------:R-:W2:Y:S04]  /*ee8f0*/  LDL.LU R23, [R1+0x100c] ;  /* 0x00100c0001177983 */ /* 0x000ea80000300800 */
[----:B---3--:R-:W3:Y:S04]  /*ee900*/  LDL.LU R4, [R1+0xc04] ;  /* 0x000c040001047983 */ /* 0x008ee80000300800 */
[----:B------:R-:W4:Y:S01]  /*ee910*/  LDS.128 R152, [R12] ;  /* 0x000000000c987984 */ /* 0x000f220000000c00 */
        /* <DEDUP_REMOVED lines=21> */
[----:B----4-:R-:W-:Y:S04]  /*eea70*/  STL.64 [R1], R152 ;  /* 0x0000009801007387 */ /* 0x010fe80000100a00 */
[----:B------:R-:W-:Y:S04]  /*eea80*/  STL.64 [R1+0x8], R154 ;  /* 0x0000089a01007387 */ /* 0x000fe80000100a00 */
[----:B------:R-:W3:Y:S04]  /*eea90*/  LDL.LU R5, [R1+0x1c18] ;  /* 0x001c180001057983 */ /* 0x000ee80000300800 */
[----:B------:R-:W3:Y:S04]  /*eeaa0*/  LDL.LU R6, [R1+0x1810] ;  /* 0x0018100001067983 */ /* 0x000ee80000300800 */
[----:B------:R-:W3:Y:S04]  /*eeab0*/  LDL.LU R7, [R1+0x1818] ;  /* 0x0018180001077983 */ /* 0x000ee80000300800 */
[----:B--2---:R2:W-:Y:S01]  /*eeac0*/  STSM.16.M88.4 [R0], R20 ;  /* 0x0000001400007844 */ /* 0x0045e20000000200 */
[----:B------:R-:W-:Y:S06]  /*eead0*/  BAR.SYNC.DEFER_BLOCKING 0x0 ;  /* 0x0000000000007b1d */ /* 0x000fec0000010000 */
[----:B--2---:R-:W2:Y:S04]  /*eeae0*/  LDL.LU R20, [R1+0x1410] ;  /* 0x0014100001147983 */ /* 0x004ea80000300800 */
[----:B------:R-:W2:Y:S04]  /*eeaf0*/  LDL.LU R21, [R1+0x1418] ;  /* 0x0014180001157983 */ /* 0x000ea80000300800 */
[----:B------:R-:W2:Y:S04]  /*eeb00*/  LDL.LU R22, [R1+0x1010] ;  /* 0x0010100001167983 */ /* 0x000ea80000300800 */
[----:B------:R-:W-:Y:S01]  /*eeb10*/  LDS.128 R244, [R12] ;  /* 0x000000000cf47984 */ /* 0x000fe20000000c00 */
[----:B------:R-:W-:Y:S06]  /*eeb20*/  BAR.SYNC.DEFER_BLOCKING 0x0 ;  /* 0x0000000000007b1d */ /* 0x000fec0000010000 */
[----:B------:R-:W2:Y:S04]  /*eeb30*/  LDL.LU R23, [R1+0x1018] ;  /* 0x0010180001177983 */ /* 0x000ea80000300800 */
[----:B---3--:R3:W-:Y:S01]  /*eeb40*/  STSM.16.M88.4 [R0], R4 ;  /* 0x0000000400007844 */ /* 0x0087e20000000200 */
[----:B------:R-:W-:Y:S06]  /*eeb50*/  BAR.SYNC.DEFER_BLOCKING 0x0 ;  /* 0x0000000000007b1d */ /* 0x000fec0000010000 */
        /* <DEDUP_REMOVED lines=13> */
[----:B----4-:R-:W-:Y:S04]  /*eec30*/  STL.64 [R1+0x1c00], R152 ;  /* 0x001c009801007387 */ /* 0x010fe80000100a00 */
[----:B------:R-:W-:Y:S04]  /*eec40*/  STL.64 [R1+0x1c08], R154 ;  /* 0x001c089a01007387 */ /* 0x000fe80000100a00 */
[----:B------:R-:W2:Y:S04]  /*eec50*/  LDL.LU R21, [R1+0x418] ;  /* 0x0004180001157983 */ /* 0x000ea80000300800 */
[----:B------:R-:W2:Y:S04]  /*eec60*/  LDL.LU R22, [R1+0x10] ;  /* 0x0000100001167983 */ /* 0x000ea80000300800 */
        /* <DEDUP_REMOVED lines=651> */
[----:B--2---:R-:W-:Y:S01]  /*f1520*/  STSM.16.M88.4 [R0], R20 ;  /* 0x0000001400007844 */ /* 0x004fe20000000200 */
[----:B------:R-:W-:Y:S06]  /*f1530*/  BAR.SYNC.DEFER_BLOCKING 0x0 ;  /* 0x0000000000007b1d */ /* 0x000fec0000010000 */
[----:B------:R-:W2:Y:S02]  /*f1540*/  LDS.128 R20, [R12] ;  /* 0x000000000c147984 */ /* 0x000ea40000000c00 */
[----:B------:R-:W-:Y:S06]  /*f1550*/  BAR.SYNC.DEFER_BLOCKING 0x0 ;  /* 0x0000000000007b1d */ /* 0x000fec0000010000 */
[----:B--2---:R-:W-:Y:S04]  /*f1560*/  STL.64 [R1+0x1080], R20 ;  /* 0x0010801401007387 */ /* 0x004fe80000100a00 */
[----:B------:R-:W-:Y:S04]  /*f1570*/  STL.64 [R1+0x1088], R22 ;  /* 0x0010881601007387 */ /* 0x000fe80000100a00 */
[----:B------:R-:W-:Y:S04]  /*f1580*/  STL [R1+0x1fc4], R3 ;  /* 0x001fc40301007387 */ /* 0x000fe80000100800 */
[----:B---3--:R2:W-:Y:S01]  /*f1590*/  STSM.16.M88.4 [R0], R4 ;  /* 0x0000000400007844 */ /* 0x0085e20000000200 */
[----:B------:R-:W-:Y:S06]  /*f15a0*/  BAR.SYNC.DEFER_BLOCKING 0x0 ;  /* 0x0000000000007b1d */ /* 0x000fec0000010000 */
[----:B--2---:R-:W2:Y:S04]  /*f15b0*/  LDL.LU R4, [R1+0x1494] ;  /* 0x0014940001047983 */ /* 0x004ea80000300800 */
[----:B------:R-:W2:Y:S04]  /*f15c0*/  LDL.LU R5, [R1+0x149c] ;  /* 0x00149c0001057983 */ /* 0x000ea80000300800 */
[----:B------:R-:W2:Y:S04]  /*f15d0*/  LDL.LU R6, [R1+0x1094] ;  /* 0x0010940001067983 */ /* 0x000ea80000300800 */
[----:B------:R-:W2:Y:S04]  /*f15e0*/  LDL.LU R7, [R1+0x109c] ;  /* 0x00109c0001077983 */ /* 0x000ea80000300800 */
[----:B------:R-:W3:Y:S01]  /*f15f0*/  LDS.128 R20, [R12] ;  /* 0x000000000c147984 */ /* 0x000ee20000000c00 */
[----:B------:R-:W-:Y:S06]  /*f1600*/  BAR.SYNC.DEFER_BLOCKING 0x0 ;  /* 0x0000000000007b1d */ /* 0x000fec0000010000 */
[----:B---3--:R3:W-:Y:S04]  /*f1610*/  STL.64 [R1+0xc80], R20 ;  /* 0x000c801401007387 */ /* 0x0087e80000100a00 */
[----:B------:R4:W-:Y:S04]  /*f1620*/  STL.64 [R1+0xc88], R22 ;  /* 0x000c881601007387 */ /* 0x0009e80000100a00 */
[----:B---3--:R-:W3:Y:S04]  /*f1630*/  LDL.LU R20, [R1+0xc94] ;  /* 0x000c940001147983 */ /* 0x008ee80000300800 */
[----:B------:R-:W3:Y:S04]  /*f1640*/  LDL.LU R21, [R1+0xc9c] ;  /* 0x000c9c0001157983 */ /* 0x000ee80000300800 */
[----:B----4-:R-:W3:Y:S04]  /*f1650*/  LDL.LU R22, [R1+0x894] ;  /* 0x0008940001167983 */ /* 0x010ee80000300800 */
[----:B------:R-:W3:Y:S04]  /*f1660*/  LDL.LU R23, [R1+0x89c] ;  /* 0x00089c0001177983 */ /* 0x000ee80000300800 */
[----:B--2---:R-:W-:Y:S01]  /*f1670*/  STSM.16.M88.4 [R0], R4 ;  /* 0x0000000400007844 */ /* 0x004fe20000000200 */
[----:B------:R-:W-:Y:S06]  /*f1680*/  BAR.SYNC.DEFER_BLOCKING 0x0 ;  /* 0x0000000000007b1d */ /* 0x000fec0000010000 */
[----:B------:R-:W2:Y:S02]  /*f1690*/  LDS.128 R152, [R12] ;  /* 0x000000000c987984 */ /* 0x000ea40000000c00 */
[----:B------:R-:W-:Y:S06]  /*f16a0*/  BAR.SYNC.DEFER_BLOCKING 0x0 ;  /* 0x0000000000007b1d */ /* 0x000fec0000010000 */
[----:B---3--:R3:W-:Y:S04]  /*f16b0*/  STSM.16.M88.4 [R0], R20 ;  /* 0x0000001400007844 */ /* 0x0087e80000000200 */
[----:B--2---:R-:W-:Y:S04]  /*f16c0*/  STL.64 [R1+0x890], R152 ;  /* 0x0008909801007387 */ /* 0x004fe80000100a00 */
[----:B------:R-:W-:Y:S01]  /*f16d0*/  STL.64 [R1+0x898], R154 ;  /* 0x0008989a01007387 */ /* 0x000fe20000100a00 */
[----:B------:R-:W-:Y:S06]  /*f16e0*/  BAR.SYNC.DEFER_BLOCKING 0x0 ;  /* 0x0000000000007b1d */ /* 0x000fec0000010000 */
[----:B---3--:R-:W2:Y:S04]  /*f16f0*/  LDL.LU R20, [R1+0x494] ;  /* 0x0004940001147983 */ /* 0x008ea80000300800 */
        /* <DEDUP_REMOVED lines=11> */
[----:B--2---:R2:W-:Y:S01]  /*f17b0*/  STSM.16.M88.4 [R0], R20 ;  /* 0x0000001400007844 */ /* 0x0045e20000000200 */
[----:B------:R-:W-:Y:S06]  /*f17c0*/  BAR.SYNC.DEFER_BLOCKING 0x0 ;  /* 0x0000000000007b1d */ /* 0x000fec0000010000 */
[----:B--2---:R-:W2:Y:S04]  /*f17d0*/  LDL.LU R20, [R1+0x14a0] ;  /* 0x0014a00001147983 */ /* 0x004ea80000300800 */
[----:B------:R-:W2:Y:S04]  /*f17e0*/  LDL.LU R21, [R1+0x14a8] ;  /* 0x0014a80001157983 */ /* 0x000ea80000300800 */
[----:B------:R-:W2:Y:S04]  /*f17f0*/  LDL.LU R22, [R1+0x10a0] ;  /* 0x0010a00001167983 */ /* 0x000ea80000300800 */
[----:B------:R-:W4:Y:S01]  /*f1800*/  LDS.128 R156, [R12] ;  /* 0x000000000c9c7984 */ /* 0x000f220000000c00 */
[----:B------:R-:W-:Y:S06]  /*f1810*/  BAR.SYNC.DEFER_BLOCKING 0x0 ;  /* 0x0000000000007b1d */ /* 0x000fec0000010000 */
[----:B------:R-:W2:Y:S04]  /*f1820*/  LDL.LU R23, [R1+0x10a8] ;  /* 0x0010a80001177983 */ /* 0x000ea80000300800 */
[----:B---3--:R-:W-:Y:S01]  /*f1830*/  STSM.16.M88.4 [R0], R152 ;  /* 0x0000009800007844 */ /* 0x008fe20000000200 */
[----:B------:R-:W-:Y:S06]  /*f1840*/  BAR.SYNC.DEFER_BLOCKING 0x0 ;  /* 0x0000000000007b1d */ /* 0x000fec0000010000 */
[----:B------:R-:W3:Y:S04]  /*f1850*/  LDS.128 R152, [R12] ;  /* 0x000000000c987984 */ /* 0x000ee80000000c00 */
[----:B----4-:R-:W-:Y:S04]  /*f1860*/  STL.64 [R1+0x90], R156 ;  /* 0x0000909c01007387 */ /* 0x010fe80000100a00 */
[----:B------:R-:W-:Y:S01]  /*f1870*/  STL.64 [R1+0x98], R158 ;  /* 0x0000989e01007387 */ /* 0x000fe20000100a00 */
        /* <DEDUP_REMOVED lines=35> */
[----:B----4-:R-:W-:Y:S04]  /*f1ab0*/  STL.64 [R1+0x10a0], R156 ;  /* 0x0010a09c01007387 */ /* 0x010fe80000100a00 */
[----:B------:R-:W-:Y:S04]  /*f1ac0*/  STL.64 [R1+0x10a8], R158 ;  /* 0x0010a89e01007387 */ /* 0x000fe80000100a00 */
[----:B---3--:R-:W-:Y:S01]  /*f1ad0*/  STSM.16.M88.4 [R0], R152 ;  /* 0x0000009800007844 */ /* 0x008fe20000000200 */
[----:B------:R-:W-:Y:S06]  /*f1ae0*/  BAR.SYNC.DEFER_BLOCKING 0x0 ;  /* 0x0000000000007b1d */ /* 0x000fec0000010000 */
[----:B------:R-:W3:Y:S02]  /*f1af0*/  LDS.128 R152, [R12] ;  /* 0x000000000c987984 */ /* 0x000ee40000000c00 */
        /* <DEDUP_REMOVED lines=1731> */
[----:B------:R-:W4:Y:S01]  /*f8730*/  LDS.128 R156, [R12] ;  /* 0x000000000c9c7984 */ /* 0x000f220000000c00 */
[----:B------:R-:W-:Y:S06]  /*f8740*/  BAR.SYNC.DEFER_BLOCKING 0x0 ;  /* 0x0000000000007b1d */ /* 0x000fec0000010000 */
[----:B----4-:R-:W-:Y:S04]  /*f8750*/  STL.64 [R1+0x19f0], R156 ;  /* 0x0019f09c01007387 */ /* 0x010fe80000100a00 */
[----:B------:R-:W-:Y:S04]  /*f8760*/  STL.64 [R1+0x19f8], R158 ;  /* 0x0019f89e01007387 */ /* 0x000fe80000100a00 */
[----:B---3--:R-:W-:Y:S01]  /*f8770*/  STSM.16.M88.4 [R0], R152 ;  /* 0x0000009800007844 */ /* 0x008fe20000000200 */
[----:B------:R-:W-:Y:S06]  /*f8780*/  BAR.SYNC.DEFER_BLOCKING 0x0 ;  /* 0x0000000000007b1d */ /* 0x000fec0000010000 */
[----:B------:R-:W3:Y:S04]  /*f8790*/  LDS.128 R152, [R12] ;  /* 0x000000000c987984 */ /* 0x000ee80000000c00 */
[----:B---3--:R3:W-:Y:S04]  /*f87a0*/  STL.64 [R1+0x15f0], R152 ;  /* 0x0015f09801007387 */ /* 0x0087e80000100a00 */
[----:B------:R4:W-:Y:S04]  /*f87b0*/  STL.64 [R1+0x15f8], R154 ;  /* 0x0015f89a01007387 */ /* 0x0009e80000100a00 */
[----:B---3--:R-:W3:Y:S04]  /*f87c0*/  LDL.LU R152, [R1+0x1a04] ;  /* 0x001a040001987983 */ /* 0x008ee80000300800 */
[----:B------:R-:W3:Y:S04]  /*f87d0*/  LDL.LU R153, [R1+0x1a0c] ;  /* 0x001a0c0001997983 */ /* 0x000ee80000300800 */
[----:B----4-:R-:W3:Y:S04]  /*f87e0*/  LDL.LU R154, [R1+0x1604] ;  /* 0x00160400019a7983 */ /* 0x010ee80000300800 */
[----:B------:R-:W3:Y:S01]  /*f87f0*/  LDL.LU R155, [R1+0x160c] ;  /* 0x00160c00019b7983 */ /* 0x000ee20000300800 */
[----:B------:R-:W-:Y:S01]  /*f8800*/  BAR.SYNC.DEFER_BLOCKING 0x0 ;  /* 0x0000000000007b1d */ /* 0x000fe20000010000 */
[----:B------:R-:W-:-:S02]  /*f8810*/  MOV R22, R24 ;  /* 0x0000001800167202 */ /* 0x000fc40000000f00 */
[----:B------:R-:W-:-:S05]  /*f8820*/  MOV R23, R26 ;  /* 0x0000001a00177202 */ /* 0x000fca0000000f00 */
        /* <DEDUP_REMOVED lines=20> */
[----:B--2---:R2:W-:Y:S02]  /*f8970*/  STSM.16.M88.4 [R0], R20 ;  /* 0x0000001400007844 */ /* 0x0045e40000000200 */
[----:B--2---:R-:W-:Y:S01]  /*f8980*/  IMAD.MOV.U32 R22, RZ, RZ, R25 ;  /* 0x000000ffff167224 */ /* 0x004fe200078e0019 */
[----:B------:R-:W-:Y:S01]  /*f8990*/  MOV R23, R27 ;  /* 0x0000001b00177202 */ /* 0x000fe20000000f00 */
[----:B------:R-:W-:Y:S06]  /*f89a0*/  BAR.SYNC.DEFER_BLOCKING 0x0 ;  /* 0x0000000000007b1d */ /* 0x000fec0000010000 */
[----:B------:R-:W2:Y:S04]  /*f89b0*/  LDL.LU R20, [R1+0x204] ;  /* 0x0002040001147983 */ /* 0x000ea80000300800 */
[----:B------:R-:W2:Y:S04]  /*f89c0*/  LDL.LU R21, [R1+0x20c] ;  /* 0x00020c0001157983 */ /* 0x000ea80000300800 */
[----:B------:R-:W4:Y:S01]  /*f89d0*/  LDS.128 R24, [R12] ;  /* 0x000000000c187984 */ /* 0x000f220000000c00 */
[----:B------:R-:W-:Y:S06]  /*f89e0*/  BAR.SYNC.DEFER_BLOCKING 0x0 ;  /* 0x0000000000007b1d */ /* 0x000fec0000010000 */
        /* <DEDUP_REMOVED lines=50> */
[----:B------:R-:W-:Y:S01]  /*f8d10*/  MOV R22, R28 ;  /* 0x0000001c00167202 */ /* 0x000fe20000000f00 */
[----:B------:R-:W-:-:S05]  /*f8d20*/  IMAD.MOV.U32 R23, RZ, RZ, R30 ;  /* 0x000000ffff177224 */ /* 0x000fca00078e001e */
        /* <DEDUP_REMOVED lines=21> */
[----:B--2---:R-:W-:-:S02]  /*f8e80*/  MOV R22, R29 ;  /* 0x0000001d00167202 */ /* 0x004fc40000000f00 */
[----:B------:R-:W2:Y:S01]  /*f8e90*/  LDL.LU R20, [R1+0x214] ;  /* 0x0002140001147983 */ /* 0x000ea20000300800 */
[----:B------:R-:W-:Y:S01]  /*f8ea0*/  MOV R23, R31 ;  /* 0x0000001f00177202 */ /* 0x000fe20000000f00 */
[----:B------:R-:W-:Y:S06]  /*f8eb0*/  BAR.SYNC.DEFER_BLOCKING 0x0 ;  /* 0x0000000000007b1d */ /* 0x000fec0000010000 */
        /* <DEDUP_REMOVED lines=53> */
[----:B------:R-:W-:Y:S01]  /*f9210*/  IMAD.MOV.U32 R22, RZ, RZ, R32 ;  /* 0x000000ffff167224 */ /* 0x000fe200078e0020 */
        /* <DEDUP_REMOVED lines=824> */
[----:B------:R-:W-:Y:S01]  /*fc5a0*/  STL.64 [R1+0x6c8], R30 ;  /* 0x0006c81e01007387 */ /* 0x000fe20000100a00 */
[----:B------:R-:W-:Y:S01]  /*fc5b0*/  IMAD.MOV.U32 R22, RZ, RZ, R73 ;  /* 0x000000ffff167224 */ /* 0x000fe200078e0049 */
[----:B------:R-:W-:-:S02]  /*fc5c0*/  MOV R23, R75 ;  /* 0x0000004b00177202 */ /* 0x000fc40000000f00 */
        /* <DEDUP_REMOVED lines=35> */
[----:B------:R-:W-:Y:S01]  /*fc800*/  BAR.SYNC.DEFER_BLOCKING 0x0 ;  /* 0x0000000000007b1d */ /* 0x000fe20000010000 */
[----:B------:R-:W-:Y:S01]  /*fc810*/  MOV R22, R76 ;  /* 0x0000004c00167202 */ /* 0x000fe20000000f00 */
[----:B------:R-:W-:-:S04]  /*fc820*/  IMAD.MOV.U32 R23, RZ, RZ, R78 ;  /* 0x000000ffff177224 */ /* 0x000fc800078e004e */
[----:B----4-:R-:W-:Y:S04]  /*fc830*/  STL.64 [R1+0x16c0], R28 ;  /* 0x0016c01c01007387 */ /* 0x010fe80000100a00 */
[----:B------:R-:W-:Y:S04]  /*fc840*/  STL.64 [R1+0x16c8], R30 ;  /* 0x0016c81e01007387 */ /* 0x000fe80000100a00 */
[----:B---3--:R-:W-:Y:S01]  /*fc850*/  STSM.16.M88.4 [R0], R24 ;  /* 0x0000001800007844 */ /* 0x008fe20000000200 */
[----:B------:R-:W-:Y:S06]  /*fc860*/  BAR.SYNC.DEFER_BLOCKING 0x0 ;  /* 0x0000000000007b1d */ /* 0x000fec0000010000 */
[----:B------:R-:W3:Y:S02]  /*fc870*/  LDS.128 R24, [R12] ;  /* 0x000000000c187984 */ /* 0x000ee40000000c00 */
[----:B------:R-:W-:Y:S06]  /*fc880*/  BAR.SYNC.DEFER_BLOCKING 0x0 ;  /* 0x0000000000007b1d */ /* 0x000fec0000010000 */
[----:B--2---:R2:W-:Y:S04]  /*fc890*/  STSM.16.M88.4 [R0], R20 ;  /* 0x0000001400007844 */ /* 0x0045e80000000200 */
[----:B---3--:R-:W-:Y:S04]  /*fc8a0*/  STL.64 [R1+0x1ef0], R24 ;  /* 0x001ef01801007387 */ /* 0x008fe80000100a00 */
[----:B------:R-:W-:Y:S01]  /*fc8b0*/  STL.64 [R1+0x1ef8], R26 ;  /* 0x001ef81a01007387 */ /* 0x000fe20000100a00 */
        /* <DEDUP_REMOVED lines=30> */
[----:B------:R-:W3:Y:S01]  /*fcaa0*/  LDL.LU R25, [R1+0x2dc] ;  /* 0x0002dc0001197983 */ /* 0x000ee20000300800 */
[----:B----4-:R-:W-:-:S02]  /*fcab0*/  MOV R26, R77 ;  /* 0x0000004d001a7202 */ /* 0x010fc40000000f00 */
[----:B------:R-:W-:Y:S01]  /*fcac0*/  MOV R27, R79 ;  /* 0x0000004f001b7202 */ /* 0x000fe20000000f00 */
        /* <DEDUP_REMOVED lines=37> */
[----:B------:R-:W3:Y:S01]  /*fcd20*/  LDL.LU R25, [R1+0x2e8] ;  /* 0x0002e80001197983 */ /* 0x000ee20000300800 */
[----:B----4-:R-:W-:Y:S01]  /*fcd30*/  IMAD.MOV.U32 R26, RZ, RZ, R80 ;  /* 0x000000ffff1a7224 */ /* 0x010fe200078e0050 */
[----:B------:R-:W-:-:S02]  /*fcd40*/  MOV R27, R82 ;  /* 0x00000052001b7202 */ /* 0x000fc40000000f00 */
        /* <DEDUP_REMOVED lines=38> */
[----:B--2---:R2:W-:Y:S01]  /*fcfb0*/  STSM.16.M88.4 [R0], R20 ;  /* 0x0000001400007844 */ /* 0x0045e20000000200 */
[----:B------:R-:W-:Y:S01]  /*fcfc0*/  BAR.SYNC.DEFER_BLOCKING 0x0 ;  /* 0x0000000000007b1d */ /* 0x000fe20000010000 */
[----:B----4-:R-:W-:Y:S01]  /*fcfd0*/  MOV R26, R81 ;  /* 0x00000051001a7202 */ /* 0x010fe20000000f00 */
[----:B------:R-:W-:-:S04]  /*fcfe0*/  IMAD.MOV.U32 R27, RZ, RZ, R83 ;  /* 0x000000ffff1b7224 */ /* 0x000fc800078e0053 */
        /* <DEDUP_REMOVED lines=38> */
[----:B----4-:R-:W-:-:S02]  /*fd250*/  MOV R26, R84 ;  /* 0x00000054001a7202 */ /* 0x010fc40000000f00 */
[----:B------:R-:W-:-:S03]  /*fd260*/  MOV R27, R86 ;  /* 0x00000056001b7202 */ /* 0x000fc60000000f00 */
        /* <DEDUP_REMOVED lines=38> */
[----:B----4-:R-:W-:Y:S01]  /*fd4d0*/  IMAD.MOV.U32 R26, RZ, RZ, R85 ;  /* 0x000000ffff1a7224 */ /* 0x010fe200078e0055 */
[----:B------:R-:W-:-:S04]  /*fd4e0*/  MOV R27, R87 ;  /* 0x00000057001b7202 */ /* 0x000fc80000000f00 */
        /* <DEDUP_REMOVED lines=713> */
[----:B------:R-:W-:Y:S04]  /*100180*/  STL.64 [R1+0xb88], R26 ;  /* 0x000b881a01007387 */ /* 0x000fe80000100a00 */
[----:B---3--:R-:W3:Y:S04]  /*100190*/  LDL.LU R24, [R1+0x384] ;  /* 0x0003840001187983 */ /* 0x008ee80000300800 */
        /* <DEDUP_REMOVED lines=8> */
[----:B------:R-:W-:Y:S01]  /*100220*/  IMAD.MOV.U32 R26, RZ, RZ, R121 ;  /* 0x000000ffff1a7224 */ /* 0x000fe200078e0079 */
[----:B------:R-:W-:Y:S01]  /*100230*/  MOV R27, R123 ;  /* 0x0000007b001b7202 */ /* 0x000fe20000000f00 */
        /* <DEDUP_REMOVED lines=38> */
[----:B------:R-:W-:Y:S01]  /*1004a0*/  MOV R26, R124 ;  /* 0x0000007c001a7202 */ /* 0x000fe20000000f00 */
[----:B------:R-:W-:Y:S01]  /*1004b0*/  IMAD.MOV.U32 R27, RZ, RZ, R126 ;  /* 0x000000ffff1b7224 */ /* 0x000fe200078e007e */
[----:B------:R-:W-:Y:S06]  /*1004c0*/  BAR.SYNC.DEFER_BLOCKING 0x0 ;  /* 0x0000000000007b1d */ /* 0x000fec0000010000 */
[----:B----4-:R-:W-:Y:S04]  /*1004d0*/  STL.64 [R1+0x290], R28 ;  /* 0x0002901c01007387 */ /* 0x010fe80000100a00 */
[----:B------:R-:W-:Y:S04]  /*1004e0*/  STL.64 [R1+0x298], R30 ;  /* 0x0002981e01007387 */ /* 0x000fe80000100a00 */
[----:B---3--:R3:W-:Y:S01]  /*1004f0*/  STSM.16.M88.4 [R0], R24 ;  /* 0x0000001800007844 */ /* 0x0087e20000000200 */
[----:B------:R-:W-:Y:S06]  /*100500*/  BAR.SYNC.DEFER_BLOCKING 0x0 ;  /* 0x0000000000007b1d */ /* 0x000fec0000010000 */
[----:B---3--:R-:W3:Y:S04]  /*100510*/  LDL.LU R24, [R1+0x1394] ;  /* 0x0013940001187983 */ /* 0x008ee80000300800 */
[----:B------:R-:W3:Y:S04]  /*100520*/  LDL.LU R25, [R1+0x139c] ;  /* 0x00139c0001197983 */ /* 0x000ee80000300800 */
[----:B------:R-:W3:Y:S04]  /*100530*/  LDL.LU R26, [R1+0xf94] ;  /* 0x000f9400011a7983 */ /* 0x000ee80000300800 */
[----:B------:R-:W3:Y:S04]  /*100540*/  LDL.LU R27, [R1+0xf9c] ;  /* 0x000f9c00011b7983 */ /* 0x000ee80000300800 */
[----:B------:R-:W4:Y:S01]  /*100550*/  LDS.128 R228, [R12] ;  /* 0x000000000ce47984 */ /* 0x000f220000000c00 */
[----:B------:R-:W-:Y:S06]  /*100560*/  BAR.SYNC.DEFER_BLOCKING 0x0 ;  /* 0x0000000000007b1d */ /* 0x000fec0000010000 */
[----:B--2---:R2:W-:Y:S02]  /*100570*/  STSM.16.M88.4 [R0], R20 ;  /* 0x0000001400007844 */ /* 0x0045e40000000200 */
[----:B------:R-:W-:Y:S06]  /*100580*/  BAR.SYNC.DEFER_BLOCKING 0x0 ;  /* 0x0000000000007b1d */ /* 0x000fec0000010000 */
[----:B--2---:R-:W2:Y:S04]  /*100590*/  LDL.LU R20, [R1+0xb94] ;  /* 0x000b940001147983 */ /* 0x004ea80000300800 */
[----:B------:R-:W2:Y:S04]  /*1005a0*/  LDL.LU R21, [R1+0xb9c] ;  /* 0x000b9c0001157983 */ /* 0x000ea80000300800 */
[----:B------:R-:W2:Y:S04]  /*1005b0*/  LDL.LU R22, [R1+0x794] ;  /* 0x0007940001167983 */ /* 0x000ea80000300800 */
[----:B------:R-:W2:Y:S04]  /*1005c0*/  LDL.LU R23, [R1+0x79c] ;  /* 0x00079c0001177983 */ /* 0x000ea80000300800 */
[----:B------:R-:W4:Y:S04]  /*1005d0*/  LDL.LU R28, [R1+0x394] ;  /* 0x00039400011c7983 */ /* 0x000f280000300800 */
[----:B------:R-:W4:Y:S04]  /*1005e0*/  LDL.LU R29, [R1+0x39c] ;  /* 0x00039c00011d7983 */ /* 0x000f280000300800 */
[----:B------:R-:W4:Y:S04]  /*1005f0*/  LDL.LU R32, [R1+0x1ba0] ;  /* 0x001ba00001207983 */ /* 0x000f280000300800 */
[----:B------:R-:W4:Y:S04]  /*100600*/  LDL.LU R33, [R1+0x1ba8] ;  /* 0x001ba80001217983 */ /* 0x000f280000300800 */
[----:B------:R-:W4:Y:S04]  /*100610*/  LDL.LU R34, [R1+0x17a0] ;  /* 0x0017a00001227983 */ /* 0x000f280000300800 */
[----:B------:R-:W4:Y:S04]  /*100620*/  LDL.LU R35, [R1+0x17a8] ;  /* 0x0017a80001237983 */ /* 0x000f280000300800 */
[----:B------:R-:W1:Y:S01]  /*100630*/  LDS.128 R224, [R12] ;  /* 0x000000000ce07984 */ /* 0x000e620000000c00 */
[----:B------:R-:W-:Y:S01]  /*100640*/  BAR.SYNC.DEFER_BLOCKING 0x0 ;  /* 0x0000000000007b1d */ /* 0x000fe20000010000 */
[----:B------:R-:W-:-:S02]  /*100650*/  MOV R30, R125 ;  /* 0x0000007d001e7202 */ /* 0x000fc40000000f00 */
[----:B------:R-:W-:-:S03]  /*100660*/  MOV R31, R127 ;  /* 0x0000007f001f7202 */ /* 0x000fc60000000f00 */
[----:B---3--:R3:W-:Y:S02]  /*100670*/  STSM.16.M88.4 [R0], R24 ;  /* 0x0000001800007844 */ /* 0x0087e40000000200 */
[----:B------:R-:W-:Y:S06]  /*100680*/  BAR.SYNC.DEFER_BLOCKING 0x0 ;  /* 0x0000000000007b1d */ /* 0x000fec0000010000 */
[----:B---3--:R-:W3:Y:S04]  /*100690*/  LDL.LU R24, [R1+0x13a0] ;  /* 0x0013a00001187983 */ /* 0x008ee80000300800 */
[----:B------:R-:W3:Y:S04]  /*1006a0*/  LDL.LU R25, [R1+0x13a8] ;  /* 0x0013a80001197983 */ /* 0x000ee80000300800 */
[----:B------:R-:W3:Y:S04]  /*1006b0*/  LDL.LU R26, [R1+0xfa0] ;  /* 0x000fa000011a7983 */ /* 0x000ee80000300800 */
[----:B------:R-:W3:Y:S04]  /*1006c0*/  LDL.LU R27, [R1+0xfa8] ;  /* 0x000fa800011b7983 */ /* 0x000ee80000300800 */
[----:B------:R-:W1:Y:S01]  /*1006d0*/  LDS.128 R220, [R12] ;  /* 0x000000000cdc7984 */ /* 0x000e620000000c00 */
[----:B------:R-:W-:Y:S06]  /*1006e0*/  BAR.SYNC.DEFER_BLOCKING 0x0 ;  /* 0x0000000000007b1d */ /* 0x000fec0000010000 */
[----:B--2---:R2:W-:Y:S02]  /*1006f0*/  STSM.16.M88.4 [R0], R20 ;  /* 0x0000001400007844 */ /* 0x0045e40000000200 */
[----:B------:R-:W-:Y:S06]  /*100700*/  BAR.SYNC.DEFER_BLOCKING 0x0 ;  /* 0x0000000000007b1d */ /* 0x000fec0000010000 */
[----:B--2---:R-:W2:Y:S04]  /*100710*/  LDL.LU R20, [R1+0xba0] ;  /* 0x000ba00001147983 */ /* 0x004ea80000300800 */
[----:B------:R-:W2:Y:S04]  /*100720*/  LDL.LU R21, [R1+0xba8] ;  /* 0x000ba80001157983 */ /* 0x000ea80000300800 */
[----:B------:R-:W2:Y:S04]  /*100730*/  LDL.LU R22, [R1+0x7a0] ;  /* 0x0007a00001167983 */ /* 0x000ea80000300800 */
[----:B------:R-:W2:Y:S04]  /*100740*/  LDL.LU R23, [R1+0x7a8] ;  /* 0x0007a80001177983 */ /* 0x000ea80000300800 */
[----:B------:R-:W1:Y:S01]  /*100750*/  LDS.128 R212, [R12] ;  /* 0x000000000cd47984 */ /* 0x000e620000000c00 */
[----:B------:R-:W-:Y:S06]  /*100760*/  BAR.SYNC.DEFER_BLOCKING 0x0 ;  /* 0x0000000000007b1d */ /* 0x000fec0000010000 */
[----:B----4-:R-:W-:Y:S02]  /*100770*/  STSM.16.M88.4 [R0], R28 ;  /* 0x0000001c00007844 */ /* 0x010fe40000000200 */
[----:B------:R-:W-:Y:S06]  /*100780*/  BAR.SYNC.DEFER_BLOCKING 0x0 ;  /* 0x0000000000007b1d */ /* 0x000fec0000010000 */
[----:B------:R-:W4:Y:S02]  /*100790*/  LDS.128 R204, [R12] ;  /* 0x000000000ccc7984 */ /* 0x000f240000000c00 */
[----:B------:R-:W-:Y:S06]  /*1007a0*/  BAR.SYNC.DEFER_BLOCKING 0x0 ;  /* 0x0000000000007b1d */ /* 0x000fec0000010000 */
[----:B------:R-:W-:Y:S02]  /*1007b0*/  STSM.16.M88.4 [R0], R32 ;  /* 0x0000002000007844 */ /* 0x000fe40000000200 */
[----:B------:R-:W-:Y:S06]  /*1007c0*/  BAR.SYNC.DEFER_BLOCKING 0x0 ;  /* 0x0000000000007b1d */ /* 0x000fec0000010000 */
[----:B------:R-:W4:Y:S02]  /*1007d0*/  LDS.128 R28, [R12] ;  /* 0x000000000c1c7984 */ /* 0x000f240000000c00 */
[----:B------:R-:W-:Y:S06]  /*1007e0*/  BAR.SYNC.DEFER_BLOCKING 0x0 ;  /* 0x0000000000007b1d */ /* 0x000fec0000010000 */
[----:B---3--:R-:W-:Y:S02]  /*1007f0*/  STSM.16.M88.4 [R0], R24 ;  /* 0x0000001800007844 */ /* 0x008fe40000000200 */
[----:B------:R-:W-:Y:S06]  /*100800*/  BAR.SYNC.DEFER_BLOCKING 0x0 ;  /* 0x0000000000007b1d */ /* 0x000fec0000010000 */
[----:B------:R-:W3:Y:S02]  /*100810*/  LDS.128 R24, [R12] ;  /* 0x000000000c187984 */ /* 0x000ee40000000c00 */
[----:B------:R-:W-:Y:S06]  /*100820*/  BAR.SYNC.DEFER_BLOCKING 0x0 ;  /* 0x0000000000007b1d */ /* 0x000fec0000010000 */
[----:B--2---:R2:W-:Y:S02]  /*100830*/  STSM.16.M88.4 [R0], R20 ;  /* 0x0000001400007844 */ /* 0x0045e40000000200 */
[----:B------:R-:W-:Y:S06]  /*100840*/  BAR.SYNC.DEFER_BLOCKING 0x0 ;  /* 0x0000000000007b1d */ /* 0x000fec0000010000 */
[----:B--2---:R-:W2:Y:S04]  /*100850*/  LDL.LU R20, [R1+0x3a0] ;  /* 0x0003a00001147983 */ /* 0x004ea80000300800 */
[----:B------:R-:W2:Y:S04]  /*100860*/  LDL.LU R21, [R1+0x3a8] ;  /* 0x0003a80001157983 */ /* 0x000ea80000300800 */
[----:B------:R-:W4:Y:S04]  /*100870*/  LDL.LU R32, [R1+0x1ba4] ;  /* 0x001ba40001207983 */ /* 0x000f280000300800 */
[----:B------:R-:W4:Y:S04]  /*100880*/  LDL.LU R33, [R1+0x1bac] ;  /* 0x001bac0001217983 */ /* 0x000f280000300800 */
[----:B------:R-:W4:Y:S04]  /*100890*/  LDL.LU R34, [R1+0x17a4] ;  /* 0x0017a40001227983 */ /* 0x000f280000300800 */
[----:B------:R-:W4:Y:S04]  /*1008a0*/  LDL.LU R35, [R1+0x17ac] ;  /* 0x0017ac0001237983 */ /* 0x000f280000300800 */
        /* <DEDUP_REMOVED lines=10> */
[----:B------:R-:W1:Y:S01]  /*100950*/  LDS.128 R36, [R12] ;  /* 0x000000000c247984 */ /* 0x000e620000000c00 */
[----:B------:R-:W-:Y:S01]  /*100960*/  IMAD.MOV.U32 R22, RZ, RZ, R128 ;  /* 0x000000ffff167224 */ /* 0x000fe200078e0080 */
[----:B------:R-:W-:Y:S01]  /*100970*/  MOV R23, R130 ;  /* 0x0000008200177202 */ /* 0x000fe20000000f00 */
[----:B------:R-:W-:Y:S06]  /*100980*/  BAR.SYNC.DEFER_BLOCKING 0x0 ;  /* 0x0000000000007b1d */ /* 0x000fec0000010000 */
        /* <DEDUP_REMOVED lines=8> */
[----:B--2---:R-:W-:Y:S01]  /*100a10*/  STSM.16.M88.4 [R0], R20 ;  /* 0x0000001400007844 */ /* 0x004fe20000000200 */
[----:B------:R-:W-:Y:S06]  /*100a20*/  BAR.SYNC.DEFER_BLOCKING 0x0 ;  /* 0x0000000000007b1d */ /* 0x000fec0000010000 */
[----:B------:R-:W2:Y:S02]  /*100a30*/  LDS.128 R20, [R12] ;  /* 0x000000000c147984 */ /* 0x000ea40000000c00 */
[----:B------:R-:W-:Y:S06]  /*100a40*/  BAR.SYNC.DEFER_BLOCKING 0x0 ;  /* 0x0000000000007b1d */ /* 0x000fec0000010000 */
[----:B----4-:R-:W-:Y:S02]  /*100a50*/  STSM.16.M88.4 [R0], R32 ;  /* 0x0000002000007844 */ /* 0x010fe40000000200 */
[----:B------:R-:W-:Y:S06]  /*100a60*/  BAR.SYNC.DEFER_BLOCKING 0x0 ;  /* 0x0000000000007b1d */ /* 0x000fec0000010000 */
[----:B------:R-:W4:Y:S02]  /*100a70*/  LDS.128 R40, [R12] ;  /* 0x000000000c287984 */ /* 0x000f240000000c00 */
[----:B------:R-:W-:Y:S06]  /*100a80*/  BAR.SYNC.DEFER_BLOCKING 0x0 ;  /* 0x0000000000007b1d */ /* 0x000fec0000010000 */
[----:B---3--:R3:W-:Y:S02]  /*100a90*/  STSM.16.M88.4 [R0], R44 ;  /* 0x0000002c00007844 */ /* 0x0087e40000000200 */
[----:B------:R-:W-:Y:S06]  /*100aa0*/  BAR.SYNC.DEFER_BLOCKING 0x0 ;  /* 0x0000000000007b1d */ /* 0x000fec0000010000 */
[----:B---3--:R-:W3:Y:S04]  /*100ab0*/  LDL.LU R44, [R1+0xbb0] ;  /* 0x000bb000012c7983 */ /* 0x008ee80000300800 */
[----:B------:R-:W3:Y:S04]  /*100ac0*/  LDL.LU R45, [R1+0xbb8] ;  /* 0x000bb800012d7983 */ /* 0x000ee80000300800 */
[----:B------:R-:W3:Y:S04]  /*100ad0*/  LDL.LU R46, [R1+0x7b0] ;  /* 0x0007b000012e7983 */ /* 0x000ee80000300800 */
[----:B------:R-:W3:Y:S04]  /*100ae0*/  LDL.LU R47, [R1+0x7b8] ;  /* 0x0007b800012f7983 */ /* 0x000ee80000300800 */
[----:B------:R-:W4:Y:S01]  /*100af0*/  LDS.128 R32, [R12] ;  /* 0x000000000c207984 */ /* 0x000f220000000c00 */
[----:B------:R-:W-:Y:S06]  /*100b00*/  BAR.SYNC.DEFER_BLOCKING 0x0 ;  /* 0x0000000000007b1d */ /* 0x000fec0000010000 */
[----:B------:R-:W-:Y:S02]  /*100b10*/  STSM.16.M88.4 [R0], R48 ;  /* 0x0000003000007844 */ /* 0x000fe40000000200 */
[----:B------:R-:W-:Y:S01]  /*100b20*/  BAR.SYNC.DEFER_BLOCKING 0x0 ;  /* 0x0000000000007b1d */ /* 0x000fe20000010000 */
[----:B------:R-:W-:Y:S01]  /*100b30*/  MOV R66, R129 ;  /* 0x0000008100427202 */ /* 0x000fe20000000f00 */
[----:B------:R-:W-:-:S04]  /*100b40*/  IMAD.MOV.U32 R67, RZ, RZ, R131 ;  /* 0x000000ffff437224 */ /* 0x000fc800078e0083 */
[----:B------:R-:W4:Y:S02]  /*100b50*/  LDS.128 R60, [R12] ;  /* 0x000000000c3c7984 */ /* 0x000f240000000c00 */
[----:B------:R-:W-:Y:S06]  /*100b60*/  BAR.SYNC.DEFER_BLOCKING 0x0 ;  /* 0x0000000000007b1d */ /* 0x000fec0000010000 */
[----:B------:R-:W-:Y:S02]  /*100b70*/  STSM.16.M88.4 [R0], R64 ;  /* 0x0000004000007844 */ /* 0x000fe40000000200 */
[----:B------:R-:W-:Y:S06]  /*100b80*/  BAR.SYNC.DEFER_BLOCKING 0x0 ;  /* 0x0000000000007b1d */ /* 0x000fec0000010000 */
        /* <DEDUP_REMOVED lines=10> */
[----:B---3--:R3:W-:Y:S02]  /*100c30*/  STSM.16.M88.4 [R0], R44 ;  /* 0x0000002c00007844 */ /* 0x0087e40000000200 */
[----:B------:R-:W-:Y:S06]  /*100c40*/  BAR.SYNC.DEFER_BLOCKING 0x0 ;  /* 0x0000000000007b1d */ /* 0x000fec0000010000 */
[----:B---3--:R-:W3:Y:S04]  /*100c50*/  LDL.LU R44, [R1+0x3b0] ;  /* 0x0003b000012c7983 */ /* 0x008ee80000300800 */
[----:B------:R-:W3:Y:S04]  /*100c60*/  LDL.LU R45, [R1+0x3b8] ;  /* 0x0003b800012d7983 */ /* 0x000ee80000300800 */
[----:B------:R-:W2:Y:S04]  /*100c70*/  LDL.LU R64, [R1+0x1bb4] ;  /* 0x001bb40001407983 */ /* 0x000ea80000300800 */
        /* <DEDUP_REMOVED lines=11> */
[----:B------:R-:W1:Y:S01]  /*100d30*/  LDS.128 R68, [R12] ;  /* 0x000000000c447984 */ /* 0x000e620000000c00 */
[----:B------:R-:W-:-:S02]  /*100d40*/  MOV R46, R132 ;  /* 0x00000084002e7202 */ /* 0x000fc40000000f00 */
[----:B------:R-:W-:Y:S01]  /*100d50*/  MOV R47, R134 ;  /* 0x00000086002f7202 */ /* 0x000fe20000000f00 */
[----:B------:R-:W-:Y:S06]  /*100d60*/  BAR.SYNC.DEFER_BLOCKING 0x0 ;  /* 0x0000000000007b1d */ /* 0x000fec0000010000 */
[----:B------:R-:W4:Y:S04]  /*100d70*/  LDL.LU R84, [R1+0x3b4] ;  /* 0x0003b40001547983 */ /* 0x000f280000300800 */
[----:B------:R-:W4:Y:S04]  /*100d80*/  LDL.LU R85, [R1+0x3bc] ;  /* 0x0003bc0001557983 */ /* 0x000f280000300800 */
[----:B------:R-:W4:Y:S04]  /*100d90*/  LDL.LU R96, [R1+0x1bc0] ;  /* 0x001bc00001607983 */ /* 0x000f280000300800 */
[----:B------:R-:W4:Y:S04]  /*100da0*/  LDL.LU R97, [R1+0x1bc8] ;  /* 0x001bc80001617983 */ /* 0x000f280000300800 */
[----:B------:R-:W4:Y:S04]  /*100db0*/  LDL.LU R98, [R1+0x17c0] ;  /* 0x0017c00001627983 */ /* 0x000f280000300800 */
[----:B------:R-:W4:Y:S04]  /*100dc0*/  LDL.LU R99, [R1+0x17c8] ;  /* 0x0017c80001637983 */ /* 0x000f280000300800 */
[----:B---3--:R-:W-:Y:S01]  /*100dd0*/  STSM.16.M88.4 [R0], R44 ;  /* 0x0000002c00007844 */ /* 0x008fe20000000200 */
[----:B------:R-:W-:Y:S06]  /*100de0*/  BAR.SYNC.DEFER_BLOCKING 0x0 ;  /* 0x0000000000007b1d */ /* 0x000fec0000010000 */
[----:B------:R-:W3:Y:S02]  /*100df0*/  LDS.128 R44, [R12] ;  /* 0x000000000c2c7984 */ /* 0x000ee40000000c00 */
[----:B------:R-:W-:Y:S06]  /*100e00*/  BAR.SYNC.DEFER_BLOCKING 0x0 ;  /* 0x0000000000007b1d */ /* 0x000fec0000010000 */
[----:B--2---:R-:W-:Y:S02]  /*100e10*/  STSM.16.M88.4 [R0], R64 ;  /* 0x0000004000007844 */ /* 0x004fe40000000200 */
[----:B------:R-:W-:Y:S06]  /*100e20*/  BAR.SYNC.DEFER_BLOCKING 0x0 ;  /* 0x0000000000007b1d */ /* 0x000fec0000010000 */
[----:B------:R-:W2:Y:S02]  /*100e30*/  LDS.128 R72, [R12] ;  /* 0x000000000c487984 */ /* 0x000ea40000000c00 */
[----:B------:R-:W-:Y:S06]  /*100e40*/  BAR.SYNC.DEFER_BLOCKING 0x0 ;  /* 0x0000000000007b1d */ /* 0x000fec0000010000 */
[----:B----4-:R-:W-:Y:S02]  /*100e50*/  STSM.16.M88.4 [R0], R76 ;  /* 0x0000004c00007844 */ /* 0x010fe40000000200 */
[----:B------:R-:W-:Y:S06]  /*100e60*/  BAR.SYNC.DEFER_BLOCKING 0x0 ;  /* 0x0000000000007b1d */ /* 0x000fec0000010000 */
[----:B------:R-:W4:Y:S02]  /*100e70*/  LDS.128 R64, [R12] ;  /* 0x000000000c407984 */ /* 0x000f240000000c00 */
[----:B------:R-:W-:Y:S06]  /*100e80*/  BAR.SYNC.DEFER_BLOCKING 0x0 ;  /* 0x0000000000007b1d */ /* 0x000fec0000010000 */
[----:B------:R1:W-:Y:S02]  /*100e90*/  STSM.16.M88.4 [R0], R80 ;  /* 0x0000005000007844 */ /* 0x0003e40000000200 */
[----:B------:R-:W-:Y:S06]  /*100ea0*/  BAR.SYNC.DEFER_BLOCKING 0x0 ;  /* 0x0000000000007b1d */ /* 0x000fec0000010000 */
[----:B-1----:R-:W3:Y:S04]  /*100eb0*/  LDL.LU R80, [R1+0x13c0] ;  /* 0x0013c00001507983 */ /* 0x002ee80000300800 */
[----:B------:R-:W3:Y:S04]  /*100ec0*/  LDL.LU R81, [R1+0x13c8] ;  /* 0x0013c80001517983 */ /* 0x000ee80000300800 */
[----:B------:R-:W3:Y:S04]  /*100ed0*/  LDL.LU R82, [R1+0xfc0] ;  /* 0x000fc00001527983 */ /* 0x000ee80000300800 */
[----:B------:R-:W3:Y:S04]  /*100ee0*/  LDL.LU R83, [R1+0xfc8] ;  /* 0x000fc80001537983 */ /* 0x000ee80000300800 */
[----:B------:R-:W2:Y:S04]  /*100ef0*/  LDL.LU R76, [R1+0xbc0] ;  /* 0x000bc000014c7983 */ /* 0x000ea80000300800 */
[----:B------:R-:W2:Y:S04]  /*100f00*/  LDL.LU R77, [R1+0xbc8] ;  /* 0x000bc800014d7983 */ /* 0x000ea80000300800 */
[----:B------:R-:W2:Y:S04]  /*100f10*/  LDL.LU R78, [R1+0x7c0] ;  /* 0x0007c000014e7983 */ /* 0x000ea80000300800 */
[----:B------:R-:W2:Y:S04]  /*100f20*/  LDL.LU R79, [R1+0x7c8] ;  /* 0x0007c800014f7983 */ /* 0x000ea80000300800 */
[----:B------:R-:W1:Y:S01]  /*100f30*/  LDS.128 R92, [R12] ;  /* 0x000000000c5c7984 */ /* 0x000e620000000c00 */
[----:B------:R-:W-:Y:S01]  /*100f40*/  IMAD.MOV.U32 R86, RZ, RZ, R133 ;  /* 0x000000ffff567224 */ /* 0x000fe200078e0085 */
[----:B------:R-:W-:Y:S01]  /*100f50*/  MOV R87, R135 ;  /* 0x0000008700577202 */ /* 0x000fe20000000f00 */
[----:B------:R-:W-:Y:S06]  /*100f60*/  BAR.SYNC.DEFER_BLOCKING 0x0 ;  /* 0x0000000000007b1d */ /* 0x000fec0000010000 */
[----:B------:R-:W-:Y:S02]  /*100f70*/  STSM.16.M88.4 [R0], R84 ;  /* 0x0000005400007844 */ /* 0x000fe40000000200 */
[----:B------:R-:W-:Y:S06]  /*100f80*/  BAR.SYNC.DEFER_BLOCKING 0x0 ;  /* 0x0000000000007b1d */ /* 0x000fec0000010000 */
[----:B------:R-:W1:Y:S02]  /*100f90*/  LDS.128 R88, [R12] ;  /* 0x000000000c587984 */ /* 0x000e640000000c00 */
[----:B------:R-:W-:Y:S06]  /*100fa0*/  BAR.SYNC.DEFER_BLOCKING 0x0 ;  /* 0x0000000000007b1d */ /* 0x000fec0000010000 */
[----:B------:R-:W-:Y:S02]  /*100fb0*/  STSM.16.M88.4 [R0], R96 ;  /* 0x0000006000007844 */ /* 0x000fe40000000200 */
[----:B------:R-:W-:Y:S06]  /*100fc0*/  BAR.SYNC.DEFER_BLOCKING 0x0 ;  /* 0x0000000000007b1d */ /* 0x000fec0000010000 */
[----:B------:R-:W1:Y:S02]  /*100fd0*/  LDS.128 R84, [R12] ;  /* 0x000000000c547984 */ /* 0x000e640000000c00 */
        /* <DEDUP_REMOVED lines=22> */
[----:B------:R-:W-:Y:S01]  /*101140*/  MOV R78, R136 ;  /* 0x00000088004e7202 */ /* 0x000fe20000000f00 */
[----:B------:R-:W-:Y:S01]  /*101150*/  IMAD.MOV.U32 R79, RZ, RZ, R138 ;  /* 0x000000ffff4f7224 */ /* 0x000fe200078e008a */
        /* <DEDUP_REMOVED lines=19> */
[----:B---3--:R-:W-:Y:S02]  /*101290*/  STSM.16.M88.4 [R0], R104 ;  /* 0x0000006800007844 */ /* 0x008fe40000000200 */
[----:B------:R-:W-:Y:S06]  /*1012a0*/  BAR.SYNC.DEFER_BLOCKING 0x0 ;  /* 0x0000000000007b1d */ /* 0x000fec0000010000 */
[----:B------:R-:W3:Y:S02]  /*1012b0*/  LDS.128 R104, [R12] ;  /* 0x000000000c687984 */ /* 0x000ee40000000c00 */
[----:B------:R-:W-:Y:S06]  /*1012c0*/  BAR.SYNC.DEFER_BLOCKING 0x0 ;  /* 0x0000000000007b1d */ /* 0x000fec0000010000 */
[----:B------:R1:W-:Y:S02]  /*1012d0*/  STSM.16.M88.4 [R0], R108 ;  /* 0x0000006c00007844 */ /* 0x0003e40000000200 */
[----:B------:R-:W-:Y:S06]  /*1012e0*/  BAR.SYNC.DEFER_BLOCKING 0x0 ;  /* 0x0000000000007b1d */ /* 0x000fec0000010000 */
[----:B-1----:R-:W2:Y:S04]  /*1012f0*/  LDL.LU R108, [R1+0xbd0] ;  /* 0x000bd000016c7983 */ /* 0x002ea80000300800 */
[----:B------:R-:W2:Y:S04]  /*101300*/  LDL.LU R109, [R1+0xbd8] ;  /* 0x000bd800016d7983 */ /* 0x000ea80000300800 */
[----:B------:R-:W2:Y:S04]  /*101310*/  LDL.LU R110, [R1+0x7d0] ;  /* 0x0007d000016e7983 */ /* 0x000ea80000300800 */
[----:B------:R-:W2:Y:S04]  /*101320*/  LDL.LU R111, [R1+0x7d8] ;  /* 0x0007d800016f7983 */ /* 0x000ea80000300800 */
[----:B------:R-:W1:Y:S01]  /*101330*/  LDS.128 R124, [R12] ;  /* 0x000000000c7c7984 */ /* 0x000e620000000c00 */
[----:B------:R-:W-:-:S02]  /*101340*/  MOV R114, R137 ;  /* 0x0000008900727202 */ /* 0x000fc40000000f00 */
        /* <DEDUP_REMOVED lines=54> */
[----:B------:R-:W2:Y:S04]  /*1016b0*/  LDL.LU R140, [R1+0xbe0] ;  /* 0x000be000018c7983 */ /* 0x000ea80000300800 */
[----:B------:R-:W2:Y:S04]  /*1016c0*/  LDL.LU R141, [R1+0xbe8] ;  /* 0x000be800018d7983 */ /* 0x000ea80000300800 */
[----:B------:R-:W2:Y:S04]  /*1016d0*/  LDL.LU R142, [R1+0x7e0] ;  /* 0x0007e000018e7983 */ /* 0x000ea80000300800 */
[----:B------:R-:W2:Y:S04]  /*1016e0*/  LDL.LU R143, [R1+0x7e8] ;  /* 0x0007e800018f7983 */ /* 0x000ea80000300800 */
[----:B------:R-:W4:Y:S01]  /*1016f0*/  LDS.128 R128, [R12] ;  /* 0x000000000c807984 */ /* 0x000f220000000c00 */
        /* <DEDUP_REMOVED lines=34> */
[----:B------:R-:W-:-:S02]  /*101920*/  MOV R142, R144 ;  /* 0x00000090008e7202 */ /* 0x000fc40000000f00 */
        /* <DEDUP_REMOVED lines=26> */
[----:B------:R-:W4:Y:S04]  /*101ad0*/  LDL.LU R144, [R1+0xbf0] ;  /* 0x000bf00001907983 */ /* 0x000f280000300800 */
[----:B------:R-:W4:Y:S04]  /*101ae0*/  LDL.LU R145, [R1+0xbf8] ;  /* 0x000bf80001917983 */ /* 0x000f280000300800 */
[----:B------:R-:W4:Y:S04]  /*101af0*/  LDL.LU R146, [R1+0x7f0] ;  /* 0x0007f00001927983 */ /* 0x000f280000300800 */
[----:B------:R-:W4:Y:S04]  /*101b00*/  LDL.LU R147, [R1+0x7f8] ;  /* 0x0007f80001937983 */ /* 0x000f280000300800 */
[----:B------:R-:W1:Y:S01]  /*101b10*/  LDS.128 R192, [R12] ;  /* 0x000000000cc07984 */ /* 0x000e620000000c00 */
        /* <DEDUP_REMOVED lines=9> */
[----:B--2---:R-:W-:Y:S02]  /*101bb0*/  STSM.16.M88.4 [R0], R184 ;  /* 0x000000b800007844 */ /* 0x004fe40000000200 */
[----:B------:R-:W-:Y:S06]  /*101bc0*/  BAR.SYNC.DEFER_BLOCKING 0x0 ;  /* 0x0000000000007b1d */ /* 0x000fec0000010000 */
[----:B------:R-:W2:Y:S02]  /*101bd0*/  LDS.128 R184, [R12] ;  /* 0x000000000cb87984 */ /* 0x000ea40000000c00 */
[----:B------:R-:W-:Y:S06]  /*101be0*/  BAR.SYNC.DEFER_BLOCKING 0x0 ;  /* 0x0000000000007b1d */ /* 0x000fec0000010000 */
[----:B----4-:R4:W-:Y:S02]  /*101bf0*/  STSM.16.M88.4 [R0], R144 ;  /* 0x0000009000007844 */ /* 0x0109e40000000200 */
[----:B------:R-:W-:Y:S06]  /*101c00*/  BAR.SYNC.DEFER_BLOCKING 0x0 ;  /* 0x0000000000007b1d */ /* 0x000fec0000010000 */
[----:B----4-:R-:W4:Y:S04]  /*101c10*/  LDL.LU R144, [R1+0x3f0] ;  /* 0x0003f00001907983 */ /* 0x010f280000300800 */
[----:B------:R-:W4:Y:S04]  /*101c20*/  LDL.LU R145, [R1+0x3f8] ;  /* 0x0003f80001917983 */ /* 0x000f280000300800 */
[----:B------:R-:W3:Y:S04]  /*101c30*/  LDL.LU R196, [R1+0x1bf4] ;  /* 0x001bf40001c47983 */ /* 0x000ee80000300800 */
[----:B------:R-:W3:Y:S04]  /*101c40*/  LDL.LU R197, [R1+0x1bfc] ;  /* 0x001bfc0001c57983 */ /* 0x000ee80000300800 */
[----:B------:R-:W3:Y:S04]  /*101c50*/  LDL.LU R198, [R1+0x17f4] ;  /* 0x0017f40001c67983 */ /* 0x000ee80000300800 */
[----:B------:R-:W3:Y:S04]  /*101c60*/  LDL.LU R199, [R1+0x17fc] ;  /* 0x0017fc0001c77983 */ /* 0x000ee80000300800 */
[----:B------:R-:W2:Y:S01]  /*101c70*/  LDS.128 R200, [R12] ;  /* 0x000000000cc87984 */ /* 0x000ea20000000c00 */
[----:B------:R-:W-:Y:S01]  /*101c80*/  MOV R146, R148 ;  /* 0x0000009400927202 */ /* 0x000fe20000000f00 */
[----:B------:R-:W-:Y:S01]  /*101c90*/  IMAD.MOV.U32 R147, RZ, RZ, R150 ;  /* 0x000000ffff937224 */ /* 0x000fe200078e0096 */
        /* <DEDUP_REMOVED lines=12> */
[----:B------:R-:W-:Y:S01]  /*101d60*/  BAR.SYNC.DEFER_BLOCKING 0x0 ;  /* 0x0000000000007b1d */ /* 0x000fe20000010000 */
[----:B------:R-:W-:-:S05]  /*101d70*/  IMAD R3, R11, R14, RZ ;  /* 0x0000000e0b037224 */ /* 0x000fca00078e02ff */
        /* <DEDUP_REMOVED lines=8> */
[----:B------:R-:W-:Y:S01]  /*101e00*/  LEA R5, R14, R3, 0x7 ;  /* 0x000000030e057211 */ /* 0x000fe200078e38ff */
[----:B------:R-:W-:-:S03]  /*101e10*/  IMAD.MOV.U32 R16, RZ, RZ, R2 ;  /* 0x000000ffff107224 */ /* 0x000fc600078e0002 */
[C---:B------:R-:W-:Y:S02]  /*101e20*/  LEA R4, P1, R5.reuse, R8, 0x2 ;  /* 0x0000000805047211 */ /* 0x040fe400078210ff */
[C---:B------:R-:W-:Y:S02]  /*101e30*/  LEA R7, R14.reuse, R5, 0x7 ;  /* 0x000000050e077211 */ /* 0x040fe400078e38ff */
[----:B------:R-:W-:Y:S02]  /*101e40*/  LEA.HI.X.SX32 R5, R5, R9, 0x2, P1 ;  /* 0x0000000905057211 */ /* 0x000fe400008f16ff */
[----:B------:R-:W-:Y:S02]  /*101e50*/  ISETP.GE.AND P1, PT, R11, R16, PT ;  /* 0x000000100b00720c */ /* 0x000fe40003f26270 */
[----:B------:R-:W1:Y:S01]  /*101e60*/  LDC R16, c[0x0][0x228] ;  /* 0x00008a00ff107b82 */ /* 0x000e620000000800 */
[----:B------:R-:W-:Y:S01]  /*101e70*/  LEA R2, P0, R3, R8, 0x2 ;  /* 0x0000000803027211 */ /* 0x000fe200078010ff */
[----:B------:R-:W-:-:S03]  /*101e80*/  IMAD R14, R14, 0x80, R7 ;  /* 0x000000800e0e7824 */ /* 0x000fc600078e0207 */
[----:B------:R-:W-:Y:S02]  /*101e90*/  LEA.HI.X.SX32 R3, R3, R9, 0x2, P0 ;  /* 0x0000000903037211 */ /* 0x000fe400000f16ff */
[----:B------:R-:W-:Y:S02]  /*101ea0*/  ISETP.GE.AND P0, PT, R10, R235, PT ;  /* 0x000000eb0a00720c */ /* 0x000fe40003f06270 */
[CC--:B------:R-:W-:Y:S02]  /*101eb0*/  LEA R6, P2, R7.reuse, R8.reuse, 0x2 ;  /* 0x0000000807067211 */ /* 0x0c0fe400078410ff */
[C---:B------:R-:W-:Y:S02]  /*101ec0*/  LEA R8, P3, R14.reuse, R8, 0x2 ;  /* 0x000000080e087211 */ /* 0x040fe400078610ff */
[-C--:B------:R-:W-:Y:S02]  /*101ed0*/  LEA.HI.X.SX32 R7, R7, R9.reuse, 0x2, P2 ;  /* 0x0000000907077211 */ /* 0x080fe400010f16ff */
[----:B------:R-:W-:-:S02]  /*101ee0*/  LEA.HI.X.SX32 R9, R14, R9, 0x2, P3 ;  /* 0x000000090e097211 */ /* 0x000fc400018f16ff */
[----:B------:R-:W-:Y:S01]  /*101ef0*/  ISETP.LT.AND P3, PT, R15, R236, !P0 ;  /* 0x000000ec0f00720c */ /* 0x000fe20004761270 */
[----:B------:R-:W2:Y:S01]  /*101f00*/  LDC R14, c[0x0][0x248] ;  /* 0x00009200ff0e7b82 */ /* 0x000ea20000000800 */
[----:B------:R-:W-:Y:S02]  /*101f10*/  ISETP.LT.AND P2, PT, R13, R18, !P0 ;  /* 0x000000120d00720c */ /* 0x000fe40004741270 */
[----:B-1----:R-:W-:Y:S01]  /*101f20*/  ISETP.LT.AND P4, PT, R17, R16, !P0 ;  /* 0x000000101100720c */ /* 0x002fe20004781270 */
[----:B------:R-:W-:-:S05]  /*101f30*/  VIADD R16, R10, 0x1 ;  /* 0x000000010a107836 */ /* 0x000fca0000000000 */
[----:B------:R-:W-:Y:S01]  /*101f40*/  ISETP.GE.AND P0, PT, R16, R233, PT ;  /* 0x000000e91000720c */ /* 0x000fe20003f06270 */
[----:B---3--:R1:W-:Y:S04]  /*101f50*/  STSM.16.M88.4 [R0], R196 ;  /* 0x000000c400007844 */ /* 0x0083e80000000200 */
[----:B-1----:R-:W3:Y:S04]  /*101f60*/  LDL.LU R196, [R1+0x3f4] ;  /* 0x0003f40001c47983 */ /* 0x002ee80000300800 */
[----:B------:R-:W3:Y:S04]  /*101f70*/  LDL.LU R197, [R1+0x3fc] ;  /* 0x0003fc0001c57983 */ /* 0x000ee80000300800 */
[----:B------:R-:W4:Y:S04]  /*101f80*/  LDL.LU R235, [R1+0x1e20] ;  /* 0x001e200001eb7983 */ /* 0x000f280000300800 */
[----:B------:R-:W4:Y:S01]  /*101f90*/  LDL.LU R16, [R1+0x1e00] ;  /* 0x001e000001107983 */ /* 0x000f220000300800 */
[----:B------:R-:W-:-:S02]  /*101fa0*/  MOV R198, R149 ;  /* 0x0000009500c67202 */ /* 0x000fc40000000f00 */
[----:B------:R-:W-:Y:S01]  /*101fb0*/  MOV R199, R151 ;  /* 0x0000009700c77202 */ /* 0x000fe20000000f00 */
[----:B------:R-:W-:Y:S01]  /*101fc0*/  BAR.SYNC.DEFER_BLOCKING 0x0 ;  /* 0x0000000000007b1d */ /* 0x000fe20000010000 */
[----:B------:R-:W-:-:S05]  /*101fd0*/  ISETP.LT.AND P1, PT, R10, R19, !P1 ;  /* 0x000000130a00720c */ /* 0x000fca0004f21270 */
[----:B------:R-:W4:Y:S04]  /*101fe0*/  LDL.LU R233, [R1+0x800] ;  /* 0x0008000001e97983 */ /* 0x000f280000300800 */
[----:B------:R-:W1:Y:S01]  /*101ff0*/  LDS.128 R148, [R12] ;  /* 0x000000000c947984 */ /* 0x000e620000000c00 */
[----:B------:R-:W-:Y:S06]  /*102000*/  BAR.SYNC.DEFER_BLOCKING 0x0 ;  /* 0x0000000000007b1d */ /* 0x000fec0000010000 */
[----:B---3--:R2:W-:Y:S02]  /*102010*/  STSM.16.M88.4 [R0], R196 ;  /* 0x000000c400007844 */ /* 0x0085e40000000200 */
[----:B--2---:R-:W-:Y:S01]  /*102020*/  IMAD R0, R10, R14, RZ ;  /* 0x0000000e0a007224 */ /* 0x004fe200078e02ff */
[----:B------:R-:W-:Y:S03]  /*102030*/  BAR.SYNC.DEFER_BLOCKING 0x0 ;  /* 0x0000000000007b1d */ /* 0x000fe60000010000 */
[----:B------:R-:W-:Y:S01]  /*102040*/  IMAD.WIDE R198, R0, 0x4, R2 ;  /* 0x0000000400c67825 */ /* 0x000fe200078e0202 */
[----:B------:R-:W-:-:S04]  /*102050*/  ISETP.LT.AND P5, PT, R11, R234, !P0 ;  /* 0x000000ea0b00720c */ /* 0x000fc800047a1270 */
[----:B------:R-:W2:Y:S01]  /*102060*/  LDC.64 R196, c[0x0][0x228] ;  /* 0x00008a00ffc47b82 */ /* 0x000ea20000000a00 */
[C---:B------:R-:W-:Y:S01]  /*102070*/  IMAD.WIDE R236, R0.reuse, 0x4, R4 ;  /* 0x0000000400ec7825 */ /* 0x040fe200078e0204 */
[----:B----4-:R-:W-:Y:S04]  /*102080*/  @P1 STG.E desc[UR60][R198.64], R16 ;  /* 0x00000010c6001986 */ /* 0x010fe8000c10193c */
[----:B------:R3:W-:Y:S04]  /*102090*/  @P2 STG.E desc[UR60][R236.64], R235 ;  /* 0x000000ebec002986 */ /* 0x0007e8000c10193c */
[----:B---3--:R-:W3:Y:S04]  /*1020a0*/  LDL.LU R236, [R1+0x1e10] ;  /* 0x001e100001ec7983 */ /* 0x008ee80000300800 */
[----:B------:R-:W4:Y:S01]  /*1020b0*/  LDL.LU R237, [R1+0x1800] ;  /* 0x0018000001ed7983 */ /* 0x000f220000300800 */
[----:B------:R-:W-:-:S04]  /*1020c0*/  IMAD.WIDE R198, R0, 0x4, R6 ;  /* 0x0000000400c67825 */ /* 0x000fc800078e0206 */
[C---:B------:R-:W-:Y:S01]  /*1020d0*/  IMAD.WIDE R234, R0.reuse, 0x4, R8 ;  /* 0x0000000400ea7825 */ /* 0x040fe200078e0208 */
[----:B------:R-:W-:Y:S02]  /*1020e0*/  ISETP.LT.AND P2, PT, R13, R239, !P0 ;  /* 0x000000ef0d00720c */ /* 0x000fe40004741270 */
[----:B------:R-:W-:Y:S01]  /*1020f0*/  IADD3 R16, R0, R14, RZ ;  /* 0x0000000e00107210 */ /* 0x000fe20007ffe0ff */
[----:B------:R-:W1:Y:S01]  /*102100*/  LDC R239, c[0x0][0x228] ;  /* 0x00008a00ffef7b82 */ /* 0x000e620000000800 */
[----:B---3--:R3:W-:Y:S04]  /*102110*/  @P4 STG.E desc[UR60][R198.64], R236 ;  /* 0x000000ecc6004986 */ /* 0x0087e8000c10193c */
[----:B----4-:R4:W-:Y:S01]  /*102120*/  @P3 STG.E desc[UR60][R234.64], R237 ;  /* 0x000000edea003986 */ /* 0x0109e2000c10193c */
[----:B------:R-:W-:-:S02]  /*102130*/  ISETP.LT.AND P3, PT, R17, R238, !P0 ;  /* 0x000000ee1100720c */ /* 0x000fc40004761270 */
[----:B------:R-:W-:Y:S01]  /*102140*/  ISETP.LT.AND P0, PT, R15, R232, !P0 ;  /* 0x000000e80f00720c */ /* 0x000fe20004701270 */
[----:B------:R-:W2:Y:S04]  /*102150*/  LDL.LU R238, [R1] ;  /* 0x0000000001ee7983 */ /* 0x000ea80000300800 */
[----:B------:R-:W2:Y:S01]  /*102160*/  LDL.LU R232, [R1+0x1000] ;  /* 0x0010000001e87983 */ /* 0x000ea20000300800 */
[----:B------:R-:W-:Y:S01]  /*102170*/  IADD3 R0, R10, 0x2, RZ ;  /* 0x000000020a007810 */ /* 0x000fe20007ffe0ff */
[----:B---3--:R-:W3:Y:S01]  /*102180*/  LDC.64 R198, c[0x0][0x228] ;  /* 0x00008a00ffc67b82 */ /* 0x008ee20000000a00 */
[----:B----4-:R-:W-:-:S04]  /*102190*/  IMAD.WIDE R234, R16, 0x4, R2 ;  /* 0x0000000410ea7825 */ /* 0x010fc800078e0202 */
[----:B------:R-:W-:Y:S01]  /*1021a0*/  IMAD.WIDE R236, R16, 0x4, R4 ;  /* 0x0000000410ec7825 */ /* 0x000fe200078e0204 */
[----:B--2---:R-:W-:Y:S02]  /*1021b0*/  ISETP.GE.AND P1, PT, R0, R197, PT ;  /* 0x000000c50000720c */ /* 0x004fe40003f26270 */
[----:B------:R-:W2:Y:S01]  /*1021c0*/  LDL.LU R197, [R1+0x1e04] ;  /* 0x001e040001c57983 */ /* 0x000ea20000300800 */
[----:B------:R-:W-:-:S03]  /*1021d0*/  IMAD.IADD R0, R16, 0x1, R14 ;  /* 0x0000000110007824 */ /* 0x000fc600078e020e */
[----:B------:R4:W-:Y:S04]  /*1021e0*/  @P5 STG.E desc[UR60][R234.64], R232 ;  /* 0x000000e8ea005986 */ /* 0x0009e8000c10193c */
[----:B------:R1:W-:Y:S01]  /*1021f0*/  @P2 STG.E desc[UR60][R236.64], R233 ;  /* 0x000000e9ec002986 */ /* 0x0003e2000c10193c */
[----:B----4-:R-:W-:-:S04]  /*102200*/  IMAD.WIDE R234, R16, 0x4, R8 ;  /* 0x0000000410ea7825 */ /* 0x010fc800078e0208 */
[----:B-1----:R-:W-:Y:S02]  /*102210*/  IMAD.WIDE R232, R16, 0x4, R6 ;  /* 0x0000000410e87825 */ /* 0x002fe400078e0206 */
[----:B------:R-:W1:Y:S03]  /*102220*/  LDC R16, c[0x0][0x228] ;  /* 0x00008a00ff107b82 */ /* 0x000e660000000800 */
[----:B------:R-:W-:Y:S04]  /*102230*/  @P3 STG.E desc[UR60][R232.64], R238 ;  /* 0x000000eee8003986 */ /* 0x000fe8000c10193c */
[----:B------:R4:W-:Y:S01]  /*102240*/  @P0 STG.E desc[UR60][R234.64], R244 ;  /* 0x000000f4ea000986 */ /* 0x0009e2000c10193c */
[----:B------:R-:W-:-:S02]  /*102250*/  ISETP.LT.AND P4, PT, R11, R252, !P1 ;  /* 0x000000fc0b00720c */ /* 0x000fc40004f81270 */
[----:B-1----:R-:W-:Y:S01]  /*102260*/  ISETP.LT.AND P2, PT, R17, R16, !P1 ;  /* 0x000000101100720c */ /* 0x002fe20004f41270 */
[----:B----4-:R-:W4:Y:S01]  /*102270*/  LDL.LU R244, [R1+0x1804] ;  /* 0x0018040001f47983 */ /* 0x010f220000300800 */
[----:B------:R-:W-:Y:S01]  /*102280*/  IADD3 R16, R10, 0x3, RZ ;  /* 0x000000030a107810 */ /* 0x000fe20007ffe0ff */
[----:B------:R-:W1:Y:S03]  /*102290*/  LDC R252, c[0x0][0x228] ;  /* 0x00008a00fffc7b82 */ /* 0x000e660000000800 */
[----:B---3--:R-:W-:Y:S02]  /*1022a0*/  ISETP.GE.AND P0, PT, R16, R199, PT ;  /* 0x000000c71000720c */ /* 0x008fe40003f06270 */
[----:B------:R-:W3:Y:S03]  /*1022b0*/  LDL.LU R16, [R1+0x1e24] ;  /* 0x001e240001107983 */ /* 0x000ee60000300800 */
[----:B------:R-:W1:Y:S01]  /*1022c0*/  LDC R238, c[0x0][0x228] ;  /* 0x00008a00ffee7b82 */ /* 0x000e620000000800 */
[----:B------:R-:W4:Y:S01]  /*1022d0*/  LDL.LU R199, [R1+0x1e14] ;  /* 0x001e140001c77983 */ /* 0x000f220000300800 */
[----:B------:R-:W-:-:S06]  /*1022e0*/  ISETP.LT.AND P3, PT, R13, R239, !P1 ;  /* 0x000000ef0d00720c */ /* 0x000fcc0004f61270 */
[----:B------:R-:W1:Y:S01]  /*1022f0*/  LDC R239, c[0x0][0x228] ;  /* 0x00008a00ffef7b82 */ /* 0x000e620000000800 */
[----:B------:R-:W-:-:S07]  /*102300*/  IMAD.WIDE R236, R0, 0x4, R2 ;  /* 0x0000000400ec7825 */ /* 0x000fce00078e0202 */
[----:B------:R-:W4:Y:S01]  /*102310*/  LDC.64 R232, c[0x0][0x228] ;  /* 0x00008a00ffe87b82 */ /* 0x000f220000000a00 */
[----:B------:R-:W-:Y:S01]  /*102320*/  ISETP.LT.AND P1, PT, R15, R196, !P1 ;  /* 0x000000c40f00720c */ /* 0x000fe20004f21270 */
[----:B--2---:R2:W-:Y:S01]  /*102330*/  @P4 STG.E desc[UR60][R236.64], R197 ;  /* 0x000000c5ec004986 */ /* 0x0045e2000c10193c */
[----:B------:R-:W-:-:S04]  /*102340*/  IMAD.WIDE R234, R0, 0x4, R6 ;  /* 0x0000000400ea7825 */ /* 0x000fc800078e0206 */
[----:B--2---:R-:W-:-:S04]  /*102350*/  IMAD.WIDE R196, R0, 0x4, R4 ;  /* 0x0000000400c47825 */ /* 0x004fc800078e0204 */
[C---:B------:R-:W-:Y:S01]  /*102360*/  IMAD.WIDE R236, R0.reuse, 0x4, R8 ;  /* 0x0000000400ec7825 */ /* 0x040fe200078e0208 */
[----:B-1----:R-:W-:Y:S02]  /*102370*/  ISETP.LT.AND P4, PT, R11, R239, !P0 ;  /* 0x000000ef0b00720c */ /* 0x002fe40004781270 */
[----:B------:R-:W2:Y:S04]  /*102380*/  LDL.LU R239, [R1+0x4] ;  /* 0x0000040001ef7983 */ /* 0x000ea80000300800 */
[----:B---3--:R1:W-:Y:S01]  /*102390*/  @P3 STG.E desc[UR60][R196.64], R16 ;  /* 0x00000010c4003986 */ /* 0x0083e2000c10193c */
[----:B------:R-:W-:Y:S01]  /*1023a0*/  ISETP.LT.AND P3, PT, R13, R252, !P0 ;  /* 0x000000fc0d00720c */ /* 0x000fe20004761270 */
[----:B------:R-:W-:Y:S01]  /*1023b0*/  IMAD.IADD R0, R0, 0x1, R14 ;  /* 0x0000000100007824 */ /* 0x000fe200078e020e */
[----:B------:R-:W3:Y:S01]  /*1023c0*/  LDC R252, c[0x0][0x228] ;  /* 0x00008a00fffc7b82 */ /* 0x000ee20000000800 */
[----:B----4-:R4:W-:Y:S01]  /*1023d0*/  @P2 STG.E desc[UR60][R234.64], R199 ;  /* 0x000000c7ea002986 */ /* 0x0109e2000c10193c */
[----:B------:R-:W-:-:S02]  /*1023e0*/  ISETP.LT.AND P2, PT, R15, R198, !P0 ;  /* 0x000000c60f00720c */ /* 0x000fc40004741270 */
[----:B------:R-:W-:Y:S01]  /*1023f0*/  ISETP.LT.AND P0, PT, R17, R238, !P0 ;  /* 0x000000ee1100720c */ /* 0x000fe20004701270 */
[----:B------:R4:W-:Y:S01]  /*102400*/  @P1 STG.E desc[UR60][R236.64], R244 ;  /* 0x000000f4ec001986 */ /* 0x0009e2000c10193c */
[----:B-1----:R-:W-:-:S03]  /*102410*/  IADD3 R16, R10, 0x4, RZ ;  /* 0x000000040a107810 */ /* 0x002fc60007ffe0ff */
[----:B------:R-:W3:Y:S01]  /*102420*/  LDL.LU R238, [R1+0x804] ;  /* 0x0008040001ee7983 */ /* 0x000ee20000300800 */
[----:B------:R-:W-:Y:S01]  /*102430*/  ISETP.GE.AND P1, PT, R16, R233, PT ;  /* 0x000000e91000720c */ /* 0x000fe20003f26270 */
[C---:B------:R-:W-:Y:S02]  /*102440*/  IMAD.WIDE R196, R0.reuse, 0x4, R2 ;  /* 0x0000000400c47825 */ /* 0x040fe400078e0202 */
[----:B------:R-:W2:Y:S01]  /*102450*/  LDL.LU R16, [R1+0x1004] ;  /* 0x0010040001107983 */ /* 0x000ea20000300800 */
[----:B----4-:R-:W1:Y:S01]  /*102460*/  LDC.64 R198, c[0x0][0x228] ;  /* 0x00008a00ffc67b82 */ /* 0x010e620000000a00 */
[----:B------:R-:W-:-:S07]  /*102470*/  IMAD.WIDE R234, R0, 0x4, R4 ;  /* 0x0000000400ea7825 */ /* 0x000fce00078e0204 */
[----:B------:R-:W4:Y:S08]  /*102480*/  LDC R236, c[0x0][0x228] ;  /* 0x00008a00ffec7b82 */ /* 0x000f300000000800 */
[----:B------:R-:W1:Y:S08]  /*102490*/  LDC R237, c[0x0][0x228] ;  /* 0x00008a00ffed7b82 */ /* 0x000e700000000800 */
[----:B------:R-:W1:Y:S08]  /*1024a0*/  LDC R233, c[0x0][0x228] ;  /* 0x00008a00ffe97b82 */ /* 0x000e700000000800 */
[----:B------:R-:W1:Y:S01]  /*1024b0*/  LDC R244, c[0x0][0x228] ;  /* 0x00008a00fff47b82 */ /* 0x000e620000000800 */
[----:B--2---:R2:W-:Y:S04]  /*1024c0*/  @P4 STG.E desc[UR60][R196.64], R16 ;  /* 0x00000010c4004986 */ /* 0x0045e8000c10193c */
[----:B---3--:R3:W-:Y:S01]  /*1024d0*/  @P3 STG.E desc[UR60][R234.64], R238 ;  /* 0x000000eeea003986 */ /* 0x0087e2000c10193c */
[----:B--2---:R-:W-:-:S02]  /*1024e0*/  IADD3 R16, R10, 0x5, RZ ;  /* 0x000000050a107810 */ /* 0x004fc40007ffe0ff */
[----:B------:R-:W2:Y:S08]  /*1024f0*/  LDC.64 R196, c[0x0][0x228] ;  /* 0x00008a00ffc47b82 */ /* 0x000eb00000000a00 */
[----:B---3--:R-:W3:Y:S01]  /*102500*/  LDC R238, c[0x0][0x228] ;  /* 0x00008a00ffee7b82 */ /* 0x008ee20000000800 */
[----:B----4-:R-:W-:Y:S01]  /*102510*/  ISETP.LT.AND P3, PT, R13, R236, !P1 ;  /* 0x000000ec0d00720c */ /* 0x010fe20004f61270 */
[----:B------:R-:W-:Y:S01]  /*102520*/  IMAD.WIDE R234, R0, 0x4, R6 ;  /* 0x0000000400ea7825 */ /* 0x000fe200078e0206 */
[----:B-1----:R-:W-:-:S03]  /*102530*/  ISETP.LT.AND P4, PT, R11, R237, !P1 ;  /* 0x000000ed0b00720c */ /* 0x002fc60004f81270 */
[----:B------:R-:W-:Y:S01]  /*102540*/  IMAD.WIDE R236, R0, 0x4, R8 ;  /* 0x0000000400ec7825 */ /* 0x000fe200078e0208 */
[----:B------:R-:W-:Y:S04]  /*102550*/  @P0 STG.E desc[UR60][R234.64], R239 ;  /* 0x000000efea000986 */ /* 0x000fe8000c10193c */
[----:B------:R1:W-:Y:S01]  /*102560*/  @P2 STG.E desc[UR60][R236.64], R245 ;  /* 0x000000f5ec002986 */ /* 0x0003e2000c10193c */
[----:B------:R-:W-:-:S03]  /*102570*/  ISETP.GE.AND P2, PT, R16, R199, PT ;  /* 0x000000c71000720c */ /* 0x000fc60003f46270 */
[----:B-1----:R-:W4:Y:S01]  /*102580*/  LDL.LU R245, [R1+0x1008] ;  /* 0x0010080001f57983 */ /* 0x002f220000300800 */
[----:B---3--:R-:W-:Y:S02]  /*102590*/  ISETP.LT.AND P5, PT, R17, R238, !P1 ;  /* 0x000000ee1100720c */ /* 0x008fe40004fa1270 */
[----:B------:R-:W-:Y:S02]  /*1025a0*/  ISETP.LT.AND P1, PT, R15, R232, !P1 ;  /* 0x000000e80f00720c */ /* 0x000fe40004f21270 */
[----:B------:R-:W3:Y:S04]  /*1025b0*/  LDL.LU R232, [R1+0x1e18] ;  /* 0x001e180001e87983 */ /* 0x000ee80000300800 */
[----:B------:R-:W2:Y:S04]  /*1025c0*/  LDL.LU R16, [R1+0x1e08] ;  /* 0x001e080001107983 */ /* 0x000ea80000300800 */
[----:B------:R-:W4:Y:S01]  /*1025d0*/  LDL.LU R199, [R1+0x1e28] ;  /* 0x001e280001c77983 */ /* 0x000f220000300800 */
[----:B------:R-:W-:-:S05]  /*1025e0*/  IADD3 R0, R0, R14, RZ ;  /* 0x0000000e00007210 */ /* 0x000fca0007ffe0ff */
[----:B------:R-:W-:-:S04]  /*1025f0*/  IMAD.WIDE R234, R0, 0x4, R2 ;  /* 0x0000000400ea7825 */ /* 0x000fc800078e0202 */
[----:B------:R-:W-:Y:S01]  /*102600*/  IMAD.WIDE R236, R0, 0x4, R4 ;  /* 0x0000000400ec7825 */ /* 0x000fe200078e0204 */
[----:B--2---:R1:W-:Y:S04]  /*102610*/  @P4 STG.E desc[UR60][R234.64], R16 ;  /* 0x00000010ea004986 */ /* 0x0043e8000c10193c */
[----:B----4-:R2:W-:Y:S01]  /*102620*/  @P3 STG.E desc[UR60][R236.64], R199 ;  /* 0x000000c7ec003986 */ /* 0x0105e2000c10193c */
[----:B-1----:R-:W-:-:S03]  /*102630*/  VIADD R16, R10, 0x6 ;  /* 0x000000060a107836 */ /* 0x002fc60000000000 */
[----:B--2---:R-:W2:Y:S02]  /*102640*/  LDL.LU R237, [R1+0x1808] ;  /* 0x0018080001ed7983 */ /* 0x004ea40000300800 */
[----:B------:R-:W-:Y:S01]  /*102650*/  ISETP.GE.AND P0, PT, R16, R197, PT ;  /* 0x000000c51000720c */ /* 0x000fe20003f06270 */
[----:B------:R-:W1:Y:S01]  /*102660*/  LDC R199, c[0x0][0x228] ;  /* 0x00008a00ffc77b82 */ /* 0x000e620000000800 */
[----:B------:R-:W4:Y:S01]  /*102670*/  LDL.LU R16, [R1+0x808] ;  /* 0x0008080001107983 */ /* 0x000f220000300800 */
[----:B------:R-:W-:Y:S01]  /*102680*/  IMAD.WIDE R238, R0, 0x4, R6 ;  /* 0x0000000400ee7825 */ /* 0x000fe200078e0206 */
[----:B------:R-:W-:-:S03]  /*102690*/  ISETP.LT.AND P3, PT, R11, R233, !P2 ;  /* 0x000000e90b00720c */ /* 0x000fc60005761270 */
[C---:B------:R-:W-:Y:S01]  /*1026a0*/  IMAD.WIDE R234, R0.reuse, 0x4, R8 ;  /* 0x0000000400ea7825 */ /* 0x040fe200078e0208 */
[----:B---3--:R3:W-:Y:S01]  /*1026b0*/  @P5 STG.E desc[UR60][R238.64], R232 ;  /* 0x000000e8ee005986 */ /* 0x0087e2000c10193c */
[----:B------:R-:W-:Y:S02]  /*1026c0*/  ISETP.LT.AND P5, PT, R13, R244, !P2 ;  /* 0x000000f40d00720c */ /* 0x000fe400057a1270 */
[----:B------:R-:W-:Y:S01]  /*1026d0*/  IADD3 R0, R0, R14, RZ ;  /* 0x0000000e00007210 */ /* 0x000fe20007ffe0ff */
[----:B------:R-:W4:Y:S01]  /*1026e0*/  LDL.LU R197, [R1+0x8] ;  /* 0x0000080001c57983 */ /* 0x000f220000300800 */
[----:B------:R-:W-:Y:S01]  /*1026f0*/  ISETP.LT.AND P4, PT, R17, R252, !P2 ;  /* 0x000000fc1100720c */ /* 0x000fe20005781270 */
[----:B------:R-:W4:Y:S01]  /*102700*/  LDC R244, c[0x0][0x228] ;  /* 0x00008a00fff47b82 */ /* 0x000f220000000800 */
[----:B------:R-:W-:-:S07]  /*102710*/  ISETP.LT.AND P6, PT, R15, R198, !P2 ;  /* 0x000000c60f00720c */ /* 0x000fce00057c1270 */
[----:B---3--:R-:W3:Y:S01]  /*102720*/  LDC.64 R232, c[0x0][0x228] ;  /* 0x00008a00ffe87b82 */ /* 0x008ee20000000a00 */
[----:B-1----:R-:W-:Y:S01]  /*102730*/  ISETP.LT.AND P2, PT, R11, R199, !P0 ;  /* 0x000000c70b00720c */ /* 0x002fe20004741270 */
[----:B------:R-:W-:-:S06]  /*102740*/  IMAD.WIDE R198, R0, 0x4, R2 ;  /* 0x0000000400c67825 */ /* 0x000fcc00078e0202 */
[----:B------:R-:W1:Y:S01]  /*102750*/  LDC R252, c[0x0][0x228] ;  /* 0x00008a00fffc7b82 */ /* 0x000e620000000800 */
[----:B--2---:R2:W-:Y:S04]  /*102760*/  @P1 STG.E desc[UR60][R234.64], R237 ;  /* 0x000000edea001986 */ /* 0x0045e8000c10193c */
[----:B------:R3:W-:Y:S01]  /*102770*/  @P3 STG.E desc[UR60][R198.64], R245 ;  /* 0x000000f5c6003986 */ /* 0x0007e2000c10193c */
[----:B--2---:R-:W-:-:S04]  /*102780*/  IMAD.WIDE R234, R0, 0x4, R4 ;  /* 0x0000000400ea7825 */ /* 0x004fc800078e0204 */
[C---:B------:R-:W-:Y:S01]  /*102790*/  IMAD.WIDE R236, R0.reuse, 0x4, R6 ;  /* 0x0000000400ec7825 */ /* 0x040fe200078e0206 */
[----:B----4-:R2:W-:Y:S03]  /*1027a0*/  @P5 STG.E desc[UR60][R234.64], R16 ;  /* 0x00000010ea005986 */ /* 0x0105e6000c10193c */
[C---:B------:R-:W-:Y:S01]  /*1027b0*/  IMAD.WIDE R238, R0.reuse, 0x4, R8 ;  /* 0x0000000400ee7825 */ /* 0x040fe200078e0208 */
[----:B------:R-:W-:Y:S01]  /*1027c0*/  ISETP.LT.AND P1, PT, R15, R196, !P0 ;  /* 0x000000c40f00720c */ /* 0x000fe20004721270 */
[----:B---3--:R-:W3:Y:S01]  /*1027d0*/  LDC R245, c[0x0][0x228] ;  /* 0x00008a00fff57b82 */ /* 0x008ee20000000800 */
[----:B--2---:R-:W2:Y:S01]  /*1027e0*/  LDL.LU R235, [R1+0x1e0c] ;  /* 0x001e0c0001eb7983 */ /* 0x004ea20000300800 */
[----:B------:R-:W-:Y:S01]  /*1027f0*/  IADD3 R0, R0, R14, RZ ;  /* 0x0000000e00007210 */ /* 0x000fe20007ffe0ff */
[----:B------:R-:W-:-:S05]  /*102800*/  VIADD R16, R10, 0x7 ;  /* 0x000000070a107836 */ /* 0x000fca0000000000 */
[----:B------:R-:W4:Y:S01]  /*102810*/  LDC.64 R198, c[0x0][0x228] ;  /* 0x00008a00ffc67b82 */ /* 0x000f220000000a00 */
[----:B------:R1:W-:Y:S04]  /*102820*/  @P4 STG.E desc[UR60][R236.64], R197 ;  /* 0x000000c5ec004986 */ /* 0x0003e8000c10193c */
[----:B------:R1:W-:Y:S04]  /*102830*/  @P6 STG.E desc[UR60][R238.64], R246 ;  /* 0x000000f6ee006986 */ /* 0x0003e8000c10193c */
[----:B------:R-:W4:Y:S01]  /*102840*/  LDL.LU R14, [R1+0x1e2c] ;  /* 0x001e2c00010e7983 */ /* 0x000f220000300800 */
[----:B-1----:R-:W-:Y:S01]  /*102850*/  IMAD.WIDE R196, R0, 0x4, R2 ;  /* 0x0000000400c47825 */ /* 0x002fe200078e0202 */
[----:B------:R-:W-:-:S03]  /*102860*/  ISETP.LT.AND P5, PT, R13, R244, !P0 ;  /* 0x000000f40d00720c */ /* 0x000fc600047a1270 */
[----:B------:R-:W-:Y:S01]  /*102870*/  IMAD.WIDE R236, R0, 0x4, R6 ;  /* 0x0000000400ec7825 */ /* 0x000fe200078e0206 */
[----:B------:R-:W1:Y:S01]  /*102880*/  LDC R246, c[0x0][0x228] ;  /* 0x00008a00fff67b82 */ /* 0x000e620000000800 */
[----:B--2---:R2:W-:Y:S01]  /*102890*/  @P2 STG.E desc[UR60][R196.64], R235 ;  /* 0x000000ebc4002986 */ /* 0x0045e2000c10193c */
[----:B------:R-:W-:Y:S01]  /*1028a0*/  ISETP.GE.AND P2, PT, R16, R233, PT ;  /* 0x000000e91000720c */ /* 0x000fe20003f46270 */
[C---:B------:R-:W-:Y:S01]  /*1028b0*/  IMAD.WIDE R238, R0.reuse, 0x4, R8 ;  /* 0x0000000400ee7825 */ /* 0x040fe200078e0208 */
[----:B---3--:R-:W-:Y:S01]  /*1028c0*/  ISETP.LT.AND P0, PT, R17, R245, !P0 ;  /* 0x000000f51100720c */ /* 0x008fe20004701270 */
[----:B------:R-:W3:Y:S01]  /*1028d0*/  LDL.LU R16, [R1+0x180c] ;  /* 0x00180c0001107983 */ /* 0x000ee20000300800 */
[----:B------:R-:W-:Y:S02]  /*1028e0*/  ISETP.LT.AND P3, PT, R11, R252, !P2 ;  /* 0x000000fc0b00720c */ /* 0x000fe40005761270 */
[----:B------:R-:W3:Y:S01]  /*1028f0*/  LDC R245, c[0x0][0x228] ;  /* 0x00008a00fff57b82 */ /* 0x000ee20000000800 */
[----:B------:R-:W3:Y:S01]  /*102900*/  LDL.LU R252, [R1+0x1e1c] ;  /* 0x001e1c0001fc7983 */ /* 0x000ee20000300800 */
[----:B--2---:R-:W-:-:S06]  /*102910*/  IMAD.WIDE R234, R0, 0x4, R4 ;  /* 0x0000000400ea7825 */ /* 0x004fcc00078e0204 */
[----:B------:R-:W2:Y:S01]  /*102920*/  LDC R244, c[0x0][0x228] ;  /* 0x00008a00fff47b82 */ /* 0x000ea20000000800 */
[----:B----4-:R4:W-:Y:S01]  /*102930*/  @P5 STG.E desc[UR60][R234.64], R14 ;  /* 0x0000000eea005986 */ /* 0x0109e2000c10193c */
[----:B-1----:R-:W-:-:S06]  /*102940*/  ISETP.LT.AND P4, PT, R13, R246, !P2 ;  /* 0x000000f60d00720c */ /* 0x002fcc0005781270 */
[----:B------:R-:W1:Y:S08]  /*102950*/  LDC R246, c[0x0][0x228] ;  /* 0x00008a00fff67b82 */ /* 0x000e700000000800 */
[----:B----4-:R-:W4:Y:S08]  /*102960*/  LDC R14, c[0x0][0x248] ;  /* 0x00009200ff0e7b82 */ /* 0x010f300000000800 */
[----:B------:R-:W2:Y:S08]  /*102970*/  LDC R233, c[0x0][0x228] ;  /* 0x00008a00ffe97b82 */ /* 0x000eb00000000800 */
[----:B------:R-:W2:Y:S01]  /*102980*/  LDC.64 R196, c[0x0][0x228] ;  /* 0x00008a00ffc47b82 */ /* 0x000ea20000000a00 */
[----:B---3--:R3:W-:Y:S04]  /*102990*/  @P0 STG.E desc[UR60][R236.64], R252 ;  /* 0x000000fcec000986 */ /* 0x0087e8000c10193c */
[----:B------:R1:W-:Y:S01]  /*1029a0*/  @P1 STG.E desc[UR60][R238.64], R16 ;  /* 0x00000010ee001986 */ /* 0x0003e2000c10193c */
[----:B----4-:R-:W-:-:S02]  /*1029b0*/  IADD3 R0, R0, R14, RZ ;  /* 0x0000000e00007210 */ /* 0x010fc40007ffe0ff */
[----:B------:R-:W-:Y:S01]  /*1029c0*/  ISETP.LT.AND P6, PT, R15, R232, !P2 ;  /* 0x000000e80f00720c */ /* 0x000fe200057c1270 */
[----:B---3--:R-:W3:Y:S01]  /*1029d0*/  LDC R252, c[0x0][0x228] ;  /* 0x00008a00fffc7b82 */ /* 0x008ee20000000800 */
[----:B-1----:R-:W4:Y:S04]  /*1029e0*/  LDL.LU R238, [R1+0x100c] ;  /* 0x00100c0001ee7983 */ /* 0x002f280000300800 */
[----:B------:R-:W3:Y:S01]  /*1029f0*/  LDL.LU R239, [R1+0x80c] ;  /* 0x00080c0001ef7983 */ /* 0x000ee20000300800 */
[----:B------:R-:W-:Y:S01]  /*102a00*/  IMAD.WIDE R234, R0, 0x4, R2 ;  /* 0x0000000400ea7825 */ /* 0x000fe200078e0202 */
[----:B------:R-:W-:-:S03]  /*102a10*/  IADD3 R16, R10, 0x8, RZ ;  /* 0x000000080a107810 */ /* 0x000fc60007ffe0ff */
[----:B------:R-:W-:Y:S01]  /*102a20*/  IMAD.WIDE R236, R0, 0x4, R4 ;  /* 0x0000000400ec7825 */ /* 0x000fe200078e0204 */
[----:B------:R-:W-:Y:S02]  /*102a30*/  ISETP.GE.AND P1, PT, R16, R199, PT ;  /* 0x000000c71000720c */ /* 0x000fe40003f26270 */
[----:B------:R-:W-:Y:S01]  /*102a40*/  ISETP.LT.AND P2, PT, R17, R246, !P2 ;  /* 0x000000f61100720c */ /* 0x000fe20005741270 */
[----:B------:R-:W-:Y:S01]  /*102a50*/  VIADD R16, R10, 0x9 ;  /* 0x000000090a107836 */ /* 0x000fe20000000000 */
[----:B------:R-:W3:Y:S01]  /*102a60*/  LDL.LU R246, [R1+0x1400] ;  /* 0x0014000001f67983 */ /* 0x000ee20000300800 */
[----:B--2---:R-:W-:Y:S02]  /*102a70*/  ISETP.LT.AND P5, PT, R13, R244, !P1 ;  /* 0x000000f40d00720c */ /* 0x004fe40004fa1270 */
[----:B------:R-:W1:Y:S01]  /*102a80*/  LDC R244, c[0x0][0x228] ;  /* 0x00008a00fff47b82 */ /* 0x000e620000000800 */
[----:B------:R-:W-:Y:S02]  /*102a90*/  ISETP.GE.AND P0, PT, R16, R197, PT ;  /* 0x000000c51000720c */ /* 0x000fe40003f06270 */
[----:B------:R-:W-:-:S05]  /*102aa0*/  IADD3 R16, R0, R14, RZ ;  /* 0x0000000e00107210 */ /* 0x000fca0007ffe0ff */
[----:B------:R-:W2:Y:S01]  /*102ab0*/  LDC R197, c[0x0][0x228] ;  /* 0x00008a00ffc57b82 */ /* 0x000ea20000000800 */
[----:B----4-:R-:W-:Y:S04]  /*102ac0*/  @P3 STG.E desc[UR60][R234.64], R238 ;  /* 0x000000eeea003986 */ /* 0x010fe8000c10193c */
[----:B---3--:R3:W-:Y:S01]  /*102ad0*/  @P4 STG.E desc[UR60][R236.64], R239 ;  /* 0x000000efec004986 */ /* 0x0087e2000c10193c */
[----:B------:R-:W-:Y:S02]  /*102ae0*/  ISETP.LT.AND P3, PT, R15, R198, !P1 ;  /* 0x000000c60f00720c */ /* 0x000fe40004f61270 */
[----:B------:R-:W-:Y:S01]  /*102af0*/  ISETP.LT.AND P4, PT, R17, R245, !P1 ;  /* 0x000000f51100720c */ /* 0x000fe20004f81270 */
[----:B------:R-:W4:Y:S01]  /*102b00*/  LDC.64 R198, c[0x0][0x228] ;  /* 0x00008a00ffc67b82 */ /* 0x000f220000000a00 */
[----:B------:R-:W-:Y:S01]  /*102b10*/  ISETP.LT.AND P1, PT, R11, R233, !P1 ;  /* 0x000000e90b00720c */ /* 0x000fe20004f21270 */
[C---:B------:R-:W-:Y:S01]  /*102b20*/  IMAD.WIDE R232, R0.reuse, 0x4, R8 ;  /* 0x0000000400e87825 */ /* 0x040fe200078e0208 */
[----:B---3--:R-:W3:Y:S03]  /*102b30*/  LDL.LU R237, [R1+0xc] ;  /* 0x00000c0001ed7983 */ /* 0x008ee60000300800 */
[----:B------:R-:W-:-:S02]  /*102b40*/  IMAD.WIDE R234, R0, 0x4, R6 ;  /* 0x0000000400ea7825 */ /* 0x000fc400078e0206 */
[----:B------:R-:W1:Y:S01]  /*102b50*/  LDC R238, c[0x0][0x228] ;  /* 0x00008a00ffee7b82 */ /* 0x000e620000000800 */
[----:B------:R-:W2:Y:S07]  /*102b60*/  LDL.LU R0, [R1+0x1e30] ;  /* 0x001e300001007983 */ /* 0x000eae0000300800 */
[----:B------:R-:W4:Y:S08]  /*102b70*/  LDC R245, c[0x0][0x228] ;  /* 0x00008a00fff57b82 */ /* 0x000f300000000800 */
[----:B------:R-:W4:Y:S01]  /*102b80*/  LDC R239, c[0x0][0x228] ;  /* 0x00008a00ffef7b82 */ /* 0x000f220000000800 */
[----:B---3--:R3:W-:Y:S01]  /*102b90*/  @P2 STG.E desc[UR60][R234.64], R237 ;  /* 0x000000edea002986 */ /* 0x0087e2000c10193c */
[----:B------:R-:W-:-:S03]  /*102ba0*/  ISETP.LT.AND P2, PT, R11, R252, !P0 ;  /* 0x000000fc0b00720c */ /* 0x000fc60004741270 */
[----:B------:R1:W-:Y:S01]  /*102bb0*/  @P6 STG.E desc[UR60][R232.64], R247 ;  /* 0x000000f7e8006986 */ /* 0x0003e2000c10193c */
[----:B---3--:R-:W-:-:S03]  /*102bc0*/  IMAD.WIDE R236, R16, 0x4, R2 ;  /* 0x0000000410ec7825 */ /* 0x008fc600078e0202 */
[----:B-1----:R-:W3:Y:S01]  /*102bd0*/  LDL.LU R247, [R1+0x1810] ;  /* 0x0018100001f77983 */ /* 0x002ee20000300800 */
[----:B------:R-:W-:-:S03]  /*102be0*/  IMAD.WIDE R232, R16, 0x4, R4 ;  /* 0x0000000410e87825 */ /* 0x000fc600078e0204 */
[----:B--2---:R1:W-:Y:S01]  /*102bf0*/  @P1 STG.E desc[UR60][R236.64], R0 ;  /* 0x00000000ec001986 */ /* 0x0043e2000c10193c */
[----:B------:R-:W-:-:S03]  /*102c00*/  IMAD.WIDE R234, R16, 0x4, R6 ;  /* 0x0000000410ea7825 */ /* 0x000fc600078e0206 */
[----:B------:R-:W2:Y:S01]  /*102c10*/  LDL.LU R252, [R1+0xc00] ;  /* 0x000c000001fc7983 */ /* 0x000ea20000300800 */
[C---:B-1----:R-:W-:Y:S01]  /*102c20*/  IMAD.WIDE R236, R16.reuse, 0x4, R8 ;  /* 0x0000000410ec7825 */ /* 0x042fe200078e0208 */
[----:B------:R-:W-:Y:S02]  /*102c30*/  IADD3 R0, R16, R14, RZ ;  /* 0x0000000e10007210 */ /* 0x000fe40007ffe0ff */
[----:B------:R-:W4:Y:S04]  /*102c40*/  LDL.LU R16, [R1+0x1c00] ;  /* 0x001c000001107983 */ /* 0x000f280000300800 */
[----:B----4-:R1:W-:Y:S04]  /*102c50*/  @P5 STG.E desc[UR60][R232.64], R16 ;  /* 0x00000010e8005986 */ /* 0x0103e8000c10193c */
[----:B------:R4:W-:Y:S01]  /*102c60*/  @P4 STG.E desc[UR60][R234.64], R246 ;  /* 0x000000f6ea004986 */ /* 0x0009e2000c10193c */
[----:B-1----:R-:W-:-:S03]  /*102c70*/  VIADD R16, R10, 0xa ;  /* 0x0000000a0a107836 */ /* 0x002fc60000000000 */
[----:B---3--:R1:W-:Y:S01]  /*102c80*/  @P3 STG.E desc[UR60][R236.64], R247 ;  /* 0x000000f7ec003986 */ /* 0x0083e2000c10193c */
[----:B------:R-:W-:Y:S02]  /*102c90*/  ISETP.LT.AND P3, PT, R17, R238, !P0 ;  /* 0x000000ee1100720c */ /* 0x000fe40004761270 */
[----:B------:R-:W-:Y:S01]  /*102ca0*/  ISETP.GE.AND P1, PT, R16, R199, PT ;  /* 0x000000c71000720c */ /* 0x000fe20003f26270 */
[----:B----4-:R-:W3:Y:S03]  /*102cb0*/  LDL.LU R246, [R1+0x1e34] ;  /* 0x001e340001f67983 */ /* 0x010ee60000300800 */
[----:B------:R-:W-:Y:S01]  /*102cc0*/  ISETP.LT.AND P6, PT, R13, R244, !P1 ;  /* 0x000000f40d00720c */ /* 0x000fe20004fc1270 */
[----:B-1----:R-:W4:Y:S04]  /*102cd0*/  LDL.LU R247, [R1+0x1c04] ;  /* 0x001c040001f77983 */ /* 0x002f280000300800 */
[----:B------:R-:W3:Y:S04]  /*102ce0*/  LDL.LU R16, [R1+0x10] ;  /* 0x0000100001107983 */ /* 0x000ee80000300800 */
[----:B------:R-:W4:Y:S04]  /*102cf0*/  LDL.LU R238, [R1+0x400] ;  /* 0x0004000001ee7983 */ /* 0x000f280000300800 */
[----:B------:R-:W3:Y:S01]  /*102d00*/  LDL.LU R244, [R1+0x810] ;  /* 0x0008100001f47983 */ /* 0x000ee20000300800 */
[----:B------:R-:W-:Y:S01]  /*102d10*/  IMAD.WIDE R232, R0, 0x4, R2 ;  /* 0x0000000400e87825 */ /* 0x000fe200078e0202 */
[----:B------:R-:W-:-:S02]  /*102d20*/  ISETP.LT.AND P4, PT, R15, R196, !P0 ;  /* 0x000000c40f00720c */ /* 0x000fc40004781270 */
[----:B------:R-:W-:Y:S02]  /*102d30*/  ISETP.LT.AND P0, PT, R13, R197, !P0 ;  /* 0x000000c50d00720c */ /* 0x000fe40004701270 */
[----:B--2---:R1:W-:Y:S01]  /*102d40*/  @P2 STG.E desc[UR60][R232.64], R252 ;  /* 0x000000fce8002986 */ /* 0x0043e2000c10193c */
[----:B------:R-:W-:Y:S01]  /*102d50*/  ISETP.LT.AND P5, PT, R15, R198, !P1 ;  /* 0x000000c60f00720c */ /* 0x000fe20004fa1270 */
[C---:B------:R-:W-:Y:S01]  /*102d60*/  IMAD.WIDE R234, R0.reuse, 0x4, R6 ;  /* 0x0000000400ea7825 */ /* 0x040fe200078e0206 */
[----:B------:R-:W-:Y:S01]  /*102d70*/  ISETP.LT.AND P2, PT, R17, R245, !P1 ;  /* 0x000000f51100720c */ /* 0x000fe20004f41270 */
[----:B------:R-:W2:Y:S01]  /*102d80*/  LDC.64 R198, c[0x0][0x228] ;  /* 0x00008a00ffc67b82 */ /* 0x000ea20000000a00 */
[----:B------:R-:W-:Y:S01]  /*102d90*/  ISETP.LT.AND P1, PT, R11, R239, !P1 ;  /* 0x000000ef0b00720c */ /* 0x000fe20004f21270 */
[----:B------:R-:W-:-:S04]  /*102da0*/  IMAD.WIDE R236, R0, 0x4, R8 ;  /* 0x0000000400ec7825 */ /* 0x000fc800078e0208 */
[C---:B-1----:R-:W-:Y:S01]  /*102db0*/  IMAD.WIDE R232, R0.reuse, 0x4, R4 ;  /* 0x0000000400e87825 */ /* 0x042fe200078e0204 */
[----:B------:R-:W-:Y:S01]  /*102dc0*/  IADD3 R0, R0, R14, RZ ;  /* 0x0000000e00007210 */ /* 0x000fe20007ffe0ff */
[----:B------:R-:W1:Y:S08]  /*102dd0*/  LDC R245, c[0x0][0x228] ;  /* 0x00008a00fff57b82 */ /* 0x000e700000000800 */
[----:B------:R-:W1:Y:S08]  /*102de0*/  LDC.64 R196, c[0x0][0x228] ;  /* 0x00008a00ffc47b82 */ /* 0x000e700000000a00 */
[----:B------:R-:W1:Y:S01]  /*102df0*/  LDC R252, c[0x0][0x228] ;  /* 0x00008a00fffc7b82 */ /* 0x000e620000000800 */
[----:B---3--:R3:W-:Y:S04]  /*102e00*/  @P0 STG.E desc[UR60][R232.64], R244 ;  /* 0x000000f4e8000986 */ /* 0x0087e8000c10193c */
[----:B----4-:R-:W-:Y:S04]  /*102e10*/  @P3 STG.E desc[UR60][R234.64], R238 ;  /* 0x000000eeea003986 */ /* 0x010fe8000c10193c */
[----:B------:R-:W-:Y:S01]  /*102e20*/  @P4 STG.E desc[UR60][R236.64], R16 ;  /* 0x00000010ec004986 */ /* 0x000fe2000c10193c */
[----:B---3--:R-:W-:-:S03]  /*102e30*/  IMAD.WIDE R232, R0, 0x4, R2 ;  /* 0x0000000400e87825 */ /* 0x008fc600078e0202 */
[----:B------:R-:W3:Y:S04]  /*102e40*/  LDL.LU R244, [R1+0xc04] ;  /* 0x000c040001f47983 */ /* 0x000ee80000300800 */
[----:B------:R4:W-:Y:S04]  /*102e50*/  @P1 STG.E desc[UR60][R232.64], R246 ;  /* 0x000000f6e8001986 */ /* 0x0009e8000c10193c */
[----:B----4-:R-:W4:Y:S01]  /*102e60*/  LDL.LU R232, [R1+0x1404] ;  /* 0x0014040001e87983 */ /* 0x010f220000300800 */
[C---:B------:R-:W-:Y:S01]  /*102e70*/  IMAD.WIDE R234, R0.reuse, 0x4, R4 ;  /* 0x0000000400ea7825 */ /* 0x040fe200078e0204 */
[----:B------:R-:W4:Y:S02]  /*102e80*/  LDC R246, c[0x0][0x228] ;  /* 0x00008a00fff67b82 */ /* 0x000f240000000800 */
[----:B------:R-:W3:Y:S01]  /*102e90*/  LDL.LU R233, [R1+0x1814] ;  /* 0x0018140001e97983 */ /* 0x000ee20000300800 */
[----:B------:R-:W-:-:S03]  /*102ea0*/  IMAD.WIDE R236, R0, 0x4, R6 ;  /* 0x0000000400ec7825 */ /* 0x000fc600078e0206 */
[----:B------:R2:W-:Y:S01]  /*102eb0*/  @P6 STG.E desc[UR60][R234.64], R247 ;  /* 0x000000f7ea006986 */ /* 0x0005e2000c10193c */
[----:B------:R-:W-:Y:S01]  /*102ec0*/  IMAD.WIDE R238, R0, 0x4, R8 ;  /* 0x0000000400ee7825 */ /* 0x000fe200078e0208 */
[----:B--2---:R-:W2:Y:S01]  /*102ed0*/  LDC R247, c[0x0][0x228] ;  /* 0x00008a00fff77b82 */ /* 0x004ea20000000800 */
[----:B------:R-:W-:-:S04]  /*102ee0*/  IADD3 R16, R10, 0xb, RZ ;  /* 0x0000000b0a107810 */ /* 0x000fc80007ffe0ff */
[----:B------:R-:W-:Y:S01]  /*102ef0*/  ISETP.GE.AND P1, PT, R16, R199, PT ;  /* 0x000000c71000720c */ /* 0x000fe20003f26270 */
[----:B------:R-:W-:-:S03]  /*102f00*/  VIADD R16, R10, 0xc ;  /* 0x0000000c0a107836 */ /* 0x000fc60000000000 */
[----:B------:R-:W-:Y:S02]  /*102f10*/  ISETP.LT.AND P3, PT, R15, R198, !P1 ;  /* 0x000000c60f00720c */ /* 0x000fe40004f61270 */
[----:B-1----:R-:W-:Y:S01]  /*102f20*/  ISETP.GE.AND P0, PT, R16, R197, PT ;  /* 0x000000c51000720c */ /* 0x002fe20003f06270 */
[----:B------:R-:W1:Y:S01]  /*102f30*/  LDC.64 R198, c[0x0][0x228] ;  /* 0x00008a00ffc67b82 */ /* 0x000e620000000a00 */
[----:B------:R-:W-:Y:S01]  /*102f40*/  IADD3 R0, R0, R14, RZ ;  /* 0x0000000e00007210 */ /* 0x000fe20007ffe0ff */
[----:B------:R-:W3:Y:S04]  /*102f50*/  LDL.LU R16, [R1+0x14] ;  /* 0x0000140001107983 */ /* 0x000ee80000300800 */
[----:B------:R-:W3:Y:S01]  /*102f60*/  LDL.LU R197, [R1+0x1e38] ;  /* 0x001e380001c57983 */ /* 0x000ee20000300800 */
[----:B--2---:R-:W-:-:S02]  /*102f70*/  ISETP.LT.AND P4, PT, R17, R247, !P1 ;  /* 0x000000f71100720c */ /* 0x004fc40004f81270 */
[----:B------:R-:W2:Y:S01]  /*102f80*/  LDC R247, c[0x0][0x228] ;  /* 0x00008a00fff77b82 */ /* 0x000ea20000000800 */
[----:B----4-:R-:W-:Y:S04]  /*102f90*/  @P2 STG.E desc[UR60][R236.64], R232 ;  /* 0x000000e8ec002986 */ /* 0x010fe8000c10193c */
[----:B---3--:R3:W-:Y:S03]  /*102fa0*/  @P5 STG.E desc[UR60][R238.64], R233 ;  /* 0x000000e9ee005986 */ /* 0x0087e6000c10193c */
[----:B---3--:R-:W3:Y:S01]  /*102fb0*/  LDC R233, c[0x0][0x228] ;  /* 0x00008a00ffe97b82 */ /* 0x008ee20000000800 */
[----:B------:R-:W-:Y:S02]  /*102fc0*/  ISETP.LT.AND P2, PT, R13, R246, !P1 ;  /* 0x000000f60d00720c */ /* 0x000fe40004f41270 */
[----:B------:R-:W-:Y:S01]  /*102fd0*/  ISETP.LT.AND P1, PT, R11, R245, !P1 ;  /* 0x000000f50b00720c */ /* 0x000fe20004f21270 */
[----:B------:R-:W4:Y:S04]  /*102fe0*/  LDL.LU R246, [R1+0x1c08] ;  /* 0x001c080001f67983 */ /* 0x000f280000300800 */
[----:B------:R-:W2:Y:S01]  /*102ff0*/  LDL.LU R245, [R1+0x404] ;  /* 0x0004040001f57983 */ /* 0x000ea20000300800 */
[----:B---3--:R-:W-:Y:S01]  /*103000*/  ISETP.LT.AND P5, PT, R13, R233, !P0 ;  /* 0x000000e90d00720c */ /* 0x008fe200047a1270 */
[----:B------:R-:W-:-:S06]  /*103010*/  IMAD.WIDE R232, R0, 0x4, R2 ;  /* 0x0000000400e87825 */ /* 0x000fcc00078e0202 */
[----:B------:R3:W-:Y:S04]  /*103020*/  @P1 STG.E desc[UR60][R232.64], R244 ;  /* 0x000000f4e8001986 */ /* 0x0007e8000c10193c */
[----:B---3--:R-:W3:Y:S01]  /*103030*/  LDL.LU R233, [R1+0x814] ;  /* 0x0008140001e97983 */ /* 0x008ee20000300800 */
[----:B------:R-:W1:Y:S01]  /*103040*/  LDC R244, c[0x0][0x228] ;  /* 0x00008a00fff47b82 */ /* 0x000e620000000800 */
[----:B------:R-:W-:-:S04]  /*103050*/  IMAD.WIDE R234, R0, 0x4, R4 ;  /* 0x0000000400ea7825 */ /* 0x000fc800078e0204 */
[----:B------:R-:W-:-:S04]  /*103060*/  IMAD.WIDE R236, R0, 0x4, R6 ;  /* 0x0000000400ec7825 */ /* 0x000fc800078e0206 */
[C---:B------:R-:W-:Y:S01]  /*103070*/  IMAD.WIDE R238, R0.reuse, 0x4, R8 ;  /* 0x0000000400ee7825 */ /* 0x040fe200078e0208 */
[----:B------:R-:W-:Y:S02]  /*103080*/  ISETP.LT.AND P6, PT, R11, R252, !P0 ;  /* 0x000000fc0b00720c */ /* 0x000fe400047c1270 */
[----:B------:R-:W-:Y:S01]  /*103090*/  IADD3 R0, R0, R14, RZ ;  /* 0x0000000e00007210 */ /* 0x000fe20007ffe0ff */
[----:B------:R-:W4:Y:S01]  /*1030a0*/  LDC R252, c[0x0][0x228] ;  /* 0x00008a00fffc7b82 */ /* 0x000f220000000800 */
[----:B-1----:R-:W-:Y:S01]  /*1030b0*/  ISETP.LT.AND P1, PT, R17, R244, !P0 ;  /* 0x000000f41100720c */ /* 0x002fe20004721270 */
[----:B---3--:R1:W-:Y:S04]  /*1030c0*/  @P2 STG.E desc[UR60][R234.64], R233 ;  /* 0x000000e9ea002986 */ /* 0x0083e8000c10193c */
[----:B--2---:R-:W-:Y:S04]  /*1030d0*/  @P4 STG.E desc[UR60][R236.64], R245 ;  /* 0x000000f5ec004986 */ /* 0x004fe8000c10193c */
[----:B------:R2:W-:Y:S01]  /*1030e0*/  @P3 STG.E desc[UR60][R238.64], R16 ;  /* 0x00000010ee003986 */ /* 0x0005e2000c10193c */
[----:B------:R-:W-:Y:S01]  /*1030f0*/  ISETP.LT.AND P2, PT, R15, R196, !P0 ;  /* 0x000000c40f00720c */ /* 0x000fe20004741270 */
[----:B-1----:R-:W-:-:S04]  /*103100*/  IMAD.WIDE R232, R0, 0x4, R2 ;  /* 0x0000000400e87825 */ /* 0x002fc800078e0202 */
[----:B--2---:R-:W-:Y:S01]  /*103110*/  VIADD R16, R10, 0xd ;  /* 0x0000000d0a107836 */ /* 0x004fe20000000000 */
[----:B------:R-:W2:Y:S04]  /*103120*/  LDL.LU R237, [R1+0x1818] ;  /* 0x0018180001ed7983 */ /* 0x000ea80000300800 */
[----:B------:R-:W3:Y:S01]  /*103130*/  LDL.LU R238, [R1+0x408] ;  /* 0x0004080001ee7983 */ /* 0x000ee20000300800 */
[----:B------:R-:W-:-:S03]  /*103140*/  IMAD.WIDE R234, R0, 0x4, R4 ;  /* 0x0000000400ea7825 */ /* 0x000fc600078e0204 */
[----:B------:R-:W3:Y:S01]  /*103150*/  LDL.LU R244, [R1+0x818] ;  /* 0x0008180001f47983 */ /* 0x000ee20000300800 */
[----:B------:R-:W-:Y:S01]  /*103160*/  ISETP.GE.AND P0, PT, R16, R199, PT ;  /* 0x000000c71000720c */ /* 0x000fe20003f06270 */
[----:B------:R-:W1:Y:S02]  /*103170*/  LDC R236, c[0x0][0x228] ;  /* 0x00008a00ffec7b82 */ /* 0x000e640000000800 */
[----:B------:R-:W2:Y:S04]  /*103180*/  LDL.LU R199, [R1+0x1408] ;  /* 0x0014080001c77983 */ /* 0x000ea80000300800 */
[----:B------:R4:W-:Y:S04]  /*103190*/  @P6 STG.E desc[UR60][R232.64], R197 ;  /* 0x000000c5e8006986 */ /* 0x0009e8000c10193c */
[----:B----4-:R4:W-:Y:S01]  /*1031a0*/  @P5 STG.E desc[UR60][R234.64], R246 ;  /* 0x000000f6ea005986 */ /* 0x0109e2000c10193c */
[----:B------:R-:W-:Y:S01]  /*1031b0*/  ISETP.LT.AND P5, PT, R11, R247, !P0 ;  /* 0x000000f70b00720c */ /* 0x000fe200047a1270 */
[----:B------:R-:W3:Y:S02]  /*1031c0*/  LDC R239, c[0x0][0x228] ;  /* 0x00008a00ffef7b82 */ /* 0x000ee40000000800 */
[----:B------:R-:W3:Y:S06]  /*1031d0*/  LDL.LU R247, [R1+0xc08] ;  /* 0x000c080001f77983 */ /* 0x000eec0000300800 */
[----:B------:R-:W3:Y:S08]  /*1031e0*/  LDC R245, c[0x0][0x228] ;  /* 0x00008a00fff57b82 */ /* 0x000ef00000000800 */
[----:B------:R-:W2:Y:S08]  /*1031f0*/  LDC.64 R196, c[0x0][0x228] ;  /* 0x00008a00ffc47b82 */ /* 0x000eb00000000a00 */
[----:B----4-:R-:W4:Y:S01]  /*103200*/  LDC R246, c[0x0][0x228] ;  /* 0x00008a00fff67b82 */ /* 0x010f220000000800 */
[----:B------:R-:W-:-:S02]  /*103210*/  ISETP.LT.AND P4, PT, R13, R252, !P0 ;  /* 0x000000fc0d00720c */ /* 0x000fc40004781270 */
[----:B------:R-:W-:-:S05]  /*103220*/  IADD3 R16, R10, 0xe, RZ ;  /* 0x0000000e0a107810 */ /* 0x000fca0007ffe0ff */
[----:B------:R-:W4:Y:S01]  /*103230*/  LDC R252, c[0x0][0x228] ;  /* 0x00008a00fffc7b82 */ /* 0x000f220000000800 */
[----:B------:R-:W-:-:S04]  /*103240*/  IMAD.WIDE R232, R0, 0x4, R6 ;  /* 0x0000000400e87825 */ /* 0x000fc800078e0206 */
[C---:B------:R-:W-:Y:S01]  /*103250*/  IMAD.WIDE R234, R0.reuse, 0x4, R8 ;  /* 0x0000000400ea7825 */ /* 0x040fe200078e0208 */
[----:B------:R-:W-:Y:S02]  /*103260*/  IADD3 R0, R0, R14, RZ ;  /* 0x0000000e00007210 */ /* 0x000fe40007ffe0ff */
[----:B-1----:R-:W-:Y:S01]  /*103270*/  ISETP.LT.AND P3, PT, R17, R236, !P0 ;  /* 0x000000ec1100720c */ /* 0x002fe20004761270 */
[----:B--2---:R1:W-:Y:S04]  /*103280*/  @P1 STG.E desc[UR60][R232.64], R199 ;  /* 0x000000c7e8001986 */ /* 0x0043e8000c10193c */
[----:B------:R2:W-:Y:S01]  /*103290*/  @P2 STG.E desc[UR60][R234.64], R237 ;  /* 0x000000edea002986 */ /* 0x0005e2000c10193c */
[----:B------:R-:W-:Y:S01]  /*1032a0*/  ISETP.GE.AND P1, PT, R16, R197, PT ;  /* 0x000000c51000720c */ /* 0x000fe20003f26270 */
[----:B-1----:R-:W-:-:S04]  /*1032b0*/  IMAD.WIDE R232, R0, 0x4, R2 ;  /* 0x0000000400e87825 */ /* 0x002fc800078e0202 */
[----:B--2---:R-:W-:-:S04]  /*1032c0*/  IMAD.WIDE R234, R0, 0x4, R4 ;  /* 0x0000000400ea7825 */ /* 0x004fc800078e0204 */
[----:B------:R-:W-:Y:S01]  /*1032d0*/  IMAD.WIDE R236, R0, 0x4, R6 ;  /* 0x0000000400ec7825 */ /* 0x000fe200078e0206 */
[----:B---3--:R-:W-:Y:S04]  /*1032e0*/  @P5 STG.E desc[UR60][R232.64], R247 ;  /* 0x000000f7e8005986 */ /* 0x008fe8000c10193c */
[----:B------:R1:W-:Y:S04]  /*1032f0*/  @P4 STG.E desc[UR60][R234.64], R244 ;  /* 0x000000f4ea004986 */ /* 0x0003e8000c10193c */
[----:B------:R2:W-:Y:S01]  /*103300*/  @P3 STG.E desc[UR60][R236.64], R238 ;  /* 0x000000eeec003986 */ /* 0x0005e2000c10193c */
[----:B------:R-:W-:-:S02]  /*103310*/  ISETP.LT.AND P4, PT, R11, R239, !P1 ;  /* 0x000000ef0b00720c */ /* 0x000fc40004f81270 */
[----:B------:R-:W-:Y:S02]  /*103320*/  ISETP.LT.AND P3, PT, R13, R245, !P1 ;  /* 0x000000f50d00720c */ /* 0x000fe40004f61270 */
[----:B----4-:R-:W-:Y:S01]  /*103330*/  ISETP.LT.AND P2, PT, R17, R246, !P1 ;  /* 0x000000f61100720c */ /* 0x010fe20004f41270 */
[----:B-1----:R-:W3:Y:S04]  /*103340*/  LDL.LU R235, [R1+0x18] ;  /* 0x0000180001eb7983 */ /* 0x002ee80000300800 */
[----:B------:R-:W4:Y:S04]  /*103350*/  LDL.LU R247, [R1+0x181c] ;  /* 0x00181c0001f77983 */ /* 0x000f280000300800 */
[----:B------:R-:W4:Y:S04]  /*103360*/  LDL.LU R239, [R1+0x140c] ;  /* 0x00140c0001ef7983 */ /* 0x000f280000300800 */
[----:B------:R-:W4:Y:S04]  /*103370*/  LDL.LU R245, [R1+0x1c0c] ;  /* 0x001c0c0001f57983 */ /* 0x000f280000300800 */
[----:B------:R-:W4:Y:S01]  /*103380*/  LDL.LU R246, [R1+0x1e3c] ;  /* 0x001e3c0001f67983 */ /* 0x000f220000300800 */
[----:B------:R-:W-:Y:S01]  /*103390*/  ISETP.LT.AND P0, PT, R15, R198, !P0 ;  /* 0x000000c60f00720c */ /* 0x000fe20004701270 */
[----:B------:R-:W1:Y:S08]  /*1033a0*/  LDC R244, c[0x0][0x228] ;  /* 0x00008a00fff47b82 */ /* 0x000e700000000800 */
[----:B------:R-:W1:Y:S08]  /*1033b0*/  LDC.64 R198, c[0x0][0x228] ;  /* 0x00008a00ffc67b82 */ /* 0x000e700000000a00 */
[----:B--2---:R-:W2:Y:S01]  /*1033c0*/  LDC R238, c[0x0][0x228] ;  /* 0x00008a00ffee7b82 */ /* 0x004ea20000000800 */
[----:B------:R-:W-:-:S04]  /*1033d0*/  IMAD.WIDE R232, R0, 0x4, R8 ;  /* 0x0000000400e87825 */ /* 0x000fc800078e0208 */
[----:B------:R-:W-:Y:S01]  /*1033e0*/  IMAD.IADD R0, R0, 0x1, R14 ;  /* 0x0000000100007824 */ /* 0x000fe200078e020e */
[----:B------:R-:W-:-:S03]  /*1033f0*/  IADD3 R16, R10, 0xf, RZ ;  /* 0x0000000f0a107810 */ /* 0x000fc60007ffe0ff */
[----:B------:R-:W-:Y:S01]  /*103400*/  IMAD.WIDE R236, R0, 0x4, R6 ;  /* 0x0000000400ec7825 */ /* 0x000fe200078e0206 */
[----:B---3--:R3:W-:Y:S01]  /*103410*/  @P0 STG.E desc[UR60][R232.64], R235 ;  /* 0x000000ebe8000986 */ /* 0x0087e2000c10193c */
[----:B------:R-:W-:Y:S02]  /*103420*/  ISETP.LT.AND P0, PT, R15, R196, !P1 ;  /* 0x000000c40f00720c */ /* 0x000fe40004f01270 */
[----:B-1----:R-:W-:Y:S01]  /*103430*/  ISETP.GE.AND P1, PT, R16, R199, PT ;  /* 0x000000c71000720c */ /* 0x002fe20003f26270 */
[----:B------:R-:W1:Y:S01]  /*103440*/  LDC.64 R196, c[0x0][0x228] ;  /* 0x00008a00ffc47b82 */ /* 0x000e620000000a00 */
[----:B---3--:R-:W-:-:S04]  /*103450*/  IMAD.WIDE R232, R0, 0x4, R2 ;  /* 0x0000000400e87825 */ /* 0x008fc800078e0202 */
[----:B------:R-:W-:Y:S01]  /*103460*/  IMAD.WIDE R234, R0, 0x4, R4 ;  /* 0x0000000400ea7825 */ /* 0x000fe200078e0204 */
[----:B------:R-:W-:Y:S02]  /*103470*/  ISETP.LT.AND P5, PT, R11, R252, !P1 ;  /* 0x000000fc0b00720c */ /* 0x000fe40004fa1270 */
[----:B------:R-:W3:Y:S04]  /*103480*/  LDL.LU R252, [R1+0x1c] ;  /* 0x00001c0001fc7983 */ /* 0x000ee80000300800 */
[----:B----4-:R4:W-:Y:S04]  /*103490*/  @P4 STG.E desc[UR60][R232.64], R246 ;  /* 0x000000f6e8004986 */ /* 0x0109e8000c10193c */
[----:B------:R-:W-:Y:S04]  /*1034a0*/  @P3 STG.E desc[UR60][R234.64], R245 ;  /* 0x000000f5ea003986 */ /* 0x000fe8000c10193c */
[----:B------:R4:W-:Y:S01]  /*1034b0*/  @P2 STG.E desc[UR60][R236.64], R239 ;  /* 0x000000efec002986 */ /* 0x0009e2000c10193c */
[----:B------:R-:W-:-:S02]  /*1034c0*/  ISETP.LT.AND P3, PT, R13, R244, !P1 ;  /* 0x000000f40d00720c */ /* 0x000fc40004f61270 */
[----:B--2---:R-:W-:Y:S01]  /*1034d0*/  ISETP.LT.AND P2, PT, R17, R238, !P1 ;  /* 0x000000ee1100720c */ /* 0x004fe20004f41270 */
[----:B------:R-:W2:Y:S04]  /*1034e0*/  LDL.LU R244, [R1+0x1c10] ;  /* 0x001c100001f47983 */ /* 0x000ea80000300800 */
[----:B------:R-:W3:Y:S01]  /*1034f0*/  LDL.LU R238, [R1+0x40c] ;  /* 0x00040c0001ee7983 */ /* 0x000ee20000300800 */
[C---:B----4-:R-:W-:Y:S01]  /*103500*/  IMAD.WIDE R232, R0.reuse, 0x4, R8 ;  /* 0x0000000400e87825 */ /* 0x050fe200078e0208 */
[----:B------:R-:W-:Y:S02]  /*103510*/  IADD3 R16, R0, R14, RZ ;  /* 0x0000000e00107210 */ /* 0x000fe40007ffe0ff */
[----:B------:R-:W-:Y:S01]  /*103520*/  ISETP.LT.AND P4, PT, R15, R198, !P1 ;  /* 0x000000c60f00720c */ /* 0x000fe20004f81270 */
[----:B------:R-:W4:Y:S08]  /*103530*/  LDC R239, c[0x0][0x228] ;  /* 0x00008a00ffef7b82 */ /* 0x000f300000000800 */
[----:B------:R-:W4:Y:S01]  /*103540*/  LDC.64 R198, c[0x0][0x228] ;  /* 0x00008a00ffc67b82 */ /* 0x000f220000000a00 */
[----:B------:R1:W-:Y:S07]  /*103550*/  @P0 STG.E desc[UR60][R232.64], R247 ;  /* 0x000000f7e8000986 */ /* 0x0003ee000c10193c */
[----:B------:R-:W4:Y:S08]  /*103560*/  LDC R246, c[0x0][0x228] ;  /* 0x00008a00fff67b82 */ /* 0x000f300000000800 */
[----:B------:R-:W4:Y:S01]  /*103570*/  LDC R245, c[0x0][0x228] ;  /* 0x00008a00fff57b82 */ /* 0x000f220000000800 */
[----:B-1----:R-:W4:Y:S01]  /*103580*/  LDL.LU R233, [R1+0xc0c] ;  /* 0x000c0c0001e97983 */ /* 0x002f220000300800 */
[----:B------:R-:W-:-:S06]  /*103590*/  IMAD.WIDE R234, R16, 0x4, R2 ;  /* 0x0000000410ea7825 */ /* 0x000fcc00078e0202 */
[----:B------:R-:W1:Y:S01]  /*1035a0*/  LDC R247, c[0x0][0x228] ;  /* 0x00008a00fff77b82 */ /* 0x000e620000000800 */
[----:B------:R-:W-:Y:S02]  /*1035b0*/  VIADD R0, R10, 0x10 ;  /* 0x000000100a007836 */ /* 0x000fe40000000000 */
[----:B------:R-:W-:Y:S01]  /*1035c0*/  IMAD.WIDE R236, R16, 0x4, R4 ;  /* 0x0000000410ec7825 */ /* 0x000fe200078e0204 */
[----:B----4-:R4:W-:Y:S04]  /*1035d0*/  @P5 STG.E desc[UR60][R234.64], R233 ;  /* 0x000000e9ea005986 */ /* 0x0109e8000c10193c */
[----:B----4-:R-:W4:Y:S01]  /*1035e0*/  LDL.LU R235, [R1+0x81c] ;  /* 0x00081c0001eb7983 */ /* 0x010f220000300800 */
[----:B------:R-:W-:Y:S01]  /*1035f0*/  ISETP.GE.AND P1, PT, R0, R197, PT ;  /* 0x000000c50000720c */ /* 0x000fe20003f26270 */
[----:B------:R-:W-:-:S02]  /*103600*/  IMAD.WIDE R232, R16, 0x4, R6 ;  /* 0x0000000410e87825 */ /* 0x000fc400078e0206 */
[----:B------:R-:W2:Y:S01]  /*103610*/  LDL.LU R197, [R1+0x1e40] ;  /* 0x001e400001c57983 */ /* 0x000ea20000300800 */
[----:B------:R-:W-:-:S03]  /*103620*/  IADD3 R0, R16, R14, RZ ;  /* 0x0000000e10007210 */ /* 0x000fc60007ffe0ff */
[----:B----4-:R4:W-:Y:S01]  /*103630*/  @P3 STG.E desc[UR60][R236.64], R235 ;  /* 0x000000ebec003986 */ /* 0x0109e2000c10193c */
[----:B-1----:R-:W-:-:S03]  /*103640*/  ISETP.LT.AND P3, PT, R11, R247, !P1 ;  /* 0x000000f70b00720c */ /* 0x002fc60004f61270 */
[----:B---3--:R1:W-:Y:S04]  /*103650*/  @P2 STG.E desc[UR60][R232.64], R238 ;  /* 0x000000eee8002986 */ /* 0x0083e8000c10193c */
[----:B------:R-:W3:Y:S01]  /*103660*/  LDL.LU R247, [R1+0xc10] ;  /* 0x000c100001f77983 */ /* 0x000ee20000300800 */
[----:B----4-:R-:W-:Y:S01]  /*103670*/  IMAD.WIDE R234, R16, 0x4, R8 ;  /* 0x0000000410ea7825 */ /* 0x010fe200078e0208 */
[----:B------:R-:W-:-:S03]  /*103680*/  IADD3 R16, R10, 0x11, RZ ;  /* 0x000000110a107810 */ /* 0x000fc60007ffe0ff */
[----:B------:R-:W-:Y:S01]  /*103690*/  IMAD.WIDE R236, R0, 0x4, R8 ;  /* 0x0000000400ec7825 */ /* 0x000fe200078e0208 */
[----:B-1----:R-:W1:Y:S08]  /*1036a0*/  LDC R238, c[0x0][0x228] ;  /* 0x00008a00ffee7b82 */ /* 0x002e700000000800 */
[----:B------:R-:W4:Y:S01]  /*1036b0*/  LDC.64 R232, c[0x0][0x228] ;  /* 0x00008a00ffe87b82 */ /* 0x000f220000000a00 */
[----:B------:R2:W-:Y:S01]  /*1036c0*/  @P4 STG.E desc[UR60][R234.64], R252 ;  /* 0x000000fcea004986 */ /* 0x0005e2000c10193c */
[----:B------:R-:W-:-:S03]  /*1036d0*/  ISETP.GE.AND P0, PT, R16, R199, PT ;  /* 0x000000c71000720c */ /* 0x000fc60003f06270 */
[----:B--2---:R-:W2:Y:S04]  /*1036e0*/  LDL.LU R252, [R1+0x410] ;  /* 0x0004100001fc7983 */ /* 0x004ea80000300800 */
[----:B------:R-:W4:Y:S04]  /*1036f0*/  LDL.LU R16, [R1+0x1410] ;  /* 0x0014100001107983 */ /* 0x000f280000300800 */
[----:B------:R-:W3:Y:S01]  /*103700*/  LDL.LU R199, [R1+0x1010] ;  /* 0x0010100001c77983 */ /* 0x000ee20000300800 */
[----:B------:R-:W-:Y:S02]  /*103710*/  ISETP.LT.AND P2, PT, R13, R239, !P1 ;  /* 0x000000ef0d00720c */ /* 0x000fe40004f41270 */
[----:B------:R-:W-:Y:S01]  /*103720*/  ISETP.LT.AND P4, PT, R17, R246, !P1 ;  /* 0x000000f61100720c */ /* 0x000fe20004f81270 */
[----:B------:R-:W-:Y:S01]  /*103730*/  IMAD.WIDE R234, R0, 0x4, R2 ;  /* 0x0000000400ea7825 */ /* 0x000fe200078e0202 */
[----:B------:R-:W-:-:S02]  /*103740*/  ISETP.LT.AND P1, PT, R15, R196, !P1 ;  /* 0x000000c40f00720c */ /* 0x000fc40004f21270 */
[----:B------:R-:W-:Y:S01]  /*103750*/  ISETP.LT.AND P5, PT, R11, R245, !P0 ;  /* 0x000000f50b00720c */ /* 0x000fe200047a1270 */
[----:B------:R-:W2:Y:S08]  /*103760*/  LDC R246, c[0x0][0x228] ;  /* 0x00008a00fff67b82 */ /* 0x000eb00000000800 */
[----:B------:R-:W2:Y:S01]  /*103770*/  LDC R245, c[0x0][0x228] ;  /* 0x00008a00fff57b82 */ /* 0x000ea20000000800 */
[----:B------:R1:W-:Y:S07]  /*103780*/  @P3 STG.E desc[UR60][R234.64], R197 ;  /* 0x000000c5ea003986 */ /* 0x0003ee000c10193c */
[----:B------:R-:W2:Y:S01]  /*103790*/  LDC R239, c[0x0][0x228] ;  /* 0x00008a00ffef7b82 */ /* 0x000ea20000000800 */
[----:B-1----:R-:W-:-:S04]  /*1037a0*/  IMAD.WIDE R196, R0, 0x4, R4 ;  /* 0x0000000400c47825 */ /* 0x002fc800078e0204 */
[C---:B------:R-:W-:Y:S01]  /*1037b0*/  IMAD.WIDE R234, R0.reuse, 0x4, R6 ;  /* 0x0000000400ea7825 */ /* 0x040fe200078e0206 */
[----:B------:R1:W-:Y:S02]  /*1037c0*/  @P2 STG.E desc[UR60][R196.64], R244 ;  /* 0x000000f4c4002986 */ /* 0x0003e4000c10193c */
[----:B-1----:R-:W1:Y:S01]  /*1037d0*/  LDC R244, c[0x0][0x228] ;  /* 0x00008a00fff47b82 */ /* 0x002e620000000800 */
[----:B------:R-:W-:Y:S01]  /*1037e0*/  IMAD.IADD R0, R0, 0x1, R14 ;  /* 0x0000000100007824 */ /* 0x000fe200078e020e */
[----:B------:R-:W-:-:S06]  /*1037f0*/  ISETP.LT.AND P3, PT, R15, R198, !P0 ;  /* 0x000000c60f00720c */ /* 0x000fcc0004761270 */
[----:B------:R-:W2:Y:S01]  /*103800*/  LDC.64 R196, c[0x0][0x228] ;  /* 0x00008a00ffc47b82 */ /* 0x000ea20000000a00 */
[----:B----4-:R-:W-:Y:S04]  /*103810*/  @P4 STG.E desc[UR60][R234.64], R16 ;  /* 0x00000010ea004986 */ /* 0x010fe8000c10193c */
[----:B---3--:R3:W-:Y:S04]  /*103820*/  @P1 STG.E desc[UR60][R236.64], R199 ;  /* 0x000000c7ec001986 */ /* 0x0087e8000c10193c */
[----:B---3--:R-:W3:Y:S01]  /*103830*/  LDL.LU R236, [R1+0x420] ;  /* 0x0004200001ec7983 */ /* 0x008ee20000300800 */
[----:B-1----:R-:W-:-:S02]  /*103840*/  ISETP.LT.AND P2, PT, R13, R244, !P0 ;  /* 0x000000f40d00720c */ /* 0x002fc40004741270 */
[----:B------:R-:W-:Y:S01]  /*103850*/  ISETP.LT.AND P0, PT, R17, R238, !P0 ;  /* 0x000000ee1100720c */ /* 0x000fe20004701270 */
[----:B------:R-:W-:Y:S01]  /*103860*/  IMAD.WIDE R198, R0, 0x4, R2 ;  /* 0x0000000400c67825 */ /* 0x000fe200078e0202 */
[----:B------:R-:W-:-:S03]  /*103870*/  IADD3 R16, R10, 0x12, RZ ;  /* 0x000000120a107810 */ /* 0x000fc60007ffe0ff */
[----:B------:R-:W-:Y:S01]  /*103880*/  IMAD.WIDE R234, R0, 0x4, R4 ;  /* 0x0000000400ea7825 */ /* 0x000fe200078e0204 */
[----:B------:R-:W4:Y:S04]  /*103890*/  LDL.LU R237, [R1+0x20] ;  /* 0x0000200001ed7983 */ /* 0x000f280000300800 */
[----:B------:R1:W-:Y:S01]  /*1038a0*/  @P5 STG.E desc[UR60][R198.64], R247 ;  /* 0x000000f7c6005986 */ /* 0x0003e2000c10193c */
[----:B------:R-:W-:Y:S01]  /*1038b0*/  ISETP.GE.AND P1, PT, R16, R233, PT ;  /* 0x000000e91000720c */ /* 0x000fe20003f26270 */
[----:B------:R-:W4:Y:S02]  /*1038c0*/  LDC R244, c[0x0][0x228] ;  /* 0x00008a00fff47b82 */ /* 0x000f240000000800 */
[----:B--2---:R2:W-:Y:S01]  /*1038d0*/  @P2 STG.E desc[UR60][R234.64], R252 ;  /* 0x000000fcea002986 */ /* 0x0045e2000c10193c */
[----:B------:R-:W-:Y:S01]  /*1038e0*/  ISETP.LT.AND P2, PT, R17, R246, !P1 ;  /* 0x000000f61100720c */ /* 0x000fe20004f41270 */
[----:B-1----:R-:W-:Y:S01]  /*1038f0*/  IMAD.WIDE R198, R0, 0x4, R6 ;  /* 0x0000000400c67825 */ /* 0x002fe200078e0206 */
[----:B------:R-:W-:-:S03]  /*103900*/  ISETP.LT.AND P4, PT, R13, R245, !P1 ;  /* 0x000000f50d00720c */ /* 0x000fc60004f81270 */
[----:B------:R-:W-:Y:S01]  /*103910*/  VIADD R16, R10, 0x13 ;  /* 0x000000130a107836 */ /* 0x000fe20000000000 */
[----:B------:R-:W1:Y:S08]  /*103920*/  LDC R233, c[0x0][0x228] ;  /* 0x00008a00ffe97b82 */ /* 0x000e700000000800 */
[----:B------:R-:W1:Y:S01]  /*103930*/  LDC R247, c[0x0][0x228] ;  /* 0x00008a00fff77b82 */ /* 0x000e620000000800 */
[----:B--2---:R-:W2:Y:S04]  /*103940*/  LDL.LU R252, [R1+0x1014] ;  /* 0x0010140001fc7983 */ /* 0x004ea80000300800 */
[----:B------:R-:W2:Y:S04]  /*103950*/  LDL.LU R246, [R1+0x1414] ;  /* 0x0014140001f67983 */ /* 0x000ea80000300800 */
[----:B------:R-:W2:Y:S01]  /*103960*/  LDL.LU R245, [R1+0x1c14] ;  /* 0x001c140001f57983 */ /* 0x000ea20000300800 */
[----:B------:R-:W-:-:S03]  /*103970*/  ISETP.LT.AND P5, PT, R11, R239, !P1 ;  /* 0x000000ef0b00720c */ /* 0x000fc60004fa1270 */
[----:B---3--:R3:W-:Y:S01]  /*103980*/  @P0 STG.E desc[UR60][R198.64], R236 ;  /* 0x000000ecc6000986 */ /* 0x0087e2000c10193c */
[----:B------:R-:W-:-:S03]  /*103990*/  ISETP.LT.AND P0, PT, R15, R232, !P1 ;  /* 0x000000e80f00720c */ /* 0x000fc60004f01270 */
[----:B------:R-:W2:Y:S01]  /*1039a0*/  LDL.LU R232, [R1+0x1e44] ;  /* 0x001e440001e87983 */ /* 0x000ea20000300800 */
[----:B------:R-:W-:-:S03]  /*1039b0*/  ISETP.GE.AND P1, PT, R16, R197, PT ;  /* 0x000000c51000720c */ /* 0x000fc60003f26270 */
[----:B------:R-:W2:Y:S04]  /*1039c0*/  LDL.LU R16, [R1+0xc14] ;  /* 0x000c140001107983 */ /* 0x000ea80000300800 */
[----:B------:R-:W2:Y:S01]  /*1039d0*/  LDL.LU R197, [R1+0x414] ;  /* 0x0004140001c57983 */ /* 0x000ea20000300800 */
[C---:B------:R-:W-:Y:S01]  /*1039e0*/  IMAD.WIDE R234, R0.reuse, 0x4, R8 ;  /* 0x0000000400ea7825 */ /* 0x040fe200078e0208 */
[----:B------:R-:W-:Y:S01]  /*1039f0*/  IADD3 R0, R0, R14, RZ ;  /* 0x0000000e00007210 */ /* 0x000fe20007ffe0ff */
[----:B---3--:R-:W3:Y:S03]  /*103a00*/  LDC.64 R198, c[0x0][0x228] ;  /* 0x00008a00ffc67b82 */ /* 0x008ee60000000a00 */
[----:B----4-:R4:W-:Y:S01]  /*103a10*/  @P3 STG.E desc[UR60][R234.64], R237 ;  /* 0x000000edea003986 */ /* 0x0109e2000c10193c */
[----:B------:R-:W-:Y:S01]  /*103a20*/  ISETP.LT.AND P3, PT, R13, R244, !P1 ;  /* 0x000000f40d00720c */ /* 0x000fe20004f61270 */
[----:B------:R-:W-:-:S04]  /*103a30*/  IMAD.WIDE R238, R0, 0x4, R6 ;  /* 0x0000000400ee7825 */ /* 0x000fc800078e0206 */
[----:B----4-:R-:W-:-:S04]  /*103a40*/  IMAD.WIDE R234, R0, 0x4, R2 ;  /* 0x0000000400ea7825 */ /* 0x010fc800078e0202 */
[C---:B------:R-:W-:Y:S01]  /*103a50*/  IMAD.WIDE R236, R0.reuse, 0x4, R4 ;  /* 0x0000000400ec7825 */ /* 0x040fe200078e0204 */
[----:B------:R-:W-:Y:S01]  /*103a60*/  IADD3 R244, R0, R14, RZ ;  /* 0x0000000e00f47210 */ /* 0x000fe20007ffe0ff */
[----:B--2---:R2:W-:Y:S04]  /*103a70*/  @P5 STG.E desc[UR60][R234.64], R232 ;  /* 0x000000e8ea005986 */ /* 0x0045e8000c10193c */
[----:B------:R4:W-:Y:S01]  /*103a80*/  @P4 STG.E desc[UR60][R236.64], R245 ;  /* 0x000000f5ec004986 */ /* 0x0009e2000c10193c */
[----:B-1----:R-:W-:-:S03]  /*103a90*/  ISETP.LT.AND P4, PT, R11, R233, !P1 ;  /* 0x000000e90b00720c */ /* 0x002fc60004f81270 */
[----:B------:R1:W-:Y:S01]  /*103aa0*/  @P2 STG.E desc[UR60][R238.64], R246 ;  /* 0x000000f6ee002986 */ /* 0x0003e2000c10193c */
[----:B--2---:R-:W-:-:S04]  /*103ab0*/  IMAD.WIDE R234, R0, 0x4, R8 ;  /* 0x0000000400ea7825 */ /* 0x004fc800078e0208 */
[----:B----4-:R-:W-:Y:S01]  /*103ac0*/  IMAD.WIDE R236, R244, 0x4, R2 ;  /* 0x00000004f4ec7825 */ /* 0x010fe200078e0202 */
[----:B------:R-:W-:-:S03]  /*103ad0*/  IADD3 R0, R10, 0x14, RZ ;  /* 0x000000140a007810 */ /* 0x000fc60007ffe0ff */
[----:B-1----:R-:W-:Y:S01]  /*103ae0*/  IMAD.WIDE R238, R244, 0x4, R4 ;  /* 0x00000004f4ee7825 */ /* 0x002fe200078e0204 */
[----:B------:R-:W1:Y:S01]  /*103af0*/  LDC R245, c[0x0][0x228] ;  /* 0x00008a00fff57b82 */ /* 0x000e620000000800 */
[----:B------:R2:W-:Y:S01]  /*103b00*/  @P0 STG.E desc[UR60][R234.64], R252 ;  /* 0x000000fcea000986 */ /* 0x0005e2000c10193c */
[----:B---3--:R-:W-:-:S03]  /*103b10*/  ISETP.GE.AND P0, PT, R0, R199, PT ;  /* 0x000000c70000720c */ /* 0x008fc60003f06270 */
[----:B------:R-:W-:Y:S04]  /*103b20*/  @P4 STG.E desc[UR60][R236.64], R16 ;  /* 0x00000010ec004986 */ /* 0x000fe8000c10193c */
[----:B------:R3:W-:Y:S01]  /*103b30*/  @P3 STG.E desc[UR60][R238.64], R197 ;  /* 0x000000c5ee003986 */ /* 0x0007e2000c10193c */
[----:B------:R-:W4:Y:S08]  /*103b40*/  LDC R246, c[0x0][0x228] ;  /* 0x00008a00fff67b82 */ /* 0x000f300000000800 */
[----:B------:R-:W4:Y:S08]  /*103b50*/  LDC.64 R232, c[0x0][0x228] ;  /* 0x00008a00ffe87b82 */ /* 0x000f300000000a00 */
[----:B--2---:R-:W2:Y:S01]  /*103b60*/  LDC R252, c[0x0][0x228] ;  /* 0x00008a00fffc7b82 */ /* 0x004ea20000000800 */
[----:B------:R-:W4:Y:S04]  /*103b70*/  LDL.LU R235, [R1+0x424] ;  /* 0x0004240001eb7983 */ /* 0x000f280000300800 */
[----:B------:R-:W4:Y:S04]  /*103b80*/  LDL.LU R199, [R1+0x1e48] ;  /* 0x001e480001c77983 */ /* 0x000f280000300800 */
[----:B---3--:R-:W3:Y:S01]  /*103b90*/  LDL.LU R239, [R1+0x24] ;  /* 0x0000240001ef7983 */ /* 0x008ee20000300800 */
[----:B------:R-:W-:-:S02]  /*103ba0*/  ISETP.LT.AND P2, PT, R17, R247, !P1 ;  /* 0x000000f71100720c */ /* 0x000fc40004f41270 */
[----:B------:R-:W-:Y:S01]  /*103bb0*/  ISETP.LT.AND P1, PT, R15, R196, !P1 ;  /* 0x000000c40f00720c */ /* 0x000fe20004f21270 */
[----:B------:R-:W-:Y:S01]  /*103bc0*/  IMAD.WIDE R196, R244, 0x4, R6 ;  /* 0x00000004f4c47825 */ /* 0x000fe200078e0206 */
[----:B------:R-:W3:Y:S01]  /*103bd0*/  LDL.LU R238, [R1+0x1418] ;  /* 0x0014180001ee7983 */ /* 0x000ee20000300800 */
[----:B------:R-:W-:Y:S01]  /*103be0*/  IADD3 R0, R10, 0x15, RZ ;  /* 0x000000150a007810 */ /* 0x000fe20007ffe0ff */
[----:B------:R-:W3:Y:S01]  /*103bf0*/  LDC R247, c[0x0][0x228] ;  /* 0x00008a00fff77b82 */ /* 0x000ee20000000800 */
[----:B------:R-:W-:-:S07]  /*103c00*/  IMAD.IADD R16, R244, 0x1, R14 ;  /* 0x00000001f4107824 */ /* 0x000fce00078e020e */
[----:B------:R-:W3:Y:S01]  /*103c10*/  LDC R236, c[0x0][0x228] ;  /* 0x00008a00ffec7b82 */ /* 0x000ee20000000800 */
[----:B-1----:R-:W-:-:S07]  /*103c20*/  ISETP.LT.AND P3, PT, R13, R245, !P0 ;  /* 0x000000f50d00720c */ /* 0x002fce0004761270 */
[----:B------:R-:W1:Y:S01]  /*103c30*/  LDC R237, c[0x0][0x228] ;  /* 0x00008a00ffed7b82 */ /* 0x000e620000000800 */
[----:B------:R-:W3:Y:S01]  /*103c40*/  LDL.LU R245, [R1+0x1c18] ;  /* 0x001c180001f57983 */ /* 0x000ee20000300800 */
[----:B--2---:R-:W-:-:S03]  /*103c50*/  ISETP.LT.AND P4, PT, R11, R252, !P0 ;  /* 0x000000fc0b00720c */ /* 0x004fc60004781270 */
[----:B----4-:R2:W-:Y:S01]  /*103c60*/  @P2 STG.E desc[UR60][R196.64], R235 ;  /* 0x000000ebc4002986 */ /* 0x0105e2000c10193c */
[----:B------:R-:W-:-:S03]  /*103c70*/  ISETP.LT.AND P2, PT, R17, R246, !P0 ;  /* 0x000000f61100720c */ /* 0x000fc60004741270 */
[----:B------:R-:W4:Y:S04]  /*103c80*/  LDL.LU R246, [R1+0xc18] ;  /* 0x000c180001f67983 */ /* 0x000f280000300800 */
[----:B------:R-:W4:Y:S01]  /*103c90*/  LDL.LU R252, [R1+0x28] ;  /* 0x0000280001fc7983 */ /* 0x000f220000300800 */
[----:B--2---:R-:W-:-:S04]  /*103ca0*/  IMAD.WIDE R196, R244, 0x4, R8 ;  /* 0x00000004f4c47825 */ /* 0x004fc800078e0208 */
[----:B------:R-:W-:Y:S01]  /*103cb0*/  IMAD.WIDE R234, R16, 0x4, R2 ;  /* 0x0000000410ea7825 */ /* 0x000fe200078e0202 */
[----:B------:R-:W-:Y:S01]  /*103cc0*/  ISETP.LT.AND P0, PT, R15, R198, !P0 ;  /* 0x000000c60f00720c */ /* 0x000fe20004701270 */
[----:B------:R-:W2:Y:S01]  /*103cd0*/  LDC R244, c[0x0][0x228] ;  /* 0x00008a00fff47b82 */ /* 0x000ea20000000800 */
[----:B---3--:R3:W-:Y:S01]  /*103ce0*/  @P1 STG.E desc[UR60][R196.64], R239 ;  /* 0x000000efc4001986 */ /* 0x0087e2000c10193c */
[----:B------:R-:W-:-:S03]  /*103cf0*/  ISETP.GE.AND P1, PT, R0, R233, PT ;  /* 0x000000e90000720c */ /* 0x000fc60003f26270 */
[----:B------:R-:W2:Y:S03]  /*103d00*/  LDL.LU R233, [R1+0x1018] ;  /* 0x0010180001e97983 */ /* 0x000ea60000300800 */
[----:B---3--:R-:W3:Y:S01]  /*103d10*/  LDC.64 R196, c[0x0][0x228] ;  /* 0x00008a00ffc47b82 */ /* 0x008ee20000000a00 */
[----:B------:R1:W-:Y:S01]  /*103d20*/  @P4 STG.E desc[UR60][R234.64], R199 ;  /* 0x000000c7ea004986 */ /* 0x0003e2000c10193c */
[----:B------:R-:W-:Y:S02]  /*103d30*/  IADD3 R0, R16, R14, RZ ;  /* 0x0000000e10007210 */ /* 0x000fe40007ffe0ff */
[----:B------:R-:W-:-:S04]  /*103d40*/  ISETP.LT.AND P4, PT, R11, R247, !P1 ;  /* 0x000000f70b00720c */ /* 0x000fc80004f81270 */
[----:B------:R-:W4:Y:S01]  /*103d50*/  LDC R239, c[0x0][0x228] ;  /* 0x00008a00ffef7b82 */ /* 0x000f220000000800 */
[----:B------:R-:W4:Y:S01]  /*103d60*/  LDL.LU R247, [R1+0x428] ;  /* 0x0004280001f77983 */ /* 0x000f220000300800 */
[----:B-1----:R-:W-:-:S04]  /*103d70*/  IMAD.WIDE R198, R16, 0x4, R4 ;  /* 0x0000000410c67825 */ /* 0x002fc800078e0204 */
[C---:B------:R-:W-:Y:S01]  /*103d80*/  IMAD.WIDE R234, R16.reuse, 0x4, R6 ;  /* 0x0000000410ea7825 */ /* 0x040fe200078e0206 */
[----:B------:R1:W-:Y:S04]  /*103d90*/  @P3 STG.E desc[UR60][R198.64], R245 ;  /* 0x000000f5c6003986 */ /* 0x0003e8000c10193c */
[----:B------:R1:W-:Y:S02]  /*103da0*/  @P2 STG.E desc[UR60][R234.64], R238 ;  /* 0x000000eeea002986 */ /* 0x0003e4000c10193c */
[----:B-1----:R-:W-:-:S04]  /*103db0*/  IMAD.WIDE R198, R16, 0x4, R8 ;  /* 0x0000000410c67825 */ /* 0x002fc800078e0208 */
[----:B------:R-:W-:Y:S01]  /*103dc0*/  VIADD R16, R10, 0x16 ;  /* 0x000000160a107836 */ /* 0x000fe20000000000 */
[----:B------:R-:W4:Y:S01]  /*103dd0*/  LDL.LU R245, [R1+0x1e4c] ;  /* 0x001e4c0001f57983 */ /* 0x000f220000300800 */
[----:B------:R-:W-:Y:S01]  /*103de0*/  ISETP.LT.AND P3, PT, R13, R236, !P1 ;  /* 0x000000ec0d00720c */ /* 0x000fe20004f61270 */
[----:B------:R-:W1:Y:S02]  /*103df0*/  LDC R238, c[0x0][0x228] ;  /* 0x00008a00ffee7b82 */ /* 0x000e640000000800 */
[----:B--2---:R2:W-:Y:S01]  /*103e00*/  @P0 STG.E desc[UR60][R198.64], R233 ;  /* 0x000000e9c6000986 */ /* 0x0045e2000c10193c */
[----:B---3--:R-:W-:-:S03]  /*103e10*/  ISETP.GE.AND P0, PT, R16, R197, PT ;  /* 0x000000c51000720c */ /* 0x008fc60003f06270 */
[----:B------:R-:W3:Y:S01]  /*103e20*/  LDL.LU R197, [R1+0x418] ;  /* 0x0004180001c57983 */ /* 0x000ee20000300800 */
[----:B------:R-:W-:Y:S02]  /*103e30*/  ISETP.LT.AND P2, PT, R17, R237, !P1 ;  /* 0x000000ed1100720c */ /* 0x000fe40004f41270 */
[----:B------:R-:W-:Y:S01]  /*103e40*/  ISETP.LT.AND P1, PT, R15, R232, !P1 ;  /* 0x000000e80f00720c */ /* 0x000fe20004f21270 */
[----:B------:R-:W-:-:S04]  /*103e50*/  IMAD.WIDE R234, R0, 0x4, R2 ;  /* 0x0000000400ea7825 */ /* 0x000fc800078e0202 */
[C---:B------:R-:W-:Y:S01]  /*103e60*/  IMAD.WIDE R236, R0.reuse, 0x4, R8 ;  /* 0x0000000400ec7825 */ /* 0x040fe200078e0208 */
[----:B----4-:R4:W-:Y:S01]  /*103e70*/  @P4 STG.E desc[UR60][R234.64], R246 ;  /* 0x000000f6ea004986 */ /* 0x0109e2000c10193c */
[----:B--2---:R-:W2:Y:S02]  /*103e80*/  LDC.64 R198, c[0x0][0x228] ;  /* 0x00008a00ffc67b82 */ /* 0x004ea40000000a00 */
[----:B------:R-:W-:-:S04]  /*103e90*/  IMAD.WIDE R232, R0, 0x4, R4 ;  /* 0x0000000400e87825 */ /* 0x000fc800078e0204 */
[C---:B----4-:R-:W-:Y:S01]  /*103ea0*/  IMAD.WIDE R234, R0.reuse, 0x4, R6 ;  /* 0x0000000400ea7825 */ /* 0x050fe200078e0206 */
[----:B------:R-:W-:Y:S02]  /*103eb0*/  IADD3 R0, R0, R14, RZ ;  /* 0x0000000e00007210 */ /* 0x000fe40007ffe0ff */
[----:B------:R-:W-:Y:S01]  /*103ec0*/  IADD3 R16, R10, 0x17, RZ ;  /* 0x000000170a107810 */ /* 0x000fe20007ffe0ff */
[----:B------:R-:W4:Y:S01]  /*103ed0*/  LDC R246, c[0x0][0x228] ;  /* 0x00008a00fff67b82 */ /* 0x000f220000000800 */
[----:B---3--:R3:W-:Y:S04]  /*103ee0*/  @P3 STG.E desc[UR60][R232.64], R197 ;  /* 0x000000c5e8003986 */ /* 0x0087e8000c10193c */
[----:B------:R1:W-:Y:S04]  /*103ef0*/  @P2 STG.E desc[UR60][R234.64], R247 ;  /* 0x000000f7ea002986 */ /* 0x0003e8000c10193c */
[----:B------:R2:W-:Y:S01]  /*103f00*/  @P1 STG.E desc[UR60][R236.64], R252 ;  /* 0x000000fcec001986 */ /* 0x0005e2000c10193c */
[----:B------:R-:W-:-:S02]  /*103f10*/  ISETP.LT.AND P1, PT, R11, R239, !P0 ;  /* 0x000000ef0b00720c */ /* 0x000fc40004721270 */
[----:B------:R-:W-:Y:S01]  /*103f20*/  ISETP.LT.AND P3, PT, R13, R244, !P0 ;  /* 0x000000f40d00720c */ /* 0x000fe20004761270 */
[----:B---3--:R-:W3:Y:S01]  /*103f30*/  LDC.64 R232, c[0x0][0x228] ;  /* 0x00008a00ffe87b82 */ /* 0x008ee20000000a00 */
[----:B-1----:R-:W-:Y:S01]  /*103f40*/  IMAD.WIDE R234, R0, 0x4, R2 ;  /* 0x0000000400ea7825 */ /* 0x002fe200078e0202 */
[----:B------:R-:W3:Y:S04]  /*103f50*/  LDL.LU R247, [R1+0xc1c] ;  /* 0x000c1c0001f77983 */ /* 0x000ee80000300800 */
[----:B--2---:R-:W2:Y:S04]  /*103f60*/  LDL.LU R252, [R1+0x41c] ;  /* 0x00041c0001fc7983 */ /* 0x004ea80000300800 */
[----:B------:R-:W3:Y:S01]  /*103f70*/  LDL.LU R244, [R1+0x101c] ;  /* 0x00101c0001f47983 */ /* 0x000ee20000300800 */
[----:B------:R-:W-:-:S03]  /*103f80*/  ISETP.LT.AND P2, PT, R15, R196, !P0 ;  /* 0x000000c40f00720c */ /* 0x000fc60004741270 */
[----:B------:R1:W-:Y:S01]  /*103f90*/  @P1 STG.E desc[UR60][R234.64], R245 ;  /* 0x000000f5ea001986 */ /* 0x0003e2000c10193c */
[----:B------:R-:W-:-:S03]  /*103fa0*/  ISETP.GE.AND P1, PT, R16, R199, PT ;  /* 0x000000c71000720c */ /* 0x000fc60003f26270 */
[----:B------:R-:W2:Y:S04]  /*103fb0*/  LDL.LU R16, [R1+0x1c1c] ;  /* 0x001c1c0001107983 */ /* 0x000ea80000300800 */
[----:B------:R-:W3:Y:S01]  /*103fc0*/  LDL.LU R199, [R1+0x141c] ;  /* 0x00141c0001c77983 */ /* 0x000ee20000300800 */
[----:B------:R-:W3:Y:S08]  /*103fd0*/  LDC R236, c[0x0][0x228] ;  /* 0x00008a00ffec7b82 */ /* 0x000ef00000000800 */
[----:B------:R-:W3:Y:S08]  /*103fe0*/  LDC R239, c[0x0][0x228] ;  /* 0x00008a00ffef7b82 */ /* 0x000ef00000000800 */
[----:B-1----:R-:W1:Y:S01]  /*103ff0*/  LDC R245, c[0x0][0x228] ;  /* 0x00008a00fff57b82 */ /* 0x002e620000000800 */
[----:B------:R-:W-:Y:S01]  /*104000*/  IMAD.WIDE R196, R0, 0x4, R4 ;  /* 0x0000000400c47825 */ /* 0x000fe200078e0204 */
[----:B------:R-:W-:-:S06]  /*104010*/  ISETP.LT.AND P0, PT, R17, R238, !P0 ;  /* 0x000000ee1100720c */ /* 0x000fcc0004701270 */
[----:B------:R-:W3:Y:S01]  /*104020*/  LDC R237, c[0x0][0x228] ;  /* 0x00008a00ffed7b82 */ /* 0x000ee20000000800 */
[----:B------:R-:W-:Y:S01]  /*104030*/  IMAD.WIDE R234, R0, 0x4, R6 ;  /* 0x0000000400ea7825 */ /* 0x000fe200078e0206 */
[----:B----4-:R-:W-:-:S06]  /*104040*/  ISETP.LT.AND P4, PT, R13, R246, !P1 ;  /* 0x000000f60d00720c */ /* 0x010fcc0004f81270 */
[----:B------:R-:W4:Y:S08]  /*104050*/  LDC R238, c[0x0][0x228] ;  /* 0x00008a00ffee7b82 */ /* 0x000f300000000800 */
[----:B------:R-:W4:Y:S01]  /*104060*/  LDC R246, c[0x0][0x228] ;  /* 0x00008a00fff67b82 */ /* 0x000f220000000800 */
[----:B--2---:R2:W-:Y:S01]  /*104070*/  @P3 STG.E desc[UR60][R196.64], R16 ;  /* 0x00000010c4003986 */ /* 0x0045e2000c10193c */
[----:B-1----:R-:W-:-:S03]  /*104080*/  ISETP.LT.AND P3, PT, R11, R245, !P1 ;  /* 0x000000f50b00720c */ /* 0x002fc60004f61270 */
[----:B------:R-:W4:Y:S04]  /*104090*/  LDL.LU R245, [R1+0x42c] ;  /* 0x00042c0001f57983 */ /* 0x000f280000300800 */
[----:B---3--:R1:W-:Y:S01]  /*1040a0*/  @P0 STG.E desc[UR60][R234.64], R199 ;  /* 0x000000c7ea000986 */ /* 0x0083e2000c10193c */
[----:B--2---:R-:W-:-:S04]  /*1040b0*/  IMAD.WIDE R196, R0, 0x4, R8 ;  /* 0x0000000400c47825 */ /* 0x004fc800078e0208 */
[----:B------:R-:W-:Y:S01]  /*1040c0*/  IMAD.IADD R0, R0, 0x1, R14 ;  /* 0x0000000100007824 */ /* 0x000fe200078e020e */
[----:B------:R-:W-:Y:S01]  /*1040d0*/  IADD3 R16, R10, 0x18, RZ ;  /* 0x000000180a107810 */ /* 0x000fe20007ffe0ff */
[----:B------:R2:W-:Y:S01]  /*1040e0*/  @P2 STG.E desc[UR60][R196.64], R244 ;  /* 0x000000f4c4002986 */ /* 0x0005e2000c10193c */
[----:B------:R-:W-:Y:S02]  /*1040f0*/  ISETP.LT.AND P2, PT, R15, R198, !P1 ;  /* 0x000000c60f00720c */ /* 0x000fe40004f41270 */
[----:B------:R-:W-:Y:S01]  /*104100*/  ISETP.LT.AND P1, PT, R17, R236, !P1 ;  /* 0x000000ec1100720c */ /* 0x000fe20004f21270 */
[----:B-1----:R-:W-:Y:S01]  /*104110*/  IMAD.WIDE R198, R0, 0x4, R2 ;  /* 0x0000000400c67825 */ /* 0x002fe200078e0202 */
[----:B------:R-:W-:-:S03]  /*104120*/  ISETP.GE.AND P0, PT, R16, R233, PT ;  /* 0x000000e91000720c */ /* 0x000fc60003f06270 */
[C---:B------:R-:W-:Y:S01]  /*104130*/  IMAD.WIDE R234, R0.reuse, 0x4, R4 ;  /* 0x0000000400ea7825 */ /* 0x040fe200078e0204 */
[----:B------:R1:W-:Y:S01]  /*104140*/  @P3 STG.E desc[UR60][R198.64], R247 ;  /* 0x000000f7c6003986 */ /* 0x0003e2000c10193c */
[----:B------:R-:W-:Y:S02]  /*104150*/  ISETP.LT.AND P3, PT, R15, R232, !P0 ;  /* 0x000000e80f00720c */ /* 0x000fe40004761270 */
[C---:B------:R-:W-:Y:S01]  /*104160*/  IMAD.WIDE R232, R0.reuse, 0x4, R6 ;  /* 0x0000000400e87825 */ /* 0x040fe200078e0206 */
[----:B------:R3:W-:Y:S03]  /*104170*/  @P4 STG.E desc[UR60][R234.64], R252 ;  /* 0x000000fcea004986 */ /* 0x0007e6000c10193c */
[----:B------:R-:W-:Y:S01]  /*104180*/  IMAD.IADD R16, R0, 0x1, R14 ;  /* 0x0000000100107824 */ /* 0x000fe200078e020e */
[----:B--2---:R-:W2:Y:S01]  /*104190*/  LDC.64 R196, c[0x0][0x228] ;  /* 0x00008a00ffc47b82 */ /* 0x004ea20000000a00 */
[----:B----4-:R-:W-:-:S07]  /*1041a0*/  ISETP.LT.AND P5, PT, R13, R238, !P0 ;  /* 0x000000ee0d00720c */ /* 0x010fce00047a1270 */
[----:B-1----:R-:W1:Y:S08]  /*1041b0*/  LDC.64 R198, c[0x0][0x228] ;  /* 0x00008a00ffc67b82 */ /* 0x002e700000000a00 */
[----:B------:R-:W4:Y:S08]  /*1041c0*/  LDC R244, c[0x0][0x228] ;  /* 0x00008a00fff47b82 */ /* 0x000f300000000800 */
[----:B------:R-:W1:Y:S01]  /*1041d0*/  LDC R247, c[0x0][0x228] ;  /* 0x00008a00fff77b82 */ /* 0x000e620000000800 */
[----:B---3--:R-:W3:Y:S01]  /*1041e0*/  LDL.LU R252, [R1+0xc20] ;  /* 0x000c200001fc7983 */ /* 0x008ee20000300800 */
[----:B------:R-:W-:-:S03]  /*1041f0*/  IMAD.WIDE R234, R0, 0x4, R8 ;  /* 0x0000000400ea7825 */ /* 0x000fc600078e0208 */
[----:B------:R-:W3:Y:S04]  /*104200*/  LDL.LU R0, [R1+0x1820] ;  /* 0x0018200001007983 */ /* 0x000ee80000300800 */
[----:B------:R2:W-:Y:S04]  /*104210*/  @P1 STG.E desc[UR60][R232.64], R245 ;  /* 0x000000f5e8001986 */ /* 0x0005e8000c10193c */
[----:B--2---:R-:W2:Y:S01]  /*104220*/  LDL.LU R232, [R1+0x2c] ;  /* 0x00002c0001e87983 */ /* 0x004ea20000300800 */
[----:B------:R-:W-:-:S03]  /*104230*/  IADD3 R238, R10, 0x19, RZ ;  /* 0x000000190aee7810 */ /* 0x000fc60007ffe0ff */
[----:B------:R-:W4:Y:S01]  /*104240*/  LDL.LU R233, [R1+0x1420] ;  /* 0x0014200001e97983 */ /* 0x000f220000300800 */
[----:B------:R-:W1:Y:S01]  /*104250*/  LDC R245, c[0x0][0x228] ;  /* 0x00008a00fff57b82 */ /* 0x000e620000000800 */
[----:B------:R-:W-:Y:S02]  /*104260*/  ISETP.LT.AND P4, PT, R17, R239, !P0 ;  /* 0x000000ef1100720c */ /* 0x000fe40004781270 */
[----:B------:R-:W-:-:S05]  /*104270*/  ISETP.LT.AND P0, PT, R11, R237, !P0 ;  /* 0x000000ed0b00720c */ /* 0x000fca0004701270 */
[----:B------:R-:W3:Y:S01]  /*104280*/  LDC R239, c[0x0][0x228] ;  /* 0x00008a00ffef7b82 */ /* 0x000ee20000000800 */
[----:B------:R-:W-:Y:S01]  /*104290*/  IMAD.WIDE R236, R16, 0x4, R2 ;  /* 0x0000000410ec7825 */ /* 0x000fe200078e0202 */
[----:B--2---:R2:W-:Y:S01]  /*1042a0*/  @P2 STG.E desc[UR60][R234.64], R232 ;  /* 0x000000e8ea002986 */ /* 0x0045e2000c10193c */
[----:B------:R-:W-:-:S03]  /*1042b0*/  ISETP.GE.AND P2, PT, R238, R197, PT ;  /* 0x000000c5ee00720c */ /* 0x000fc60003f46270 */
[----:B------:R-:W3:Y:S04]  /*1042c0*/  LDL.LU R238, [R1+0x1c20] ;  /* 0x001c200001ee7983 */ /* 0x000ee80000300800 */
[----:B------:R-:W3:Y:S01]  /*1042d0*/  LDL.LU R197, [R1+0x1020] ;  /* 0x0010200001c57983 */ /* 0x000ee20000300800 */
[----:B-1----:R-:W-:Y:S02]  /*1042e0*/  ISETP.LT.AND P1, PT, R11, R245, !P2 ;  /* 0x000000f50b00720c */ /* 0x002fe40005721270 */
[----:B------:R-:W1:Y:S01]  /*1042f0*/  LDC R245, c[0x0][0x22c] ;  /* 0x00008b00fff57b82 */ /* 0x000e620000000800 */
[----:B----4-:R4:W-:Y:S01]  /*104300*/  @P0 STG.E desc[UR60][R236.64], R233 ;  /* 0x000000e9ec000986 */ /* 0x0109e2000c10193c */
[----:B--2---:R-:W-:-:S04]  /*104310*/  IMAD.WIDE R234, R16, 0x4, R6 ;  /* 0x0000000410ea7825 */ /* 0x004fc800078e0206 */
[----:B----4-:R-:W-:-:S04]  /*104320*/  IMAD.WIDE R232, R16, 0x4, R4 ;  /* 0x0000000410e87825 */ /* 0x010fc800078e0204 */
[----:B------:R-:W-:Y:S01]  /*104330*/  IMAD.WIDE R236, R16, 0x4, R8 ;  /* 0x0000000410ec7825 */ /* 0x000fe200078e0208 */
[----:B------:R-:W-:Y:S02]  /*104340*/  ISETP.LT.AND P6, PT, R17, R244, !P2 ;  /* 0x000000f41100720c */ /* 0x000fe400057c1270 */
[----:B------:R-:W2:Y:S01]  /*104350*/  LDC R244, c[0x0][0x228] ;  /* 0x00008a00fff47b82 */ /* 0x000ea20000000800 */
[----:B---3--:R3:W-:Y:S04]  /*104360*/  @P5 STG.E desc[UR60][R232.64], R238 ;  /* 0x000000eee8005986 */ /* 0x0087e8000c10193c */
[----:B------:R4:W-:Y:S01]  /*104370*/  @P4 STG.E desc[UR60][R234.64], R0 ;  /* 0x00000000ea004986 */ /* 0x0009e2000c10193c */
[----:B------:R-:W-:-:S03]  /*104380*/  ISETP.LT.AND P5, PT, R15, R196, !P2 ;  /* 0x000000c40f00720c */ /* 0x000fc600057a1270 */
[----:B------:R1:W-:Y:S01]  /*104390*/  @P3 STG.E desc[UR60][R236.64], R197 ;  /* 0x000000c5ec003986 */ /* 0x0003e2000c10193c */
[----:B------:R-:W-:Y:S01]  /*1043a0*/  ISETP.LT.AND P2, PT, R13, R239, !P2 ;  /* 0x000000ef0d00720c */ /* 0x000fe20005741270 */
[----:B---3--:R-:W3:Y:S01]  /*1043b0*/  LDC R238, c[0x0][0x228] ;  /* 0x00008a00ffee7b82 */ /* 0x008ee20000000800 */
[----:B----4-:R-:W-:Y:S02]  /*1043c0*/  IADD3 R0, R16, R14, RZ ;  /* 0x0000000e10007210 */ /* 0x010fe40007ffe0ff */
[----:B------:R-:W-:-:S05]  /*1043d0*/  IADD3 R16, R10, 0x1a, RZ ;  /* 0x0000001a0a107810 */ /* 0x000fca0007ffe0ff */
[----:B-1----:R-:W1:Y:S01]  /*1043e0*/  LDC.64 R196, c[0x0][0x228] ;  /* 0x00008a00ffc47b82 */ /* 0x002e620000000a00 */
[----:B------:R-:W-:Y:S01]  /*1043f0*/  IMAD.WIDE R232, R0, 0x4, R2 ;  /* 0x0000000400e87825 */ /* 0x000fe200078e0202 */
[----:B------:R-:W-:-:S03]  /*104400*/  ISETP.GE.AND P0, PT, R16, R199, PT ;  /* 0x000000c71000720c */ /* 0x000fc60003f06270 */
[----:B------:R-:W-:Y:S01]  /*104410*/  VIADD R16, R10, 0x182 ;  /* 0x000001820a107836 */ /* 0x000fe20000000000 */
[----:B------:R-:W4:Y:S04]  /*104420*/  LDL.LU R199, [R1+0x30] ;  /* 0x0000300001c77983 */ /* 0x000f280000300800 */
[----:B------:R-:W2:Y:S04]  /*104430*/  LDL.LU R239, [R1+0x1c24] ;  /* 0x001c240001ef7983 */ /* 0x000ea80000300800 */
[----:B------:R3:W-:Y:S01]  /*104440*/  @P1 STG.E desc[UR60][R232.64], R252 ;  /* 0x000000fce8001986 */ /* 0x0007e2000c10193c */
[----:B------:R-:W-:-:S03]  /*104450*/  ISETP.LT.AND P4, PT, R11, R246, !P0 ;  /* 0x000000f60b00720c */ /* 0x000fc60004781270 */
[----:B------:R-:W2:Y:S01]  /*104460*/  LDL.LU R246, [R1+0x1424] ;  /* 0x0014240001f67983 */ /* 0x000ea20000300800 */
[----:B------:R-:W-:-:S03]  /*104470*/  ISETP.GE.AND P1, PT, R16, R245, PT ;  /* 0x000000f51000720c */ /* 0x000fc60003f26270 */
[----:B------:R-:W4:Y:S04]  /*104480*/  LDL.LU R16, [R1+0x820] ;  /* 0x0008200001107983 */ /* 0x000f280000300800 */
[----:B------:R-:W2:Y:S01]  /*104490*/  LDL.LU R245, [R1+0x430] ;  /* 0x0004300001f57983 */ /* 0x000ea20000300800 */
[----:B------:R-:W-:Y:S02]  /*1044a0*/  ISETP.LT.AND P3, PT, R13, R247, !P0 ;  /* 0x000000f70d00720c */ /* 0x000fe40004761270 */
[----:B------:R-:W1:Y:S01]  /*1044b0*/  LDC R247, c[0x0][0x228] ;  /* 0x00008a00fff77b82 */ /* 0x000e620000000800 */
[----:B------:R-:W-:-:S04]  /*1044c0*/  IMAD.WIDE R234, R0, 0x4, R6 ;  /* 0x0000000400ea7825 */ /* 0x000fc800078e0206 */
[----:B---3--:R-:W-:-:S04]  /*1044d0*/  IMAD.WIDE R232, R0, 0x4, R4 ;  /* 0x0000000400e87825 */ /* 0x008fc800078e0204 */
[C---:B------:R-:W-:Y:S01]  /*1044e0*/  IMAD.WIDE R236, R0.reuse, 0x4, R8 ;  /* 0x0000000400ec7825 */ /* 0x040fe200078e0208 */
[----:B------:R-:W-:Y:S01]  /*1044f0*/  IADD3 R0, R0, R14, RZ ;  /* 0x0000000e00007210 */ /* 0x000fe20007ffe0ff */
[----:B------:R-:W3:Y:S01]  /*104500*/  LDC R252, c[0x0][0x228] ;  /* 0x00008a00fffc7b82 */ /* 0x000ee20000000800 */
[----:B----4-:R4:W-:Y:S04]  /*104510*/  @P2 STG.E desc[UR60][R232.64], R16 ;  /* 0x00000010e8002986 */ /* 0x0109e8000c10193c */
[----:B--2---:R-:W-:Y:S04]  /*104520*/  @P6 STG.E desc[UR60][R234.64], R245 ;  /* 0x000000f5ea006986 */ /* 0x004fe8000c10193c */
[----:B------:R2:W-:Y:S01]  /*104530*/  @P5 STG.E desc[UR60][R236.64], R199 ;  /* 0x000000c7ec005986 */ /* 0x0005e2000c10193c */
[----:B------:R-:W-:-:S02]  /*104540*/  ISETP.LT.AND P2, PT, R15, R198, !P0 ;  /* 0x000000c60f00720c */ /* 0x000fc40004741270 */
[----:B------:R-:W-:Y:S02]  /*104550*/  ISETP.LT.AND P0, PT, R17, R238, !P0 ;  /* 0x000000ee1100720c */ /* 0x000fe40004701270 */
[----:B----4-:R-:W-:Y:S01]  /*104560*/  IADD3 R16, R10, 0x1b, RZ ;  /* 0x0000001b0a107810 */ /* 0x010fe20007ffe0ff */
[----:B------:R-:W-:-:S04]  /*104570*/  IMAD.WIDE R232, R0, 0x4, R2 ;  /* 0x0000000400e87825 */ /* 0x000fc800078e0202 */
[----:B--2---:R-:W-:Y:S01]  /*104580*/  IMAD.WIDE R198, R0, 0x4, R4 ;  /* 0x0000000400c67825 */ /* 0x004fe200078e0204 */
[----:B------:R-:W2:Y:S01]  /*104590*/  LDL.LU R236, [R1+0x1824] ;  /* 0x0018240001ec7983 */ /* 0x000ea20000300800 */
[----:B-1----:R-:W-:-:S03]  /*1045a0*/  ISETP.GE.AND P6, PT, R16, R197, PT ;  /* 0x000000c51000720c */ /* 0x002fc60003fc6270 */
[----:B------:R-:W4:Y:S04]  /*1045b0*/  LDL.LU R237, [R1+0x1024] ;  /* 0x0010240001ed7983 */ /* 0x000f280000300800 */
[----:B------:R1:W-:Y:S04]  /*1045c0*/  @P4 STG.E desc[UR60][R232.64], R246 ;  /* 0x000000f6e8004986 */ /* 0x0003e8000c10193c */
[----:B------:R3:W-:Y:S04]  /*1045d0*/  @P3 STG.E desc[UR60][R198.64], R239 ;  /* 0x000000efc6003986 */ /* 0x0007e8000c10193c */
[----:B------:R-:W4:Y:S01]  /*1045e0*/  LDL.LU R238, [R1+0x434] ;  /* 0x0004340001ee7983 */ /* 0x000f220000300800 */
[----:B------:R-:W-:-:S02]  /*1045f0*/  ISETP.LT.AND P3, PT, R11, R244, !P6 ;  /* 0x000000f40b00720c */ /* 0x000fc40007761270 */
[----:B------:R-:W-:Y:S01]  /*104600*/  ISETP.LT.AND P4, PT, R13, R247, !P6 ;  /* 0x000000f70d00720c */ /* 0x000fe20007781270 */
[----:B------:R-:W4:Y:S04]  /*104610*/  LDL.LU R244, [R1+0x824] ;  /* 0x0008240001f47983 */ /* 0x000f280000300800 */
[----:B------:R-:W4:Y:S01]  /*104620*/  LDL.LU R247, [R1+0xc24] ;  /* 0x000c240001f77983 */ /* 0x000f220000300800 */
[----:B------:R-:W4:Y:S08]  /*104630*/  LDC R245, c[0x0][0x228] ;  /* 0x00008a00fff57b82 */ /* 0x000f300000000800 */
[----:B-1----:R-:W1:Y:S08]  /*104640*/  LDC.64 R232, c[0x0][0x228] ;  /* 0x00008a00ffe87b82 */ /* 0x002e700000000a00 */
[----:B---3--:R-:W3:Y:S08]  /*104650*/  LDC R239, c[0x0][0x228] ;  /* 0x00008a00ffef7b82 */ /* 0x008ef00000000800 */
[----:B------:R-:W3:Y:S01]  /*104660*/  LDC R246, c[0x0][0x228] ;  /* 0x00008a00fff67b82 */ /* 0x000ee20000000800 */
[----:B------:R-:W-:-:S04]  /*104670*/  IMAD.WIDE R234, R0, 0x4, R8 ;  /* 0x0000000400ea7825 */ /* 0x000fc800078e0208 */
[----:B------:R-:W-:-:S04]  /*104680*/  IMAD.WIDE R198, R0, 0x4, R6 ;  /* 0x0000000400c67825 */ /* 0x000fc800078e0206 */
[----:B------:R-:W-:Y:S01]  /*104690*/  IMAD.IADD R0, R0, 0x1, R14 ;  /* 0x0000000100007824 */ /* 0x000fe200078e020e */
[----:B------:R-:W-:Y:S02]  /*1046a0*/  ISETP.LT.AND P5, PT, R17, R252, !P6 ;  /* 0x000000fc1100720c */ /* 0x000fe400077a1270 */
[----:B------:R-:W-:Y:S01]  /*1046b0*/  IADD3 R16, R10, 0x1c, RZ ;  /* 0x0000001c0a107810 */ /* 0x000fe20007ffe0ff */
[----:B------:R-:W3:Y:S01]  /*1046c0*/  LDC R252, c[0x0][0x228] ;  /* 0x00008a00fffc7b82 */ /* 0x000ee20000000800 */
[----:B--2---:R2:W-:Y:S04]  /*1046d0*/  @P0 STG.E desc[UR60][R198.64], R236 ;  /* 0x000000ecc6000986 */ /* 0x0045e8000c10193c */
[----:B----4-:R4:W-:Y:S01]  /*1046e0*/  @P2 STG.E desc[UR60][R234.64], R237 ;  /* 0x000000edea002986 */ /* 0x0109e2000c10193c */
[----:B-1----:R-:W-:Y:S01]  /*1046f0*/  ISETP.GE.AND P2, PT, R16, R233, PT ;  /* 0x000000e91000720c */ /* 0x002fe20003f46270 */
[----:B--2---:R-:W-:-:S04]  /*104700*/  IMAD.WIDE R198, R0, 0x4, R2 ;  /* 0x0000000400c67825 */ /* 0x004fc800078e0202 */
[----:B----4-:R-:W-:-:S04]  /*104710*/  IMAD.WIDE R234, R0, 0x4, R4 ;  /* 0x0000000400ea7825 */ /* 0x010fc800078e0204 */
[----:B------:R-:W-:Y:S01]  /*104720*/  IMAD.WIDE R236, R0, 0x4, R6 ;  /* 0x0000000400ec7825 */ /* 0x000fe200078e0206 */
[----:B------:R-:W-:Y:S04]  /*104730*/  @P3 STG.E desc[UR60][R198.64], R247 ;  /* 0x000000f7c6003986 */ /* 0x000fe8000c10193c */
[----:B------:R1:W-:Y:S01]  /*104740*/  @P4 STG.E desc[UR60][R234.64], R244 ;  /* 0x000000f4ea004986 */ /* 0x0003e2000c10193c */
[----:B---3--:R-:W-:-:S03]  /*104750*/  ISETP.LT.AND P3, PT, R11, R239, !P2 ;  /* 0x000000ef0b00720c */ /* 0x008fc60005761270 */
[----:B------:R2:W-:Y:S01]  /*104760*/  @P5 STG.E desc[UR60][R236.64], R238 ;  /* 0x000000eeec005986 */ /* 0x0005e2000c10193c */
[----:B------:R-:W-:Y:S02]  /*104770*/  ISETP.LT.AND P4, PT, R13, R245, !P2 ;  /* 0x000000f50d00720c */ /* 0x000fe40005781270 */
[----:B------:R-:W-:Y:S01]  /*104780*/  ISETP.LT.AND P5, PT, R17, R246, !P2 ;  /* 0x000000f61100720c */ /* 0x000fe200057a1270 */
        /* <DEDUP_REMOVED lines=9> */
[C---:B------:R-:W-:Y:S01]  /*104820*/  IMAD.WIDE R198, R0.reuse, 0x4, R8 ;  /* 0x0000000400c67825 */ /* 0x040fe200078e0208 */
[----:B------:R-:W-:-:S03]  /*104830*/  IADD3 R0, R0, R14, RZ ;  /* 0x0000000e00007210 */ /* 0x000fc60007ffe0ff */
[----:B------:R-:W-:Y:S02]  /*104840*/  VIADD R16, R10, 0x1d ;  /* 0x0000001d0a107836 */ /* 0x000fe40000000000 */
[C---:B------:R-:W-:Y:S01]  /*104850*/  IMAD.WIDE R236, R0.reuse, 0x4, R6 ;  /* 0x0000000400ec7825 */ /* 0x040fe200078e0206 */
[----:B---3--:R3:W-:Y:S01]  /*104860*/  @P0 STG.E desc[UR60][R198.64], R235 ;  /* 0x000000ebc6000986 */ /* 0x0087e2000c10193c */
[----:B------:R-:W-:Y:S02]  /*104870*/  ISETP.LT.AND P0, PT, R15, R232, !P2 ;  /* 0x000000e80f00720c */ /* 0x000fe40005701270 */
[----:B------:R-:W-:Y:S01]  /*104880*/  IMAD.WIDE R232, R0, 0x4, R2 ;  /* 0x0000000400e87825 */ /* 0x000fe200078e0202 */
[----:B-1----:R-:W-:-:S04]  /*104890*/  ISETP.GE.AND P2, PT, R16, R197, PT ;  /* 0x000000c51000720c */ /* 0x002fc80003f46270 */
[----:B----4-:R1:W-:Y:S01]  /*1048a0*/  @P3 STG.E desc[UR60][R232.64], R246 ;  /* 0x000000f6e8003986 */ /* 0x0103e2000c10193c */
[C---:B---3--:R-:W-:Y:S01]  /*1048b0*/  IMAD.WIDE R234, R0.reuse, 0x4, R4 ;  /* 0x0000000400ea7825 */ /* 0x048fe200078e0204 */
[----:B------:R-:W-:Y:S02]  /*1048c0*/  ISETP.LT.AND P6, PT, R11, R252, !P2 ;  /* 0x000000fc0b00720c */ /* 0x000fe400057c1270 */
[----:B--2---:R-:W-:Y:S01]  /*1048d0*/  ISETP.LT.AND P3, PT, R17, R238, !P2 ;  /* 0x000000ee1100720c */ /* 0x004fe20005761270 */
[----:B------:R-:W2:Y:S04]  /*1048e0*/  LDL.LU R252, [R1+0x142c] ;  /* 0x00142c0001fc7983 */ /* 0x000ea80000300800 */
[----:B------:R3:W-:Y:S01]  /*1048f0*/  @P4 STG.E desc[UR60][R234.64], R245 ;  /* 0x000000f5ea004986 */ /* 0x0007e2000c10193c */
[----:B------:R-:W4:Y:S01]  /*104900*/  LDC.64 R198, c[0x0][0x228] ;  /* 0x00008a00ffc67b82 */ /* 0x000f220000000a00 */
[C---:B------:R-:W-:Y:S01]  /*104910*/  IADD3 R16, R0.reuse, R14, RZ ;  /* 0x0000000e00107210 */ /* 0x040fe20007ffe0ff */
[----:B-1----:R-:W-:Y:S01]  /*104920*/  IMAD.WIDE R232, R0, 0x4, R8 ;  /* 0x0000000400e87825 */ /* 0x002fe200078e0208 */
[----:B------:R-:W-:Y:S01]  /*104930*/  ISETP.LT.AND P4, PT, R13, R244, !P2 ;  /* 0x000000f40d00720c */ /* 0x000fe20005781270 */
[----:B------:R1:W-:Y:S04]  /*104940*/  @P5 STG.E desc[UR60][R236.64], R239 ;  /* 0x000000efec005986 */ /* 0x0003e8000c10193c */
[----:B------:R-:W2:Y:S04]  /*104950*/  LDL.LU R244, [R1+0x1c2c] ;  /* 0x001c2c0001f47983 */ /* 0x000ea80000300800 */
[----:B------:R-:W2:Y:S04]  /*104960*/  LDL.LU R238, [R1+0x438] ;  /* 0x0004380001ee7983 */ /* 0x000ea80000300800 */
[----:B------:R1:W-:Y:S01]  /*104970*/  @P0 STG.E desc[UR60][R232.64], R247 ;  /* 0x000000f7e8000986 */ /* 0x0003e2000c10193c */
[----:B------:R-:W2:Y:S08]  /*104980*/  LDC R246, c[0x0][0x228] ;  /* 0x00008a00fff67b82 */ /* 0x000eb00000000800 */
[----:B---3--:R-:W3:Y:S01]  /*104990*/  LDC R245, c[0x0][0x228] ;  /* 0x00008a00fff57b82 */ /* 0x008ee20000000800 */
[----:B------:R-:W-:Y:S01]  /*1049a0*/  IMAD.WIDE R234, R16, 0x4, R2 ;  /* 0x0000000410ea7825 */ /* 0x000fe200078e0202 */
[----:B------:R-:W-:-:S06]  /*1049b0*/  IADD3 R0, R10, 0x1e, RZ ;  /* 0x0000001e0a007810 */ /* 0x000fcc0007ffe0ff */
[----:B-1----:R-:W1:Y:S01]  /*1049c0*/  LDC R239, c[0x0][0x228] ;  /* 0x00008a00ffef7b82 */ /* 0x002e620000000800 */
[----:B------:R-:W-:-:S07]  /*1049d0*/  ISETP.LT.AND P5, PT, R15, R196, !P2 ;  /* 0x000000c40f00720c */ /* 0x000fce00057a1270 */
[----:B------:R-:W3:Y:S01]  /*1049e0*/  LDC.64 R196, c[0x0][0x228] ;  /* 0x00008a00ffc47b82 */ /* 0x000ee20000000a00 */
[----:B------:R-:W-:-:S07]  /*1049f0*/  IMAD.WIDE R236, R16, 0x4, R4 ;  /* 0x0000000410ec7825 */ /* 0x000fce00078e0204 */
[----:B------:R-:W1:Y:S01]  /*104a00*/  LDC R247, c[0x0][0x228] ;  /* 0x00008a00fff77b82 */ /* 0x000e620000000800 */
[----:B------:R-:W3:Y:S01]  /*104a10*/  LDL.LU R233, [R1+0xc28] ;  /* 0x000c280001e97983 */ /* 0x000ee20000300800 */
[----:B----4-:R-:W-:-:S03]  /*104a20*/  ISETP.GE.AND P2, PT, R0, R199, PT ;  /* 0x000000c70000720c */ /* 0x010fc60003f46270 */
[----:B---3--:R3:W-:Y:S04]  /*104a30*/  @P6 STG.E desc[UR60][R234.64], R233 ;  /* 0x000000e9ea006986 */ /* 0x0087e8000c10193c */
[----:B---3--:R-:W3:Y:S04]  /*104a40*/  LDL.LU R235, [R1+0x828] ;  /* 0x0008280001eb7983 */ /* 0x008ee80000300800 */
[----:B------:R-:W4:Y:S01]  /*104a50*/  LDL.LU R199, [R1+0x38] ;  /* 0x0000380001c77983 */ /* 0x000f220000300800 */
[----:B------:R-:W-:-:S04]  /*104a60*/  IMAD.WIDE R232, R16, 0x4, R6 ;  /* 0x0000000410e87825 */ /* 0x000fc800078e0206 */
[C---:B------:R-:W-:Y:S01]  /*104a70*/  IMAD.IADD R0, R16.reuse, 0x1, R14 ;  /* 0x0000000110007824 */ /* 0x040fe200078e020e */
[----:B---3--:R3:W-:Y:S04]  /*104a80*/  @P4 STG.E desc[UR60][R236.64], R235 ;  /* 0x000000ebec004986 */ /* 0x0087e8000c10193c */
[----:B--2---:R2:W-:Y:S01]  /*104a90*/  @P3 STG.E desc[UR60][R232.64], R238 ;  /* 0x000000eee8003986 */ /* 0x0045e2000c10193c */
[--C-:B---3--:R-:W-:Y:S01]  /*104aa0*/  IMAD.WIDE R234, R16, 0x4, R8.reuse ;  /* 0x0000000410ea7825 */ /* 0x108fe200078e0208 */
[----:B------:R-:W-:Y:S02]  /*104ab0*/  IADD3 R16, R10, 0x1f, RZ ;  /* 0x0000001f0a107810 */ /* 0x000fe40007ffe0ff */
[----:B-1----:R-:W-:Y:S02]  /*104ac0*/  ISETP.LT.AND P4, PT, R11, R247, !P2 ;  /* 0x000000f70b00720c */ /* 0x002fe40005781270 */
[----:B------:R-:W-:Y:S01]  /*104ad0*/  ISETP.LT.AND P3, PT, R13, R239, !P2 ;  /* 0x000000ef0d00720c */ /* 0x000fe20005761270 */
[----:B------:R-:W-:Y:S01]  /*104ae0*/  IMAD.WIDE R236, R0, 0x4, R8 ;  /* 0x0000000400ec7825 */ /* 0x000fe200078e0208 */
[----:B----4-:R1:W-:Y:S01]  /*104af0*/  @P5 STG.E desc[UR60][R234.64], R199 ;  /* 0x000000c7ea005986 */ /* 0x0103e2000c10193c */
[----:B------:R-:W-:-:S03]  /*104b00*/  ISETP.LT.AND P5, PT, R17, R246, !P2 ;  /* 0x000000f61100720c */ /* 0x000fc600057a1270 */
[----:B------:R-:W3:Y:S01]  /*104b10*/  LDL.LU R246, [R1+0x82c] ;  /* 0x00082c0001f67983 */ /* 0x000ee20000300800 */
[----:B------:R-:W-:Y:S01]  /*104b20*/  ISETP.GE.AND P0, PT, R16, R197, PT ;  /* 0x000000c51000720c */ /* 0x000fe20003f06270 */
[----:B--2---:R-:W2:Y:S02]  /*104b30*/  LDC R238, c[0x0][0x228] ;  /* 0x00008a00ffee7b82 */ /* 0x004ea40000000800 */
[----:B------:R-:W4:Y:S04]  /*104b40*/  LDL.LU R16, [R1+0x182c] ;  /* 0x00182c0001107983 */ /* 0x000f280000300800 */
[----:B------:R-:W2:Y:S01]  /*104b50*/  LDL.LU R197, [R1+0x102c] ;  /* 0x00102c0001c57983 */ /* 0x000ea20000300800 */
[----:B------:R-:W-:Y:S01]  /*104b60*/  ISETP.LT.AND P2, PT, R15, R198, !P2 ;  /* 0x000000c60f00720c */ /* 0x000fe20005741270 */
[----:B------:R-:W2:Y:S08]  /*104b70*/  LDC.64 R232, c[0x0][0x228] ;  /* 0x00008a00ffe87b82 */ /* 0x000eb00000000a00 */
[----:B------:R-:W3:Y:S08]  /*104b80*/  LDC R247, c[0x0][0x228] ;  /* 0x00008a00fff77b82 */ /* 0x000ef00000000800 */
[----:B------:R-:W3:Y:S01]  /*104b90*/  LDC R239, c[0x0][0x228] ;  /* 0x00008a00ffef7b82 */ /* 0x000ee20000000800 */
[----:B-1----:R-:W-:-:S04]  /*104ba0*/  IMAD.WIDE R234, R0, 0x4, R2 ;  /* 0x0000000400ea7825 */ /* 0x002fc800078e0202 */
[----:B------:R-:W-:Y:S01]  /*104bb0*/  IMAD.WIDE R198, R0, 0x4, R4 ;  /* 0x0000000400c67825 */ /* 0x000fe200078e0204 */
[----:B------:R1:W-:Y:S01]  /*104bc0*/  @P4 STG.E desc[UR60][R234.64], R252 ;  /* 0x000000fcea004986 */ /* 0x0003e2000c10193c */
[----:B------:R-:W-:-:S03]  /*104bd0*/  ISETP.LT.AND P4, PT, R11, R245, !P0 ;  /* 0x000000f50b00720c */ /* 0x000fc60004781270 */
[----:B------:R-:W3:Y:S04]  /*104be0*/  LDL.LU R245, [R1+0xc2c] ;  /* 0x000c2c0001f57983 */ /* 0x000ee80000300800 */
[----:B------:R1:W-:Y:S02]  /*104bf0*/  @P3 STG.E desc[UR60][R198.64], R244 ;  /* 0x000000f4c6003986 */ /* 0x0003e4000c10193c */
[C---:B-1----:R-:W-:Y:S01]  /*104c00*/  IMAD.WIDE R234, R0.reuse, 0x4, R6 ;  /* 0x0000000400ea7825 */ /* 0x042fe200078e0206 */
[----:B------:R-:W1:Y:S08]  /*104c10*/  LDC R252, c[0x0][0x228] ;  /* 0x00008a00fffc7b82 */ /* 0x000e700000000800 */
[----:B------:R-:W1:Y:S01]  /*104c20*/  LDC R244, c[0x0][0x228] ;  /* 0x00008a00fff47b82 */ /* 0x000e620000000800 */
[----:B----4-:R-:W-:Y:S04]  /*104c30*/  @P5 STG.E desc[UR60][R234.64], R16 ;  /* 0x00000010ea005986 */ /* 0x010fe8000c10193c */
[----:B--2---:R2:W-:Y:S04]  /*104c40*/  @P2 STG.E desc[UR60][R236.64], R197 ;  /* 0x000000c5ec002986 */ /* 0x0045e8000c10193c */
[----:B--2---:R-:W2:Y:S01]  /*104c50*/  LDL.LU R236, [R1+0x43c] ;  /* 0x00043c0001ec7983 */ /* 0x004ea20000300800 */
[----:B------:R-:W-:-:S02]  /*104c60*/  IADD3 R0, R0, R14, RZ ;  /* 0x0000000e00007210 */ /* 0x000fc40007ffe0ff */
[----:B-1----:R-:W-:Y:S02]  /*104c70*/  ISETP.LT.AND P3, PT, R13, R244, !P0 ;  /* 0x000000f40d00720c */ /* 0x002fe40004761270 */
[----:B------:R-:W-:Y:S02]  /*104c80*/  ISETP.LT.AND P6, PT, R15, R196, !P0 ;  /* 0x000000c40f00720c */ /* 0x000fe400047c1270 */
[----:B------:R-:W-:Y:S01]  /*104c90*/  ISETP.LT.AND P0, PT, R17, R238, !P0 ;  /* 0x000000ee1100720c */ /* 0x000fe20004701270 */
[----:B------:R-:W-:Y:S02]  /*104ca0*/  VIADD R16, R10, 0x20 ;  /* 0x000000200a107836 */ /* 0x000fe40000000000 */
[----:B------:R-:W-:-:S04]  /*104cb0*/  IMAD.WIDE R198, R0, 0x4, R2 ;  /* 0x0000000400c67825 */ /* 0x000fc800078e0202 */
[----:B------:R-:W-:Y:S01]  /*104cc0*/  IMAD.WIDE R234, R0, 0x4, R4 ;  /* 0x0000000400ea7825 */ /* 0x000fe200078e0204 */
[----:B------:R-:W4:Y:S04]  /*104cd0*/  LDL.LU R237, [R1+0x3c] ;  /* 0x00003c0001ed7983 */ /* 0x000f280000300800 */
[----:B---3--:R1:W-:Y:S01]  /*104ce0*/  @P4 STG.E desc[UR60][R198.64], R245 ;  /* 0x000000f5c6004986 */ /* 0x0083e2000c10193c */
[----:B------:R-:W-:-:S03]  /*104cf0*/  ISETP.GE.AND P2, PT, R16, R233, PT ;  /* 0x000000e91000720c */ /* 0x000fc60003f46270 */
[----:B------:R-:W3:Y:S01]  /*104d00*/  LDL.LU R244, [R1+0xc30] ;  /* 0x000c300001f47983 */ /* 0x000ee20000300800 */
[----:B------:R-:W4:Y:S03]  /*104d10*/  LDC.64 R196, c[0x0][0x228] ;  /* 0x00008a00ffc47b82 */ /* 0x000f260000000a00 */
[----:B------:R1:W-:Y:S01]  /*104d20*/  @P3 STG.E desc[UR60][R234.64], R246 ;  /* 0x000000f6ea003986 */ /* 0x0003e2000c10193c */
[----:B------:R-:W-:-:S03]  /*104d30*/  ISETP.LT.AND P3, PT, R17, R252, !P2 ;  /* 0x000000fc1100720c */ /* 0x000fc60005761270 */
[----:B------:R-:W3:Y:S01]  /*104d40*/  LDL.LU R252, [R1+0x1430] ;  /* 0x0014300001fc7983 */ /* 0x000ee20000300800 */
[----:B-1----:R-:W-:Y:S01]  /*104d50*/  IMAD.WIDE R198, R0, 0x4, R6 ;  /* 0x0000000400c67825 */ /* 0x002fe200078e0206 */
[----:B------:R-:W-:Y:S02]  /*104d60*/  ISETP.LT.AND P4, PT, R13, R247, !P2 ;  /* 0x000000f70d00720c */ /* 0x000fe40005781270 */
[----:B------:R-:W-:Y:S01]  /*104d70*/  IADD3 R16, R10, 0x21, RZ ;  /* 0x000000210a107810 */ /* 0x000fe20007ffe0ff */
[----:B------:R-:W3:Y:S01]  /*104d80*/  LDL.LU R247, [R1+0x1030] ;  /* 0x0010300001f77983 */ /* 0x000ee20000300800 */
[----:B------:R-:W-:Y:S01]  /*104d90*/  ISETP.LT.AND P5, PT, R11, R239, !P2 ;  /* 0x000000ef0b00720c */ /* 0x000fe200057a1270 */
[----:B------:R-:W1:Y:S08]  /*104da0*/  LDC R245, c[0x0][0x228] ;  /* 0x00008a00fff57b82 */ /* 0x000e700000000800 */
[----:B------:R-:W1:Y:S08]  /*104db0*/  LDC R233, c[0x0][0x228] ;  /* 0x00008a00ffe97b82 */ /* 0x000e700000000800 */
[----:B------:R-:W1:Y:S01]  /*104dc0*/  LDC R246, c[0x0][0x228] ;  /* 0x00008a00fff67b82 */ /* 0x000e620000000800 */
[----:B--2---:R2:W-:Y:S01]  /*104dd0*/  @P0 STG.E desc[UR60][R198.64], R236 ;  /* 0x000000ecc6000986 */ /* 0x0045e2000c10193c */
[----:B------:R-:W-:-:S03]  /*104de0*/  ISETP.LT.AND P0, PT, R15, R232, !P2 ;  /* 0x000000e80f00720c */ /* 0x000fc60005701270 */
[----:B------:R-:W3:Y:S01]  /*104df0*/  LDL.LU R232, [R1+0x1830] ;  /* 0x0018300001e87983 */ /* 0x000ee20000300800 */
[C---:B------:R-:W-:Y:S01]  /*104e00*/  IMAD.WIDE R234, R0.reuse, 0x4, R8 ;  /* 0x0000000400ea7825 */ /* 0x040fe200078e0208 */
[----:B------:R-:W-:-:S04]  /*104e10*/  IADD3 R0, R0, R14, RZ ;  /* 0x0000000e00007210 */ /* 0x000fc80007ffe0ff */
[----:B----4-:R4:W-:Y:S01]  /*104e20*/  @P6 STG.E desc[UR60][R234.64], R237 ;  /* 0x000000edea006986 */ /* 0x0109e2000c10193c */
[----:B------:R-:W-:Y:S01]  /*104e30*/  IMAD.WIDE R238, R0, 0x4, R6 ;  /* 0x0000000400ee7825 */ /* 0x000fe200078e0206 */
[----:B------:R-:W-:Y:S02]  /*104e40*/  ISETP.GE.AND P2, PT, R16, R197, PT ;  /* 0x000000c51000720c */ /* 0x000fe40003f46270 */
[----:B------:R-:W3:Y:S01]  /*104e50*/  LDL.LU R197, [R1+0x840] ;  /* 0x0008400001c57983 */ /* 0x000ee20000300800 */
[----:B--2---:R-:W2:Y:S01]  /*104e60*/  LDC.64 R198, c[0x0][0x228] ;  /* 0x00008a00ffc67b82 */ /* 0x004ea20000000a00 */
[----:B----4-:R-:W-:-:S04]  /*104e70*/  IMAD.WIDE R234, R0, 0x4, R2 ;  /* 0x0000000400ea7825 */ /* 0x010fc800078e0202 */
[C---:B------:R-:W-:Y:S01]  /*104e80*/  IMAD.WIDE R236, R0.reuse, 0x4, R4 ;  /* 0x0000000400ec7825 */ /* 0x040fe200078e0204 */
[----:B---3--:R3:W-:Y:S04]  /*104e90*/  @P5 STG.E desc[UR60][R234.64], R232 ;  /* 0x000000e8ea005986 */ /* 0x0087e8000c10193c */
[----:B------:R4:W-:Y:S04]  /*104ea0*/  @P4 STG.E desc[UR60][R236.64], R252 ;  /* 0x000000fcec004986 */ /* 0x0009e8000c10193c */
[----:B------:R2:W-:Y:S01]  /*104eb0*/  @P3 STG.E desc[UR60][R238.64], R244 ;  /* 0x000000f4ee003986 */ /* 0x0005e2000c10193c */
[----:B---3--:R-:W-:-:S03]  /*104ec0*/  IMAD.WIDE R234, R0, 0x4, R8 ;  /* 0x0000000400ea7825 */ /* 0x008fc600078e0208 */
[----:B----4-:R-:W3:Y:S01]  /*104ed0*/  LDL.LU R252, [R1+0x40] ;  /* 0x0000400001fc7983 */ /* 0x010ee20000300800 */
[----:B-1----:R-:W-:Y:S02]  /*104ee0*/  ISETP.LT.AND P5, PT, R13, R245, !P2 ;  /* 0x000000f50d00720c */ /* 0x002fe400057a1270 */
[----:B------:R-:W-:Y:S01]  /*104ef0*/  ISETP.LT.AND P4, PT, R11, R233, !P2 ;  /* 0x000000e90b00720c */ /* 0x000fe20005781270 */
[----:B------:R-:W1:Y:S01]  /*104f00*/  LDC R245, c[0x0][0x228] ;  /* 0x00008a00fff57b82 */ /* 0x000e620000000800 */
[----:B------:R4:W-:Y:S07]  /*104f10*/  @P0 STG.E desc[UR60][R234.64], R247 ;  /* 0x000000f7ea000986 */ /* 0x0009ee000c10193c */
[----:B------:R-:W3:Y:S01]  /*104f20*/  LDC.64 R232, c[0x0][0x228] ;  /* 0x00008a00ffe87b82 */ /* 0x000ee20000000a00 */
[----:B------:R-:W-:-:S07]  /*104f30*/  IMAD.IADD R16, R0, 0x1, R14 ;  /* 0x0000000100107824 */ /* 0x000fce00078e020e */
[----:B--2---:R-:W2:Y:S01]  /*104f40*/  LDC R244, c[0x0][0x228] ;  /* 0x00008a00fff47b82 */ /* 0x004ea20000000800 */
[----:B----4-:R-:W4:Y:S04]  /*104f50*/  LDL.LU R234, [R1+0x830] ;  /* 0x0008300001ea7983 */ /* 0x010f280000300800 */
[----:B------:R-:W2:Y:S01]  /*104f60*/  LDL.LU R235, [R1+0x440] ;  /* 0x0004400001eb7983 */ /* 0x000ea20000300800 */
[----:B------:R-:W-:Y:S01]  /*104f70*/  ISETP.LT.AND P3, PT, R17, R246, !P2 ;  /* 0x000000f61100720c */ /* 0x000fe20005761270 */
[----:B------:R-:W-:-:S04]  /*104f80*/  IMAD.WIDE R236, R16, 0x4, R2 ;  /* 0x0000000410ec7825 */ /* 0x000fc800078e0202 */
[----:B------:R-:W-:Y:S01]  /*104f90*/  IMAD.WIDE R238, R16, 0x4, R4 ;  /* 0x0000000410ee7825 */ /* 0x000fe200078e0204 */
[----:B------:R-:W-:Y:S02]  /*104fa0*/  ISETP.LT.AND P2, PT, R15, R196, !P2 ;  /* 0x000000c40f00720c */ /* 0x000fe40005741270 */
[----:B------:R-:W-:Y:S01]  /*104fb0*/  IADD3 R0, R10, 0x22, RZ ;  /* 0x000000220a007810 */ /* 0x000fe20007ffe0ff */
[----:B------:R-:W1:Y:S08]  /*104fc0*/  LDC R247, c[0x0][0x228] ;  /* 0x00008a00fff77b82 */ /* 0x000e700000000800 */
[----:B------:R-:W3:Y:S01]  /*104fd0*/  LDC R246, c[0x0][0x228] ;  /* 0x00008a00fff67b82 */ /* 0x000ee20000000800 */
[----:B------:R-:W-:Y:S01]  /*104fe0*/  ISETP.GE.AND P0, PT, R0, R199, PT ;  /* 0x000000c70000720c */ /* 0x000fe20003f06270 */
[----:B------:R-:W-:Y:S01]  /*104ff0*/  VIADD R0, R10, 0x23 ;  /* 0x000000230a007836 */ /* 0x000fe20000000000 */
[----:B------:R-:W3:Y:S04]  /*105000*/  LDL.LU R199, [R1+0x1834] ;  /* 0x0018340001c77983 */ /* 0x000ee80000300800 */
[----:B----4-:R4:W-:Y:S04]  /*105010*/  @P4 STG.E desc[UR60][R236.64], R234 ;  /* 0x000000eaec004986 */ /* 0x0109e8000c10193c */
[----:B------:R2:W-:Y:S01]  /*105020*/  @P5 STG.E desc[UR60][R238.64], R197 ;  /* 0x000000c5ee005986 */ /* 0x0005e2000c10193c */
[----:B-1----:R-:W-:Y:S01]  /*105030*/  ISETP.LT.AND P5, PT, R17, R245, !P0 ;  /* 0x000000f51100720c */ /* 0x002fe200047a1270 */
[----:B----4-:R-:W1:Y:S01]  /*105040*/  LDC R237, c[0x0][0x228] ;  /* 0x00008a00ffed7b82 */ /* 0x010e620000000800 */
[C---:B--2---:R-:W-:Y:S01]  /*105050*/  IMAD.WIDE R196, R16.reuse, 0x4, R6 ;  /* 0x0000000410c47825 */ /* 0x044fe200078e0206 */
[----:B------:R-:W2:Y:S01]  /*105060*/  LDL.LU R238, [R1+0xc34] ;  /* 0x000c340001ee7983 */ /* 0x000ea20000300800 */
[----:B------:R-:W-:-:S02]  /*105070*/  IADD3 R236, R16, R14, RZ ;  /* 0x0000000e10ec7210 */ /* 0x000fc40007ffe0ff */
[----:B------:R-:W-:-:S03]  /*105080*/  ISETP.LT.AND P4, PT, R11, R247, !P0 ;  /* 0x000000f70b00720c */ /* 0x000fc60004781270 */
[----:B------:R-:W4:Y:S01]  /*105090*/  LDC R247, c[0x0][0x228] ;  /* 0x00008a00fff77b82 */ /* 0x000f220000000800 */
[----:B------:R3:W-:Y:S07]  /*1050a0*/  @P3 STG.E desc[UR60][R196.64], R235 ;  /* 0x000000ebc4003986 */ /* 0x0007ee000c10193c */
[----:B------:R-:W1:Y:S01]  /*1050b0*/  LDC R239, c[0x0][0x228] ;  /* 0x00008a00ffef7b82 */ /* 0x000e620000000800 */
[----:B---3--:R-:W-:Y:S02]  /*1050c0*/  IMAD.WIDE R196, R16, 0x4, R8 ;  /* 0x0000000410c47825 */ /* 0x008fe400078e0208 */
[----:B------:R-:W3:Y:S04]  /*1050d0*/  LDL.LU R16, [R1+0x834] ;  /* 0x0008340001107983 */ /* 0x000ee80000300800 */
[----:B------:R-:W3:Y:S04]  /*1050e0*/  LDL.LU R245, [R1+0x1034] ;  /* 0x0010340001f57983 */ /* 0x000ee80000300800 */
[----:B------:R4:W-:Y:S01]  /*1050f0*/  @P2 STG.E desc[UR60][R196.64], R252 ;  /* 0x000000fcc4002986 */ /* 0x0009e2000c10193c */
[----:B------:R-:W-:-:S03]  /*105100*/  ISETP.GE.AND P2, PT, R0, R233, PT ;  /* 0x000000e90000720c */ /* 0x000fc60003f46270 */
[----:B----4-:R-:W4:Y:S04]  /*105110*/  LDL.LU R252, [R1+0x44] ;  /* 0x0000440001fc7983 */ /* 0x010f280000300800 */
[----:B------:R-:W2:Y:S01]  /*105120*/  LDL.LU R233, [R1+0x1434] ;  /* 0x0014340001e97983 */ /* 0x000ea20000300800 */
[----:B------:R-:W-:Y:S01]  /*105130*/  ISETP.LT.AND P3, PT, R13, R244, !P0 ;  /* 0x000000f40d00720c */ /* 0x000fe20004761270 */
[C---:B------:R-:W-:Y:S01]  /*105140*/  IMAD.WIDE R234, R236.reuse, 0x4, R2 ;  /* 0x00000004ecea7825 */ /* 0x040fe200078e0202 */
[----:B------:R-:W3:Y:S01]  /*105150*/  LDC.64 R196, c[0x0][0x228] ;  /* 0x00008a00ffc47b82 */ /* 0x000ee20000000a00 */
[----:B------:R-:W-:Y:S02]  /*105160*/  ISETP.LT.AND P0, PT, R15, R198, !P0 ;  /* 0x000000c60f00720c */ /* 0x000fe40004701270 */
[----:B------:R-:W-:-:S05]  /*105170*/  IADD3 R0, R236, R14, RZ ;  /* 0x0000000eec007210 */ /* 0x000fca0007ffe0ff */
[----:B------:R-:W4:Y:S01]  /*105180*/  LDC R244, c[0x0][0x228] ;  /* 0x00008a00fff47b82 */ /* 0x000f220000000800 */
[----:B------:R1:W-:Y:S01]  /*105190*/  @P4 STG.E desc[UR60][R234.64], R199 ;  /* 0x000000c7ea004986 */ /* 0x0003e2000c10193c */
[----:B------:R-:W-:-:S03]  /*1051a0*/  ISETP.LT.AND P4, PT, R11, R246, !P2 ;  /* 0x000000f60b00720c */ /* 0x000fc60005781270 */
[----:B------:R-:W4:Y:S01]  /*1051b0*/  LDL.LU R246, [R1+0x1838] ;  /* 0x0018380001f67983 */ /* 0x000f220000300800 */
[----:B-1----:R-:W-:-:S04]  /*1051c0*/  IMAD.WIDE R198, R236, 0x4, R4 ;  /* 0x00000004ecc67825 */ /* 0x002fc800078e0204 */
[----:B------:R-:W-:Y:S01]  /*1051d0*/  IMAD.WIDE R234, R236, 0x4, R6 ;  /* 0x00000004ecea7825 */ /* 0x000fe200078e0206 */
[----:B--2---:R1:W-:Y:S04]  /*1051e0*/  @P3 STG.E desc[UR60][R198.64], R233 ;  /* 0x000000e9c6003986 */ /* 0x0043e8000c10193c */
[----:B------:R2:W-:Y:S01]  /*1051f0*/  @P5 STG.E desc[UR60][R234.64], R238 ;  /* 0x000000eeea005986 */ /* 0x0005e2000c10193c */
[----:B------:R-:W-:-:S03]  /*105200*/  ISETP.LT.AND P5, PT, R17, R247, !P2 ;  /* 0x000000f71100720c */ /* 0x000fc600057a1270 */
[----:B------:R-:W4:Y:S01]  /*105210*/  LDL.LU R247, [R1+0x444] ;  /* 0x0004440001f77983 */ /* 0x000f220000300800 */
[----:B-1----:R-:W-:-:S04]  /*105220*/  IMAD.WIDE R198, R236, 0x4, R8 ;  /* 0x00000004ecc67825 */ /* 0x002fc800078e0208 */
[----:B--2---:R-:W-:Y:S01]  /*105230*/  IMAD.WIDE R234, R0, 0x4, R2 ;  /* 0x0000000400ea7825 */ /* 0x004fe200078e0202 */
[----:B------:R-:W-:Y:S01]  /*105240*/  ISETP.LT.AND P3, PT, R13, R237, !P2 ;  /* 0x000000ed0d00720c */ /* 0x000fe20005761270 */
[----:B------:R-:W1:Y:S01]  /*105250*/  LDC R238, c[0x0][0x228] ;  /* 0x00008a00ffee7b82 */ /* 0x000e620000000800 */
[----:B---3--:R2:W-:Y:S04]  /*105260*/  @P0 STG.E desc[UR60][R198.64], R245 ;  /* 0x000000f5c6000986 */ /* 0x0085e8000c10193c */
[----:B------:R3:W-:Y:S04]  /*105270*/  @P4 STG.E desc[UR60][R234.64], R16 ;  /* 0x00000010ea004986 */ /* 0x0007e8000c10193c */
[----:B--2---:R-:W2:Y:S01]  /*105280*/  LDL.LU R245, [R1+0x1438] ;  /* 0x0014380001f57983 */ /* 0x004ea20000300800 */
[----:B---3--:R-:W-:Y:S01]  /*105290*/  IADD3 R16, R10, 0x24, RZ ;  /* 0x000000240a107810 */ /* 0x008fe20007ffe0ff */
[----:B------:R-:W3:Y:S03]  /*1052a0*/  LDC.64 R198, c[0x0][0x228] ;  /* 0x00008a00ffc67b82 */ /* 0x000ee60000000a00 */
[----:B------:R-:W-:-:S02]  /*1052b0*/  ISETP.GE.AND P0, PT, R16, R197, PT ;  /* 0x000000c51000720c */ /* 0x000fc40003f06270 */
[----:B------:R-:W3:Y:S01]  /*1052c0*/  LDL.LU R197, [R1+0x844] ;  /* 0x0008440001c57983 */ /* 0x000ee20000300800 */
[----:B------:R-:W-:Y:S02]  /*1052d0*/  ISETP.LT.AND P2, PT, R15, R232, !P2 ;  /* 0x000000e80f00720c */ /* 0x000fe40005741270 */
[----:B------:R-:W-:Y:S01]  /*1052e0*/  ISETP.LT.AND P4, PT, R11, R239, !P0 ;  /* 0x000000ef0b00720c */ /* 0x000fe20004781270 */
[----:B------:R-:W-:-:S04]  /*1052f0*/  IMAD.WIDE R232, R0, 0x4, R4 ;  /* 0x0000000400e87825 */ /* 0x000fc800078e0204 */
[----:B------:R-:W-:-:S04]  /*105300*/  IMAD.WIDE R234, R0, 0x4, R6 ;  /* 0x0000000400ea7825 */ /* 0x000fc800078e0206 */
[----:B------:R-:W-:-:S04]  /*105310*/  IMAD.WIDE R236, R0, 0x4, R8 ;  /* 0x0000000400ec7825 */ /* 0x000fc800078e0208 */
[----:B------:R-:W-:Y:S01]  /*105320*/  IMAD.IADD R0, R0, 0x1, R14 ;  /* 0x0000000100007824 */ /* 0x000fe200078e020e */
[----:B------:R-:W-:Y:S01]  /*105330*/  IADD3 R16, R10, 0x25, RZ ;  /* 0x000000250a107810 */ /* 0x000fe20007ffe0ff */
[----:B------:R-:W2:Y:S01]  /*105340*/  LDC R239, c[0x0][0x228] ;  /* 0x00008a00ffef7b82 */ /* 0x000ea20000000800 */
[----:B---3--:R-:W-:Y:S04]  /*105350*/  @P3 STG.E desc[UR60][R232.64], R197 ;  /* 0x000000c5e8003986 */ /* 0x008fe8000c10193c */
[----:B----4-:R3:W-:Y:S04]  /*105360*/  @P5 STG.E desc[UR60][R234.64], R247 ;  /* 0x000000f7ea005986 */ /* 0x0107e8000c10193c */
[----:B------:R4:W-:Y:S01]  /*105370*/  @P2 STG.E desc[UR60][R236.64], R252 ;  /* 0x000000fcec002986 */ /* 0x0009e2000c10193c */
[----:B---3--:R-:W-:-:S03]  /*105380*/  IMAD.WIDE R234, R0, 0x4, R2 ;  /* 0x0000000400ea7825 */ /* 0x008fc600078e0202 */
[----:B------:R-:W3:Y:S04]  /*105390*/  LDL.LU R247, [R1+0x448] ;  /* 0x0004480001f77983 */ /* 0x000ee80000300800 */
[----:B----4-:R-:W4:Y:S01]  /*1053a0*/  LDL.LU R252, [R1+0x48] ;  /* 0x0000480001fc7983 */ /* 0x010f220000300800 */
[----:B------:R-:W-:Y:S02]  /*1053b0*/  ISETP.LT.AND P5, PT, R15, R196, !P0 ;  /* 0x000000c40f00720c */ /* 0x000fe400047a1270 */
[----:B------:R-:W-:Y:S01]  /*1053c0*/  ISETP.LT.AND P3, PT, R13, R244, !P0 ;  /* 0x000000f40d00720c */ /* 0x000fe20004761270 */
[----:B------:R2:W-:Y:S01]  /*1053d0*/  @P4 STG.E desc[UR60][R234.64], R246 ;  /* 0x000000f6ea004986 */ /* 0x0005e2000c10193c */
[----:B-1----:R-:W-:-:S03]  /*1053e0*/  ISETP.LT.AND P2, PT, R17, R238, !P0 ;  /* 0x000000ee1100720c */ /* 0x002fc60004741270 */
[----:B------:R-:W3:Y:S01]  /*1053f0*/  LDL.LU R244, [R1+0x848] ;  /* 0x0008480001f47983 */ /* 0x000ee20000300800 */
[----:B------:R-:W-:-:S03]  /*105400*/  ISETP.GE.AND P0, PT, R16, R199, PT ;  /* 0x000000c71000720c */ /* 0x000fc60003f06270 */
[----:B------:R-:W4:Y:S04]  /*105410*/  LDL.LU R16, [R1+0xc38] ;  /* 0x000c380001107983 */ /* 0x000f280000300800 */
[----:B------:R-:W3:Y:S01]  /*105420*/  LDL.LU R199, [R1+0x1038] ;  /* 0x0010380001c77983 */ /* 0x000ee20000300800 */
[----:B------:R-:W-:Y:S01]  /*105430*/  IMAD.WIDE R232, R0, 0x4, R4 ;  /* 0x0000000400e87825 */ /* 0x000fe200078e0204 */
[----:B------:R-:W1:Y:S08]  /*105440*/  LDC R236, c[0x0][0x228] ;  /* 0x00008a00ffec7b82 */ /* 0x000e700000000800 */
[----:B--2---:R-:W2:Y:S08]  /*105450*/  LDC R246, c[0x0][0x228] ;  /* 0x00008a00fff67b82 */ /* 0x004eb00000000800 */
[----:B------:R-:W3:Y:S08]  /*105460*/  LDC.64 R196, c[0x0][0x228] ;  /* 0x00008a00ffc47b82 */ /* 0x000ef00000000a00 */
[----:B------:R-:W3:Y:S08]  /*105470*/  LDC R237, c[0x0][0x228] ;  /* 0x00008a00ffed7b82 */ /* 0x000ef00000000800 */
[----:B------:R-:W3:Y:S01]  /*105480*/  LDC R238, c[0x0][0x228] ;  /* 0x00008a00ffee7b82 */ /* 0x000ee20000000800 */
[----:B--2---:R-:W-:-:S02]  /*105490*/  ISETP.LT.AND P4, PT, R13, R246, !P0 ;  /* 0x000000f60d00720c */ /* 0x004fc40004781270 */
[----:B------:R-:W2:Y:S04]  /*1054a0*/  LDL.LU R246, [R1+0x838] ;  /* 0x0008380001f67983 */ /* 0x000ea80000300800 */
[----:B------:R1:W-:Y:S02]  /*1054b0*/  @P3 STG.E desc[UR60][R232.64], R245 ;  /* 0x000000f5e8003986 */ /* 0x0003e4000c10193c */
[----:B-1----:R-:W1:Y:S01]  /*1054c0*/  LDC R245, c[0x0][0x228] ;  /* 0x00008a00fff57b82 */ /* 0x002e620000000800 */
[----:B------:R-:W-:-:S04]  /*1054d0*/  IMAD.WIDE R234, R0, 0x4, R6 ;  /* 0x0000000400ea7825 */ /* 0x000fc800078e0206 */
[C---:B------:R-:W-:Y:S01]  /*1054e0*/  IMAD.WIDE R232, R0.reuse, 0x4, R8 ;  /* 0x0000000400e87825 */ /* 0x040fe200078e0208 */
[----:B------:R-:W-:Y:S02]  /*1054f0*/  ISETP.LT.AND P6, PT, R15, R198, !P0 ;  /* 0x000000c60f00720c */ /* 0x000fe400047c1270 */
[----:B------:R-:W-:Y:S02]  /*105500*/  IADD3 R0, R0, R14, RZ ;  /* 0x0000000e00007210 */ /* 0x000fe40007ffe0ff */
[----:B-1----:R-:W-:Y:S02]  /*105510*/  ISETP.LT.AND P3, PT, R11, R245, !P0 ;  /* 0x000000f50b00720c */ /* 0x002fe40004761270 */
[----:B------:R-:W-:Y:S01]  /*105520*/  ISETP.LT.AND P0, PT, R17, R236, !P0 ;  /* 0x000000ec1100720c */ /* 0x000fe20004701270 */
[----:B------:R-:W1:Y:S01]  /*105530*/  LDC R245, c[0x0][0x228] ;  /* 0x00008a00fff57b82 */ /* 0x000e620000000800 */
[----:B----4-:R-:W-:Y:S04]  /*105540*/  @P2 STG.E desc[UR60][R234.64], R16 ;  /* 0x00000010ea002986 */ /* 0x010fe8000c10193c */
[----:B---3--:R3:W-:Y:S03]  /*105550*/  @P5 STG.E desc[UR60][R232.64], R199 ;  /* 0x000000c7e8005986 */ /* 0x0087e6000c10193c */
[----:B---3--:R-:W3:Y:S01]  /*105560*/  LDC.64 R198, c[0x0][0x228] ;  /* 0x00008a00ffc67b82 */ /* 0x008ee20000000a00 */
[----:B------:R-:W-:-:S02]  /*105570*/  VIADD R16, R10, 0x26 ;  /* 0x000000260a107836 */ /* 0x000fc40000000000 */
[----:B------:R-:W-:-:S04]  /*105580*/  IMAD.WIDE R232, R0, 0x4, R2 ;  /* 0x0000000400e87825 */ /* 0x000fc800078e0202 */
[----:B------:R-:W-:Y:S01]  /*105590*/  IMAD.WIDE R234, R0, 0x4, R4 ;  /* 0x0000000400ea7825 */ /* 0x000fe200078e0204 */
[----:B------:R-:W-:Y:S02]  /*1055a0*/  ISETP.GE.AND P2, PT, R16, R197, PT ;  /* 0x000000c51000720c */ /* 0x000fe40003f46270 */
[----:B------:R-:W-:Y:S01]  /*1055b0*/  IADD3 R16, R10, 0x27, RZ ;  /* 0x000000270a107810 */ /* 0x000fe20007ffe0ff */
[----:B------:R-:W4:Y:S01]  /*1055c0*/  LDC R197, c[0x0][0x228] ;  /* 0x00008a00ffc57b82 */ /* 0x000f220000000800 */
[----:B--2---:R2:W-:Y:S01]  /*1055d0*/  @P3 STG.E desc[UR60][R232.64], R246 ;  /* 0x000000f6e8003986 */ /* 0x0045e2000c10193c */
[----:B------:R-:W-:-:S03]  /*1055e0*/  ISETP.LT.AND P3, PT, R17, R237, !P2 ;  /* 0x000000ed1100720c */ /* 0x000fc60005761270 */
[----:B------:R1:W-:Y:S01]  /*1055f0*/  @P4 STG.E desc[UR60][R234.64], R244 ;  /* 0x000000f4ea004986 */ /* 0x0003e2000c10193c */
[C---:B------:R-:W-:Y:S01]  /*105600*/  IMAD.WIDE R236, R0.reuse, 0x4, R6 ;  /* 0x0000000400ec7825 */ /* 0x040fe200078e0206 */
[----:B------:R-:W-:Y:S02]  /*105610*/  ISETP.LT.AND P4, PT, R13, R239, !P2 ;  /* 0x000000ef0d00720c */ /* 0x000fe40005781270 */
[----:B------:R-:W-:Y:S02]  /*105620*/  ISETP.LT.AND P5, PT, R11, R238, !P2 ;  /* 0x000000ee0b00720c */ /* 0x000fe400057a1270 */
[----:B------:R-:W-:Y:S01]  /*105630*/  ISETP.LT.AND P2, PT, R15, R196, !P2 ;  /* 0x000000c40f00720c */ /* 0x000fe20005741270 */
[----:B------:R4:W-:Y:S01]  /*105640*/  @P0 STG.E desc[UR60][R236.64], R247 ;  /* 0x000000f7ec000986 */ /* 0x0009e2000c10193c */
[----:B--2---:R-:W2:Y:S08]  /*105650*/  LDC.64 R232, c[0x0][0x228] ;  /* 0x00008a00ffe87b82 */ /* 0x004eb00000000a00 */
[----:B------:R-:W2:Y:S01]  /*105660*/  LDC R246, c[0x0][0x228] ;  /* 0x00008a00fff67b82 */ /* 0x000ea20000000800 */
[----:B-1----:R-:W-:Y:S01]  /*105670*/  IMAD.WIDE R234, R0, 0x4, R8 ;  /* 0x0000000400ea7825 */ /* 0x002fe200078e0208 */
[----:B---3--:R-:W-:-:S06]  /*105680*/  ISETP.GE.AND P0, PT, R16, R199, PT ;  /* 0x000000c71000720c */ /* 0x008fcc0003f06270 */
[----:B------:R-:W1:Y:S01]  /*105690*/  LDC R244, c[0x0][0x228] ;  /* 0x00008a00fff47b82 */ /* 0x000e620000000800 */
[----:B------:R3:W-:Y:S04]  /*1056a0*/  @P6 STG.E desc[UR60][R234.64], R252 ;  /* 0x000000fcea006986 */ /* 0x0007e8000c10193c */
[----:B----4-:R-:W4:Y:S04]  /*1056b0*/  LDL.LU R247, [R1+0x44c] ;  /* 0x00044c0001f77983 */ /* 0x010f280000300800 */
[----:B---3--:R-:W3:Y:S04]  /*1056c0*/  LDL.LU R252, [R1+0x4c] ;  /* 0x00004c0001fc7983 */ /* 0x008ee80000300800 */
[----:B------:R-:W2:Y:S04]  /*1056d0*/  LDL.LU R196, [R1+0xc3c] ;  /* 0x000c3c0001c47983 */ /* 0x000ea80000300800 */
[----:B------:R-:W4:Y:S04]  /*1056e0*/  LDL.LU R16, [R1+0x183c] ;  /* 0x00183c0001107983 */ /* 0x000f280000300800 */
[----:B------:R-:W3:Y:S01]  /*1056f0*/  LDL.LU R199, [R1+0x143c] ;  /* 0x00143c0001c77983 */ /* 0x000ee20000300800 */
[----:B------:R-:W-:-:S05]  /*105700*/  IADD3 R0, R0, R14, RZ ;  /* 0x0000000e00007210 */ /* 0x000fca0007ffe0ff */
[----:B------:R-:W-:-:S04]  /*105710*/  IMAD.WIDE R234, R0, 0x4, R2 ;  /* 0x0000000400ea7825 */ /* 0x000fc800078e0202 */
[----:B------:R-:W-:-:S04]  /*105720*/  IMAD.WIDE R236, R0, 0x4, R4 ;  /* 0x0000000400ec7825 */ /* 0x000fc800078e0204 */
[C---:B------:R-:W-:Y:S01]  /*105730*/  IMAD.WIDE R238, R0.reuse, 0x4, R6 ;  /* 0x0000000400ee7825 */ /* 0x040fe200078e0206 */
[----:B------:R-:W-:Y:S02]  /*105740*/  ISETP.LT.AND P6, PT, R11, R245, !P0 ;  /* 0x000000f50b00720c */ /* 0x000fe400047c1270 */
[----:B------:R-:W2:Y:S04]  /*105750*/  LDL.LU R245, [R1+0x83c] ;  /* 0x00083c0001f57983 */ /* 0x000ea80000300800 */
[----:B----4-:R4:W-:Y:S04]  /*105760*/  @P5 STG.E desc[UR60][R234.64], R16 ;  /* 0x00000010ea005986 */ /* 0x0109e8000c10193c */
[----:B---3--:R3:W-:Y:S04]  /*105770*/  @P4 STG.E desc[UR60][R236.64], R199 ;  /* 0x000000c7ec004986 */ /* 0x0087e8000c10193c */
[----:B--2---:R2:W-:Y:S01]  /*105780*/  @P3 STG.E desc[UR60][R238.64], R196 ;  /* 0x000000c4ee003986 */ /* 0x0045e2000c10193c */
[----:B----4-:R-:W-:-:S02]  /*105790*/  IMAD.IADD R16, R0, 0x1, R14 ;  /* 0x0000000100107824 */ /* 0x010fc400078e020e */
[----:B------:R-:W-:Y:S01]  /*1057a0*/  IMAD.WIDE R234, R0, 0x4, R8 ;  /* 0x0000000400ea7825 */ /* 0x000fe200078e0208 */
[----:B---3--:R-:W-:Y:S01]  /*1057b0*/  IADD3 R199, R10, 0x28, RZ ;  /* 0x000000280ac77810 */ /* 0x008fe20007ffe0ff */
[----:B------:R-:W3:Y:S01]  /*1057c0*/  LDL.LU R0, [R1+0x103c] ;  /* 0x00103c0001007983 */ /* 0x000ee20000300800 */
[----:B------:R-:W-:Y:S02]  /*1057d0*/  ISETP.LT.AND P4, PT, R13, R246, !P0 ;  /* 0x000000f60d00720c */ /* 0x000fe40004781270 */
[----:B------:R-:W-:Y:S02]  /*1057e0*/  ISETP.LT.AND P5, PT, R17, R197, !P0 ;  /* 0x000000c51100720c */ /* 0x000fe400047a1270 */
[----:B------:R-:W-:Y:S01]  /*1057f0*/  ISETP.GE.AND P3, PT, R199, R233, PT ;  /* 0x000000e9c700720c */ /* 0x000fe20003f66270 */
[----:B------:R-:W-:Y:S01]  /*105800*/  IMAD.WIDE R236, R16, 0x4, R2 ;  /* 0x0000000410ec7825 */ /* 0x000fe200078e0202 */
[----:B------:R-:W4:Y:S01]  /*105810*/  LDL.LU R233, [R1+0x84c] ;  /* 0x00084c0001e97983 */ /* 0x000f220000300800 */
[----:B------:R-:W-:-:S02]  /*105820*/  ISETP.LT.AND P0, PT, R15, R198, !P0 ;  /* 0x000000c60f00720c */ /* 0x000fc40004701270 */
[----:B------:R-:W-:Y:S01]  /*105830*/  IMAD.WIDE R198, R16, 0x4, R4 ;  /* 0x0000000410c67825 */ /* 0x000fe200078e0204 */
[----:B--2---:R-:W2:Y:S08]  /*105840*/  LDC R238, c[0x0][0x228] ;  /* 0x00008a00ffee7b82 */ /* 0x004eb00000000800 */
[----:B------:R-:W2:Y:S08]  /*105850*/  LDC R239, c[0x0][0x228] ;  /* 0x00008a00ffef7b82 */ /* 0x000eb00000000800 */
[----:B------:R-:W2:Y:S08]  /*105860*/  LDC.64 R196, c[0x0][0x228] ;  /* 0x00008a00ffc47b82 */ /* 0x000eb00000000a00 */
[----:B------:R-:W2:Y:S01]  /*105870*/  LDC R246, c[0x0][0x228] ;  /* 0x00008a00fff67b82 */ /* 0x000ea20000000800 */
[----:B---3--:R3:W-:Y:S04]  /*105880*/  @P2 STG.E desc[UR60][R234.64], R0 ;  /* 0x00000000ea002986 */ /* 0x0087e8000c10193c */
[----:B------:R2:W-:Y:S01]  /*105890*/  @P6 STG.E desc[UR60][R236.64], R245 ;  /* 0x000000f5ec006986 */ /* 0x0005e2000c10193c */
[----:B-1----:R-:W-:-:S03]  /*1058a0*/  ISETP.LT.AND P2, PT, R11, R244, !P3 ;  /* 0x000000f40b00720c */ /* 0x002fc60005f41270 */
[----:B------:R-:W2:Y:S04]  /*1058b0*/  LDL.LU R244, [R1+0x1440] ;  /* 0x0014400001f47983 */ /* 0x000ea80000300800 */
[----:B----4-:R-:W-:Y:S01]  /*1058c0*/  @P4 STG.E desc[UR60][R198.64], R233 ;  /* 0x000000e9c6004986 */ /* 0x010fe2000c10193c */
[C---:B---3--:R-:W-:Y:S01]  /*1058d0*/  IMAD.WIDE R234, R16.reuse, 0x4, R6 ;  /* 0x0000000410ea7825 */ /* 0x048fe200078e0206 */
[C---:B------:R-:W-:Y:S01]  /*1058e0*/  IADD3 R0, R16.reuse, R14, RZ ;  /* 0x0000000e10007210 */ /* 0x040fe20007ffe0ff */
[----:B--2---:R-:W1:Y:S03]  /*1058f0*/  LDC R245, c[0x0][0x228] ;  /* 0x00008a00fff57b82 */ /* 0x004e660000000800 */
[----:B------:R2:W-:Y:S04]  /*105900*/  @P5 STG.E desc[UR60][R234.64], R247 ;  /* 0x000000f7ea005986 */ /* 0x0005e8000c10193c */
[----:B--2---:R-:W2:Y:S01]  /*105910*/  LDL.LU R235, [R1+0x1840] ;  /* 0x0018400001eb7983 */ /* 0x004ea20000300800 */
[----:B------:R-:W-:Y:S01]  /*105920*/  ISETP.LT.AND P5, PT, R13, R238, !P3 ;  /* 0x000000ee0d00720c */ /* 0x000fe20005fa1270 */
[----:B------:R-:W-:-:S04]  /*105930*/  IMAD.WIDE R236, R16, 0x4, R8 ;  /* 0x0000000410ec7825 */ /* 0x000fc800078e0208 */
[----:B------:R-:W-:Y:S01]  /*105940*/  IMAD.WIDE R198, R0, 0x4, R2 ;  /* 0x0000000400c67825 */ /* 0x000fe200078e0202 */
[----:B------:R-:W3:Y:S04]  /*105950*/  LDL.LU R247, [R1+0xc40] ;  /* 0x000c400001f77983 */ /* 0x000ee80000300800 */
[----:B------:R4:W-:Y:S01]  /*105960*/  @P0 STG.E desc[UR60][R236.64], R252 ;  /* 0x000000fcec000986 */ /* 0x0009e2000c10193c */
[----:B------:R-:W-:Y:S01]  /*105970*/  VIADD R16, R10, 0x29 ;  /* 0x000000290a107836 */ /* 0x000fe20000000000 */
[----:B------:R-:W-:Y:S01]  /*105980*/  ISETP.LT.AND P4, PT, R17, R239, !P3 ;  /* 0x000000ef1100720c */ /* 0x000fe20005f81270 */
[----:B------:R-:W3:Y:S03]  /*105990*/  LDC R238, c[0x0][0x228] ;  /* 0x00008a00ffee7b82 */ /* 0x000ee60000000800 */
[----:B------:R-:W-:Y:S01]  /*1059a0*/  ISETP.GE.AND P0, PT, R16, R197, PT ;  /* 0x000000c51000720c */ /* 0x000fe20003f06270 */
[----:B----4-:R-:W4:Y:S04]  /*1059b0*/  LDL.LU R252, [R1+0x1448] ;  /* 0x0014480001fc7983 */ /* 0x010f280000300800 */
[----:B------:R-:W4:Y:S04]  /*1059c0*/  LDL.LU R239, [R1+0x450] ;  /* 0x0004500001ef7983 */ /* 0x000f280000300800 */
[----:B------:R-:W3:Y:S04]  /*1059d0*/  LDL.LU R16, [R1+0x1c30] ;  /* 0x001c300001107983 */ /* 0x000ee80000300800 */
[----:B------:R-:W4:Y:S01]  /*1059e0*/  LDL.LU R197, [R1+0x1040] ;  /* 0x0010400001c57983 */ /* 0x000f220000300800 */
[----:B------:R-:W4:Y:S08]  /*1059f0*/  LDC R236, c[0x0][0x228] ;  /* 0x00008a00ffec7b82 */ /* 0x000f300000000800 */
[----:B------:R-:W4:Y:S01]  /*105a00*/  LDC R237, c[0x0][0x228] ;  /* 0x00008a00ffed7b82 */ /* 0x000f220000000800 */
[----:B--2---:R2:W-:Y:S02]  /*105a10*/  @P2 STG.E desc[UR60][R198.64], R235 ;  /* 0x000000ebc6002986 */ /* 0x0045e4000c10193c */
[----:B--2---:R-:W-:-:S05]  /*105a20*/  IMAD.WIDE R234, R0, 0x4, R4 ;  /* 0x0000000400ea7825 */ /* 0x004fca00078e0204 */
[----:B------:R2:W-:Y:S02]  /*105a30*/  @P5 STG.E desc[UR60][R234.64], R244 ;  /* 0x000000f4ea005986 */ /* 0x0005e4000c10193c */
[----:B--2---:R-:W2:Y:S02]  /*105a40*/  LDC R244, c[0x0][0x228] ;  /* 0x00008a00fff47b82 */ /* 0x004ea40000000800 */
[----:B--2---:R-:W-:Y:S02]  /*105a50*/  ISETP.LT.AND P5, PT, R11, R244, !P0 ;  /* 0x000000f40b00720c */ /* 0x004fe400047a1270 */
[----:B------:R-:W2:Y:S01]  /*105a60*/  LDL.LU R244, [R1+0x850] ;  /* 0x0008500001f47983 */ /* 0x000ea20000300800 */
[----:B------:R-:W-:-:S03]  /*105a70*/  ISETP.LT.AND P3, PT, R15, R232, !P3 ;  /* 0x000000e80f00720c */ /* 0x000fc60005f61270 */
[----:B------:R-:W4:Y:S01]  /*105a80*/  LDC.64 R232, c[0x0][0x228] ;  /* 0x00008a00ffe87b82 */ /* 0x000f220000000a00 */
[----:B------:R-:W-:-:S04]  /*105a90*/  IMAD.WIDE R198, R0, 0x4, R6 ;  /* 0x0000000400c67825 */ /* 0x000fc800078e0206 */
[C---:B------:R-:W-:Y:S01]  /*105aa0*/  IMAD.WIDE R234, R0.reuse, 0x4, R8 ;  /* 0x0000000400ea7825 */ /* 0x040fe200078e0208 */
[----:B-1----:R-:W-:Y:S02]  /*105ab0*/  ISETP.LT.AND P2, PT, R13, R245, !P0 ;  /* 0x000000f50d00720c */ /* 0x002fe40004741270 */
[----:B------:R-:W-:Y:S01]  /*105ac0*/  IADD3 R0, R0, R14, RZ ;  /* 0x0000000e00007210 */ /* 0x000fe20007ffe0ff */
[----:B------:R-:W1:Y:S01]  /*105ad0*/  LDC R245, c[0x0][0x22c] ;  /* 0x00008b00fff57b82 */ /* 0x000e620000000800 */
[----:B---3--:R3:W-:Y:S01]  /*105ae0*/  @P4 STG.E desc[UR60][R198.64], R16 ;  /* 0x00000010c6004986 */ /* 0x0087e2000c10193c */
[----:B------:R-:W-:-:S06]  /*105af0*/  ISETP.LT.AND P4, PT, R17, R246, !P0 ;  /* 0x000000f61100720c */ /* 0x000fcc0004781270 */
[----:B------:R-:W1:Y:S01]  /*105b00*/  LDC R246, c[0x0][0x228] ;  /* 0x00008a00fff67b82 */ /* 0x000e620000000800 */
[----:B----4-:R4:W-:Y:S01]  /*105b10*/  @P3 STG.E desc[UR60][R234.64], R197 ;  /* 0x000000c5ea003986 */ /* 0x0109e2000c10193c */
[----:B------:R-:W-:Y:S02]  /*105b20*/  ISETP.LT.AND P3, PT, R15, R196, !P0 ;  /* 0x000000c40f00720c */ /* 0x000fe40004761270 */
[----:B---3--:R-:W-:Y:S01]  /*105b30*/  IADD3 R16, R10, 0x2a, RZ ;  /* 0x0000002a0a107810 */ /* 0x008fe20007ffe0ff */
[----:B------:R-:W-:-:S04]  /*105b40*/  IMAD.WIDE R198, R0, 0x4, R4 ;  /* 0x0000000400c67825 */ /* 0x000fc800078e0204 */
[----:B----4-:R-:W-:-:S04]  /*105b50*/  IMAD.WIDE R196, R0, 0x4, R2 ;  /* 0x0000000400c47825 */ /* 0x010fc800078e0202 */
[----:B------:R-:W-:Y:S01]  /*105b60*/  IMAD.WIDE R234, R0, 0x4, R6 ;  /* 0x0000000400ea7825 */ /* 0x000fe200078e0206 */
[----:B------:R-:W-:Y:S01]  /*105b70*/  ISETP.GE.AND P0, PT, R16, R233, PT ;  /* 0x000000e91000720c */ /* 0x000fe20003f06270 */
[----:B------:R3:W-:Y:S03]  /*105b80*/  @P5 STG.E desc[UR60][R196.64], R247 ;  /* 0x000000f7c4005986 */ /* 0x0007e6000c10193c */
[----:B------:R-:W-:Y:S02]  /*105b90*/  ISETP.LT.AND P5, PT, R15, R232, !P0 ;  /* 0x000000e80f00720c */ /* 0x000fe400047a1270 */
[----:B------:R-:W-:Y:S01]  /*105ba0*/  ISETP.LT.AND P6, PT, R17, R238, !P0 ;  /* 0x000000ee1100720c */ /* 0x000fe200047c1270 */
[----:B------:R-:W-:Y:S01]  /*105bb0*/  IMAD.IADD R16, R0, 0x1, R14 ;  /* 0x0000000100107824 */ /* 0x000fe200078e020e */
[----:B------:R-:W4:Y:S08]  /*105bc0*/  LDC R238, c[0x0][0x228] ;  /* 0x00008a00ffee7b82 */ /* 0x000f300000000800 */
[----:B---3--:R-:W3:Y:S08]  /*105bd0*/  LDC R247, c[0x0][0x228] ;  /* 0x00008a00fff77b82 */ /* 0x008ef00000000800 */
[----:B------:R-:W4:Y:S01]  /*105be0*/  LDC.64 R196, c[0x0][0x228] ;  /* 0x00008a00ffc47b82 */ /* 0x000f220000000a00 */
[----:B--2---:R2:W-:Y:S04]  /*105bf0*/  @P2 STG.E desc[UR60][R198.64], R244 ;  /* 0x000000f4c6002986 */ /* 0x0045e8000c10193c */
[----:B------:R1:W-:Y:S01]  /*105c00*/  @P4 STG.E desc[UR60][R234.64], R239 ;  /* 0x000000efea004986 */ /* 0x0003e2000c10193c */
[----:B------:R-:W-:-:S02]  /*105c10*/  ISETP.LT.AND P4, PT, R11, R236, !P0 ;  /* 0x000000ec0b00720c */ /* 0x000fc40004781270 */
[----:B------:R-:W-:Y:S01]  /*105c20*/  ISETP.LT.AND P0, PT, R13, R237, !P0 ;  /* 0x000000ed0d00720c */ /* 0x000fe20004701270 */
[----:B------:R-:W-:Y:S01]  /*105c30*/  IMAD.WIDE R232, R16, 0x4, R2 ;  /* 0x0000000410e87825 */ /* 0x000fe200078e0202 */
[----:B--2---:R-:W2:Y:S01]  /*105c40*/  LDC R244, c[0x0][0x228] ;  /* 0x00008a00fff47b82 */ /* 0x004ea20000000800 */
[----:B-1----:R-:W3:Y:S04]  /*105c50*/  LDL.LU R235, [R1+0x1844] ;  /* 0x0018440001eb7983 */ /* 0x002ee80000300800 */
[----:B------:R-:W4:Y:S04]  /*105c60*/  LDL.LU R236, [R1+0x50] ;  /* 0x0000500001ec7983 */ /* 0x000f280000300800 */
[----:B------:R-:W2:Y:S01]  /*105c70*/  LDL.LU R237, [R1+0x1444] ;  /* 0x0014440001ed7983 */ /* 0x000ea20000300800 */
[----:B------:R-:W-:Y:S01]  /*105c80*/  IADD3 R234, R10, 0x2b, RZ ;  /* 0x0000002b0aea7810 */ /* 0x000fe20007ffe0ff */
[----:B------:R-:W-:Y:S01]  /*105c90*/  IMAD.WIDE R198, R0, 0x4, R8 ;  /* 0x0000000400c67825 */ /* 0x000fe200078e0208 */
[----:B------:R-:W1:Y:S02]  /*105ca0*/  LDC R239, c[0x0][0x228] ;  /* 0x00008a00ffef7b82 */ /* 0x000e640000000800 */
[----:B------:R-:W-:-:S02]  /*105cb0*/  ISETP.GE.AND P2, PT, R234, R245, PT ;  /* 0x000000f5ea00720c */ /* 0x000fc40003f46270 */
[----:B------:R-:W2:Y:S01]  /*105cc0*/  LDL.LU R245, [R1+0x854] ;  /* 0x0008540001f57983 */ /* 0x000ea20000300800 */
[----:B------:R-:W-:-:S03]  /*105cd0*/  IADD3 R0, R16, R14, RZ ;  /* 0x0000000e10007210 */ /* 0x000fc60007ffe0ff */
[----:B----4-:R4:W-:Y:S04]  /*105ce0*/  @P3 STG.E desc[UR60][R198.64], R236 ;  /* 0x000000ecc6003986 */ /* 0x0109e8000c10193c */
[----:B---3--:R3:W-:Y:S01]  /*105cf0*/  @P4 STG.E desc[UR60][R232.64], R235 ;  /* 0x000000ebe8004986 */ /* 0x0087e2000c10193c */
[----:B------:R-:W-:Y:S02]  /*105d00*/  ISETP.LT.AND P3, PT, R11, R246, !P2 ;  /* 0x000000f60b00720c */ /* 0x000fe40005761270 */
[----:B------:R-:W-:Y:S01]  /*105d10*/  ISETP.LT.AND P4, PT, R13, R247, !P2 ;  /* 0x000000f70d00720c */ /* 0x000fe20005781270 */
[----:B------:R-:W2:Y:S04]  /*105d20*/  LDL.LU R246, [R1+0xc44] ;  /* 0x000c440001f67983 */ /* 0x000ea80000300800 */
[----:B------:R-:W2:Y:S01]  /*105d30*/  LDL.LU R247, [R1+0x1848] ;  /* 0x0018480001f77983 */ /* 0x000ea20000300800 */
[----:B----4-:R-:W-:-:S04]  /*105d40*/  IMAD.WIDE R198, R16, 0x4, R4 ;  /* 0x0000000410c67825 */ /* 0x010fc800078e0204 */
[----:B---3--:R-:W-:-:S04]  /*105d50*/  IMAD.WIDE R232, R16, 0x4, R6 ;  /* 0x0000000410e87825 */ /* 0x008fc800078e0206 */
[----:B------:R-:W-:Y:S01]  /*105d60*/  IMAD.WIDE R234, R16, 0x4, R8 ;  /* 0x0000000410ea7825 */ /* 0x000fe200078e0208 */
[----:B------:R-:W3:Y:S01]  /*105d70*/  LDC R236, c[0x0][0x228] ;  /* 0x00008a00ffec7b82 */ /* 0x000ee20000000800 */
[----:B------:R-:W4:Y:S04]  /*105d80*/  LDL.LU R16, [R1+0x1044] ;  /* 0x0010440001107983 */ /* 0x000f280000300800 */
[----:B--2---:R2:W-:Y:S04]  /*105d90*/  @P0 STG.E desc[UR60][R198.64], R237 ;  /* 0x000000edc6000986 */ /* 0x0045e8000c10193c */
[----:B--2---:R-:W2:Y:S01]  /*105da0*/  LDL.LU R199, [R1+0x1c34] ;  /* 0x001c340001c77983 */ /* 0x004ea20000300800 */
[----:B------:R-:W1:Y:S03]  /*105db0*/  LDC R237, c[0x0][0x228] ;  /* 0x00008a00ffed7b82 */ /* 0x000e660000000800 */
[----:B--2---:R2:W-:Y:S04]  /*105dc0*/  @P6 STG.E desc[UR60][R232.64], R199 ;  /* 0x000000c7e8006986 */ /* 0x0045e8000c10193c */
[----:B----4-:R4:W-:Y:S01]  /*105dd0*/  @P5 STG.E desc[UR60][R234.64], R16 ;  /* 0x00000010ea005986 */ /* 0x0109e2000c10193c */
[----:B--2---:R-:W-:-:S04]  /*105de0*/  IMAD.WIDE R198, R0, 0x4, R2 ;  /* 0x0000000400c67825 */ /* 0x004fc800078e0202 */
[----:B----4-:R-:W-:Y:S02]  /*105df0*/  VIADD R16, R10, 0x2c ;  /* 0x0000002c0a107836 */ /* 0x010fe40000000000 */
[----:B------:R-:W-:-:S04]  /*105e00*/  IMAD.WIDE R232, R0, 0x4, R4 ;  /* 0x0000000400e87825 */ /* 0x000fc800078e0204 */
[----:B------:R-:W-:Y:S01]  /*105e10*/  IMAD.WIDE R234, R0, 0x4, R8 ;  /* 0x0000000400ea7825 */ /* 0x000fe200078e0208 */
[----:B------:R2:W-:Y:S01]  /*105e20*/  @P3 STG.E desc[UR60][R198.64], R246 ;  /* 0x000000f6c6003986 */ /* 0x0005e2000c10193c */
[----:B------:R-:W-:-:S03]  /*105e30*/  ISETP.GE.AND P0, PT, R16, R197, PT ;  /* 0x000000c51000720c */ /* 0x000fc60003f06270 */
[----:B------:R4:W-:Y:S04]  /*105e40*/  @P4 STG.E desc[UR60][R232.64], R245 ;  /* 0x000000f5e8004986 */ /* 0x0009e8000c10193c */
[----:B------:R-:W3:Y:S01]  /*105e50*/  LDL.LU R197, [R1+0x54] ;  /* 0x0000540001c57983 */ /* 0x000ee20000300800 */
[C---:B------:R-:W-:Y:S02]  /*105e60*/  IADD3 R16, R0.reuse, R14, RZ ;  /* 0x0000000e00107210 */ /* 0x040fe40007ffe0ff */
[----:B-1----:R-:W-:Y:S01]  /*105e70*/  ISETP.LT.AND P5, PT, R15, R237, !P2 ;  /* 0x000000ed0f00720c */ /* 0x002fe200057a1270 */
[----:B--2---:R-:W1:Y:S01]  /*105e80*/  LDC.64 R198, c[0x0][0x228] ;  /* 0x00008a00ffc67b82 */ /* 0x004e620000000a00 */
[----:B------:R-:W-:Y:S01]  /*105e90*/  ISETP.LT.AND P6, PT, R11, R239, !P0 ;  /* 0x000000ef0b00720c */ /* 0x000fe200047c1270 */
[----:B----4-:R-:W-:Y:S01]  /*105ea0*/  IMAD.WIDE R232, R0, 0x4, R6 ;  /* 0x0000000400e87825 */ /* 0x010fe200078e0206 */
[C---:B---3--:R-:W-:Y:S01]  /*105eb0*/  ISETP.LT.AND P3, PT, R17.reuse, R236, !P0 ;  /* 0x000000ec1100720c */ /* 0x048fe20004761270 */
[----:B------:R-:W2:Y:S01]  /*105ec0*/  LDL.LU R0, [R1+0x454] ;  /* 0x0004540001007983 */ /* 0x000ea20000300800 */
[----:B------:R-:W-:-:S02]  /*105ed0*/  ISETP.LT.AND P2, PT, R17, R238, !P2 ;  /* 0x000000ee1100720c */ /* 0x000fc40005741270 */
[----:B------:R-:W-:Y:S01]  /*105ee0*/  ISETP.LT.AND P4, PT, R13, R244, !P0 ;  /* 0x000000f40d00720c */ /* 0x000fe20004781270 */
[----:B------:R-:W-:-:S04]  /*105ef0*/  IMAD.WIDE R236, R16, 0x4, R2 ;  /* 0x0000000410ec7825 */ /* 0x000fc800078e0202 */
[----:B------:R-:W-:Y:S01]  /*105f00*/  IMAD.WIDE R238, R16, 0x4, R4 ;  /* 0x0000000410ee7825 */ /* 0x000fe200078e0204 */
[----:B------:R-:W3:Y:S01]  /*105f10*/  LDC R244, c[0x0][0x228] ;  /* 0x00008a00fff47b82 */ /* 0x000ee20000000800 */
[----:B------:R-:W-:-:S07]  /*105f20*/  ISETP.LT.AND P0, PT, R15, R196, !P0 ;  /* 0x000000c40f00720c */ /* 0x000fce0004701270 */
[----:B------:R-:W4:Y:S08]  /*105f30*/  LDC R245, c[0x0][0x228] ;  /* 0x00008a00fff57b82 */ /* 0x000f300000000800 */
[----:B------:R-:W4:Y:S01]  /*105f40*/  LDC R246, c[0x0][0x228] ;  /* 0x00008a00fff67b82 */ /* 0x000f220000000800 */
[----:B--2---:R-:W-:Y:S04]  /*105f50*/  @P2 STG.E desc[UR60][R232.64], R0 ;  /* 0x00000000e8002986 */ /* 0x004fe8000c10193c */
[----:B------:R2:W-:Y:S04]  /*105f60*/  @P5 STG.E desc[UR60][R234.64], R197 ;  /* 0x000000c5ea005986 */ /* 0x0005e8000c10193c */
[----:B--2---:R-:W2:Y:S04]  /*105f70*/  LDL.LU R234, [R1+0x1c38] ;  /* 0x001c380001ea7983 */ /* 0x004ea80000300800 */
[----:B------:R-:W4:Y:S04]  /*105f80*/  LDL.LU R235, [R1+0x1048] ;  /* 0x0010480001eb7983 */ /* 0x000f280000300800 */
[----:B------:R1:W-:Y:S04]  /*105f90*/  @P6 STG.E desc[UR60][R236.64], R247 ;  /* 0x000000f7ec006986 */ /* 0x0003e8000c10193c */
[----:B------:R3:W-:Y:S04]  /*105fa0*/  @P4 STG.E desc[UR60][R238.64], R252 ;  /* 0x000000fcee004986 */ /* 0x0007e8000c10193c */
[----:B-1----:R-:W4:Y:S04]  /*105fb0*/  LDL.LU R247, [R1+0x858] ;  /* 0x0008580001f77983 */ /* 0x002f280000300800 */
[----:B---3--:R-:W3:Y:S01]  /*105fc0*/  LDL.LU R238, [R1+0xc48] ;  /* 0x000c480001ee7983 */ /* 0x008ee20000300800 */
[----:B------:R-:W-:Y:S01]  /*105fd0*/  IADD3 R0, R10, 0x2d, RZ ;  /* 0x0000002d0a007810 */ /* 0x000fe20007ffe0ff */
[----:B------:R-:W-:-:S04]  /*105fe0*/  IMAD.WIDE R196, R16, 0x4, R6 ;  /* 0x0000000410c47825 */ /* 0x000fc800078e0206 */
[----:B------:R-:W-:Y:S01]  /*105ff0*/  IMAD.WIDE R232, R16, 0x4, R8 ;  /* 0x0000000410e87825 */ /* 0x000fe200078e0208 */
[----:B------:R-:W1:Y:S01]  /*106000*/  LDC R252, c[0x0][0x228] ;  /* 0x00008a00fffc7b82 */ /* 0x000e620000000800 */
[----:B------:R-:W-:Y:S02]  /*106010*/  ISETP.GE.AND P2, PT, R0, R199, PT ;  /* 0x000000c70000720c */ /* 0x000fe40003f46270 */
[----:B------:R-:W-:Y:S01]  /*106020*/  IMAD.IADD R0, R16, 0x1, R14 ;  /* 0x0000000110007824 */ /* 0x000fe200078e020e */
[----:B------:R-:W-:-:S04]  /*106030*/  IADD3 R16, R10, 0x2e, RZ ;  /* 0x0000002e0a107810 */ /* 0x000fc80007ffe0ff */
[----:B------:R-:W1:Y:S01]  /*106040*/  LDC R236, c[0x0][0x228] ;  /* 0x00008a00ffec7b82 */ /* 0x000e620000000800 */
[----:B------:R-:W-:-:S07]  /*106050*/  ISETP.LT.AND P5, PT, R15, R198, !P2 ;  /* 0x000000c60f00720c */ /* 0x000fce00057a1270 */
[----:B------:R-:W1:Y:S08]  /*106060*/  LDC R237, c[0x0][0x228] ;  /* 0x00008a00ffed7b82 */ /* 0x000e700000000800 */
[----:B------:R-:W1:Y:S01]  /*106070*/  LDC R239, c[0x0][0x228] ;  /* 0x00008a00ffef7b82 */ /* 0x000e620000000800 */
[----:B--2---:R2:W-:Y:S04]  /*106080*/  @P3 STG.E desc[UR60][R196.64], R234 ;  /* 0x000000eac4003986 */ /* 0x0045e8000c10193c */
[----:B----4-:R4:W-:Y:S01]  /*106090*/  @P0 STG.E desc[UR60][R232.64], R235 ;  /* 0x000000ebe8000986 */ /* 0x0109e2000c10193c */
[----:B------:R-:W-:-:S02]  /*1060a0*/  ISETP.LT.AND P0, PT, R11, R244, !P2 ;  /* 0x000000f40b00720c */ /* 0x000fc40005701270 */
[----:B------:R-:W-:Y:S01]  /*1060b0*/  ISETP.LT.AND P3, PT, R13, R245, !P2 ;  /* 0x000000f50d00720c */ /* 0x000fe20005761270 */
[----:B--2---:R-:W2:Y:S01]  /*1060c0*/  LDC.64 R196, c[0x0][0x228] ;  /* 0x00008a00ffc47b82 */ /* 0x004ea20000000a00 */
[C---:B----4-:R-:W-:Y:S01]  /*1060d0*/  IMAD.WIDE R234, R0.reuse, 0x4, R2 ;  /* 0x0000000400ea7825 */ /* 0x050fe200078e0202 */
[----:B------:R-:W4:Y:S03]  /*1060e0*/  LDL.LU R245, [R1+0x144c] ;  /* 0x00144c0001f57983 */ /* 0x000f260000300800 */
[----:B------:R-:W-:-:S04]  /*1060f0*/  IMAD.WIDE R232, R0, 0x4, R4 ;  /* 0x0000000400e87825 */ /* 0x000fc800078e0204 */
[----:B------:R-:W-:Y:S01]  /*106100*/  IMAD.WIDE R198, R0, 0x4, R6 ;  /* 0x0000000400c67825 */ /* 0x000fe200078e0206 */
[----:B------:R-:W4:Y:S01]  /*106110*/  LDC R244, c[0x0][0x228] ;  /* 0x00008a00fff47b82 */ /* 0x000f220000000800 */
[----:B---3--:R3:W-:Y:S07]  /*106120*/  @P0 STG.E desc[UR60][R234.64], R238 ;  /* 0x000000eeea000986 */ /* 0x0087ee000c10193c */
[----:B---3--:R-:W3:Y:S01]  /*106130*/  LDC R238, c[0x0][0x22c] ;  /* 0x00008b00ffee7b82 */ /* 0x008ee20000000800 */
[----:B------:R-:W-:-:S02]  /*106140*/  ISETP.LT.AND P2, PT, R17, R246, !P2 ;  /* 0x000000f61100720c */ /* 0x000fc40005741270 */
[----:B------:R-:W4:Y:S01]  /*106150*/  LDL.LU R246, [R1+0x184c] ;  /* 0x00184c0001f67983 */ /* 0x000f220000300800 */
[----:B---3--:R-:W-:-:S03]  /*106160*/  ISETP.GE.AND P0, PT, R16, R238, PT ;  /* 0x000000ee1000720c */ /* 0x008fc60003f06270 */
[----:B------:R-:W3:Y:S04]  /*106170*/  LDL.LU R16, [R1+0x458] ;  /* 0x0004580001107983 */ /* 0x000ee80000300800 */
[----:B------:R-:W2:Y:S04]  /*106180*/  LDL.LU R238, [R1+0x58] ;  /* 0x0000580001ee7983 */ /* 0x000ea80000300800 */
[----:B------:R1:W-:Y:S02]  /*106190*/  @P3 STG.E desc[UR60][R232.64], R247 ;  /* 0x000000f7e8003986 */ /* 0x0003e4000c10193c */
[----:B-1----:R-:W1:Y:S01]  /*1061a0*/  LDC R247, c[0x0][0x228] ;  /* 0x00008a00fff77b82 */ /* 0x002e620000000800 */
[----:B------:R-:W-:Y:S01]  /*1061b0*/  IMAD.WIDE R234, R0, 0x4, R8 ;  /* 0x0000000400ea7825 */ /* 0x000fe200078e0208 */
[----:B------:R-:W-:-:S02]  /*1061c0*/  ISETP.LT.AND P4, PT, R13, R252, !P0 ;  /* 0x000000fc0d00720c */ /* 0x000fc40004781270 */
[----:B-1----:R-:W-:Y:S02]  /*1061d0*/  ISETP.LT.AND P3, PT, R11, R247, !P0 ;  /* 0x000000f70b00720c */ /* 0x002fe40004761270 */
[----:B------:R-:W4:Y:S04]  /*1061e0*/  LDL.LU R247, [R1+0x104c] ;  /* 0x00104c0001f77983 */ /* 0x000f280000300800 */
[----:B---3--:R1:W-:Y:S04]  /*1061f0*/  @P2 STG.E desc[UR60][R198.64], R16 ;  /* 0x00000010c6002986 */ /* 0x0083e8000c10193c */
[----:B--2---:R2:W-:Y:S01]  /*106200*/  @P5 STG.E desc[UR60][R234.64], R238 ;  /* 0x000000eeea005986 */ /* 0x0045e2000c10193c */
[----:B------:R-:W-:Y:S01]  /*106210*/  ISETP.LT.AND P5, PT, R17, R236, !P0 ;  /* 0x000000ec1100720c */ /* 0x000fe200047a1270 */
[----:B-1----:R-:W-:-:S02]  /*106220*/  VIADD R16, R10, 0x2f ;  /* 0x0000002f0a107836 */ /* 0x002fc40000000000 */
[----:B--2---:R-:W2:Y:S01]  /*106230*/  LDL.LU R238, [R1+0x85c] ;  /* 0x00085c0001ee7983 */ /* 0x004ea20000300800 */
[----:B------:R-:W-:Y:S01]  /*106240*/  IADD3 R0, R0, R14, RZ ;  /* 0x0000000e00007210 */ /* 0x000fe20007ffe0ff */
[----:B------:R-:W1:Y:S08]  /*106250*/  LDC R234, c[0x0][0x22c] ;  /* 0x00008b00ffea7b82 */ /* 0x000e700000000800 */
[----:B------:R-:W3:Y:S01]  /*106260*/  LDC R235, c[0x0][0x228] ;  /* 0x00008a00ffeb7b82 */ /* 0x000ee20000000800 */
[----:B------:R-:W-:-:S07]  /*106270*/  ISETP.GE.AND P2, PT, R16, R197, PT ;  /* 0x000000c51000720c */ /* 0x000fce0003f46270 */
[----:B------:R-:W3:Y:S01]  /*106280*/  LDC R236, c[0x0][0x228] ;  /* 0x00008a00ffec7b82 */ /* 0x000ee20000000800 */
[----:B------:R-:W3:Y:S01]  /*106290*/  LDL.LU R197, [R1+0x1c3c] ;  /* 0x001c3c0001c57983 */ /* 0x000ee20000300800 */
[----:B------:R-:W-:-:S03]  /*1062a0*/  ISETP.LT.AND P0, PT, R15, R237, !P0 ;  /* 0x000000ed0f00720c */ /* 0x000fc60004701270 */
[----:B------:R-:W2:Y:S01]  /*1062b0*/  LDL.LU R237, [R1+0xc4c] ;  /* 0x000c4c0001ed7983 */ /* 0x000ea20000300800 */
[----:B------:R-:W-:-:S04]  /*1062c0*/  IMAD.WIDE R198, R0, 0x4, R2 ;  /* 0x0000000400c67825 */ /* 0x000fc800078e0202 */
[----:B------:R-:W-:Y:S01]  /*1062d0*/  IMAD.WIDE R232, R0, 0x4, R4 ;  /* 0x0000000400e87825 */ /* 0x000fe200078e0204 */
[----:B------:R-:W2:Y:S04]  /*1062e0*/  LDL.LU R252, [R1+0x45c] ;  /* 0x00045c0001fc7983 */ /* 0x000ea80000300800 */
[----:B----4-:R4:W-:Y:S04]  /*1062f0*/  @P3 STG.E desc[UR60][R198.64], R246 ;  /* 0x000000f6c6003986 */ /* 0x0109e8000c10193c */
[----:B------:R1:W-:Y:S01]  /*106300*/  @P4 STG.E desc[UR60][R232.64], R245 ;  /* 0x000000f5e8004986 */ /* 0x0003e2000c10193c */
[----:B------:R-:W-:-:S02]  /*106310*/  ISETP.LT.AND P4, PT, R11, R239, !P2 ;  /* 0x000000ef0b00720c */ /* 0x000fc40005781270 */
[----:B------:R-:W-:Y:S01]  /*106320*/  ISETP.LT.AND P3, PT, R13, R244, !P2 ;  /* 0x000000f40d00720c */ /* 0x000fe20005761270 */
[----:B------:R-:W2:Y:S08]  /*106330*/  LDC R239, c[0x0][0x228] ;  /* 0x00008a00ffef7b82 */ /* 0x000eb00000000800 */
[----:B------:R-:W2:Y:S01]  /*106340*/  LDC R244, c[0x0][0x228] ;  /* 0x00008a00fff47b82 */ /* 0x000ea20000000800 */
[----:B----4-:R-:W4:Y:S01]  /*106350*/  LDL.LU R246, [R1+0x5c] ;  /* 0x00005c0001f67983 */ /* 0x010f220000300800 */
[----:B------:R-:W-:-:S04]  /*106360*/  IMAD.WIDE R198, R0, 0x4, R6 ;  /* 0x0000000400c67825 */ /* 0x000fc800078e0206 */
[C---:B-1----:R-:W-:Y:S01]  /*106370*/  IMAD.WIDE R232, R0.reuse, 0x4, R8 ;  /* 0x0000000400e87825 */ /* 0x042fe200078e0208 */
[----:B------:R-:W-:Y:S02]  /*106380*/  IADD3 R0, R0, R14, RZ ;  /* 0x0000000e00007210 */ /* 0x000fe40007ffe0ff */
[----:B------:R-:W-:Y:S02]  /*106390*/  IADD3 R16, R10, 0x30, RZ ;  /* 0x000000300a107810 */ /* 0x000fe40007ffe0ff */
[----:B------:R-:W-:Y:S01]  /*1063a0*/  ISETP.LT.AND P6, PT, R15, R196, !P2 ;  /* 0x000000c40f00720c */ /* 0x000fe200057c1270 */
[----:B------:R-:W1:Y:S01]  /*1063b0*/  LDC R245, c[0x0][0x228] ;  /* 0x00008a00fff57b82 */ /* 0x000e620000000800 */
[----:B---3--:R3:W-:Y:S04]  /*1063c0*/  @P5 STG.E desc[UR60][R198.64], R197 ;  /* 0x000000c5c6005986 */ /* 0x0087e8000c10193c */
[----:B------:R1:W-:Y:S01]  /*1063d0*/  @P0 STG.E desc[UR60][R232.64], R247 ;  /* 0x000000f7e8000986 */ /* 0x0003e2000c10193c */
[----:B------:R-:W-:Y:S01]  /*1063e0*/  ISETP.GE.AND P0, PT, R16, R234, PT ;  /* 0x000000ea1000720c */ /* 0x000fe20003f06270 */
[----:B------:R-:W-:-:S02]  /*1063f0*/  IMAD.IADD R16, R0, 0x1, R14 ;  /* 0x0000000100107824 */ /* 0x000fc400078e020e */
[----:B---3--:R-:W-:-:S04]  /*106400*/  IMAD.WIDE R198, R0, 0x4, R2 ;  /* 0x0000000400c67825 */ /* 0x008fc800078e0202 */
[----:B-1----:R-:W-:Y:S01]  /*106410*/  IMAD.WIDE R232, R0, 0x4, R4 ;  /* 0x0000000400e87825 */ /* 0x002fe200078e0204 */
[----:B------:R-:W3:Y:S04]  /*106420*/  LDL.LU R247, [R1+0x1450] ;  /* 0x0014500001f77983 */ /* 0x000ee80000300800 */
[----:B--2---:R1:W-:Y:S04]  /*106430*/  @P4 STG.E desc[UR60][R198.64], R237 ;  /* 0x000000edc6004986 */ /* 0x0043e8000c10193c */
[----:B------:R2:W-:Y:S01]  /*106440*/  @P3 STG.E desc[UR60][R232.64], R238 ;  /* 0x000000eee8003986 */ /* 0x0005e2000c10193c */
[----:B------:R-:W-:-:S02]  /*106450*/  ISETP.LT.AND P3, PT, R13, R239, !P0 ;  /* 0x000000ef0d00720c */ /* 0x000fc40004761270 */
[C---:B------:R-:W-:Y:S02]  /*106460*/  ISETP.LT.AND P4, PT, R17.reuse, R244, !P0 ;  /* 0x000000f41100720c */ /* 0x040fe40004781270 */
[----:B------:R-:W-:Y:S01]  /*106470*/  ISETP.LT.AND P2, PT, R17, R235, !P2 ;  /* 0x000000eb1100720c */ /* 0x000fe20005741270 */
[----:B------:R-:W3:Y:S01]  /*106480*/  LDC.64 R196, c[0x0][0x228] ;  /* 0x00008a00ffc47b82 */ /* 0x000ee20000000a00 */
[----:B------:R-:W-:-:S07]  /*106490*/  ISETP.LT.AND P5, PT, R11, R236, !P0 ;  /* 0x000000ec0b00720c */ /* 0x000fce00047a1270 */
[----:B-1----:R-:W1:Y:S08]  /*1064a0*/  LDC R237, c[0x0][0x228] ;  /* 0x00008a00ffed7b82 */ /* 0x002e700000000800 */
[----:B------:R-:W1:Y:S01]  /*1064b0*/  LDC R236, c[0x0][0x228] ;  /* 0x00008a00ffec7b82 */ /* 0x000e620000000800 */
[----:B------:R-:W-:-:S07]  /*1064c0*/  IMAD.WIDE R198, R0, 0x4, R6 ;  /* 0x0000000400c67825 */ /* 0x000fce00078e0206 */
[----:B--2---:R-:W2:Y:S01]  /*1064d0*/  LDC R238, c[0x0][0x228] ;  /* 0x00008a00ffee7b82 */ /* 0x004ea20000000800 */
[----:B------:R-:W-:Y:S02]  /*1064e0*/  IMAD.WIDE R232, R0, 0x4, R8 ;  /* 0x0000000400e87825 */ /* 0x000fe400078e0208 */
[----:B------:R-:W2:Y:S04]  /*1064f0*/  LDL.LU R0, [R1+0x1c40] ;  /* 0x001c400001007983 */ /* 0x000ea80000300800 */
[----:B------:R-:W3:Y:S04]  /*106500*/  LDL.LU R239, [R1+0x1050] ;  /* 0x0010500001ef7983 */ /* 0x000ee80000300800 */
[----:B------:R-:W3:Y:S04]  /*106510*/  LDL.LU R244, [R1+0x1850] ;  /* 0x0018500001f47983 */ /* 0x000ee80000300800 */
[----:B------:R4:W-:Y:S04]  /*106520*/  @P2 STG.E desc[UR60][R198.64], R252 ;  /* 0x000000fcc6002986 */ /* 0x0009e8000c10193c */
[----:B----4-:R4:W-:Y:S01]  /*106530*/  @P6 STG.E desc[UR60][R232.64], R246 ;  /* 0x000000f6e8006986 */ /* 0x0109e2000c10193c */
[C---:B------:R-:W-:Y:S01]  /*106540*/  IMAD.WIDE R234, R16.reuse, 0x4, R2 ;  /* 0x0000000410ea7825 */ /* 0x040fe200078e0202 */
[----:B------:R-:W1:Y:S02]  /*106550*/  LDC.64 R198, c[0x0][0x228] ;  /* 0x00008a00ffc67b82 */ /* 0x000e640000000a00 */
[----:B----4-:R-:W4:Y:S01]  /*106560*/  LDL.LU R246, [R1+0xc50] ;  /* 0x000c500001f67983 */ /* 0x010f220000300800 */
[----:B------:R-:W-:Y:S01]  /*106570*/  ISETP.LT.AND P0, PT, R15, R245, !P0 ;  /* 0x000000f50f00720c */ /* 0x000fe20004701270 */
[----:B------:R-:W-:-:S02]  /*106580*/  IMAD.WIDE R232, R16, 0x4, R4 ;  /* 0x0000000410e87825 */ /* 0x000fc400078e0204 */
[----:B------:R-:W4:Y:S02]  /*106590*/  LDL.LU R252, [R1+0x64] ;  /* 0x0000640001fc7983 */ /* 0x000f240000300800 */
[----:B------:R-:W4:Y:S02]  /*1065a0*/  LDC R245, c[0x0][0x228] ;  /* 0x00008a00fff57b82 */ /* 0x000f240000000800 */
[----:B--2---:R2:W-:Y:S04]  /*1065b0*/  @P5 STG.E desc[UR60][R234.64], R0 ;  /* 0x00000000ea005986 */ /* 0x0045e8000c10193c */
[----:B---3--:R3:W-:Y:S01]  /*1065c0*/  @P3 STG.E desc[UR60][R232.64], R244 ;  /* 0x000000f4e8003986 */ /* 0x0087e2000c10193c */
[----:B--2---:R-:W-:Y:S01]  /*1065d0*/  IADD3 R0, R10, 0x31, RZ ;  /* 0x000000310a007810 */ /* 0x004fe20007ffe0ff */
[----:B------:R-:W-:-:S04]  /*1065e0*/  IMAD.WIDE R234, R16, 0x4, R6 ;  /* 0x0000000410ea7825 */ /* 0x000fc800078e0206 */
[----:B---3--:R-:W-:Y:S01]  /*1065f0*/  IMAD.WIDE R232, R16, 0x4, R8 ;  /* 0x0000000410e87825 */ /* 0x008fe200078e0208 */
[----:B------:R-:W2:Y:S01]  /*106600*/  LDC R244, c[0x0][0x22c] ;  /* 0x00008b00fff47b82 */ /* 0x000ea20000000800 */
[----:B------:R-:W-:Y:S02]  /*106610*/  ISETP.GE.AND P2, PT, R0, R197, PT ;  /* 0x000000c50000720c */ /* 0x000fe40003f46270 */
[----:B------:R-:W-:Y:S01]  /*106620*/  IADD3 R0, R16, R14, RZ ;  /* 0x0000000e10007210 */ /* 0x000fe20007ffe0ff */
[----:B------:R-:W-:Y:S01]  /*106630*/  VIADD R16, R10, 0x32 ;  /* 0x000000320a107836 */ /* 0x000fe20000000000 */
[----:B------:R3:W-:Y:S01]  /*106640*/  @P4 STG.E desc[UR60][R234.64], R247 ;  /* 0x000000f7ea004986 */ /* 0x0007e2000c10193c */
[----:B-1----:R-:W-:Y:S02]  /*106650*/  ISETP.LT.AND P4, PT, R13, R237, !P2 ;  /* 0x000000ed0d00720c */ /* 0x002fe40005781270 */
[----:B------:R-:W-:Y:S02]  /*106660*/  ISETP.LT.AND P5, PT, R11, R236, !P2 ;  /* 0x000000ec0b00720c */ /* 0x000fe400057a1270 */
[----:B------:R-:W-:Y:S01]  /*106670*/  ISETP.LT.AND P3, PT, R17, R238, !P2 ;  /* 0x000000ee1100720c */ /* 0x000fe20005761270 */
[----:B------:R1:W-:Y:S01]  /*106680*/  @P0 STG.E desc[UR60][R232.64], R239 ;  /* 0x000000efe8000986 */ /* 0x0003e2000c10193c */
[----:B------:R-:W-:-:S02]  /*106690*/  ISETP.LT.AND P2, PT, R15, R196, !P2 ;  /* 0x000000c40f00720c */ /* 0x000fc40005741270 */
[----:B------:R-:W-:Y:S01]  /*1066a0*/  ISETP.GE.AND P0, PT, R16, R199, PT ;  /* 0x000000c71000720c */ /* 0x000fe20003f06270 */
[----:B------:R-:W2:Y:S01]  /*1066b0*/  LDC R197, c[0x0][0x228] ;  /* 0x00008a00ffc57b82 */ /* 0x000ea20000000800 */
[----:B---3--:R-:W3:Y:S04]  /*1066c0*/  LDL.LU R247, [R1+0x1c44] ;  /* 0x001c440001f77983 */ /* 0x008ee80000300800 */
[----:B------:R-:W3:Y:S04]  /*1066d0*/  LDL.LU R196, [R1+0x460] ;  /* 0x0004600001c47983 */ /* 0x000ee80000300800 */
[----:B------:R-:W3:Y:S04]  /*1066e0*/  LDL.LU R16, [R1+0x860] ;  /* 0x0008600001107983 */ /* 0x000ee80000300800 */
[----:B------:R-:W3:Y:S01]  /*1066f0*/  LDL.LU R199, [R1+0x60] ;  /* 0x0000600001c77983 */ /* 0x000ee20000300800 */
[----:B-1----:R-:W-:-:S04]  /*106700*/  IMAD.WIDE R232, R0, 0x4, R2 ;  /* 0x0000000400e87825 */ /* 0x002fc800078e0202 */
[----:B------:R-:W-:-:S04]  /*106710*/  IMAD.WIDE R234, R0, 0x4, R4 ;  /* 0x0000000400ea7825 */ /* 0x000fc800078e0204 */
[C---:B------:R-:W-:Y:S01]  /*106720*/  IMAD.WIDE R236, R0.reuse, 0x4, R6 ;  /* 0x0000000400ec7825 */ /* 0x040fe200078e0206 */
[----:B------:R-:W1:Y:S08]  /*106730*/  LDC R239, c[0x0][0x228] ;  /* 0x00008a00ffef7b82 */ /* 0x000e700000000800 */
[----:B------:R-:W1:Y:S01]  /*106740*/  LDC R238, c[0x0][0x228] ;  /* 0x00008a00ffee7b82 */ /* 0x000e620000000800 */
[----:B----4-:R4:W-:Y:S07]  /*106750*/  @P5 STG.E desc[UR60][R232.64], R246 ;  /* 0x000000f6e8005986 */ /* 0x0109ee000c10193c */
[----:B----4-:R-:W4:Y:S01]  /*106760*/  LDC R246, c[0x0][0x228] ;  /* 0x00008a00fff67b82 */ /* 0x010f220000000800 */
[----:B------:R-:W-:Y:S01]  /*106770*/  IMAD.WIDE R232, R0, 0x4, R8 ;  /* 0x0000000400e87825 */ /* 0x000fe200078e0208 */
[----:B----4-:R-:W-:-:S02]  /*106780*/  ISETP.LT.AND P6, PT, R11, R246, !P0 ;  /* 0x000000f60b00720c */ /* 0x010fc400047c1270 */
[----:B--2---:R-:W-:-:S04]  /*106790*/  ISETP.LT.AND P5, PT, R13, R197, !P0 ;  /* 0x000000c50d00720c */ /* 0x004fc800047a1270 */
[----:B------:R-:W2:Y:S01]  /*1067a0*/  LDC R246, c[0x0][0x228] ;  /* 0x00008a00fff67b82 */ /* 0x000ea20000000800 */
[----:B---3--:R3:W-:Y:S04]  /*1067b0*/  @P4 STG.E desc[UR60][R234.64], R16 ;  /* 0x00000010ea004986 */ /* 0x0087e8000c10193c */
[----:B------:R4:W-:Y:S04]  /*1067c0*/  @P3 STG.E desc[UR60][R236.64], R196 ;  /* 0x000000c4ec003986 */ /* 0x0009e8000c10193c */
[----:B------:R1:W-:Y:S01]  /*1067d0*/  @P2 STG.E desc[UR60][R232.64], R199 ;  /* 0x000000c7e8002986 */ /* 0x0003e2000c10193c */
[----:B---3--:R-:W-:-:S02]  /*1067e0*/  IADD3 R16, R0, R14, RZ ;  /* 0x0000000e00107210 */ /* 0x008fc40007ffe0ff */
[----:B----4-:R-:W-:Y:S02]  /*1067f0*/  IADD3 R196, R10, 0x33, RZ ;  /* 0x000000330ac47810 */ /* 0x010fe40007ffe0ff */
[----:B------:R-:W-:Y:S01]  /*106800*/  ISETP.LT.AND P4, PT, R17, R245, !P0 ;  /* 0x000000f51100720c */ /* 0x000fe20004781270 */
[----:B------:R-:W3:Y:S08]  /*106810*/  LDC R236, c[0x0][0x228] ;  /* 0x00008a00ffec7b82 */ /* 0x000ef00000000800 */
[----:B------:R-:W4:Y:S01]  /*106820*/  LDC R237, c[0x0][0x228] ;  /* 0x00008a00ffed7b82 */ /* 0x000f220000000800 */
[----:B------:R-:W-:Y:S01]  /*106830*/  IMAD.WIDE R234, R16, 0x4, R2 ;  /* 0x0000000410ea7825 */ /* 0x000fe200078e0202 */
[----:B------:R-:W-:-:S02]  /*106840*/  ISETP.GE.AND P3, PT, R196, R244, PT ;  /* 0x000000f4c400720c */ /* 0x000fc40003f66270 */
[----:B------:R-:W-:Y:S01]  /*106850*/  ISETP.LT.AND P0, PT, R15, R198, !P0 ;  /* 0x000000c60f00720c */ /* 0x000fe20004701270 */
[----:B------:R-:W2:Y:S04]  /*106860*/  LDL.LU R244, [R1+0x1454] ;  /* 0x0014540001f47983 */ /* 0x000ea80000300800 */
[----:B------:R1:W-:Y:S02]  /*106870*/  @P6 STG.E desc[UR60][R234.64], R247 ;  /* 0x000000f7ea006986 */ /* 0x0003e4000c10193c */
[----:B-1----:R-:W-:-:S04]  /*106880*/  IMAD.WIDE R232, R16, 0x4, R6 ;  /* 0x0000000410e87825 */ /* 0x002fc800078e0206 */
[C---:B------:R-:W-:Y:S01]  /*106890*/  IMAD.IADD R0, R16.reuse, 0x1, R14 ;  /* 0x0000000110007824 */ /* 0x040fe200078e020e */
[----:B------:R-:W1:Y:S08]  /*1068a0*/  LDC.64 R196, c[0x0][0x228] ;  /* 0x00008a00ffc47b82 */ /* 0x000e700000000a00 */
[----:B------:R-:W1:Y:S01]  /*1068b0*/  LDC R245, c[0x0][0x228] ;  /* 0x00008a00fff57b82 */ /* 0x000e620000000800 */
[----:B------:R-:W3:Y:S01]  /*1068c0*/  LDL.LU R235, [R1+0x1854] ;  /* 0x0018540001eb7983 */ /* 0x000ee20000300800 */
[----:B------:R-:W-:Y:S01]  /*1068d0*/  IMAD.WIDE R198, R16, 0x4, R4 ;  /* 0x0000000410c67825 */ /* 0x000fe200078e0204 */
[----:B------:R-:W-:-:S02]  /*1068e0*/  ISETP.LT.AND P2, PT, R13, R239, !P3 ;  /* 0x000000ef0d00720c */ /* 0x000fc40005f41270 */
[----:B------:R-:W-:Y:S01]  /*1068f0*/  ISETP.LT.AND P6, PT, R11, R238, !P3 ;  /* 0x000000ee0b00720c */ /* 0x000fe20005fc1270 */
[----:B------:R-:W4:Y:S04]  /*106900*/  LDL.LU R239, [R1+0x864] ;  /* 0x0008640001ef7983 */ /* 0x000f280000300800 */
[----:B------:R-:W4:Y:S01]  /*106910*/  LDL.LU R238, [R1+0xc54] ;  /* 0x000c540001ee7983 */ /* 0x000f220000300800 */
[----:B------:R-:W1:Y:S03]  /*106920*/  LDC R247, c[0x0][0x228] ;  /* 0x00008a00fff77b82 */ /* 0x000e660000000800 */
[----:B---3--:R3:W-:Y:S04]  /*106930*/  @P5 STG.E desc[UR60][R198.64], R235 ;  /* 0x000000ebc6005986 */ /* 0x0087e8000c10193c */
[----:B--2---:R2:W-:Y:S01]  /*106940*/  @P4 STG.E desc[UR60][R232.64], R244 ;  /* 0x000000f4e8004986 */ /* 0x0045e2000c10193c */
[----:B---3--:R-:W-:-:S03]  /*106950*/  IMAD.WIDE R198, R16, 0x4, R8 ;  /* 0x0000000410c67825 */ /* 0x008fc600078e0208 */
[----:B--2---:R-:W2:Y:S04]  /*106960*/  LDL.LU R244, [R1+0x1c48] ;  /* 0x001c480001f47983 */ /* 0x004ea80000300800 */
[----:B------:R-:W3:Y:S01]  /*106970*/  LDL.LU R16, [R1+0x1054] ;  /* 0x0010540001107983 */ /* 0x000ee20000300800 */
[----:B------:R-:W-:-:S03]  /*106980*/  ISETP.LT.AND P4, PT, R17, R236, !P3 ;  /* 0x000000ec1100720c */ /* 0x000fc60005f81270 */
[----:B------:R-:W2:Y:S01]  /*106990*/  LDL.LU R236, [R1+0x464] ;  /* 0x0004640001ec7983 */ /* 0x000ea20000300800 */
[----:B----4-:R-:W-:Y:S01]  /*1069a0*/  ISETP.LT.AND P3, PT, R15, R237, !P3 ;  /* 0x000000ed0f00720c */ /* 0x010fe20005f61270 */
[----:B------:R-:W-:-:S04]  /*1069b0*/  IMAD.WIDE R232, R0, 0x4, R2 ;  /* 0x0000000400e87825 */ /* 0x000fc800078e0202 */
[----:B------:R-:W-:Y:S01]  /*1069c0*/  IMAD.WIDE R234, R0, 0x4, R4 ;  /* 0x0000000400ea7825 */ /* 0x000fe200078e0204 */
[----:B------:R-:W4:Y:S01]  /*1069d0*/  LDC R237, c[0x0][0x228] ;  /* 0x00008a00ffed7b82 */ /* 0x000f220000000800 */
[----:B---3--:R3:W-:Y:S04]  /*1069e0*/  @P0 STG.E desc[UR60][R198.64], R16 ;  /* 0x00000010c6000986 */ /* 0x0087e8000c10193c */
[----:B------:R1:W-:Y:S04]  /*1069f0*/  @P6 STG.E desc[UR60][R232.64], R238 ;  /* 0x000000eee8006986 */ /* 0x0003e8000c10193c */
[----:B------:R4:W-:Y:S01]  /*106a00*/  @P2 STG.E desc[UR60][R234.64], R239 ;  /* 0x000000efea002986 */ /* 0x0009e2000c10193c */
[----:B---3--:R-:W-:Y:S01]  /*106a10*/  IADD3 R16, R10, 0x34, RZ ;  /* 0x000000340a107810 */ /* 0x008fe20007ffe0ff */
[----:B------:R-:W-:-:S04]  /*106a20*/  IMAD.WIDE R198, R0, 0x4, R6 ;  /* 0x0000000400c67825 */ /* 0x000fc800078e0206 */
[----:B-1----:R-:W-:Y:S01]  /*106a30*/  IMAD.WIDE R232, R0, 0x4, R8 ;  /* 0x0000000400e87825 */ /* 0x002fe200078e0208 */
[----:B------:R-:W1:Y:S01]  /*106a40*/  LDC R238, c[0x0][0x228] ;  /* 0x00008a00ffee7b82 */ /* 0x000e620000000800 */
[----:B------:R-:W-:Y:S02]  /*106a50*/  ISETP.GE.AND P0, PT, R16, R197, PT ;  /* 0x000000c51000720c */ /* 0x000fe40003f06270 */
[----:B------:R-:W-:-:S05]  /*106a60*/  IADD3 R0, R0, R14, RZ ;  /* 0x0000000e00007210 */ /* 0x000fca0007ffe0ff */
[----:B----4-:R-:W3:Y:S01]  /*106a70*/  LDC R239, c[0x0][0x228] ;  /* 0x00008a00ffef7b82 */ /* 0x010ee20000000800 */
[----:B------:R-:W-:Y:S01]  /*106a80*/  ISETP.LT.AND P2, PT, R11, R245, !P0 ;  /* 0x000000f50b00720c */ /* 0x000fe20004741270 */
[----:B--2---:R2:W-:Y:S04]  /*106a90*/  @P4 STG.E desc[UR60][R198.64], R236 ;  /* 0x000000ecc6004986 */ /* 0x0045e8000c10193c */
[----:B------:R4:W-:Y:S01]  /*106aa0*/  @P3 STG.E desc[UR60][R232.64], R252 ;  /* 0x000000fce8003986 */ /* 0x0009e2000c10193c */
[----:B------:R-:W-:Y:S02]  /*106ab0*/  ISETP.LT.AND P3, PT, R17, R247, !P0 ;  /* 0x000000f71100720c */ /* 0x000fe40004761270 */
[----:B------:R-:W-:Y:S02]  /*106ac0*/  ISETP.LT.AND P4, PT, R13, R246, !P0 ;  /* 0x000000f60d00720c */ /* 0x000fe40004781270 */
[----:B------:R-:W-:Y:S01]  /*106ad0*/  ISETP.LT.AND P0, PT, R15, R196, !P0 ;  /* 0x000000c40f00720c */ /* 0x000fe20004701270 */
[----:B------:R-:W-:-:S04]  /*106ae0*/  IMAD.WIDE R196, R0, 0x4, R2 ;  /* 0x0000000400c47825 */ /* 0x000fc800078e0202 */
[----:B------:R-:W-:Y:S02]  /*106af0*/  VIADD R16, R10, 0x35 ;  /* 0x000000350a107836 */ /* 0x000fe40000000000 */
[C---:B------:R-:W-:Y:S01]  /*106b00*/  IMAD.WIDE R234, R0.reuse, 0x4, R6 ;  /* 0x0000000400ea7825 */ /* 0x040fe200078e0206 */
[----:B------:R-:W1:Y:S08]  /*106b10*/  LDC R247, c[0x0][0x228] ;  /* 0x00008a00fff77b82 */ /* 0x000e700000000800 */
[----:B--2---:R-:W2:Y:S08]  /*106b20*/  LDC R236, c[0x0][0x228] ;  /* 0x00008a00ffec7b82 */ /* 0x004eb00000000800 */
[----:B------:R-:W2:Y:S08]  /*106b30*/  LDC.64 R198, c[0x0][0x228] ;  /* 0x00008a00ffc67b82 */ /* 0x000eb00000000a00 */
[----:B------:R-:W2:Y:S01]  /*106b40*/  LDC R246, c[0x0][0x228] ;  /* 0x00008a00fff67b82 */ /* 0x000ea20000000800 */
[----:B------:R3:W-:Y:S04]  /*106b50*/  @P2 STG.E desc[UR60][R196.64], R244 ;  /* 0x000000f4c4002986 */ /* 0x0007e8000c10193c */
[----:B----4-:R-:W4:Y:S03]  /*106b60*/  LDL.LU R252, [R1+0x468] ;  /* 0x0004680001fc7983 */ /* 0x010f260000300800 */
[----:B------:R-:W4:Y:S01]  /*106b70*/  LDC R245, c[0x0][0x228] ;  /* 0x00008a00fff57b82 */ /* 0x000f220000000800 */
[----:B---3--:R-:W3:Y:S07]  /*106b80*/  LDL.LU R196, [R1+0x1858] ;  /* 0x0018580001c47983 */ /* 0x008eee0000300800 */
[----:B------:R-:W1:Y:S01]  /*106b90*/  LDC R244, c[0x0][0x22c] ;  /* 0x00008b00fff47b82 */ /* 0x000e620000000800 */
[----:B------:R-:W2:Y:S01]  /*106ba0*/  LDL.LU R197, [R1+0x1458] ;  /* 0x0014580001c57983 */ /* 0x000ea20000300800 */
[----:B------:R-:W-:Y:S01]  /*106bb0*/  IMAD.WIDE R232, R0, 0x4, R4 ;  /* 0x0000000400e87825 */ /* 0x000fe200078e0204 */
[----:B-1----:R-:W-:-:S02]  /*106bc0*/  ISETP.GE.AND P2, PT, R16, R244, PT ;  /* 0x000000f41000720c */ /* 0x002fc40003f46270 */
[----:B------:R-:W4:Y:S04]  /*106bd0*/  LDL.LU R16, [R1+0x1058] ;  /* 0x0010580001107983 */ /* 0x000f280000300800 */
[----:B------:R-:W4:Y:S01]  /*106be0*/  LDL.LU R244, [R1+0x868] ;  /* 0x0008680001f47983 */ /* 0x000f220000300800 */
[----:B------:R-:W-:-:S03]  /*106bf0*/  ISETP.LT.AND P5, PT, R17, R239, !P2 ;  /* 0x000000ef1100720c */ /* 0x000fc600057a1270 */
[----:B---3--:R-:W-:Y:S01]  /*106c00*/  @P4 STG.E desc[UR60][R232.64], R196 ;  /* 0x000000c4e8004986 */ /* 0x008fe2000c10193c */
[----:B------:R-:W-:-:S03]  /*106c10*/  ISETP.LT.AND P4, PT, R13, R238, !P2 ;  /* 0x000000ee0d00720c */ /* 0x000fc60005781270 */
[----:B------:R-:W3:Y:S04]  /*106c20*/  LDL.LU R238, [R1+0x68] ;  /* 0x0000680001ee7983 */ /* 0x000ee80000300800 */
[----:B------:R-:W3:Y:S04]  /*106c30*/  LDL.LU R239, [R1+0xc58] ;  /* 0x000c580001ef7983 */ /* 0x000ee80000300800 */
[----:B--2---:R1:W-:Y:S01]  /*106c40*/  @P3 STG.E desc[UR60][R234.64], R197 ;  /* 0x000000c5ea003986 */ /* 0x0043e2000c10193c */
[----:B------:R-:W-:Y:S01]  /*106c50*/  ISETP.LT.AND P3, PT, R11, R237, !P2 ;  /* 0x000000ed0b00720c */ /* 0x000fe20005761270 */
[C---:B-1----:R-:W-:Y:S01]  /*106c60*/  IMAD.WIDE R196, R0.reuse, 0x4, R8 ;  /* 0x0000000400c47825 */ /* 0x042fe200078e0208 */
[----:B------:R-:W-:-:S04]  /*106c70*/  IADD3 R0, R0, R14, RZ ;  /* 0x0000000e00007210 */ /* 0x000fc80007ffe0ff */
[----:B----4-:R1:W-:Y:S01]  /*106c80*/  @P0 STG.E desc[UR60][R196.64], R16 ;  /* 0x00000010c4000986 */ /* 0x0103e2000c10193c */
[----:B------:R-:W-:Y:S01]  /*106c90*/  IMAD.WIDE R232, R0, 0x4, R2 ;  /* 0x0000000400e87825 */ /* 0x000fe200078e0202 */
[----:B------:R-:W-:-:S03]  /*106ca0*/  ISETP.LT.AND P0, PT, R15, R236, !P2 ;  /* 0x000000ec0f00720c */ /* 0x000fc60005701270 */
[----:B------:R-:W-:Y:S01]  /*106cb0*/  IMAD.WIDE R234, R0, 0x4, R4 ;  /* 0x0000000400ea7825 */ /* 0x000fe200078e0204 */
[----:B-1----:R-:W1:Y:S01]  /*106cc0*/  LDC.64 R196, c[0x0][0x228] ;  /* 0x00008a00ffc47b82 */ /* 0x002e620000000a00 */
[----:B------:R-:W-:Y:S02]  /*106cd0*/  IADD3 R16, R10, 0x36, RZ ;  /* 0x000000360a107810 */ /* 0x000fe40007ffe0ff */
[----:B------:R-:W-:Y:S02]  /*106ce0*/  IMAD.WIDE R236, R0, 0x4, R6 ;  /* 0x0000000400ec7825 */ /* 0x000fe400078e0206 */
[----:B------:R-:W-:Y:S02]  /*106cf0*/  ISETP.GE.AND P2, PT, R16, R199, PT ;  /* 0x000000c71000720c */ /* 0x000fe40003f46270 */
[----:B------:R-:W-:Y:S01]  /*106d00*/  IMAD.IADD R16, R0, 0x1, R14 ;  /* 0x0000000100107824 */ /* 0x000fe200078e020e */
[----:B---3--:R-:W-:Y:S04]  /*106d10*/  @P3 STG.E desc[UR60][R232.64], R239 ;  /* 0x000000efe8003986 */ /* 0x008fe8000c10193c */
[----:B------:R2:W-:Y:S04]  /*106d20*/  @P4 STG.E desc[UR60][R234.64], R244 ;  /* 0x000000f4ea004986 */ /* 0x0005e8000c10193c */
[----:B------:R3:W-:Y:S01]  /*106d30*/  @P5 STG.E desc[UR60][R236.64], R252 ;  /* 0x000000fcec005986 */ /* 0x0007e2000c10193c */
[----:B------:R-:W-:-:S02]  /*106d40*/  ISETP.LT.AND P4, PT, R17, R247, !P2 ;  /* 0x000000f71100720c */ /* 0x000fc40005781270 */
[----:B------:R-:W-:Y:S02]  /*106d50*/  ISETP.LT.AND P5, PT, R13, R246, !P2 ;  /* 0x000000f60d00720c */ /* 0x000fe400057a1270 */
[----:B------:R-:W-:Y:S02]  /*106d60*/  ISETP.LT.AND P3, PT, R11, R245, !P2 ;  /* 0x000000f50b00720c */ /* 0x000fe40005761270 */
[----:B------:R-:W-:Y:S01]  /*106d70*/  ISETP.LT.AND P2, PT, R15, R198, !P2 ;  /* 0x000000c60f00720c */ /* 0x000fe20005741270 */
[----:B------:R-:W-:Y:S01]  /*106d80*/  IMAD.WIDE R198, R0, 0x4, R8 ;  /* 0x0000000400c67825 */ /* 0x000fe200078e0208 */
[----:B------:R-:W-:Y:S01]  /*106d90*/  IADD3 R0, R10, 0x37, RZ ;  /* 0x000000370a007810 */ /* 0x000fe20007ffe0ff */
[----:B------:R-:W4:Y:S08]  /*106da0*/  LDC R246, c[0x0][0x22c] ;  /* 0x00008b00fff67b82 */ /* 0x000f300000000800 */
[----:B--2---:R-:W2:Y:S08]  /*106db0*/  LDC R244, c[0x0][0x228] ;  /* 0x00008a00fff47b82 */ /* 0x004eb00000000800 */
[----:B------:R-:W4:Y:S01]  /*106dc0*/  LDC R245, c[0x0][0x228] ;  /* 0x00008a00fff57b82 */ /* 0x000f220000000800 */
[----:B------:R1:W-:Y:S04]  /*106dd0*/  @P0 STG.E desc[UR60][R198.64], R238 ;  /* 0x000000eec6000986 */ /* 0x0003e8000c10193c */
[----:B---3--:R-:W3:Y:S04]  /*106de0*/  LDL.LU R252, [R1+0xc5c] ;  /* 0x000c5c0001fc7983 */ /* 0x008ee80000300800 */
[----:B------:R-:W4:Y:S01]  /*106df0*/  LDL.LU R247, [R1+0x105c] ;  /* 0x00105c0001f77983 */ /* 0x000f220000300800 */
[----:B-1----:R-:W-:Y:S01]  /*106e00*/  ISETP.GE.AND P0, PT, R0, R197, PT ;  /* 0x000000c50000720c */ /* 0x002fe20003f06270 */
[----:B------:R-:W1:Y:S02]  /*106e10*/  LDC R239, c[0x0][0x228] ;  /* 0x00008a00ffef7b82 */ /* 0x000e640000000800 */
[----:B------:R-:W2:Y:S04]  /*106e20*/  LDL.LU R198, [R1+0x185c] ;  /* 0x00185c0001c67983 */ /* 0x000ea80000300800 */
[----:B------:R-:W3:Y:S04]  /*106e30*/  LDL.LU R199, [R1+0x145c] ;  /* 0x00145c0001c77983 */ /* 0x000ee80000300800 */
[----:B------:R-:W4:Y:S01]  /*106e40*/  LDL.LU R197, [R1+0x1c4c] ;  /* 0x001c4c0001c57983 */ /* 0x000f220000300800 */
[----:B------:R-:W1:Y:S01]  /*106e50*/  LDC R238, c[0x0][0x228] ;  /* 0x00008a00ffee7b82 */ /* 0x000e620000000800 */
[----:B------:R-:W-:-:S04]  /*106e60*/  IMAD.WIDE R232, R16, 0x4, R2 ;  /* 0x0000000410e87825 */ /* 0x000fc800078e0202 */
[----:B------:R-:W-:-:S04]  /*106e70*/  IMAD.WIDE R234, R16, 0x4, R4 ;  /* 0x0000000410ea7825 */ /* 0x000fc800078e0204 */
[C---:B------:R-:W-:Y:S01]  /*106e80*/  IMAD.WIDE R236, R16.reuse, 0x4, R6 ;  /* 0x0000000410ec7825 */ /* 0x040fe200078e0206 */
[----:B------:R-:W-:Y:S01]  /*106e90*/  IADD3 R0, R16, R14, RZ ;  /* 0x0000000e10007210 */ /* 0x000fe20007ffe0ff */
[----:B----4-:R-:W-:Y:S04]  /*106ea0*/  @P3 STG.E desc[UR60][R232.64], R197 ;  /* 0x000000c5e8003986 */ /* 0x010fe8000c10193c */
[----:B--2---:R-:W-:Y:S01]  /*106eb0*/  @P5 STG.E desc[UR60][R234.64], R198 ;  /* 0x000000c6ea005986 */ /* 0x004fe2000c10193c */
[----:B-1----:R-:W-:-:S03]  /*106ec0*/  ISETP.LT.AND P3, PT, R11, R238, !P0 ;  /* 0x000000ee0b00720c */ /* 0x002fc60004761270 */
[----:B---3--:R1:W-:Y:S01]  /*106ed0*/  @P4 STG.E desc[UR60][R236.64], R199 ;  /* 0x000000c7ec004986 */ /* 0x0083e2000c10193c */
[----:B------:R-:W-:Y:S01]  /*106ee0*/  ISETP.LT.AND P5, PT, R13, R244, !P0 ;  /* 0x000000f40d00720c */ /* 0x000fe200047a1270 */
[----:B------:R-:W2:Y:S02]  /*106ef0*/  LDC R238, c[0x0][0x228] ;  /* 0x00008a00ffee7b82 */ /* 0x000ea40000000800 */
[----:B------:R-:W3:Y:S01]  /*106f00*/  LDL.LU R244, [R1+0x1860] ;  /* 0x0018600001f47983 */ /* 0x000ee20000300800 */
[----:B-1----:R-:W-:-:S04]  /*106f10*/  IMAD.WIDE R198, R16, 0x4, R8 ;  /* 0x0000000410c67825 */ /* 0x002fc800078e0208 */
[----:B------:R-:W-:Y:S01]  /*106f20*/  VIADD R16, R10, 0x38 ;  /* 0x000000380a107836 */ /* 0x000fe20000000000 */
[----:B------:R-:W1:Y:S08]  /*106f30*/  LDC R236, c[0x0][0x228] ;  /* 0x00008a00ffec7b82 */ /* 0x000e700000000800 */
[----:B------:R-:W4:Y:S01]  /*106f40*/  LDC R237, c[0x0][0x228] ;  /* 0x00008a00ffed7b82 */ /* 0x000f220000000800 */
[----:B------:R2:W-:Y:S01]  /*106f50*/  @P2 STG.E desc[UR60][R198.64], R247 ;  /* 0x000000f7c6002986 */ /* 0x0005e2000c10193c */
[----:B------:R-:W-:-:S03]  /*106f60*/  ISETP.GE.AND P2, PT, R16, R246, PT ;  /* 0x000000f61000720c */ /* 0x000fc60003f46270 */
[----:B------:R-:W4:Y:S01]  /*106f70*/  LDL.LU R246, [R1+0x6c] ;  /* 0x00006c0001f67983 */ /* 0x000f220000300800 */
[----:B------:R-:W-:-:S03]  /*106f80*/  ISETP.LT.AND P4, PT, R17, R245, !P0 ;  /* 0x000000f51100720c */ /* 0x000fc60004781270 */
[----:B------:R-:W3:Y:S01]  /*106f90*/  LDL.LU R245, [R1+0x46c] ;  /* 0x00046c0001f57983 */ /* 0x000ee20000300800 */
[----:B--2---:R-:W-:-:S04]  /*106fa0*/  IMAD.WIDE R198, R0, 0x4, R2 ;  /* 0x0000000400c67825 */ /* 0x004fc800078e0202 */
[----:B------:R-:W-:-:S04]  /*106fb0*/  IMAD.WIDE R232, R0, 0x4, R6 ;  /* 0x0000000400e87825 */ /* 0x000fc800078e0206 */
[----:B------:R-:W-:Y:S01]  /*106fc0*/  IMAD.WIDE R234, R0, 0x4, R8 ;  /* 0x0000000400ea7825 */ /* 0x000fe200078e0208 */
[----:B------:R-:W2:Y:S01]  /*106fd0*/  LDC R247, c[0x0][0x228] ;  /* 0x00008a00fff77b82 */ /* 0x000ea20000000800 */
[----:B------:R1:W-:Y:S01]  /*106fe0*/  @P3 STG.E desc[UR60][R198.64], R252 ;  /* 0x000000fcc6003986 */ /* 0x0003e2000c10193c */
[----:B------:R-:W-:-:S03]  /*106ff0*/  ISETP.LT.AND P3, PT, R11, R239, !P2 ;  /* 0x000000ef0b00720c */ /* 0x000fc60005761270 */
[----:B------:R-:W2:Y:S01]  /*107000*/  LDL.LU R239, [R1+0x86c] ;  /* 0x00086c0001ef7983 */ /* 0x000ea20000300800 */
[----:B------:R-:W-:Y:S02]  /*107010*/  ISETP.LT.AND P0, PT, R15, R196, !P0 ;  /* 0x000000c40f00720c */ /* 0x000fe40004701270 */
[----:B------:R-:W4:Y:S01]  /*107020*/  LDC.64 R196, c[0x0][0x228] ;  /* 0x00008a00ffc47b82 */ /* 0x000f220000000a00 */
[C---:B-1----:R-:W-:Y:S01]  /*107030*/  IMAD.WIDE R198, R0.reuse, 0x4, R4 ;  /* 0x0000000400c67825 */ /* 0x042fe200078e0204 */
[----:B------:R-:W-:Y:S02]  /*107040*/  IADD3 R16, R0, R14, RZ ;  /* 0x0000000e00107210 */ /* 0x000fe40007ffe0ff */
[----:B------:R-:W-:-:S04]  /*107050*/  IADD3 R0, R10, 0x39, RZ ;  /* 0x000000390a007810 */ /* 0x000fc80007ffe0ff */
[----:B------:R-:W1:Y:S01]  /*107060*/  LDC R252, c[0x0][0x228] ;  /* 0x00008a00fffc7b82 */ /* 0x000e620000000800 */
[----:B--2---:R2:W-:Y:S01]  /*107070*/  @P5 STG.E desc[UR60][R198.64], R239 ;  /* 0x000000efc6005986 */ /* 0x0045e2000c10193c */
[----:B------:R-:W-:-:S03]  /*107080*/  ISETP.LT.AND P5, PT, R13, R236, !P2 ;  /* 0x000000ec0d00720c */ /* 0x000fc600057a1270 */
[----:B------:R-:W2:Y:S04]  /*107090*/  LDL.LU R236, [R1+0x1c60] ;  /* 0x001c600001ec7983 */ /* 0x000ea80000300800 */
[----:B---3--:R3:W-:Y:S01]  /*1070a0*/  @P4 STG.E desc[UR60][R232.64], R245 ;  /* 0x000000f5e8004986 */ /* 0x0087e2000c10193c */
[----:B------:R-:W-:-:S03]  /*1070b0*/  ISETP.LT.AND P4, PT, R15, R238, !P2 ;  /* 0x000000ee0f00720c */ /* 0x000fc60005781270 */
[----:B----4-:R4:W-:Y:S01]  /*1070c0*/  @P0 STG.E desc[UR60][R234.64], R246 ;  /* 0x000000f6ea000986 */ /* 0x0109e2000c10193c */
[----:B------:R-:W-:-:S03]  /*1070d0*/  ISETP.LT.AND P2, PT, R17, R237, !P2 ;  /* 0x000000ed1100720c */ /* 0x000fc60005741270 */
[----:B------:R-:W4:Y:S01]  /*1070e0*/  LDL.LU R237, [R1+0x1460] ;  /* 0x0014600001ed7983 */ /* 0x000f220000300800 */
[----:B------:R-:W-:Y:S01]  /*1070f0*/  ISETP.GE.AND P0, PT, R0, R197, PT ;  /* 0x000000c50000720c */ /* 0x000fe20003f06270 */
[----:B------:R-:W1:Y:S02]  /*107100*/  LDC R238, c[0x0][0x228] ;  /* 0x00008a00ffee7b82 */ /* 0x000e640000000800 */
[----:B------:R-:W4:Y:S04]  /*107110*/  LDL.LU R0, [R1+0x1c50] ;  /* 0x001c500001007983 */ /* 0x000f280000300800 */
[----:B------:R-:W4:Y:S01]  /*107120*/  LDL.LU R197, [R1+0xc60] ;  /* 0x000c600001c57983 */ /* 0x000f220000300800 */
[C---:B--2---:R-:W-:Y:S01]  /*107130*/  IMAD.WIDE R198, R16.reuse, 0x4, R2 ;  /* 0x0000000410c67825 */ /* 0x044fe200078e0202 */
[----:B---3--:R-:W2:Y:S08]  /*107140*/  LDC R245, c[0x0][0x228] ;  /* 0x00008a00fff57b82 */ /* 0x008eb00000000800 */
[----:B----4-:R-:W3:Y:S08]  /*107150*/  LDC R246, c[0x0][0x22c] ;  /* 0x00008b00fff67b82 */ /* 0x010ef00000000800 */
[----:B------:R-:W4:Y:S01]  /*107160*/  LDC R239, c[0x0][0x228] ;  /* 0x00008a00ffef7b82 */ /* 0x000f220000000800 */
[----:B------:R1:W-:Y:S02]  /*107170*/  @P3 STG.E desc[UR60][R198.64], R244 ;  /* 0x000000f4c6003986 */ /* 0x0003e4000c10193c */
[----:B-1----:R-:W-:-:S04]  /*107180*/  IMAD.WIDE R198, R16, 0x4, R4 ;  /* 0x0000000410c67825 */ /* 0x002fc800078e0204 */
[----:B------:R-:W-:-:S04]  /*107190*/  IMAD.WIDE R232, R16, 0x4, R6 ;  /* 0x0000000410e87825 */ /* 0x000fc800078e0206 */
[----:B------:R-:W-:Y:S01]  /*1071a0*/  IMAD.WIDE R234, R16, 0x4, R8 ;  /* 0x0000000410ea7825 */ /* 0x000fe200078e0208 */
[----:B------:R-:W1:Y:S01]  /*1071b0*/  LDC R244, c[0x0][0x228] ;  /* 0x00008a00fff47b82 */ /* 0x000e620000000800 */
[----:B------:R3:W-:Y:S07]  /*1071c0*/  @P5 STG.E desc[UR60][R198.64], R236 ;  /* 0x000000ecc6005986 */ /* 0x0007ee000c10193c */
[----:B---3--:R-:W3:Y:S01]  /*1071d0*/  LDC R236, c[0x0][0x228] ;  /* 0x00008a00ffec7b82 */ /* 0x008ee20000000800 */
[----:B------:R1:W-:Y:S04]  /*1071e0*/  @P2 STG.E desc[UR60][R232.64], R0 ;  /* 0x00000000e8002986 */ /* 0x0003e8000c10193c */
[----:B------:R2:W-:Y:S01]  /*1071f0*/  @P4 STG.E desc[UR60][R234.64], R237 ;  /* 0x000000edea004986 */ /* 0x0005e2000c10193c */
[----:B------:R-:W-:-:S02]  /*107200*/  ISETP.LT.AND P5, PT, R11, R252, !P0 ;  /* 0x000000fc0b00720c */ /* 0x000fc400047a1270 */
[----:B------:R-:W-:Y:S01]  /*107210*/  ISETP.LT.AND P2, PT, R17, R247, !P0 ;  /* 0x000000f71100720c */ /* 0x000fe20004741270 */
[----:B------:R-:W4:Y:S01]  /*107220*/  LDL.LU R252, [R1+0x470] ;  /* 0x0004700001fc7983 */ /* 0x000f220000300800 */
[----:B------:R-:W4:Y:S01]  /*107230*/  LDC.64 R198, c[0x0][0x228] ;  /* 0x00008a00ffc67b82 */ /* 0x000f220000000a00 */
[----:B------:R-:W-:-:S07]  /*107240*/  IMAD.IADD R16, R16, 0x1, R14 ;  /* 0x0000000110107824 */ /* 0x000fce00078e020e */
[----:B------:R-:W4:Y:S01]  /*107250*/  LDC R247, c[0x0][0x228] ;  /* 0x00008a00fff77b82 */ /* 0x000f220000000800 */
[----:B-1----:R-:W-:-:S04]  /*107260*/  IADD3 R0, R10, 0x3a, RZ ;  /* 0x0000003a0a007810 */ /* 0x002fc80007ffe0ff */
[----:B------:R-:W-:Y:S02]  /*107270*/  ISETP.GE.AND P3, PT, R0, R246, PT ;  /* 0x000000f60000720c */ /* 0x000fe40003f66270 */
[----:B---3--:R-:W-:Y:S02]  /*107280*/  ISETP.LT.AND P4, PT, R13, R236, !P0 ;  /* 0x000000ec0d00720c */ /* 0x008fe40004781270 */
[----:B------:R-:W-:Y:S02]  /*107290*/  ISETP.LT.AND P0, PT, R15, R196, !P0 ;  /* 0x000000c40f00720c */ /* 0x000fe40004701270 */
[----:B------:R-:W3:Y:S04]  /*1072a0*/  LDL.LU R196, [R1+0x870] ;  /* 0x0008700001c47983 */ /* 0x000ee80000300800 */
[----:B------:R-:W4:Y:S01]  /*1072b0*/  LDL.LU R246, [R1+0x1060] ;  /* 0x0010600001f67983 */ /* 0x000f220000300800 */
[----:B------:R-:W-:-:S04]  /*1072c0*/  IMAD.WIDE R232, R16, 0x4, R2 ;  /* 0x0000000410e87825 */ /* 0x000fc800078e0202 */
[----:B--2---:R-:W-:-:S04]  /*1072d0*/  IMAD.WIDE R234, R16, 0x4, R4 ;  /* 0x0000000410ea7825 */ /* 0x004fc800078e0204 */
[C---:B------:R-:W-:Y:S01]  /*1072e0*/  IMAD.WIDE R236, R16.reuse, 0x4, R6 ;  /* 0x0000000410ec7825 */ /* 0x040fe200078e0206 */
[----:B------:R-:W-:Y:S01]  /*1072f0*/  IADD3 R0, R16, R14, RZ ;  /* 0x0000000e10007210 */ /* 0x000fe20007ffe0ff */
[----:B----4-:R1:W-:Y:S01]  /*107300*/  @P5 STG.E desc[UR60][R232.64], R246 ;  /* 0x000000f6e8005986 */ /* 0x0103e2000c10193c */
[----:B------:R-:W-:Y:S01]  /*107310*/  ISETP.LT.AND P5, PT, R11, R238, !P3 ;  /* 0x000000ee0b00720c */ /* 0x000fe20005fa1270 */
[----:B------:R-:W-:Y:S02]  /*107320*/  VIADD R238, R10, 0x3b ;  /* 0x0000003b0aee7836 */ /* 0x000fe40000000000 */
[----:B---3--:R-:W-:Y:S01]  /*107330*/  @P4 STG.E desc[UR60][R234.64], R196 ;  /* 0x000000c4ea004986 */ /* 0x008fe2000c10193c */
[----:B------:R-:W-:-:S03]  /*107340*/  ISETP.LT.AND P4, PT, R15, R245, !P3 ;  /* 0x000000f50f00720c */ /* 0x000fc60005f81270 */
[----:B------:R2:W-:Y:S01]  /*107350*/  @P2 STG.E desc[UR60][R236.64], R197 ;  /* 0x000000c5ec002986 */ /* 0x0005e2000c10193c */
[----:B------:R-:W-:Y:S01]  /*107360*/  ISETP.GE.AND P2, PT, R238, R199, PT ;  /* 0x000000c7ee00720c */ /* 0x000fe20003f46270 */
[----:B-1----:R-:W-:Y:S02]  /*107370*/  IMAD.WIDE R232, R16, 0x4, R8 ;  /* 0x0000000410e87825 */ /* 0x002fe400078e0208 */
[----:B------:R-:W3:Y:S04]  /*107380*/  LDL.LU R246, [R1+0x874] ;  /* 0x0008740001f67983 */ /* 0x000ee80000300800 */
[----:B------:R-:W4:Y:S04]  /*107390*/  LDL.LU R245, [R1+0x1464] ;  /* 0x0014640001f57983 */ /* 0x000f280000300800 */
[----:B------:R-:W3:Y:S04]  /*1073a0*/  LDL.LU R16, [R1+0x1c54] ;  /* 0x001c540001107983 */ /* 0x000ee80000300800 */
[----:B------:R-:W4:Y:S04]  /*1073b0*/  LDL.LU R238, [R1+0x1c64] ;  /* 0x001c640001ee7983 */ /* 0x000f280000300800 */
[----:B------:R-:W3:Y:S04]  /*1073c0*/  LDL.LU R199, [R1+0x1064] ;  /* 0x0010640001c77983 */ /* 0x000ee80000300800 */
[----:B------:R1:W-:Y:S01]  /*1073d0*/  @P0 STG.E desc[UR60][R232.64], R252 ;  /* 0x000000fce8000986 */ /* 0x0003e2000c10193c */
[----:B--2---:R-:W2:Y:S03]  /*1073e0*/  LDC.64 R196, c[0x0][0x228] ;  /* 0x00008a00ffc47b82 */ /* 0x004ea60000000a00 */
[----:B-1----:R-:W2:Y:S05]  /*1073f0*/  LDL.LU R233, [R1+0x1864] ;  /* 0x0018640001e97983 */ /* 0x002eaa0000300800 */
[----:B------:R-:W1:Y:S01]  /*107400*/  LDC R252, c[0x0][0x228] ;  /* 0x00008a00fffc7b82 */ /* 0x000e620000000800 */
[----:B------:R-:W-:-:S02]  /*107410*/  ISETP.LT.AND P6, PT, R13, R239, !P3 ;  /* 0x000000ef0d00720c */ /* 0x000fc40005fc1270 */
[----:B------:R-:W-:Y:S01]  /*107420*/  ISETP.LT.AND P3, PT, R17, R244, !P3 ;  /* 0x000000f41100720c */ /* 0x000fe20005f61270 */
[----:B------:R-:W-:-:S04]  /*107430*/  IMAD.WIDE R234, R0, 0x4, R2 ;  /* 0x0000000400ea7825 */ /* 0x000fc800078e0202 */
[----:B------:R-:W-:Y:S01]  /*107440*/  IMAD.WIDE R236, R0, 0x4, R4 ;  /* 0x0000000400ec7825 */ /* 0x000fe200078e0204 */
[----:B------:R-:W3:Y:S08]  /*107450*/  LDC R239, c[0x0][0x228] ;  /* 0x00008a00ffef7b82 */ /* 0x000ef00000000800 */
[----:B------:R-:W3:Y:S01]  /*107460*/  LDC R244, c[0x0][0x228] ;  /* 0x00008a00fff47b82 */ /* 0x000ee20000000800 */
[----:B--2---:R2:W-:Y:S04]  /*107470*/  @P5 STG.E desc[UR60][R234.64], R233 ;  /* 0x000000e9ea005986 */ /* 0x0045e8000c10193c */
[----:B----4-:R4:W-:Y:S01]  /*107480*/  @P6 STG.E desc[UR60][R236.64], R238 ;  /* 0x000000eeec006986 */ /* 0x0109e2000c10193c */
[----:B------:R-:W-:-:S02]  /*107490*/  ISETP.LT.AND P5, PT, R11, R247, !P2 ;  /* 0x000000f70b00720c */ /* 0x000fc400057a1270 */
[----:B-1----:R-:W-:Y:S01]  /*1074a0*/  ISETP.LT.AND P6, PT, R13, R252, !P2 ;  /* 0x000000fc0d00720c */ /* 0x002fe200057c1270 */
[----:B------:R-:W3:Y:S04]  /*1074b0*/  LDL.LU R247, [R1+0x474] ;  /* 0x0004740001f77983 */ /* 0x000ee80000300800 */
[----:B------:R-:W3:Y:S01]  /*1074c0*/  LDL.LU R252, [R1+0x1c68] ;  /* 0x001c680001fc7983 */ /* 0x000ee20000300800 */
[----:B--2---:R-:W-:-:S04]  /*1074d0*/  IMAD.WIDE R232, R0, 0x4, R6 ;  /* 0x0000000400e87825 */ /* 0x004fc800078e0206 */
[----:B------:R-:W-:Y:S01]  /*1074e0*/  IMAD.WIDE R234, R0, 0x4, R8 ;  /* 0x0000000400ea7825 */ /* 0x000fe200078e0208 */
[----:B----4-:R-:W1:Y:S08]  /*1074f0*/  LDC R237, c[0x0][0x228] ;  /* 0x00008a00ffed7b82 */ /* 0x010e700000000800 */
[----:B------:R-:W2:Y:S08]  /*107500*/  LDC R238, c[0x0][0x228] ;  /* 0x00008a00ffee7b82 */ /* 0x000eb00000000800 */
[----:B------:R-:W4:Y:S01]  /*107510*/  LDC R236, c[0x0][0x22c] ;  /* 0x00008b00ffec7b82 */ /* 0x000f220000000800 */
[----:B---3--:R3:W-:Y:S04]  /*107520*/  @P3 STG.E desc[UR60][R232.64], R16 ;  /* 0x00000010e8003986 */ /* 0x0087e8000c10193c */
[----:B------:R3:W-:Y:S02]  /*107530*/  @P4 STG.E desc[UR60][R234.64], R245 ;  /* 0x000000f5ea004986 */ /* 0x0007e4000c10193c */
[----:B---3--:R-:W-:-:S02]  /*107540*/  IADD3 R16, R10, 0x3c, RZ ;  /* 0x0000003c0a107810 */ /* 0x008fc40007ffe0ff */
[----:B------:R-:W3:Y:S02]  /*107550*/  LDL.LU R245, [R1+0x1c58] ;  /* 0x001c580001f57983 */ /* 0x000ee40000300800 */
[----:B------:R-:W-:Y:S02]  /*107560*/  ISETP.GE.AND P0, PT, R16, R197, PT ;  /* 0x000000c51000720c */ /* 0x000fe40003f06270 */
[----:B------:R-:W2:Y:S01]  /*107570*/  LDL.LU R197, [R1+0xc64] ;  /* 0x000c640001c57983 */ /* 0x000ea20000300800 */
[----:B------:R-:W-:Y:S02]  /*107580*/  IADD3 R0, R0, R14, RZ ;  /* 0x0000000e00007210 */ /* 0x000fe40007ffe0ff */
[----:B------:R-:W-:Y:S02]  /*107590*/  ISETP.LT.AND P3, PT, R17, R239, !P2 ;  /* 0x000000ef1100720c */ /* 0x000fe40005761270 */
[----:B------:R-:W-:Y:S02]  /*1075a0*/  ISETP.LT.AND P2, PT, R15, R198, !P2 ;  /* 0x000000c60f00720c */ /* 0x000fe40005741270 */
[----:B------:R-:W-:Y:S01]  /*1075b0*/  ISETP.LT.AND P4, PT, R11, R244, !P0 ;  /* 0x000000f40b00720c */ /* 0x000fe20004781270 */
[----:B------:R-:W3:Y:S01]  /*1075c0*/  LDC R239, c[0x0][0x228] ;  /* 0x00008a00ffef7b82 */ /* 0x000ee20000000800 */
[----:B------:R-:W-:-:S04]  /*1075d0*/  IMAD.WIDE R232, R0, 0x4, R2 ;  /* 0x0000000400e87825 */ /* 0x000fc800078e0202 */
[----:B------:R-:W-:-:S03]  /*1075e0*/  IMAD.WIDE R234, R0, 0x4, R4 ;  /* 0x0000000400ea7825 */ /* 0x000fc600078e0204 */
[----:B------:R-:W3:Y:S01]  /*1075f0*/  LDC R244, c[0x0][0x228] ;  /* 0x00008a00fff47b82 */ /* 0x000ee20000000800 */
[----:B------:R1:W-:Y:S04]  /*107600*/  @P5 STG.E desc[UR60][R232.64], R199 ;  /* 0x000000c7e8005986 */ /* 0x0003e8000c10193c */
[----:B------:R4:W-:Y:S01]  /*107610*/  @P6 STG.E desc[UR60][R234.64], R246 ;  /* 0x000000f6ea006986 */ /* 0x0009e2000c10193c */
[----:B-1----:R-:W-:-:S04]  /*107620*/  IMAD.WIDE R198, R0, 0x4, R6 ;  /* 0x0000000400c67825 */ /* 0x002fc800078e0206 */
[C---:B------:R-:W-:Y:S01]  /*107630*/  IMAD.WIDE R232, R0.reuse, 0x4, R8 ;  /* 0x0000000400e87825 */ /* 0x040fe200078e0208 */
[----:B----4-:R-:W4:Y:S01]  /*107640*/  LDL.LU R246, [R1+0x1468] ;  /* 0x0014680001f67983 */ /* 0x010f220000300800 */
[----:B------:R-:W1:Y:S08]  /*107650*/  LDC R234, c[0x0][0x228] ;  /* 0x00008a00ffea7b82 */ /* 0x000e700000000800 */
[----:B------:R-:W1:Y:S01]  /*107660*/  LDC R235, c[0x0][0x228] ;  /* 0x00008a00ffeb7b82 */ /* 0x000e620000000800 */
[----:B--2---:R-:W-:Y:S04]  /*107670*/  @P3 STG.E desc[UR60][R198.64], R197 ;  /* 0x000000c5c6003986 */ /* 0x004fe8000c10193c */
[----:B------:R2:W-:Y:S04]  /*107680*/  @P2 STG.E desc[UR60][R232.64], R247 ;  /* 0x000000f7e8002986 */ /* 0x0005e8000c10193c */
[----:B--2---:R-:W2:Y:S01]  /*107690*/  LDL.LU R233, [R1+0x1868] ;  /* 0x0018680001e97983 */ /* 0x004ea20000300800 */
[----:B------:R-:W-:Y:S01]  /*1076a0*/  IMAD.IADD R0, R0, 0x1, R14 ;  /* 0x0000000100007824 */ /* 0x000fe200078e020e */
[----:B------:R-:W-:-:S02]  /*1076b0*/  ISETP.LT.AND P5, PT, R13, R237, !P0 ;  /* 0x000000ed0d00720c */ /* 0x000fc400047a1270 */
[----:B------:R-:W-:Y:S02]  /*1076c0*/  ISETP.LT.AND P2, PT, R17, R238, !P0 ;  /* 0x000000ee1100720c */ /* 0x000fe40004741270 */
[----:B------:R-:W-:Y:S01]  /*1076d0*/  IADD3 R16, R10, 0x3d, RZ ;  /* 0x0000003d0a107810 */ /* 0x000fe20007ffe0ff */
[----:B------:R-:W-:Y:S01]  /*1076e0*/  IMAD.WIDE R198, R0, 0x4, R2 ;  /* 0x0000000400c67825 */ /* 0x000fe200078e0202 */
[----:B------:R-:W4:Y:S01]  /*1076f0*/  LDL.LU R247, [R1+0x1068] ;  /* 0x0010680001f77983 */ /* 0x000f220000300800 */
[----:B------:R-:W4:Y:S01]  /*107700*/  LDC R238, c[0x0][0x228] ;  /* 0x00008a00ffee7b82 */ /* 0x000f220000000800 */
[----:B------:R-:W-:Y:S02]  /*107710*/  ISETP.GE.AND P3, PT, R16, R236, PT ;  /* 0x000000ec1000720c */ /* 0x000fe40003f66270 */
[----:B------:R-:W-:-:S05]  /*107720*/  ISETP.LT.AND P0, PT, R15, R196, !P0 ;  /* 0x000000c40f00720c */ /* 0x000fca0004701270 */
[----:B------:R-:W4:Y:S08]  /*107730*/  LDC.64 R196, c[0x0][0x228] ;  /* 0x00008a00ffc47b82 */ /* 0x000f300000000a00 */
[----:B------:R-:W4:Y:S08]  /*107740*/  LDC R236, c[0x0][0x228] ;  /* 0x00008a00ffec7b82 */ /* 0x000f300000000800 */
[----:B------:R-:W4:Y:S01]  /*107750*/  LDC R237, c[0x0][0x228] ;  /* 0x00008a00ffed7b82 */ /* 0x000f220000000800 */
[----:B--2---:R2:W-:Y:S01]  /*107760*/  @P4 STG.E desc[UR60][R198.64], R233 ;  /* 0x000000e9c6004986 */ /* 0x0045e2000c10193c */
[----:B---3--:R-:W-:Y:S01]  /*107770*/  ISETP.LT.AND P4, PT, R17, R244, !P3 ;  /* 0x000000f41100720c */ /* 0x008fe20005f81270 */
[----:B--2---:R-:W-:-:S04]  /*107780*/  IMAD.WIDE R232, R0, 0x4, R4 ;  /* 0x0000000400e87825 */ /* 0x004fc800078e0204 */
[C---:B------:R-:W-:Y:S01]  /*107790*/  IMAD.WIDE R198, R0.reuse, 0x4, R6 ;  /* 0x0000000400c67825 */ /* 0x040fe200078e0206 */
[----:B------:R2:W-:Y:S04]  /*1077a0*/  @P5 STG.E desc[UR60][R232.64], R252 ;  /* 0x000000fce8005986 */ /* 0x0005e8000c10193c */
[----:B------:R3:W-:Y:S01]  /*1077b0*/  @P2 STG.E desc[UR60][R198.64], R245 ;  /* 0x000000f5c6002986 */ /* 0x0007e2000c10193c */
[----:B-1----:R-:W-:Y:S02]  /*1077c0*/  ISETP.LT.AND P5, PT, R11, R234, !P3 ;  /* 0x000000ea0b00720c */ /* 0x002fe40005fa1270 */
[----:B------:R-:W-:Y:S02]  /*1077d0*/  ISETP.LT.AND P2, PT, R13, R235, !P3 ;  /* 0x000000eb0d00720c */ /* 0x000fe40005f41270 */
[----:B------:R-:W-:Y:S01]  /*1077e0*/  ISETP.LT.AND P3, PT, R15, R239, !P3 ;  /* 0x000000ef0f00720c */ /* 0x000fe20005f61270 */
[----:B--2---:R-:W2:Y:S04]  /*1077f0*/  LDL.LU R252, [R1+0x186c] ;  /* 0x00186c0001fc7983 */ /* 0x004ea80000300800 */
[----:B------:R-:W2:Y:S04]  /*107800*/  LDL.LU R244, [R1+0xc68] ;  /* 0x000c680001f47983 */ /* 0x000ea80000300800 */
[----:B------:R-:W2:Y:S01]  /*107810*/  LDL.LU R239, [R1+0x878] ;  /* 0x0008780001ef7983 */ /* 0x000ea20000300800 */
[C---:B------:R-:W-:Y:S01]  /*107820*/  IMAD.WIDE R232, R0.reuse, 0x4, R8 ;  /* 0x0000000400e87825 */ /* 0x040fe200078e0208 */
[----:B------:R-:W-:-:S03]  /*107830*/  IADD3 R0, R0, R14, RZ ;  /* 0x0000000e00007210 */ /* 0x000fc60007ffe0ff */
[----:B------:R-:W-:Y:S01]  /*107840*/  VIADD R16, R10, 0x3e ;  /* 0x0000003e0a107836 */ /* 0x000fe20000000000 */
[----:B---3--:R-:W1:Y:S01]  /*107850*/  LDC R245, c[0x0][0x22c] ;  /* 0x00008b00fff57b82 */ /* 0x008e620000000800 */
[----:B----4-:R3:W-:Y:S01]  /*107860*/  @P0 STG.E desc[UR60][R232.64], R246 ;  /* 0x000000f6e8000986 */ /* 0x0107e2000c10193c */
[----:B------:R-:W-:-:S04]  /*107870*/  IMAD.WIDE R198, R0, 0x4, R2 ;  /* 0x0000000400c67825 */ /* 0x000fc800078e0202 */
[----:B------:R-:W-:Y:S01]  /*107880*/  IMAD.WIDE R234, R0, 0x4, R6 ;  /* 0x0000000400ea7825 */ /* 0x000fe200078e0206 */
[----:B------:R-:W-:Y:S01]  /*107890*/  ISETP.GE.AND P0, PT, R16, R197, PT ;  /* 0x000000c51000720c */ /* 0x000fe20003f06270 */
[----:B------:R4:W-:Y:S02]  /*1078a0*/  @P5 STG.E desc[UR60][R198.64], R247 ;  /* 0x000000f7c6005986 */ /* 0x0009e4000c10193c */
[C---:B---3--:R-:W-:Y:S01]  /*1078b0*/  IMAD.WIDE R232, R0.reuse, 0x4, R4 ;  /* 0x0000000400e87825 */ /* 0x048fe200078e0204 */
[----:B------:R-:W-:Y:S02]  /*1078c0*/  ISETP.LT.AND P5, PT, R15, R196, !P0 ;  /* 0x000000c40f00720c */ /* 0x000fe400047a1270 */
[----:B------:R-:W-:Y:S01]  /*1078d0*/  ISETP.LT.AND P6, PT, R17, R238, !P0 ;  /* 0x000000ee1100720c */ /* 0x000fe200047c1270 */
[----:B------:R-:W3:Y:S08]  /*1078e0*/  LDC R246, c[0x0][0x228] ;  /* 0x00008a00fff67b82 */ /* 0x000ef00000000800 */
[----:B----4-:R-:W4:Y:S01]  /*1078f0*/  LDC R247, c[0x0][0x228] ;  /* 0x00008a00fff77b82 */ /* 0x010f220000000800 */
[C---:B------:R-:W-:Y:S01]  /*107900*/  IADD3 R16, R0.reuse, R14, RZ ;  /* 0x0000000e00107210 */ /* 0x040fe20007ffe0ff */
[----:B------:R-:W-:-:S06]  /*107910*/  IMAD.WIDE R198, R0, 0x4, R8 ;  /* 0x0000000400c67825 */ /* 0x000fcc00078e0208 */
[----:B------:R-:W4:Y:S08]  /*107920*/  LDC.64 R196, c[0x0][0x228] ;  /* 0x00008a00ffc47b82 */ /* 0x000f300000000a00 */
[----:B------:R-:W4:Y:S01]  /*107930*/  LDC R238, c[0x0][0x228] ;  /* 0x00008a00ffee7b82 */ /* 0x000f220000000800 */
[----:B--2---:R2:W-:Y:S04]  /*107940*/  @P2 STG.E desc[UR60][R232.64], R239 ;  /* 0x000000efe8002986 */ /* 0x0045e8000c10193c */
[----:B------:R1:W-:Y:S01]  /*107950*/  @P4 STG.E desc[UR60][R234.64], R244 ;  /* 0x000000f4ea004986 */ /* 0x0003e2000c10193c */
[----:B------:R-:W-:-:S02]  /*107960*/  ISETP.LT.AND P4, PT, R11, R236, !P0 ;  /* 0x000000ec0b00720c */ /* 0x000fc40004781270 */
[----:B------:R-:W-:Y:S01]  /*107970*/  ISETP.LT.AND P0, PT, R13, R237, !P0 ;  /* 0x000000ed0d00720c */ /* 0x000fe20004701270 */
[----:B------:R-:W4:Y:S08]  /*107980*/  LDC R236, c[0x0][0x228] ;  /* 0x00008a00ffec7b82 */ /* 0x000f300000000800 */
[----:B--2---:R-:W2:Y:S01]  /*107990*/  LDC R239, c[0x0][0x228] ;  /* 0x00008a00ffef7b82 */ /* 0x004ea20000000800 */
[----:B-1----:R-:W3:Y:S04]  /*1079a0*/  LDL.LU R235, [R1+0x478] ;  /* 0x0004780001eb7983 */ /* 0x002ee80000300800 */
[----:B------:R-:W2:Y:S01]  /*1079b0*/  LDL.LU R237, [R1+0x1c6c] ;  /* 0x001c6c0001ed7983 */ /* 0x000ea20000300800 */
[----:B------:R-:W-:Y:S01]  /*1079c0*/  IADD3 R234, R10, 0x3f, RZ ;  /* 0x0000003f0aea7810 */ /* 0x000fe20007ffe0ff */
[----:B------:R-:W-:-:S02]  /*1079d0*/  IMAD.WIDE R232, R16, 0x4, R2 ;  /* 0x0000000410e87825 */ /* 0x000fc400078e0202 */
[----:B------:R-:W2:Y:S01]  /*1079e0*/  LDL.LU R0, [R1+0x146c] ;  /* 0x00146c0001007983 */ /* 0x000ea20000300800 */
[----:B------:R-:W1:Y:S01]  /*1079f0*/  LDC R244, c[0x0][0x228] ;  /* 0x00008a00fff47b82 */ /* 0x000e620000000800 */
[----:B------:R-:W-:Y:S02]  /*107a00*/  ISETP.GE.AND P2, PT, R234, R245, PT ;  /* 0x000000f5ea00720c */ /* 0x000fe40003f46270 */
[----:B------:R-:W2:Y:S04]  /*107a10*/  LDL.LU R245, [R1+0x87c] ;  /* 0x00087c0001f57983 */ /* 0x000ea80000300800 */
[----:B---3--:R3:W-:Y:S04]  /*107a20*/  @P3 STG.E desc[UR60][R198.64], R235 ;  /* 0x000000ebc6003986 */ /* 0x0087e8000c10193c */
[----:B------:R1:W-:Y:S01]  /*107a30*/  @P4 STG.E desc[UR60][R232.64], R252 ;  /* 0x000000fce8004986 */ /* 0x0003e2000c10193c */
[----:B------:R-:W-:-:S02]  /*107a40*/  ISETP.LT.AND P3, PT, R11, R246, !P2 ;  /* 0x000000f60b00720c */ /* 0x000fc40005761270 */
[----:B----4-:R-:W-:Y:S01]  /*107a50*/  ISETP.LT.AND P4, PT, R13, R247, !P2 ;  /* 0x000000f70d00720c */ /* 0x010fe20005781270 */
[C---:B---3--:R-:W-:Y:S01]  /*107a60*/  IMAD.WIDE R198, R16.reuse, 0x4, R4 ;  /* 0x0000000410c67825 */ /* 0x048fe200078e0204 */
[----:B-1----:R-:W3:Y:S04]  /*107a70*/  LDL.LU R252, [R1+0x1c70] ;  /* 0x001c700001fc7983 */ /* 0x002ee80000300800 */
[----:B------:R-:W4:Y:S04]  /*107a80*/  LDL.LU R246, [R1+0x106c] ;  /* 0x00106c0001f67983 */ /* 0x000f280000300800 */
[----:B------:R-:W3:Y:S04]  /*107a90*/  LDL.LU R247, [R1+0x1070] ;  /* 0x0010700001f77983 */ /* 0x000ee80000300800 */
[----:B--2---:R1:W-:Y:S04]  /*107aa0*/  @P0 STG.E desc[UR60][R198.64], R237 ;  /* 0x000000edc6000986 */ /* 0x0043e8000c10193c */
[----:B-1----:R-:W2:Y:S01]  /*107ab0*/  LDL.LU R199, [R1+0x1c5c] ;  /* 0x001c5c0001c77983 */ /* 0x002ea20000300800 */
[----:B------:R-:W-:-:S04]  /*107ac0*/  IMAD.WIDE R232, R16, 0x4, R6 ;  /* 0x0000000410e87825 */ /* 0x000fc800078e0206 */
[----:B------:R-:W-:-:S04]  /*107ad0*/  IMAD.WIDE R234, R16, 0x4, R8 ;  /* 0x0000000410ea7825 */ /* 0x000fc800078e0208 */
[----:B------:R-:W-:Y:S01]  /*107ae0*/  IMAD.IADD R16, R16, 0x1, R14 ;  /* 0x0000000110107824 */ /* 0x000fe200078e020e */
[----:B------:R-:W1:Y:S01]  /*107af0*/  LDC R237, c[0x0][0x228] ;  /* 0x00008a00ffed7b82 */ /* 0x000e620000000800 */
[----:B--2---:R2:W-:Y:S04]  /*107b00*/  @P6 STG.E desc[UR60][R232.64], R199 ;  /* 0x000000c7e8006986 */ /* 0x0045e8000c10193c */
[----:B------:R1:W-:Y:S01]  /*107b10*/  @P5 STG.E desc[UR60][R234.64], R0 ;  /* 0x00000000ea005986 */ /* 0x0003e2000c10193c */
[----:B--2---:R-:W-:-:S04]  /*107b20*/  IMAD.WIDE R198, R16, 0x4, R2 ;  /* 0x0000000410c67825 */ /* 0x004fc800078e0202 */
[----:B------:R-:W-:Y:S01]  /*107b30*/  IMAD.WIDE R232, R16, 0x4, R4 ;  /* 0x0000000410e87825 */ /* 0x000fe200078e0204 */
[----:B-1----:R-:W-:-:S03]  /*107b40*/  IADD3 R0, R10, 0x40, RZ ;  /* 0x000000400a007810 */ /* 0x002fc60007ffe0ff */
[----:B------:R-:W-:Y:S01]  /*107b50*/  IMAD.WIDE R234, R16, 0x4, R8 ;  /* 0x0000000410ea7825 */ /* 0x000fe200078e0208 */
[----:B----4-:R1:W-:Y:S01]  /*107b60*/  @P3 STG.E desc[UR60][R198.64], R246 ;  /* 0x000000f6c6003986 */ /* 0x0103e2000c10193c */
[----:B------:R-:W-:-:S03]  /*107b70*/  ISETP.GE.AND P0, PT, R0, R197, PT ;  /* 0x000000c50000720c */ /* 0x000fc60003f06270 */
[----:B------:R2:W-:Y:S04]  /*107b80*/  @P4 STG.E desc[UR60][R232.64], R245 ;  /* 0x000000f5e8004986 */ /* 0x0005e8000c10193c */
[----:B------:R-:W4:Y:S01]  /*107b90*/  LDL.LU R197, [R1+0x47c] ;  /* 0x00047c0001c57983 */ /* 0x000f220000300800 */
[C---:B------:R-:W-:Y:S02]  /*107ba0*/  IADD3 R0, R16.reuse, R14, RZ ;  /* 0x0000000e10007210 */ /* 0x040fe40007ffe0ff */
[----:B------:R-:W-:Y:S01]  /*107bb0*/  ISETP.LT.AND P5, PT, R15, R237, !P2 ;  /* 0x000000ed0f00720c */ /* 0x000fe200057a1270 */
[----:B-1----:R-:W1:Y:S01]  /*107bc0*/  LDC.64 R198, c[0x0][0x228] ;  /* 0x00008a00ffc67b82 */ /* 0x002e620000000a00 */
[----:B------:R-:W-:Y:S01]  /*107bd0*/  ISETP.LT.AND P6, PT, R11, R239, !P0 ;  /* 0x000000ef0b00720c */ /* 0x000fe200047c1270 */
[----:B--2---:R-:W-:Y:S01]  /*107be0*/  IMAD.WIDE R232, R16, 0x4, R6 ;  /* 0x0000000410e87825 */ /* 0x004fe200078e0206 */
[C---:B------:R-:W-:Y:S01]  /*107bf0*/  ISETP.LT.AND P3, PT, R17.reuse, R236, !P0 ;  /* 0x000000ec1100720c */ /* 0x040fe20004761270 */
[----:B------:R-:W2:Y:S01]  /*107c00*/  LDL.LU R16, [R1+0xc6c] ;  /* 0x000c6c0001107983 */ /* 0x000ea20000300800 */
[----:B------:R-:W-:-:S02]  /*107c10*/  ISETP.LT.AND P2, PT, R17, R238, !P2 ;  /* 0x000000ee1100720c */ /* 0x000fc40005741270 */
[----:B------:R-:W-:Y:S01]  /*107c20*/  ISETP.LT.AND P4, PT, R13, R244, !P0 ;  /* 0x000000f40d00720c */ /* 0x000fe20004781270 */
[----:B------:R-:W-:-:S04]  /*107c30*/  IMAD.WIDE R236, R0, 0x4, R2 ;  /* 0x0000000400ec7825 */ /* 0x000fc800078e0202 */
[----:B------:R-:W-:Y:S01]  /*107c40*/  IMAD.WIDE R238, R0, 0x4, R4 ;  /* 0x0000000400ee7825 */ /* 0x000fe200078e0204 */
[----:B------:R-:W1:Y:S01]  /*107c50*/  LDC R244, c[0x0][0x228] ;  /* 0x00008a00fff47b82 */ /* 0x000e620000000800 */
[----:B------:R-:W-:-:S07]  /*107c60*/  ISETP.LT.AND P0, PT, R15, R196, !P0 ;  /* 0x000000c40f00720c */ /* 0x000fce0004701270 */
[----:B------:R-:W1:Y:S08]  /*107c70*/  LDC R245, c[0x0][0x228] ;  /* 0x00008a00fff57b82 */ /* 0x000e700000000800 */
[----:B------:R-:W1:Y:S01]  /*107c80*/  LDC R246, c[0x0][0x228] ;  /* 0x00008a00fff67b82 */ /* 0x000e620000000800 */
[----:B--2---:R-:W-:Y:S04]  /*107c90*/  @P2 STG.E desc[UR60][R232.64], R16 ;  /* 0x00000010e8002986 */ /* 0x004fe8000c10193c */
[----:B----4-:R2:W-:Y:S04]  /*107ca0*/  @P5 STG.E desc[UR60][R234.64], R197 ;  /* 0x000000c5ea005986 */ /* 0x0105e8000c10193c */
[----:B--2---:R-:W2:Y:S04]  /*107cb0*/  LDL.LU R234, [R1+0x1870] ;  /* 0x0018700001ea7983 */ /* 0x004ea80000300800 */
[----:B------:R-:W4:Y:S04]  /*107cc0*/  LDL.LU R235, [R1+0x1470] ;  /* 0x0014700001eb7983 */ /* 0x000f280000300800 */
[----:B---3--:R3:W-:Y:S04]  /*107cd0*/  @P6 STG.E desc[UR60][R236.64], R247 ;  /* 0x000000f7ec006986 */ /* 0x0087e8000c10193c */
[----:B------:R1:W-:Y:S04]  /*107ce0*/  @P4 STG.E desc[UR60][R238.64], R252 ;  /* 0x000000fcee004986 */ /* 0x0003e8000c10193c */
[----:B---3--:R-:W3:Y:S04]  /*107cf0*/  LDL.LU R247, [R1+0x880] ;  /* 0x0008800001f77983 */ /* 0x008ee80000300800 */
[----:B-1----:R-:W3:Y:S01]  /*107d00*/  LDL.LU R238, [R1+0xc70] ;  /* 0x000c700001ee7983 */ /* 0x002ee20000300800 */
[----:B------:R-:W-:-:S02]  /*107d10*/  VIADD R16, R10, 0x41 ;  /* 0x000000410a107836 */ /* 0x000fc40000000000 */
[----:B------:R-:W-:-:S04]  /*107d20*/  IMAD.WIDE R196, R0, 0x4, R6 ;  /* 0x0000000400c47825 */ /* 0x000fc800078e0206 */
[----:B------:R-:W-:Y:S01]  /*107d30*/  IMAD.WIDE R232, R0, 0x4, R8 ;  /* 0x0000000400e87825 */ /* 0x000fe200078e0208 */
[----:B------:R-:W1:Y:S08]  /*107d40*/  LDC R252, c[0x0][0x228] ;  /* 0x00008a00fffc7b82 */ /* 0x000e700000000800 */
[----:B------:R-:W1:Y:S01]  /*107d50*/  LDC R236, c[0x0][0x228] ;  /* 0x00008a00ffec7b82 */ /* 0x000e620000000800 */
[----:B------:R-:W-:-:S02]  /*107d60*/  ISETP.GE.AND P2, PT, R16, R199, PT ;  /* 0x000000c71000720c */ /* 0x000fc40003f46270 */
[----:B------:R-:W-:Y:S02]  /*107d70*/  IADD3 R0, R0, R14, RZ ;  /* 0x0000000e00007210 */ /* 0x000fe40007ffe0ff */
[----:B------:R-:W-:-:S03]  /*107d80*/  IADD3 R16, R10, 0x42, RZ ;  /* 0x000000420a107810 */ /* 0x000fc60007ffe0ff */
[----:B------:R-:W1:Y:S01]  /*107d90*/  LDC R237, c[0x0][0x228] ;  /* 0x00008a00ffed7b82 */ /* 0x000e620000000800 */
[----:B------:R-:W-:-:S07]  /*107da0*/  ISETP.LT.AND P5, PT, R15, R198, !P2 ;  /* 0x000000c60f00720c */ /* 0x000fce00057a1270 */
[----:B------:R-:W1:Y:S01]  /*107db0*/  LDC R239, c[0x0][0x228] ;  /* 0x00008a00ffef7b82 */ /* 0x000e620000000800 */
[----:B--2---:R2:W-:Y:S04]  /*107dc0*/  @P3 STG.E desc[UR60][R196.64], R234 ;  /* 0x000000eac4003986 */ /* 0x0045e8000c10193c */
[----:B----4-:R4:W-:Y:S01]  /*107dd0*/  @P0 STG.E desc[UR60][R232.64], R235 ;  /* 0x000000ebe8000986 */ /* 0x0109e2000c10193c */
[----:B------:R-:W-:Y:S02]  /*107de0*/  ISETP.LT.AND P0, PT, R11, R244, !P2 ;  /* 0x000000f40b00720c */ /* 0x000fe40005701270 */
[----:B------:R-:W-:Y:S01]  /*107df0*/  ISETP.LT.AND P3, PT, R13, R245, !P2 ;  /* 0x000000f50d00720c */ /* 0x000fe20005761270 */
[C---:B------:R-:W-:Y:S01]  /*107e00*/  IMAD.WIDE R198, R0.reuse, 0x4, R4 ;  /* 0x0000000400c67825 */ /* 0x040fe200078e0204 */
[----:B------:R-:W3:Y:S01]  /*107e10*/  LDL.LU R245, [R1+0x1c74] ;  /* 0x001c740001f57983 */ /* 0x000ee20000300800 */
[----:B--2---:R-:W2:Y:S02]  /*107e20*/  LDC.64 R196, c[0x0][0x228] ;  /* 0x00008a00ffc47b82 */ /* 0x004ea40000000a00 */
[----:B----4-:R-:W-:-:S04]  /*107e30*/  IMAD.WIDE R234, R0, 0x4, R2 ;  /* 0x0000000400ea7825 */ /* 0x010fc800078e0202 */
[----:B------:R-:W-:Y:S02]  /*107e40*/  IMAD.WIDE R232, R0, 0x4, R6 ;  /* 0x0000000400e87825 */ /* 0x000fe400078e0206 */
        /* <DEDUP_REMOVED lines=14> */
[----:B------:R-:W4:Y:S04]  /*107f30*/  LDL.LU R252, [R1+0x7c] ;  /* 0x00007c0001fc7983 */ /* 0x000f280000300800 */
[----:B---3--:R1:W-:Y:S04]  /*107f40*/  @P2 STG.E desc[UR60][R232.64], R16 ;  /* 0x00000010e8002986 */ /* 0x0083e8000c10193c */
[----:B--2---:R2:W-:Y:S01]  /*107f50*/  @P5 STG.E desc[UR60][R234.64], R238 ;  /* 0x000000eeea005986 */ /* 0x0045e2000c10193c */
[----:B------:R-:W-:-:S02]  /*107f60*/  ISETP.LT.AND P5, PT, R17, R236, !P0 ;  /* 0x000000ec1100720c */ /* 0x000fc400047a1270 */
[----:B-1----:R-:W-:Y:S01]  /*107f70*/  IADD3 R16, R10, 0x43, RZ ;  /* 0x000000430a107810 */ /* 0x002fe20007ffe0ff */
[----:B--2---:R-:W2:Y:S01]  /*107f80*/  LDL.LU R238, [R1+0x884] ;  /* 0x0008840001ee7983 */ /* 0x004ea20000300800 */
[----:B------:R-:W-:Y:S01]  /*107f90*/  IMAD.IADD R0, R0, 0x1, R14 ;  /* 0x0000000100007824 */ /* 0x000fe200078e020e */
[----:B------:R-:W1:Y:S01]  /*107fa0*/  LDC R234, c[0x0][0x22c] ;  /* 0x00008b00ffea7b82 */ /* 0x000e620000000800 */
[----:B------:R-:W-:-:S07]  /*107fb0*/  ISETP.GE.AND P2, PT, R16, R197, PT ;  /* 0x000000c51000720c */ /* 0x000fce0003f46270 */
[----:B------:R-:W3:Y:S01]  /*107fc0*/  LDC R235, c[0x0][0x228] ;  /* 0x00008a00ffeb7b82 */ /* 0x000ee20000000800 */
[----:B------:R-:W2:Y:S01]  /*107fd0*/  LDL.LU R197, [R1+0x1874] ;  /* 0x0018740001c57983 */ /* 0x000ea20000300800 */
[----:B------:R-:W-:-:S03]  /*107fe0*/  ISETP.LT.AND P0, PT, R15, R237, !P0 ;  /* 0x000000ed0f00720c */ /* 0x000fc60004701270 */
[----:B------:R-:W2:Y:S01]  /*107ff0*/  LDL.LU R237, [R1+0xc74] ;  /* 0x000c740001ed7983 */ /* 0x000ea20000300800 */
[----:B------:R-:W-:-:S04]  /*108000*/  IMAD.WIDE R198, R0, 0x4, R2 ;  /* 0x0000000400c67825 */ /* 0x000fc800078e0202 */
[C---:B------:R-:W-:Y:S01]  /*108010*/  IMAD.WIDE R232, R0.reuse, 0x4, R4 ;  /* 0x0000000400e87825 */ /* 0x040fe200078e0204 */
[----:B------:R-:W1:Y:S01]  /*108020*/  LDC R236, c[0x0][0x228] ;  /* 0x00008a00ffec7b82 */ /* 0x000e620000000800 */
[----:B----4-:R-:W-:Y:S04]  /*108030*/  @P3 STG.E desc[UR60][R198.64], R246 ;  /* 0x000000f6c6003986 */ /* 0x010fe8000c10193c */
[----:B------:R4:W-:Y:S01]  /*108040*/  @P4 STG.E desc[UR60][R232.64], R245 ;  /* 0x000000f5e8004986 */ /* 0x0009e2000c10193c */
[----:B------:R-:W-:Y:S02]  /*108050*/  ISETP.LT.AND P4, PT, R11, R239, !P2 ;  /* 0x000000ef0b00720c */ /* 0x000fe40005781270 */
[----:B------:R-:W-:Y:S01]  /*108060*/  ISETP.LT.AND P3, PT, R13, R244, !P2 ;  /* 0x000000f40d00720c */ /* 0x000fe20005761270 */
[----:B------:R-:W1:Y:S08]  /*108070*/  LDC R239, c[0x0][0x228] ;  /* 0x00008a00ffef7b82 */ /* 0x000e700000000800 */
[----:B------:R-:W1:Y:S01]  /*108080*/  LDC R244, c[0x0][0x228] ;  /* 0x00008a00fff47b82 */ /* 0x000e620000000800 */
[----:B----4-:R-:W4:Y:S04]  /*108090*/  LDL.LU R245, [R1+0x84] ;  /* 0x0000840001f57983 */ /* 0x010f280000300800 */
[----:B------:R-:W4:Y:S01]  /*1080a0*/  LDL.LU R246, [R1+0x74] ;  /* 0x0000740001f67983 */ /* 0x000f220000300800 */
[----:B------:R-:W-:-:S04]  /*1080b0*/  IMAD.WIDE R232, R0, 0x4, R6 ;  /* 0x0000000400e87825 */ /* 0x000fc800078e0206 */
[C---:B------:R-:W-:Y:S01]  /*1080c0*/  IMAD.WIDE R198, R0.reuse, 0x4, R8 ;  /* 0x0000000400c67825 */ /* 0x040fe200078e0208 */
[----:B------:R-:W-:-:S03]  /*1080d0*/  IADD3 R16, R0, R14, RZ ;  /* 0x0000000e00107210 */ /* 0x000fc60007ffe0ff */
[----:B------:R-:W-:Y:S01]  /*1080e0*/  VIADD R0, R10, 0x44 ;  /* 0x000000440a007836 */ /* 0x000fe20000000000 */
[----:B------:R-:W-:Y:S02]  /*1080f0*/  ISETP.LT.AND P6, PT, R15, R196, !P2 ;  /* 0x000000c40f00720c */ /* 0x000fe400057c1270 */
[----:B---3--:R-:W-:Y:S01]  /*108100*/  ISETP.LT.AND P2, PT, R17, R235, !P2 ;  /* 0x000000eb1100720c */ /* 0x008fe20005741270 */
[----:B--2---:R2:W-:Y:S04]  /*108110*/  @P5 STG.E desc[UR60][R232.64], R197 ;  /* 0x000000c5e8005986 */ /* 0x0045e8000c10193c */
[----:B------:R3:W-:Y:S01]  /*108120*/  @P0 STG.E desc[UR60][R198.64], R247 ;  /* 0x000000f7c6000986 */ /* 0x0007e2000c10193c */
[----:B-1----:R-:W-:Y:S02]  /*108130*/  ISETP.GE.AND P0, PT, R0, R234, PT ;  /* 0x000000ea0000720c */ /* 0x002fe40003f06270 */
[C---:B------:R-:W-:Y:S01]  /*108140*/  IADD3 R0, R16.reuse, R14, RZ ;  /* 0x0000000e10007210 */ /* 0x040fe20007ffe0ff */
[----:B--2---:R-:W-:-:S04]  /*108150*/  IMAD.WIDE R232, R16, 0x4, R4 ;  /* 0x0000000410e87825 */ /* 0x004fc800078e0204 */
[----:B---3--:R-:W-:Y:S01]  /*108160*/  IMAD.WIDE R198, R16, 0x4, R2 ;  /* 0x0000000410c67825 */ /* 0x008fe200078e0202 */
[----:B------:R-:W2:Y:S01]  /*108170*/  LDL.LU R247, [R1+0x1878] ;  /* 0x0018780001f77983 */ /* 0x000ea20000300800 */
[----:B------:R-:W1:Y:S03]  /*108180*/  LDC.64 R196, c[0x0][0x228] ;  /* 0x00008a00ffc47b82 */ /* 0x000e660000000a00 */
[----:B------:R3:W-:Y:S04]  /*108190*/  @P4 STG.E desc[UR60][R198.64], R237 ;  /* 0x000000edc6004986 */ /* 0x0007e8000c10193c */
[----:B------:R4:W-:Y:S01]  /*1081a0*/  @P3 STG.E desc[UR60][R232.64], R238 ;  /* 0x000000eee8003986 */ /* 0x0009e2000c10193c */
[----:B------:R-:W-:-:S02]  /*1081b0*/  ISETP.LT.AND P3, PT, R13, R239, !P0 ;  /* 0x000000ef0d00720c */ /* 0x000fc40004761270 */
[----:B------:R-:W-:Y:S01]  /*1081c0*/  ISETP.LT.AND P4, PT, R17, R244, !P0 ;  /* 0x000000f41100720c */ /* 0x000fe20004781270 */
[----:B---3--:R-:W-:-:S04]  /*1081d0*/  IMAD.WIDE R198, R16, 0x4, R6 ;  /* 0x0000000410c67825 */ /* 0x008fc800078e0206 */
[----:B----4-:R-:W-:Y:S01]  /*1081e0*/  IMAD.WIDE R232, R16, 0x4, R8 ;  /* 0x0000000410e87825 */ /* 0x010fe200078e0208 */
[----:B------:R-:W-:Y:S01]  /*1081f0*/  ISETP.LT.AND P5, PT, R11, R236, !P0 ;  /* 0x000000ec0b00720c */ /* 0x000fe200047a1270 */
[----:B------:R-:W3:Y:S04]  /*108200*/  LDL.LU R16, [R1+0x1078] ;  /* 0x0010780001107983 */ /* 0x000ee80000300800 */
[----:B------:R-:W4:Y:S04]  /*108210*/  LDL.LU R239, [R1+0x1478] ;  /* 0x0014780001ef7983 */ /* 0x000f280000300800 */
[----:B------:R-:W2:Y:S04]  /*108220*/  LDL.LU R244, [R1+0x1c78] ;  /* 0x001c780001f47983 */ /* 0x000ea80000300800 */
[----:B------:R1:W-:Y:S04]  /*108230*/  @P2 STG.E desc[UR60][R198.64], R245 ;  /* 0x000000f5c6002986 */ /* 0x0003e8000c10193c */
[----:B------:R1:W-:Y:S01]  /*108240*/  @P6 STG.E desc[UR60][R232.64], R246 ;  /* 0x000000f6e8006986 */ /* 0x0003e2000c10193c */
[----:B------:R-:W4:Y:S08]  /*108250*/  LDC R237, c[0x0][0x228] ;  /* 0x00008a00ffed7b82 */ /* 0x000f300000000800 */
[----:B------:R-:W4:Y:S08]  /*108260*/  LDC R236, c[0x0][0x228] ;  /* 0x00008a00ffec7b82 */ /* 0x000f300000000800 */
[----:B------:R-:W4:Y:S08]  /*108270*/  LDC R238, c[0x0][0x228] ;  /* 0x00008a00ffee7b82 */ /* 0x000f300000000800 */
[----:B-1----:R-:W1:Y:S01]  /*108280*/  LDC R245, c[0x0][0x228] ;  /* 0x00008a00fff57b82 */ /* 0x002e620000000800 */
[----:B------:R-:W4:Y:S07]  /*108290*/  LDL.LU R246, [R1+0xc78] ;  /* 0x000c780001f67983 */ /* 0x000f2e0000300800 */
[----:B------:R-:W4:Y:S01]  /*1082a0*/  LDC.64 R198, c[0x0][0x228] ;  /* 0x00008a00ffc67b82 */ /* 0x000f220000000a00 */
[----:B------:R-:W-:-:S04]  /*1082b0*/  IMAD.WIDE R234, R0, 0x4, R2 ;  /* 0x0000000400ea7825 */ /* 0x000fc800078e0202 */
[----:B------:R-:W-:Y:S01]  /*1082c0*/  IMAD.WIDE R232, R0, 0x4, R4 ;  /* 0x0000000400e87825 */ /* 0x000fe200078e0204 */
[----:B-1----:R-:W-:Y:S02]  /*1082d0*/  ISETP.LT.AND P0, PT, R15, R245, !P0 ;  /* 0x000000f50f00720c */ /* 0x002fe40004701270 */
[----:B------:R-:W1:Y:S01]  /*1082e0*/  LDC R245, c[0x0][0x228] ;  /* 0x00008a00fff57b82 */ /* 0x000e620000000800 */
[----:B---3--:R3:W-:Y:S04]  /*1082f0*/  @P5 STG.E desc[UR60][R234.64], R16 ;  /* 0x00000010ea005986 */ /* 0x0087e8000c10193c */
[----:B--2---:R2:W-:Y:S01]  /*108300*/  @P3 STG.E desc[UR60][R232.64], R244 ;  /* 0x000000f4e8003986 */ /* 0x0045e2000c10193c */
[----:B---3--:R-:W-:Y:S01]  /*108310*/  IADD3 R16, R10, 0x45, RZ ;  /* 0x000000450a107810 */ /* 0x008fe20007ffe0ff */
[----:B------:R-:W-:-:S04]  /*108320*/  IMAD.WIDE R234, R0, 0x4, R6 ;  /* 0x0000000400ea7825 */ /* 0x000fc800078e0206 */
[----:B--2---:R-:W-:Y:S01]  /*108330*/  IMAD.WIDE R232, R0, 0x4, R8 ;  /* 0x0000000400e87825 */ /* 0x004fe200078e0208 */
[----:B------:R-:W2:Y:S01]  /*108340*/  LDC R244, c[0x0][0x22c] ;  /* 0x00008b00fff47b82 */ /* 0x000ea20000000800 */
[----:B------:R-:W-:Y:S02]  /*108350*/  ISETP.GE.AND P2, PT, R16, R197, PT ;  /* 0x000000c51000720c */ /* 0x000fe40003f46270 */
[----:B------:R-:W-:Y:S01]  /*108360*/  IADD3 R16, R10, 0x46, RZ ;  /* 0x000000460a107810 */ /* 0x000fe20007ffe0ff */
[----:B------:R-:W-:Y:S04]  /*108370*/  @P4 STG.E desc[UR60][R234.64], R247 ;  /* 0x000000f7ea004986 */ /* 0x000fe8000c10193c */
[----:B----4-:R3:W-:Y:S01]  /*108380*/  @P0 STG.E desc[UR60][R232.64], R239 ;  /* 0x000000efe8000986 */ /* 0x0107e2000c10193c */
[----:B------:R-:W-:-:S02]  /*108390*/  ISETP.LT.AND P4, PT, R13, R237, !P2 ;  /* 0x000000ed0d00720c */ /* 0x000fc40005781270 */
[----:B------:R-:W-:Y:S02]  /*1083a0*/  ISETP.LT.AND P5, PT, R11, R236, !P2 ;  /* 0x000000ec0b00720c */ /* 0x000fe400057a1270 */
[----:B------:R-:W-:Y:S02]  /*1083b0*/  ISETP.LT.AND P3, PT, R17, R238, !P2 ;  /* 0x000000ee1100720c */ /* 0x000fe40005761270 */
[----:B------:R-:W-:Y:S02]  /*1083c0*/  ISETP.LT.AND P2, PT, R15, R196, !P2 ;  /* 0x000000c40f00720c */ /* 0x000fe40005741270 */
[----:B------:R-:W-:Y:S01]  /*1083d0*/  ISETP.GE.AND P0, PT, R16, R199, PT ;  /* 0x000000c71000720c */ /* 0x000fe20003f06270 */
[----:B------:R-:W-:Y:S01]  /*1083e0*/  IMAD.IADD R0, R0, 0x1, R14 ;  /* 0x0000000100007824 */ /* 0x000fe200078e020e */
[----:B------:R-:W4:Y:S08]  /*1083f0*/  LDC R197, c[0x0][0x228] ;  /* 0x00008a00ffc57b82 */ /* 0x000f300000000800 */
[----:B---3--:R-:W3:Y:S08]  /*108400*/  LDC R239, c[0x0][0x228] ;  /* 0x00008a00ffef7b82 */ /* 0x008ef00000000800 */
[----:B------:R-:W3:Y:S01]  /*108410*/  LDC R238, c[0x0][0x228] ;  /* 0x00008a00ffee7b82 */ /* 0x000ee20000000800 */
[----:B------:R-:W3:Y:S04]  /*108420*/  LDL.LU R247, [R1+0x107c] ;  /* 0x00107c0001f77983 */ /* 0x000ee80000300800 */
[----:B------:R-:W2:Y:S04]  /*108430*/  LDL.LU R196, [R1+0x88] ;  /* 0x0000880001c47983 */ /* 0x000ea80000300800 */
[----:B------:R-:W3:Y:S04]  /*108440*/  LDL.LU R16, [R1+0x888] ;  /* 0x0008880001107983 */ /* 0x000ee80000300800 */
[----:B------:R-:W2:Y:S01]  /*108450*/  LDL.LU R199, [R1+0x78] ;  /* 0x0000780001c77983 */ /* 0x000ea20000300800 */
[----:B------:R-:W-:-:S05]  /*108460*/  IMAD.WIDE R232, R0, 0x4, R2 ;  /* 0x0000000400e87825 */ /* 0x000fca00078e0202 */
[----:B------:R1:W-:Y:S02]  /*108470*/  @P5 STG.E desc[UR60][R232.64], R246 ;  /* 0x000000f6e8005986 */ /* 0x0003e4000c10193c */
[----:B-1----:R-:W1:Y:S01]  /*108480*/  LDC R246, c[0x0][0x228] ;  /* 0x00008a00fff67b82 */ /* 0x002e620000000800 */
[----:B------:R-:W-:-:S04]  /*108490*/  IMAD.WIDE R234, R0, 0x4, R4 ;  /* 0x0000000400ea7825 */ /* 0x000fc800078e0204 */
[----:B------:R-:W-:-:S04]  /*1084a0*/  IMAD.WIDE R236, R0, 0x4, R6 ;  /* 0x0000000400ec7825 */ /* 0x000fc800078e0206 */
[C---:B------:R-:W-:Y:S01]  /*1084b0*/  IMAD.WIDE R232, R0.reuse, 0x4, R8 ;  /* 0x0000000400e87825 */ /* 0x040fe200078e0208 */
[----:B-1----:R-:W-:Y:S02]  /*1084c0*/  ISETP.LT.AND P6, PT, R11, R246, !P0 ;  /* 0x000000f60b00720c */ /* 0x002fe400047c1270 */
[----:B----4-:R-:W-:Y:S01]  /*1084d0*/  ISETP.LT.AND P5, PT, R13, R197, !P0 ;  /* 0x000000c50d00720c */ /* 0x010fe200047a1270 */
[----:B------:R-:W1:Y:S01]  /*1084e0*/  LDC R246, c[0x0][0x228] ;  /* 0x00008a00fff67b82 */ /* 0x000e620000000800 */
[----:B---3--:R3:W-:Y:S04]  /*1084f0*/  @P4 STG.E desc[UR60][R234.64], R16 ;  /* 0x00000010ea004986 */ /* 0x0087e8000c10193c */
[----:B--2---:R2:W-:Y:S04]  /*108500*/  @P3 STG.E desc[UR60][R236.64], R196 ;  /* 0x000000c4ec003986 */ /* 0x0045e8000c10193c */
[----:B------:R4:W-:Y:S01]  /*108510*/  @P2 STG.E desc[UR60][R232.64], R199 ;  /* 0x000000c7e8002986 */ /* 0x0009e2000c10193c */
[----:B---3--:R-:W-:Y:S01]  /*108520*/  IADD3 R16, R0, R14, RZ ;  /* 0x0000000e00107210 */ /* 0x008fe20007ffe0ff */
[----:B--2---:R-:W-:Y:S01]  /*108530*/  VIADD R196, R10, 0x47 ;  /* 0x000000470ac47836 */ /* 0x004fe20000000000 */
[----:B------:R-:W-:Y:S01]  /*108540*/  ISETP.LT.AND P4, PT, R17, R245, !P0 ;  /* 0x000000f51100720c */ /* 0x000fe20004781270 */
[----:B------:R-:W2:Y:S08]  /*108550*/  LDC R236, c[0x0][0x228] ;  /* 0x00008a00ffec7b82 */ /* 0x000eb00000000800 */
[----:B------:R-:W3:Y:S01]  /*108560*/  LDC R237, c[0x0][0x228] ;  /* 0x00008a00ffed7b82 */ /* 0x000ee20000000800 */
[----:B------:R-:W-:Y:S01]  /*108570*/  IMAD.WIDE R234, R16, 0x4, R2 ;  /* 0x0000000410ea7825 */ /* 0x000fe200078e0202 */
[----:B------:R-:W-:-:S02]  /*108580*/  ISETP.GE.AND P3, PT, R196, R244, PT ;  /* 0x000000f4c400720c */ /* 0x000fc40003f66270 */
[----:B------:R-:W-:Y:S01]  /*108590*/  ISETP.LT.AND P0, PT, R15, R198, !P0 ;  /* 0x000000c60f00720c */ /* 0x000fe20004701270 */
[----:B------:R-:W2:Y:S04]  /*1085a0*/  LDL.LU R244, [R1+0x187c] ;  /* 0x00187c0001f47983 */ /* 0x000ea80000300800 */
[----:B------:R1:W-:Y:S01]  /*1085b0*/  @P6 STG.E desc[UR60][R234.64], R247 ;  /* 0x000000f7ea006986 */ /* 0x0003e2000c10193c */
[C---:B----4-:R-:W-:Y:S01]  /*1085c0*/  IMAD.WIDE R232, R16.reuse, 0x4, R4 ;  /* 0x0000000410e87825 */ /* 0x050fe200078e0204 */
[C---:B------:R-:W-:Y:S01]  /*1085d0*/  IADD3 R0, R16.reuse, R14, RZ ;  /* 0x0000000e10007210 */ /* 0x040fe20007ffe0ff */
[----:B------:R-:W4:Y:S08]  /*1085e0*/  LDC.64 R196, c[0x0][0x228] ;  /* 0x00008a00ffc47b82 */ /* 0x000f300000000a00 */
[----:B------:R-:W4:Y:S01]  /*1085f0*/  LDC R245, c[0x0][0x228] ;  /* 0x00008a00fff57b82 */ /* 0x000f220000000800 */
[----:B-1----:R-:W3:Y:S01]  /*108600*/  LDL.LU R235, [R1+0x1c7c] ;  /* 0x001c7c0001eb7983 */ /* 0x002ee20000300800 */
[----:B------:R-:W-:Y:S01]  /*108610*/  IMAD.WIDE R198, R16, 0x4, R6 ;  /* 0x0000000410c67825 */ /* 0x000fe200078e0206 */
[----:B------:R-:W-:-:S02]  /*108620*/  ISETP.LT.AND P2, PT, R13, R239, !P3 ;  /* 0x000000ef0d00720c */ /* 0x000fc40005f41270 */
[----:B------:R-:W-:Y:S01]  /*108630*/  ISETP.LT.AND P6, PT, R11, R238, !P3 ;  /* 0x000000ee0b00720c */ /* 0x000fe20005fc1270 */
[----:B------:R-:W4:Y:S04]  /*108640*/  LDL.LU R239, [R1+0x88c] ;  /* 0x00088c0001ef7983 */ /* 0x000f280000300800 */
[----:B------:R-:W4:Y:S01]  /*108650*/  LDL.LU R238, [R1+0xc7c] ;  /* 0x000c7c0001ee7983 */ /* 0x000f220000300800 */
[----:B------:R-:W1:Y:S03]  /*108660*/  LDC R247, c[0x0][0x228] ;  /* 0x00008a00fff77b82 */ /* 0x000e660000000800 */
[----:B---3--:R-:W-:Y:S04]  /*108670*/  @P5 STG.E desc[UR60][R232.64], R235 ;  /* 0x000000ebe8005986 */ /* 0x008fe8000c10193c */
[----:B--2---:R2:W-:Y:S04]  /*108680*/  @P4 STG.E desc[UR60][R198.64], R244 ;  /* 0x000000f4c6004986 */ /* 0x0045e8000c10193c */
[----:B--2---:R-:W2:Y:S01]  /*108690*/  LDL.LU R244, [R1+0x1880] ;  /* 0x0018800001f47983 */ /* 0x004ea20000300800 */
[----:B------:R-:W-:-:S03]  /*1086a0*/  IMAD.WIDE R198, R16, 0x4, R8 ;  /* 0x0000000410c67825 */ /* 0x000fc600078e0208 */
[----:B------:R-:W3:Y:S01]  /*1086b0*/  LDL.LU R16, [R1+0x147c] ;  /* 0x00147c0001107983 */ /* 0x000ee20000300800 */
[----:B------:R-:W-:-:S03]  /*1086c0*/  ISETP.LT.AND P4, PT, R17, R236, !P3 ;  /* 0x000000ec1100720c */ /* 0x000fc60005f81270 */
[----:B------:R-:W2:Y:S01]  /*1086d0*/  LDL.LU R236, [R1+0x8c] ;  /* 0x00008c0001ec7983 */ /* 0x000ea20000300800 */
[----:B------:R-:W-:Y:S01]  /*1086e0*/  ISETP.LT.AND P3, PT, R15, R237, !P3 ;  /* 0x000000ed0f00720c */ /* 0x000fe20005f61270 */
[----:B------:R-:W-:-:S04]  /*1086f0*/  IMAD.WIDE R232, R0, 0x4, R2 ;  /* 0x0000000400e87825 */ /* 0x000fc800078e0202 */
[----:B------:R-:W-:Y:S01]  /*108700*/  IMAD.WIDE R234, R0, 0x4, R4 ;  /* 0x0000000400ea7825 */ /* 0x000fe200078e0204 */
[----:B------:R-:W1:Y:S01]  /*108710*/  LDC R237, c[0x0][0x228] ;  /* 0x00008a00ffed7b82 */ /* 0x000e620000000800 */
[----:B---3--:R3:W-:Y:S04]  /*108720*/  @P0 STG.E desc[UR60][R198.64], R16 ;  /* 0x00000010c6000986 */ /* 0x0087e8000c10193c */
[----:B----4-:R4:W-:Y:S04]  /*108730*/  @P6 STG.E desc[UR60][R232.64], R238 ;  /* 0x000000eee8006986 */ /* 0x0109e8000c10193c */
[----:B------:R1:W-:Y:S01]  /*108740*/  @P2 STG.E desc[UR60][R234.64], R239 ;  /* 0x000000efea002986 */ /* 0x0003e2000c10193c */
[----:B---3--:R-:W-:Y:S01]  /*108750*/  IADD3 R16, R10, 0x48, RZ ;  /* 0x000000480a107810 */ /* 0x008fe20007ffe0ff */
[----:B------:R-:W-:-:S04]  /*108760*/  IMAD.WIDE R198, R0, 0x4, R6 ;  /* 0x0000000400c67825 */ /* 0x000fc800078e0206 */
[----:B----4-:R-:W-:Y:S01]  /*108770*/  IMAD.WIDE R232, R0, 0x4, R8 ;  /* 0x0000000400e87825 */ /* 0x010fe200078e0208 */
[----:B------:R-:W3:Y:S01]  /*108780*/  LDC R238, c[0x0][0x228] ;  /* 0x00008a00ffee7b82 */ /* 0x000ee20000000800 */
[----:B------:R-:W-:-:S07]  /*108790*/  ISETP.GE.AND P0, PT, R16, R197, PT ;  /* 0x000000c51000720c */ /* 0x000fce0003f06270 */
[----:B-1----:R-:W1:Y:S01]  /*1087a0*/  LDC R239, c[0x0][0x228] ;  /* 0x00008a00ffef7b82 */ /* 0x002e620000000800 */
[----:B------:R-:W-:Y:S01]  /*1087b0*/  ISETP.LT.AND P2, PT, R11, R245, !P0 ;  /* 0x000000f50b00720c */ /* 0x000fe20004741270 */
[----:B--2---:R2:W-:Y:S01]  /*1087c0*/  @P4 STG.E desc[UR60][R198.64], R236 ;  /* 0x000000ecc6004986 */ /* 0x0045e2000c10193c */
[----:B------:R-:W-:-:S03]  /*1087d0*/  IMAD.IADD R0, R0, 0x1, R14 ;  /* 0x0000000100007824 */ /* 0x000fc600078e020e */
[----:B------:R4:W-:Y:S01]  /*1087e0*/  @P3 STG.E desc[UR60][R232.64], R252 ;  /* 0x000000fce8003986 */ /* 0x0009e2000c10193c */
[----:B------:R-:W-:Y:S02]  /*1087f0*/  ISETP.LT.AND P3, PT, R17, R247, !P0 ;  /* 0x000000f71100720c */ /* 0x000fe40004761270 */
[----:B------:R-:W-:Y:S02]  /*108800*/  ISETP.LT.AND P4, PT, R13, R246, !P0 ;  /* 0x000000f60d00720c */ /* 0x000fe40004781270 */
[----:B------:R-:W-:Y:S01]  /*108810*/  ISETP.LT.AND P0, PT, R15, R196, !P0 ;  /* 0x000000c40f00720c */ /* 0x000fe20004701270 */
[----:B------:R-:W-:Y:S01]  /*108820*/  IMAD.WIDE R196, R0, 0x4, R2 ;  /* 0x0000000400c47825 */ /* 0x000fe200078e0202 */
[----:B------:R-:W-:-:S03]  /*108830*/  IADD3 R16, R10, 0x49, RZ ;  /* 0x000000490a107810 */ /* 0x000fc60007ffe0ff */
[C---:B------:R-:W-:Y:S01]  /*108840*/  IMAD.WIDE R234, R0.reuse, 0x4, R6 ;  /* 0x0000000400ea7825 */ /* 0x040fe200078e0206 */
[----:B------:R-:W3:Y:S08]  /*108850*/  LDC R247, c[0x0][0x228] ;  /* 0x00008a00fff77b82 */ /* 0x000ef00000000800 */
[----:B--2---:R-:W2:Y:S08]  /*108860*/  LDC R236, c[0x0][0x228] ;  /* 0x00008a00ffec7b82 */ /* 0x004eb00000000800 */
[----:B------:R-:W2:Y:S01]  /*108870*/  LDC.64 R198, c[0x0][0x228] ;  /* 0x00008a00ffc67b82 */ /* 0x000ea20000000a00 */
[----:B------:R1:W-:Y:S04]  /*108880*/  @P2 STG.E desc[UR60][R196.64], R244 ;  /* 0x000000f4c4002986 */ /* 0x0003e8000c10193c */
[----:B----4-:R-:W4:Y:S01]  /*108890*/  LDL.LU R252, [R1+0x480] ;  /* 0x0004800001fc7983 */ /* 0x010f220000300800 */
[----:B------:R-:W-:-:S02]  /*1088a0*/  IMAD.WIDE R232, R0, 0x4, R4 ;  /* 0x0000000400e87825 */ /* 0x000fc400078e0204 */
[----:B------:R-:W4:Y:S08]  /*1088b0*/  LDC R246, c[0x0][0x228] ;  /* 0x00008a00fff67b82 */ /* 0x000f300000000800 */
[----:B------:R-:W4:Y:S01]  /*1088c0*/  LDC R245, c[0x0][0x228] ;  /* 0x00008a00fff57b82 */ /* 0x000f220000000800 */
[----:B-1----:R-:W3:Y:S07]  /*1088d0*/  LDL.LU R196, [R1+0x1480] ;  /* 0x0014800001c47983 */ /* 0x002eee0000300800 */
[----:B------:R-:W1:Y:S01]  /*1088e0*/  LDC R244, c[0x0][0x22c] ;  /* 0x00008b00fff47b82 */ /* 0x000e620000000800 */
[----:B------:R-:W2:Y:S01]  /*1088f0*/  LDL.LU R197, [R1+0x1c80] ;  /* 0x001c800001c57983 */ /* 0x000ea20000300800 */
[----:B-1----:R-:W-:-:S03]  /*108900*/  ISETP.GE.AND P2, PT, R16, R244, PT ;  /* 0x000000f41000720c */ /* 0x002fc60003f46270 */
[----:B------:R-:W4:Y:S01]  /*108910*/  LDL.LU R244, [R1+0x890] ;  /* 0x0008900001f47983 */ /* 0x000f220000300800 */
[----:B------:R-:W-:-:S03]  /*108920*/  ISETP.LT.AND P5, PT, R17, R239, !P2 ;  /* 0x000000ef1100720c */ /* 0x000fc600057a1270 */
[----:B---3--:R1:W-:Y:S01]  /*108930*/  @P4 STG.E desc[UR60][R232.64], R196 ;  /* 0x000000c4e8004986 */ /* 0x0083e2000c10193c */
[----:B------:R-:W-:-:S03]  /*108940*/  ISETP.LT.AND P4, PT, R13, R238, !P2 ;  /* 0x000000ee0d00720c */ /* 0x000fc60005781270 */
[----:B-1----:R-:W3:Y:S04]  /*108950*/  LDL.LU R233, [R1+0x1080] ;  /* 0x0010800001e97983 */ /* 0x002ee80000300800 */
[----:B------:R-:W4:Y:S04]  /*108960*/  LDL.LU R238, [R1+0x90] ;  /* 0x0000900001ee7983 */ /* 0x000f280000300800 */
[----:B------:R-:W4:Y:S04]  /*108970*/  LDL.LU R239, [R1+0xc80] ;  /* 0x000c800001ef7983 */ /* 0x000f280000300800 */
[----:B--2---:R1:W-:Y:S01]  /*108980*/  @P3 STG.E desc[UR60][R234.64], R197 ;  /* 0x000000c5ea003986 */ /* 0x0043e2000c10193c */
[----:B------:R-:W-:-:S02]  /*108990*/  ISETP.LT.AND P3, PT, R11, R237, !P2 ;  /* 0x000000ed0b00720c */ /* 0x000fc40005761270 */
[C---:B------:R-:W-:Y:S01]  /*1089a0*/  IADD3 R16, R0.reuse, R14, RZ ;  /* 0x0000000e00107210 */ /* 0x040fe20007ffe0ff */
[----:B-1----:R-:W-:-:S04]  /*1089b0*/  IMAD.WIDE R196, R0, 0x4, R8 ;  /* 0x0000000400c47825 */ /* 0x002fc800078e0208 */
[----:B------:R-:W-:Y:S02]  /*1089c0*/  VIADD R0, R10, 0x4a ;  /* 0x0000004a0a007836 */ /* 0x000fe40000000000 */
[C---:B------:R-:W-:Y:S01]  /*1089d0*/  IMAD.WIDE R234, R16.reuse, 0x4, R4 ;  /* 0x0000000410ea7825 */ /* 0x040fe200078e0204 */
[----:B---3--:R1:W-:Y:S01]  /*1089e0*/  @P0 STG.E desc[UR60][R196.64], R233 ;  /* 0x000000e9c4000986 */ /* 0x0083e2000c10193c */
[----:B------:R-:W-:Y:S02]  /*1089f0*/  ISETP.LT.AND P0, PT, R15, R236, !P2 ;  /* 0x000000ec0f00720c */ /* 0x000fe40005701270 */
[C---:B------:R-:W-:Y:S01]  /*108a00*/  IMAD.WIDE R236, R16.reuse, 0x4, R6 ;  /* 0x0000000410ec7825 */ /* 0x040fe200078e0206 */
[----:B-1----:R-:W1:Y:S03]  /*108a10*/  LDC.64 R196, c[0x0][0x228] ;  /* 0x00008a00ffc47b82 */ /* 0x002e660000000a00 */
[----:B------:R-:W-:Y:S01]  /*108a20*/  IMAD.WIDE R232, R16, 0x4, R2 ;  /* 0x0000000410e87825 */ /* 0x000fe200078e0202 */
[----:B------:R-:W-:-:S04]  /*108a30*/  ISETP.GE.AND P2, PT, R0, R199, PT ;  /* 0x000000c70000720c */ /* 0x000fc80003f46270 */
[----:B----4-:R-:W-:Y:S04]  /*108a40*/  @P3 STG.E desc[UR60][R232.64], R239 ;  /* 0x000000efe8003986 */ /* 0x010fe8000c10193c */
[----:B------:R2:W-:Y:S04]  /*108a50*/  @P4 STG.E desc[UR60][R234.64], R244 ;  /* 0x000000f4ea004986 */ /* 0x0005e8000c10193c */
[----:B------:R3:W-:Y:S01]  /*108a60*/  @P5 STG.E desc[UR60][R236.64], R252 ;  /* 0x000000fcec005986 */ /* 0x0007e2000c10193c */
[----:B------:R-:W-:Y:S02]  /*108a70*/  ISETP.LT.AND P4, PT, R17, R247, !P2 ;  /* 0x000000f71100720c */ /* 0x000fe40005781270 */
[----:B------:R-:W-:-:S02]  /*108a80*/  ISETP.LT.AND P5, PT, R13, R246, !P2 ;  /* 0x000000f60d00720c */ /* 0x000fc400057a1270 */
[----:B------:R-:W-:Y:S02]  /*108a90*/  ISETP.LT.AND P3, PT, R11, R245, !P2 ;  /* 0x000000f50b00720c */ /* 0x000fe40005761270 */
[----:B------:R-:W-:Y:S01]  /*108aa0*/  ISETP.LT.AND P2, PT, R15, R198, !P2 ;  /* 0x000000c60f00720c */ /* 0x000fe20005741270 */
[C---:B------:R-:W-:Y:S01]  /*108ab0*/  IMAD.WIDE R198, R16.reuse, 0x4, R8 ;  /* 0x0000000410c67825 */ /* 0x040fe200078e0208 */
[----:B------:R-:W-:Y:S02]  /*108ac0*/  IADD3 R0, R16, R14, RZ ;  /* 0x0000000e10007210 */ /* 0x000fe40007ffe0ff */
[----:B------:R-:W-:Y:S01]  /*108ad0*/  IADD3 R16, R10, 0x4b, RZ ;  /* 0x0000004b0a107810 */ /* 0x000fe20007ffe0ff */
[----:B------:R-:W4:Y:S08]  /*108ae0*/  LDC R246, c[0x0][0x22c] ;  /* 0x00008b00fff67b82 */ /* 0x000f300000000800 */
[----:B--2---:R-:W2:Y:S01]  /*108af0*/  LDC R244, c[0x0][0x228] ;  /* 0x00008a00fff47b82 */ /* 0x004ea20000000800 */
[----:B------:R1:W-:Y:S04]  /*108b00*/  @P0 STG.E desc[UR60][R198.64], R238 ;  /* 0x000000eec6000986 */ /* 0x0003e8000c10193c */
[----:B---3--:R-:W3:Y:S04]  /*108b10*/  LDL.LU R252, [R1+0xc84] ;  /* 0x000c840001fc7983 */ /* 0x008ee80000300800 */
[----:B------:R-:W4:Y:S01]  /*108b20*/  LDL.LU R247, [R1+0x1084] ;  /* 0x0010840001f77983 */ /* 0x000f220000300800 */
[----:B------:R-:W4:Y:S08]  /*108b30*/  LDC R245, c[0x0][0x228] ;  /* 0x00008a00fff57b82 */ /* 0x000f300000000800 */
[----:B------:R-:W3:Y:S01]  /*108b40*/  LDC R239, c[0x0][0x228] ;  /* 0x00008a00ffef7b82 */ /* 0x000ee20000000800 */
[----:B-1----:R-:W-:Y:S01]  /*108b50*/  ISETP.GE.AND P0, PT, R16, R197, PT ;  /* 0x000000c51000720c */ /* 0x002fe20003f06270 */
[----:B------:R-:W2:Y:S04]  /*108b60*/  LDL.LU R198, [R1+0x1484] ;  /* 0x0014840001c67983 */ /* 0x000ea80000300800 */
[----:B------:R-:W3:Y:S04]  /*108b70*/  LDL.LU R199, [R1+0x1c84] ;  /* 0x001c840001c77983 */ /* 0x000ee80000300800 */
[----:B------:R-:W4:Y:S01]  /*108b80*/  LDL.LU R197, [R1+0x1884] ;  /* 0x0018840001c57983 */ /* 0x000f220000300800 */
[----:B------:R-:W1:Y:S01]  /*108b90*/  LDC R238, c[0x0][0x228] ;  /* 0x00008a00ffee7b82 */ /* 0x000e620000000800 */
[----:B------:R-:W-:-:S04]  /*108ba0*/  IMAD.WIDE R232, R0, 0x4, R2 ;  /* 0x0000000400e87825 */ /* 0x000fc800078e0202 */
[----:B------:R-:W-:-:S04]  /*108bb0*/  IMAD.WIDE R234, R0, 0x4, R4 ;  /* 0x0000000400ea7825 */ /* 0x000fc800078e0204 */
[----:B------:R-:W-:-:S04]  /*108bc0*/  IMAD.WIDE R236, R0, 0x4, R6 ;  /* 0x0000000400ec7825 */ /* 0x000fc800078e0206 */
[----:B------:R-:W-:Y:S01]  /*108bd0*/  IMAD.IADD R16, R0, 0x1, R14 ;  /* 0x0000000100107824 */ /* 0x000fe200078e020e */
[----:B----4-:R-:W-:Y:S04]  /*108be0*/  @P3 STG.E desc[UR60][R232.64], R197 ;  /* 0x000000c5e8003986 */ /* 0x010fe8000c10193c */
[----:B--2---:R-:W-:Y:S01]  /*108bf0*/  @P5 STG.E desc[UR60][R234.64], R198 ;  /* 0x000000c6ea005986 */ /* 0x004fe2000c10193c */
[----:B-1----:R-:W-:-:S03]  /*108c00*/  ISETP.LT.AND P3, PT, R11, R238, !P0 ;  /* 0x000000ee0b00720c */ /* 0x002fc60004761270 */
[----:B---3--:R1:W-:Y:S01]  /*108c10*/  @P4 STG.E desc[UR60][R236.64], R199 ;  /* 0x000000c7ec004986 */ /* 0x0083e2000c10193c */
[----:B------:R-:W-:Y:S01]  /*108c20*/  ISETP.LT.AND P5, PT, R13, R244, !P0 ;  /* 0x000000f40d00720c */ /* 0x000fe200047a1270 */
[----:B------:R-:W2:Y:S02]  /*108c30*/  LDC R238, c[0x0][0x228] ;  /* 0x00008a00ffee7b82 */ /* 0x000ea40000000800 */
[----:B------:R-:W3:Y:S01]  /*108c40*/  LDL.LU R244, [R1+0x1888] ;  /* 0x0018880001f47983 */ /* 0x000ee20000300800 */
[----:B-1----:R-:W-:Y:S01]  /*108c50*/  IMAD.WIDE R198, R0, 0x4, R8 ;  /* 0x0000000400c67825 */ /* 0x002fe200078e0208 */
[----:B------:R-:W-:-:S04]  /*108c60*/  IADD3 R0, R10, 0x4c, RZ ;  /* 0x0000004c0a007810 */ /* 0x000fc80007ffe0ff */
[----:B------:R-:W1:Y:S01]  /*108c70*/  LDC R236, c[0x0][0x228] ;  /* 0x00008a00ffec7b82 */ /* 0x000e620000000800 */
[----:B------:R-:W-:-:S07]  /*108c80*/  IMAD.WIDE R232, R16, 0x4, R4 ;  /* 0x0000000410e87825 */ /* 0x000fce00078e0204 */
[----:B------:R-:W4:Y:S01]  /*108c90*/  LDC R237, c[0x0][0x228] ;  /* 0x00008a00ffed7b82 */ /* 0x000f220000000800 */
[----:B------:R2:W-:Y:S01]  /*108ca0*/  @P2 STG.E desc[UR60][R198.64], R247 ;  /* 0x000000f7c6002986 */ /* 0x0005e2000c10193c */
[----:B------:R-:W-:-:S03]  /*108cb0*/  ISETP.GE.AND P2, PT, R0, R246, PT ;  /* 0x000000f60000720c */ /* 0x000fc60003f46270 */
[----:B------:R-:W4:Y:S01]  /*108cc0*/  LDL.LU R246, [R1+0x94] ;  /* 0x0000940001f67983 */ /* 0x000f220000300800 */
[----:B------:R-:W-:-:S03]  /*108cd0*/  ISETP.LT.AND P4, PT, R17, R245, !P0 ;  /* 0x000000f51100720c */ /* 0x000fc60004781270 */
[----:B------:R-:W3:Y:S01]  /*108ce0*/  LDL.LU R245, [R1+0x484] ;  /* 0x0004840001f57983 */ /* 0x000ee20000300800 */
[----:B--2---:R-:W-:-:S04]  /*108cf0*/  IMAD.WIDE R198, R16, 0x4, R2 ;  /* 0x0000000410c67825 */ /* 0x004fc800078e0202 */
[----:B------:R-:W-:Y:S01]  /*108d00*/  IMAD.WIDE R234, R16, 0x4, R6 ;  /* 0x0000000410ea7825 */ /* 0x000fe200078e0206 */
[----:B------:R-:W2:Y:S01]  /*108d10*/  LDC R247, c[0x0][0x228] ;  /* 0x00008a00fff77b82 */ /* 0x000ea20000000800 */
[----:B------:R1:W-:Y:S01]  /*108d20*/  @P3 STG.E desc[UR60][R198.64], R252 ;  /* 0x000000fcc6003986 */ /* 0x0003e2000c10193c */
[----:B------:R-:W-:-:S03]  /*108d30*/  ISETP.LT.AND P3, PT, R11, R239, !P2 ;  /* 0x000000ef0b00720c */ /* 0x000fc60005761270 */
[----:B------:R-:W2:Y:S01]  /*108d40*/  LDL.LU R239, [R1+0x894] ;  /* 0x0008940001ef7983 */ /* 0x000ea20000300800 */
[----:B------:R-:W-:Y:S02]  /*108d50*/  ISETP.LT.AND P0, PT, R15, R196, !P0 ;  /* 0x000000c40f00720c */ /* 0x000fe40004701270 */
[----:B------:R-:W4:Y:S01]  /*108d60*/  LDC.64 R196, c[0x0][0x228] ;  /* 0x00008a00ffc47b82 */ /* 0x000f220000000a00 */
[----:B------:R-:W-:-:S07]  /*108d70*/  IADD3 R0, R16, R14, RZ ;  /* 0x0000000e10007210 */ /* 0x000fce0007ffe0ff */
[----:B-1----:R-:W1:Y:S01]  /*108d80*/  LDC R252, c[0x0][0x228] ;  /* 0x00008a00fffc7b82 */ /* 0x002e620000000800 */
[----:B------:R-:W-:-:S04]  /*108d90*/  IMAD.WIDE R198, R16, 0x4, R8 ;  /* 0x0000000410c67825 */ /* 0x000fc800078e0208 */
[----:B------:R-:W-:Y:S01]  /*108da0*/  VIADD R16, R10, 0x4d ;  /* 0x0000004d0a107836 */ /* 0x000fe20000000000 */
        /* <DEDUP_REMOVED lines=16> */
[C---:B------:R-:W-:Y:S01]  /*108eb0*/  IMAD.WIDE R198, R0.reuse, 0x4, R4 ;  /* 0x0000000400c67825 */ /* 0x040fe200078e0204 */
[----:B------:R1:W-:Y:S03]  /*108ec0*/  @P3 STG.E desc[UR60][R232.64], R244 ;  /* 0x000000f4e8003986 */ /* 0x0003e6000c10193c */
[----:B------:R-:W-:-:S04]  /*108ed0*/  IMAD.WIDE R234, R0, 0x4, R8 ;  /* 0x0000000400ea7825 */ /* 0x000fc800078e0208 */
[----:B-1----:R-:W-:Y:S01]  /*108ee0*/  IMAD.WIDE R232, R0, 0x4, R6 ;  /* 0x0000000400e87825 */ /* 0x002fe200078e0206 */
        /* <DEDUP_REMOVED lines=8> */
[----:B------:R-:W4:Y:S08]  /*108f70*/  LDC.64 R198, c[0x0][0x228] ;  /* 0x00008a00ffc67b82 */ /* 0x000f300000000a00 */
[----:B------:R-:W4:Y:S01]  /*108f80*/  LDC R247, c[0x0][0x228] ;  /* 0x00008a00fff77b82 */ /* 0x000f220000000800 */
[----:B-1----:R-:W-:-:S02]  /*108f90*/  IADD3 R16, R0, R14, RZ ;  /* 0x0000000e00107210 */ /* 0x002fc40007ffe0ff */
[----:B------:R-:W-:-:S04]  /*108fa0*/  IADD3 R0, R10, 0x4e, RZ ;  /* 0x0000004e0a007810 */ /* 0x000fc80007ffe0ff */
[----:B------:R-:W-:Y:S02]  /*108fb0*/  ISETP.GE.AND P3, PT, R0, R246, PT ;  /* 0x000000f60000720c */ /* 0x000fe40003f66270 */
[----:B---3--:R-:W-:Y:S02]  /*108fc0*/  ISETP.LT.AND P4, PT, R13, R236, !P0 ;  /* 0x000000ec0d00720c */ /* 0x008fe40004781270 */
[----:B------:R-:W-:Y:S02]  /*108fd0*/  ISETP.LT.AND P0, PT, R15, R196, !P0 ;  /* 0x000000c40f00720c */ /* 0x000fe40004701270 */
[----:B------:R-:W3:Y:S04]  /*108fe0*/  LDL.LU R196, [R1+0x898] ;  /* 0x0008980001c47983 */ /* 0x000ee80000300800 */
[----:B------:R-:W4:Y:S01]  /*108ff0*/  LDL.LU R246, [R1+0xc88] ;  /* 0x000c880001f67983 */ /* 0x000f220000300800 */
[----:B------:R-:W-:-:S04]  /*109000*/  IMAD.WIDE R232, R16, 0x4, R2 ;  /* 0x0000000410e87825 */ /* 0x000fc800078e0202 */
[----:B--2---:R-:W-:-:S04]  /*109010*/  IMAD.WIDE R234, R16, 0x4, R4 ;  /* 0x0000000410ea7825 */ /* 0x004fc800078e0204 */
[----:B------:R-:W-:-:S04]  /*109020*/  IMAD.WIDE R236, R16, 0x4, R6 ;  /* 0x0000000410ec7825 */ /* 0x000fc800078e0206 */
[----:B------:R-:W-:Y:S01]  /*109030*/  IMAD.IADD R0, R16, 0x1, R14 ;  /* 0x0000000110007824 */ /* 0x000fe200078e020e */
[----:B----4-:R1:W-:Y:S01]  /*109040*/  @P5 STG.E desc[UR60][R232.64], R246 ;  /* 0x000000f6e8005986 */ /* 0x0103e2000c10193c */
[----:B------:R-:W-:Y:S02]  /*109050*/  ISETP.LT.AND P5, PT, R11, R238, !P3 ;  /* 0x000000ee0b00720c */ /* 0x000fe40005fa1270 */
[----:B------:R-:W-:Y:S01]  /*109060*/  IADD3 R238, R10, 0x4f, RZ ;  /* 0x0000004f0aee7810 */ /* 0x000fe20007ffe0ff */
        /* <DEDUP_REMOVED lines=22> */
[----:B-1----:R-:W-:-:S02]  /*1091d0*/  ISETP.LT.AND P6, PT, R13, R252, !P2 ;  /* 0x000000fc0d00720c */ /* 0x002fc400057c1270 */
[----:B------:R-:W-:Y:S01]  /*1091e0*/  ISETP.LT.AND P5, PT, R11, R247, !P2 ;  /* 0x000000f70b00720c */ /* 0x000fe200057a1270 */
        /* <DEDUP_REMOVED lines=9> */
[----:B---3--:R-:W-:-:S02]  /*109280*/  VIADD R16, R10, 0x50 ;  /* 0x000000500a107836 */ /* 0x008fc40000000000 */
[----:B------:R-:W3:Y:S03]  /*109290*/  LDL.LU R245, [R1+0x1890] ;  /* 0x0018900001f57983 */ /* 0x000ee60000300800 */
[----:B------:R-:W-:Y:S02]  /*1092a0*/  ISETP.GE.AND P0, PT, R16, R197, PT ;  /* 0x000000c51000720c */ /* 0x000fe40003f06270 */
[----:B------:R-:W2:Y:S01]  /*1092b0*/  LDL.LU R197, [R1+0x48c] ;  /* 0x00048c0001c57983 */ /* 0x000ea20000300800 */
[----:B------:R-:W-:Y:S02]  /*1092c0*/  IADD3 R0, R0, R14, RZ ;  /* 0x0000000e00007210 */ /* 0x000fe40007ffe0ff */
[----:B------:R-:W-:Y:S02]  /*1092d0*/  ISETP.LT.AND P3, PT, R17, R239, !P2 ;  /* 0x000000ef1100720c */ /* 0x000fe40005761270 */
[----:B------:R-:W-:-:S02]  /*1092e0*/  ISETP.LT.AND P2, PT, R15, R198, !P2 ;  /* 0x000000c60f00720c */ /* 0x000fc40005741270 */
        /* <DEDUP_REMOVED lines=15> */
[----:B------:R-:W-:-:S02]  /*1093e0*/  IADD3 R0, R0, R14, RZ ;  /* 0x0000000e00007210 */ /* 0x000fc40007ffe0ff */
[----:B------:R-:W-:Y:S02]  /*1093f0*/  ISETP.LT.AND P5, PT, R13, R237, !P0 ;  /* 0x000000ed0d00720c */ /* 0x000fe400047a1270 */
[----:B------:R-:W-:Y:S02]  /*109400*/  ISETP.LT.AND P2, PT, R17, R238, !P0 ;  /* 0x000000ee1100720c */ /* 0x000fe40004741270 */
[----:B------:R-:W-:Y:S01]  /*109410*/  IADD3 R16, R10, 0x51, RZ ;  /* 0x000000510a107810 */ /* 0x000fe20007ffe0ff */
[----:B------:R-:W4:Y:S01]  /*109420*/  LDL.LU R252, [R1+0xc90] ;  /* 0x000c900001fc7983 */ /* 0x000f220000300800 */
[----:B------:R-:W-:Y:S01]  /*109430*/  IMAD.WIDE R198, R0, 0x4, R2 ;  /* 0x0000000400c67825 */ /* 0x000fe200078e0202 */
[----:B------:R-:W4:Y:S01]  /*109440*/  LDC R238, c[0x0][0x228] ;  /* 0x00008a00ffee7b82 */ /* 0x000f220000000800 */
[----:B------:R-:W-:Y:S02]  /*109450*/  ISETP.GE.AND P3, PT, R16, R236, PT ;  /* 0x000000ec1000720c */ /* 0x000fe40003f66270 */
[----:B------:R-:W-:-:S05]  /*109460*/  ISETP.LT.AND P0, PT, R15, R196, !P0 ;  /* 0x000000c40f00720c */ /* 0x000fca0004701270 */
[----:B------:R-:W4:Y:S08]  /*109470*/  LDC.64 R196, c[0x0][0x228] ;  /* 0x00008a00ffc47b82 */ /* 0x000f300000000a00 */
[----:B------:R-:W4:Y:S08]  /*109480*/  LDC R236, c[0x0][0x228] ;  /* 0x00008a00ffec7b82 */ /* 0x000f300000000800 */
[----:B------:R-:W4:Y:S01]  /*109490*/  LDC R237, c[0x0][0x228] ;  /* 0x00008a00ffed7b82 */ /* 0x000f220000000800 */
[----:B--2---:R2:W-:Y:S01]  /*1094a0*/  @P4 STG.E desc[UR60][R198.64], R233 ;  /* 0x000000e9c6004986 */ /* 0x0045e2000c10193c */
[----:B---3--:R-:W-:-:S03]  /*1094b0*/  ISETP.LT.AND P4, PT, R17, R244, !P3 ;  /* 0x000000f41100720c */ /* 0x008fc60005f81270 */
[----:B------:R-:W3:Y:S01]  /*1094c0*/  LDL.LU R244, [R1+0x490] ;  /* 0x0004900001f47983 */ /* 0x000ee20000300800 */
[----:B--2---:R-:W-:-:S04]  /*1094d0*/  IMAD.WIDE R232, R0, 0x4, R4 ;  /* 0x0000000400e87825 */ /* 0x004fc800078e0204 */
[----:B------:R-:W-:Y:S01]  /*1094e0*/  IMAD.WIDE R198, R0, 0x4, R6 ;  /* 0x0000000400c67825 */ /* 0x000fe200078e0206 */
[----:B------:R2:W-:Y:S04]  /*1094f0*/  @P5 STG.E desc[UR60][R232.64], R247 ;  /* 0x000000f7e8005986 */ /* 0x0005e8000c10193c */
[----:B------:R4:W-:Y:S01]  /*109500*/  @P2 STG.E desc[UR60][R198.64], R245 ;  /* 0x000000f5c6002986 */ /* 0x0009e2000c10193c */
[----:B-1----:R-:W-:Y:S02]  /*109510*/  ISETP.LT.AND P5, PT, R11, R234, !P3 ;  /* 0x000000ea0b00720c */ /* 0x002fe40005fa1270 */
[----:B------:R-:W-:Y:S02]  /*109520*/  ISETP.LT.AND P2, PT, R13, R235, !P3 ;  /* 0x000000eb0d00720c */ /* 0x000fe40005f41270 */
[----:B------:R-:W-:-:S02]  /*109530*/  ISETP.LT.AND P3, PT, R15, R239, !P3 ;  /* 0x000000ef0f00720c */ /* 0x000fc40005f61270 */
[----:B------:R-:W3:Y:S01]  /*109540*/  LDL.LU R239, [R1+0x4a0] ;  /* 0x0004a00001ef7983 */ /* 0x000ee20000300800 */
[----:B------:R-:W-:Y:S01]  /*109550*/  IADD3 R16, R10, 0x52, RZ ;  /* 0x000000520a107810 */ /* 0x000fe20007ffe0ff */
[----:B--2---:R-:W-:-:S04]  /*109560*/  IMAD.WIDE R232, R0, 0x4, R8 ;  /* 0x0000000400e87825 */ /* 0x004fc800078e0208 */
[----:B------:R-:W-:Y:S01]  /*109570*/  IMAD.IADD R0, R0, 0x1, R14 ;  /* 0x0000000100007824 */ /* 0x000fe200078e020e */
[----:B----4-:R-:W1:Y:S08]  /*109580*/  LDC R245, c[0x0][0x22c] ;  /* 0x00008b00fff57b82 */ /* 0x010e700000000800 */
[----:B------:R-:W2:Y:S01]  /*109590*/  LDC R247, c[0x0][0x228] ;  /* 0x00008a00fff77b82 */ /* 0x000ea20000000800 */
[----:B------:R4:W-:Y:S01]  /*1095a0*/  @P0 STG.E desc[UR60][R232.64], R246 ;  /* 0x000000f6e8000986 */ /* 0x0009e2000c10193c */
[----:B------:R-:W-:-:S04]  /*1095b0*/  IMAD.WIDE R198, R0, 0x4, R2 ;  /* 0x0000000400c67825 */ /* 0x000fc800078e0202 */
[----:B------:R-:W-:Y:S01]  /*1095c0*/  IMAD.WIDE R234, R0, 0x4, R6 ;  /* 0x0000000400ea7825 */ /* 0x000fe200078e0206 */
[----:B------:R-:W-:Y:S01]  /*1095d0*/  ISETP.GE.AND P0, PT, R16, R197, PT ;  /* 0x000000c51000720c */ /* 0x000fe20003f06270 */
[----:B------:R4:W-:Y:S02]  /*1095e0*/  @P5 STG.E desc[UR60][R198.64], R252 ;  /* 0x000000fcc6005986 */ /* 0x0009e4000c10193c */
[C---:B----4-:R-:W-:Y:S01]  /*1095f0*/  IMAD.WIDE R232, R0.reuse, 0x4, R4 ;  /* 0x0000000400e87825 */ /* 0x050fe200078e0204 */
[----:B------:R-:W4:Y:S01]  /*109600*/  LDC R246, c[0x0][0x228] ;  /* 0x00008a00fff67b82 */ /* 0x000f220000000800 */
[----:B------:R-:W2:Y:S01]  /*109610*/  LDL.LU R252, [R1+0x10a4] ;  /* 0x0010a40001fc7983 */ /* 0x000ea20000300800 */
[----:B------:R-:W-:Y:S02]  /*109620*/  ISETP.LT.AND P5, PT, R15, R196, !P0 ;  /* 0x000000c40f00720c */ /* 0x000fe400047a1270 */
[----:B------:R-:W-:Y:S02]  /*109630*/  ISETP.LT.AND P6, PT, R17, R238, !P0 ;  /* 0x000000ee1100720c */ /* 0x000fe400047c1270 */
[C---:B------:R-:W-:Y:S01]  /*109640*/  IADD3 R16, R0.reuse, R14, RZ ;  /* 0x0000000e00107210 */ /* 0x040fe20007ffe0ff */
[----:B------:R-:W-:Y:S01]  /*109650*/  IMAD.WIDE R196, R0, 0x4, R8 ;  /* 0x0000000400c47825 */ /* 0x000fe200078e0208 */
[----:B------:R-:W2:Y:S08]  /*109660*/  LDC.64 R198, c[0x0][0x228] ;  /* 0x00008a00ffc67b82 */ /* 0x000eb00000000a00 */
[----:B------:R-:W2:Y:S01]  /*109670*/  LDC R238, c[0x0][0x228] ;  /* 0x00008a00ffee7b82 */ /* 0x000ea20000000800 */
[----:B---3--:R3:W-:Y:S04]  /*109680*/  @P2 STG.E desc[UR60][R232.64], R239 ;  /* 0x000000efe8002986 */ /* 0x0087e8000c10193c */
[----:B------:R1:W-:Y:S01]  /*109690*/  @P4 STG.E desc[UR60][R234.64], R244 ;  /* 0x000000f4ea004986 */ /* 0x0003e2000c10193c */
[----:B------:R-:W-:-:S02]  /*1096a0*/  ISETP.LT.AND P4, PT, R11, R236, !P0 ;  /* 0x000000ec0b00720c */ /* 0x000fc40004781270 */
[----:B------:R-:W-:Y:S01]  /*1096b0*/  ISETP.LT.AND P0, PT, R13, R237, !P0 ;  /* 0x000000ed0d00720c */ /* 0x000fe20004701270 */
[----:B---3--:R-:W3:Y:S01]  /*1096c0*/  LDC R239, c[0x0][0x228] ;  /* 0x00008a00ffef7b82 */ /* 0x008ee20000000800 */
[----:B-1----:R-:W4:Y:S04]  /*1096d0*/  LDL.LU R235, [R1+0x1494] ;  /* 0x0014940001eb7983 */ /* 0x002f280000300800 */
[----:B------:R-:W2:Y:S04]  /*1096e0*/  LDL.LU R236, [R1+0xa0] ;  /* 0x0000a00001ec7983 */ /* 0x000ea80000300800 */
[----:B------:R-:W3:Y:S04]  /*1096f0*/  LDL.LU R237, [R1+0x1094] ;  /* 0x0010940001ed7983 */ /* 0x000ee80000300800 */
[----:B------:R-:W3:Y:S01]  /*109700*/  LDL.LU R0, [R1+0x1894] ;  /* 0x0018940001007983 */ /* 0x000ee20000300800 */
[----:B------:R-:W-:-:S04]  /*109710*/  IMAD.WIDE R232, R16, 0x4, R2 ;  /* 0x0000000410e87825 */ /* 0x000fc800078e0202 */
[----:B------:R-:W-:Y:S01]  /*109720*/  VIADD R234, R10, 0x53 ;  /* 0x000000530aea7836 */ /* 0x000fe20000000000 */
[----:B------:R-:W1:Y:S04]  /*109730*/  LDC R244, c[0x0][0x228] ;  /* 0x00008a00fff47b82 */ /* 0x000e680000000800 */
[----:B------:R-:W-:Y:S02]  /*109740*/  ISETP.GE.AND P2, PT, R234, R245, PT ;  /* 0x000000f5ea00720c */ /* 0x000fe40003f46270 */
[----:B------:R-:W3:Y:S04]  /*109750*/  LDL.LU R245, [R1+0x1498] ;  /* 0x0014980001f57983 */ /* 0x000ee80000300800 */
[----:B--2---:R2:W-:Y:S04]  /*109760*/  @P3 STG.E desc[UR60][R196.64], R236 ;  /* 0x000000ecc4003986 */ /* 0x0045e8000c10193c */
[----:B----4-:R4:W-:Y:S01]  /*109770*/  @P4 STG.E desc[UR60][R232.64], R235 ;  /* 0x000000ebe8004986 */ /* 0x0109e2000c10193c */
[----:B------:R-:W-:-:S02]  /*109780*/  ISETP.LT.AND P3, PT, R11, R246, !P2 ;  /* 0x000000f60b00720c */ /* 0x000fc40005761270 */
[----:B------:R-:W-:Y:S01]  /*109790*/  ISETP.LT.AND P4, PT, R13, R247, !P2 ;  /* 0x000000f70d00720c */ /* 0x000fe20005781270 */
[----:B------:R-:W3:Y:S04]  /*1097a0*/  LDL.LU R246, [R1+0xa4] ;  /* 0x0000a40001f67983 */ /* 0x000ee80000300800 */
[----:B------:R-:W3:Y:S01]  /*1097b0*/  LDL.LU R247, [R1+0x4a4] ;  /* 0x0004a40001f77983 */ /* 0x000ee20000300800 */
[----:B--2---:R-:W-:-:S04]  /*1097c0*/  IMAD.WIDE R196, R16, 0x4, R4 ;  /* 0x0000000410c47825 */ /* 0x004fc800078e0204 */
[----:B----4-:R-:W-:-:S04]  /*1097d0*/  IMAD.WIDE R232, R16, 0x4, R6 ;  /* 0x0000000410e87825 */ /* 0x010fc800078e0206 */
[----:B------:R-:W-:Y:S01]  /*1097e0*/  IMAD.WIDE R234, R16, 0x4, R8 ;  /* 0x0000000410ea7825 */ /* 0x000fe200078e0208 */
[----:B------:R-:W2:Y:S01]  /*1097f0*/  LDC R236, c[0x0][0x228] ;  /* 0x00008a00ffec7b82 */ /* 0x000ea20000000800 */
[----:B---3--:R3:W-:Y:S04]  /*109800*/  @P0 STG.E desc[UR60][R196.64], R237 ;  /* 0x000000edc4000986 */ /* 0x0087e8000c10193c */
[----:B------:R-:W-:Y:S04]  /*109810*/  @P6 STG.E desc[UR60][R232.64], R0 ;  /* 0x00000000e8006986 */ /* 0x000fe8000c10193c */
[----:B------:R4:W-:Y:S01]  /*109820*/  @P5 STG.E desc[UR60][R234.64], R252 ;  /* 0x000000fcea005986 */ /* 0x0009e2000c10193c */
[----:B---3--:R-:W3:Y:S03]  /*109830*/  LDC R237, c[0x0][0x228] ;  /* 0x00008a00ffed7b82 */ /* 0x008ee60000000800 */
[----:B----4-:R-:W4:Y:S01]  /*109840*/  LDL.LU R235, [R1+0xc94] ;  /* 0x000c940001eb7983 */ /* 0x010f220000300800 */
[----:B------:R-:W-:-:S03]  /*109850*/  IADD3 R0, R10, 0x54, RZ ;  /* 0x000000540a007810 */ /* 0x000fc60007ffe0ff */
[----:B------:R-:W2:Y:S01]  /*109860*/  LDL.LU R252, [R1+0x10a8] ;  /* 0x0010a80001fc7983 */ /* 0x000ea20000300800 */
[----:B------:R-:W-:-:S03]  /*109870*/  ISETP.GE.AND P0, PT, R0, R199, PT ;  /* 0x000000c70000720c */ /* 0x000fc60003f06270 */
[----:B------:R-:W2:Y:S01]  /*109880*/  LDL.LU R199, [R1+0x494] ;  /* 0x0004940001c77983 */ /* 0x000ea20000300800 */
[----:B------:R-:W-:Y:S02]  /*109890*/  IADD3 R16, R16, R14, RZ ;  /* 0x0000000e10107210 */ /* 0x000fe40007ffe0ff */
[----:B------:R-:W-:Y:S02]  /*1098a0*/  ISETP.LT.AND P6, PT, R11, R239, !P0 ;  /* 0x000000ef0b00720c */ /* 0x000fe400047c1270 */
[----:B------:R-:W1:Y:S01]  /*1098b0*/  LDC R239, c[0x0][0x228] ;  /* 0x00008a00ffef7b82 */ /* 0x000e620000000800 */
[----:B------:R-:W-:-:S04]  /*1098c0*/  IMAD.WIDE R196, R16, 0x4, R2 ;  /* 0x0000000410c47825 */ /* 0x000fc800078e0202 */
[----:B------:R-:W-:-:S04]  /*1098d0*/  IMAD.WIDE R232, R16, 0x4, R4 ;  /* 0x0000000410e87825 */ /* 0x000fc800078e0204 */
[----:B------:R-:W-:Y:S01]  /*1098e0*/  IMAD.IADD R0, R16, 0x1, R14 ;  /* 0x0000000110007824 */ /* 0x000fe200078e020e */
[----:B---3--:R-:W-:Y:S02]  /*1098f0*/  ISETP.LT.AND P5, PT, R15, R237, !P2 ;  /* 0x000000ed0f00720c */ /* 0x008fe400057a1270 */
[----:B------:R-:W-:Y:S02]  /*109900*/  ISETP.LT.AND P2, PT, R17, R238, !P2 ;  /* 0x000000ee1100720c */ /* 0x000fe40005741270 */
[----:B------:R-:W3:Y:S01]  /*109910*/  LDC R238, c[0x0][0x228] ;  /* 0x00008a00ffee7b82 */ /* 0x000ee20000000800 */
[----:B----4-:R4:W-:Y:S04]  /*109920*/  @P3 STG.E desc[UR60][R196.64], R235 ;  /* 0x000000ebc4003986 */ /* 0x0109e8000c10193c */
[----:B------:R1:W-:Y:S01]  /*109930*/  @P4 STG.E desc[UR60][R232.64], R247 ;  /* 0x000000f7e8004986 */ /* 0x0003e2000c10193c */
[----:B--2---:R-:W-:Y:S01]  /*109940*/  ISETP.LT.AND P4, PT, R13, R236, !P0 ;  /* 0x000000ec0d00720c */ /* 0x004fe20004781270 */
[----:B------:R-:W-:-:S04]  /*109950*/  IMAD.WIDE R236, R0, 0x4, R2 ;  /* 0x0000000400ec7825 */ /* 0x000fc800078e0202 */
[----:B----4-:R-:W-:-:S04]  /*109960*/  IMAD.WIDE R234, R16, 0x4, R8 ;  /* 0x0000000410ea7825 */ /* 0x010fc800078e0208 */
[----:B-1----:R-:W-:Y:S01]  /*109970*/  IMAD.WIDE R232, R16, 0x4, R6 ;  /* 0x0000000410e87825 */ /* 0x002fe200078e0206 */
[----:B------:R-:W-:Y:S01]  /*109980*/  ISETP.LT.AND P3, PT, R17, R244, !P0 ;  /* 0x000000f41100720c */ /* 0x000fe20004761270 */
[----:B------:R-:W1:Y:S08]  /*109990*/  LDC.64 R196, c[0x0][0x228] ;  /* 0x00008a00ffc47b82 */ /* 0x000e700000000a00 */
[----:B------:R-:W2:Y:S01]  /*1099a0*/  LDC R247, c[0x0][0x228] ;  /* 0x00008a00fff77b82 */ /* 0x000ea20000000800 */
[----:B------:R-:W-:Y:S04]  /*1099b0*/  @P2 STG.E desc[UR60][R232.64], R199 ;  /* 0x000000c7e8002986 */ /* 0x000fe8000c10193c */
[----:B------:R-:W-:Y:S04]  /*1099c0*/  @P5 STG.E desc[UR60][R234.64], R246 ;  /* 0x000000f6ea005986 */ /* 0x000fe8000c10193c */
[----:B------:R4:W-:Y:S01]  /*1099d0*/  @P6 STG.E desc[UR60][R236.64], R245 ;  /* 0x000000f5ec006986 */ /* 0x0009e2000c10193c */
[----:B------:R-:W2:Y:S03]  /*1099e0*/  LDC R244, c[0x0][0x22c] ;  /* 0x00008b00fff47b82 */ /* 0x000ea60000000800 */
[----:B----4-:R-:W4:Y:S04]  /*1099f0*/  LDL.LU R236, [R1+0x1098] ;  /* 0x0010980001ec7983 */ /* 0x010f280000300800 */
[----:B------:R-:W3:Y:S01]  /*109a00*/  LDL.LU R237, [R1+0x1898] ;  /* 0x0018980001ed7983 */ /* 0x000ee20000300800 */
[----:B------:R-:W-:Y:S01]  /*109a10*/  ISETP.LT.AND P0, PT, R15, R198, !P0 ;  /* 0x000000c60f00720c */ /* 0x000fe20004701270 */
[----:B------:R-:W-:-:S04]  /*109a20*/  IMAD.WIDE R198, R0, 0x4, R4 ;  /* 0x0000000400c67825 */ /* 0x000fc800078e0204 */
[----:B------:R-:W-:-:S04]  /*109a30*/  IMAD.WIDE R232, R0, 0x4, R6 ;  /* 0x0000000400e87825 */ /* 0x000fc800078e0206 */
[----:B------:R-:W-:Y:S01]  /*109a40*/  IMAD.WIDE R234, R0, 0x4, R8 ;  /* 0x0000000400ea7825 */ /* 0x000fe200078e0208 */
[----:B------:R-:W2:Y:S01]  /*109a50*/  LDL.LU R246, [R1+0x4a8] ;  /* 0x0004a80001f67983 */ /* 0x000ea20000300800 */
[----:B------:R-:W2:Y:S01]  /*109a60*/  LDC R245, c[0x0][0x228] ;  /* 0x00008a00fff57b82 */ /* 0x000ea20000000800 */
[----:B------:R-:W-:-:S04]  /*109a70*/  IADD3 R16, R10, 0x55, RZ ;  /* 0x000000550a107810 */ /* 0x000fc80007ffe0ff */
[----:B-1----:R-:W-:Y:S01]  /*109a80*/  ISETP.GE.AND P2, PT, R16, R197, PT ;  /* 0x000000c51000720c */ /* 0x002fe20003f46270 */
[----:B----4-:R1:W-:Y:S04]  /*109a90*/  @P4 STG.E desc[UR60][R198.64], R236 ;  /* 0x000000ecc6004986 */ /* 0x0103e8000c10193c */
[----:B---3--:R-:W-:Y:S04]  /*109aa0*/  @P3 STG.E desc[UR60][R232.64], R237 ;  /* 0x000000ede8003986 */ /* 0x008fe8000c10193c */
[----:B------:R3:W-:Y:S01]  /*109ab0*/  @P0 STG.E desc[UR60][R234.64], R252 ;  /* 0x000000fcea000986 */ /* 0x0007e2000c10193c */
[----:B------:R-:W-:Y:S01]  /*109ac0*/  IMAD.IADD R0, R0, 0x1, R14 ;  /* 0x0000000100007824 */ /* 0x000fe200078e020e */
[----:B------:R-:W-:-:S02]  /*109ad0*/  IADD3 R16, R10, 0x56, RZ ;  /* 0x000000560a107810 */ /* 0x000fc40007ffe0ff */
[----:B------:R-:W-:Y:S02]  /*109ae0*/  ISETP.LT.AND P4, PT, R13, R239, !P2 ;  /* 0x000000ef0d00720c */ /* 0x000fe40005781270 */
[----:B------:R-:W-:Y:S01]  /*109af0*/  ISETP.LT.AND P5, PT, R15, R196, !P2 ;  /* 0x000000c40f00720c */ /* 0x000fe200057a1270 */
[----:B-1----:R-:W1:Y:S08]  /*109b00*/  LDC.64 R198, c[0x0][0x228] ;  /* 0x00008a00ffc67b82 */ /* 0x002e700000000a00 */
[----:B------:R-:W4:Y:S01]  /*109b10*/  LDC R236, c[0x0][0x228] ;  /* 0x00008a00ffec7b82 */ /* 0x000f220000000800 */
[----:B---3--:R-:W3:Y:S01]  /*109b20*/  LDL.LU R235, [R1+0xc98] ;  /* 0x000c980001eb7983 */ /* 0x008ee20000300800 */
[----:B------:R-:W-:Y:S01]  /*109b30*/  ISETP.LT.AND P3, PT, R11, R238, !P2 ;  /* 0x000000ee0b00720c */ /* 0x000fe20005761270 */
[----:B------:R-:W-:Y:S01]  /*109b40*/  IMAD.WIDE R232, R0, 0x4, R2 ;  /* 0x0000000400e87825 */ /* 0x000fe200078e0202 */
[----:B--2---:R-:W-:-:S02]  /*109b50*/  ISETP.LT.AND P0, PT, R17, R247, !P2 ;  /* 0x000000f71100720c */ /* 0x004fc40005701270 */
[----:B------:R-:W-:Y:S01]  /*109b60*/  ISETP.GE.AND P2, PT, R16, R244, PT ;  /* 0x000000f41000720c */ /* 0x000fe20003f46270 */
[----:B------:R-:W2:Y:S04]  /*109b70*/  LDL.LU R252, [R1+0x109c] ;  /* 0x00109c0001fc7983 */ /* 0x000ea80000300800 */
[----:B------:R-:W2:Y:S04]  /*109b80*/  LDL.LU R247, [R1+0x149c] ;  /* 0x00149c0001f77983 */ /* 0x000ea80000300800 */
[----:B------:R-:W2:Y:S01]  /*109b90*/  LDL.LU R16, [R1+0xa8] ;  /* 0x0000a80001107983 */ /* 0x000ea20000300800 */
[----:B------:R-:W-:Y:S01]  /*109ba0*/  IMAD.WIDE R196, R0, 0x4, R4 ;  /* 0x0000000400c47825 */ /* 0x000fe200078e0204 */
[----:B------:R-:W1:Y:S08]  /*109bb0*/  LDC R239, c[0x0][0x228] ;  /* 0x00008a00ffef7b82 */ /* 0x000e700000000800 */
[----:B------:R-:W2:Y:S08]  /*109bc0*/  LDC R244, c[0x0][0x228] ;  /* 0x00008a00fff47b82 */ /* 0x000eb00000000800 */
[----:B------:R-:W2:Y:S08]  /*109bd0*/  LDC R238, c[0x0][0x228] ;  /* 0x00008a00ffee7b82 */ /* 0x000eb00000000800 */
[----:B------:R-:W2:Y:S01]  /*109be0*/  LDC R237, c[0x0][0x228] ;  /* 0x00008a00ffed7b82 */ /* 0x000ea20000000800 */
[----:B---3--:R-:W-:Y:S01]  /*109bf0*/  @P3 STG.E desc[UR60][R232.64], R235 ;  /* 0x000000ebe8003986 */ /* 0x008fe2000c10193c */
[----:B------:R-:W-:-:S03]  /*109c00*/  ISETP.LT.AND P3, PT, R11, R245, !P2 ;  /* 0x000000f50b00720c */ /* 0x000fc60005761270 */
[----:B------:R-:W3:Y:S04]  /*109c10*/  LDL.LU R245, [R1+0x498] ;  /* 0x0004980001f57983 */ /* 0x000ee80000300800 */
[----:B------:R4:W-:Y:S02]  /*109c20*/  @P4 STG.E desc[UR60][R196.64], R246 ;  /* 0x000000f6c4004986 */ /* 0x0009e4000c10193c */
[----:B----4-:R-:W4:Y:S01]  /*109c30*/  LDC R246, c[0x0][0x228] ;  /* 0x00008a00fff67b82 */ /* 0x010f220000000800 */
[----:B------:R-:W-:-:S04]  /*109c40*/  IMAD.WIDE R232, R0, 0x4, R6 ;  /* 0x0000000400e87825 */ /* 0x000fc800078e0206 */
[C---:B------:R-:W-:Y:S01]  /*109c50*/  IMAD.WIDE R234, R0.reuse, 0x4, R8 ;  /* 0x0000000400ea7825 */ /* 0x040fe200078e0208 */
[----:B------:R-:W-:-:S05]  /*109c60*/  IADD3 R0, R0, R14, RZ ;  /* 0x0000000e00007210 */ /* 0x000fca0007ffe0ff */
[----:B------:R-:W-:Y:S01]  /*109c70*/  IMAD.WIDE R196, R0, 0x4, R2 ;  /* 0x0000000400c47825 */ /* 0x000fe200078e0202 */
[----:B------:R-:W-:Y:S02]  /*109c80*/  ISETP.LT.AND P6, PT, R15, R236, !P2 ;  /* 0x000000ec0f00720c */ /* 0x000fe400057c1270 */
[----:B----4-:R-:W-:Y:S02]  /*109c90*/  ISETP.LT.AND P4, PT, R13, R246, !P2 ;  /* 0x000000f60d00720c */ /* 0x010fe40005781270 */
[----:B-1----:R-:W-:Y:S01]  /*109ca0*/  ISETP.LT.AND P2, PT, R17, R239, !P2 ;  /* 0x000000ef1100720c */ /* 0x002fe20005741270 */
[----:B------:R-:W1:Y:S01]  /*109cb0*/  LDC R246, c[0x0][0x228] ;  /* 0x00008a00fff67b82 */ /* 0x000e620000000800 */
[----:B------:R-:W4:Y:S04]  /*109cc0*/  LDL.LU R239, [R1+0x10ac] ;  /* 0x0010ac0001ef7983 */ /* 0x000f280000300800 */
[----:B---3--:R3:W-:Y:S04]  /*109cd0*/  @P0 STG.E desc[UR60][R232.64], R245 ;  /* 0x000000f5e8000986 */ /* 0x0087e8000c10193c */
[----:B--2---:R2:W-:Y:S04]  /*109ce0*/  @P5 STG.E desc[UR60][R234.64], R16 ;  /* 0x00000010ea005986 */ /* 0x0045e8000c10193c */
[----:B------:R1:W-:Y:S01]  /*109cf0*/  @P3 STG.E desc[UR60][R196.64], R247 ;  /* 0x000000f7c4003986 */ /* 0x0003e2000c10193c */
[----:B---3--:R-:W3:Y:S01]  /*109d00*/  LDC R245, c[0x0][0x228] ;  /* 0x00008a00fff57b82 */ /* 0x008ee20000000800 */
[----:B--2---:R-:W-:Y:S01]  /*109d10*/  IADD3 R16, R10, 0x57, RZ ;  /* 0x000000570a107810 */ /* 0x004fe20007ffe0ff */
[----:B------:R-:W-:-:S06]  /*109d20*/  IMAD.WIDE R232, R0, 0x4, R4 ;  /* 0x0000000400e87825 */ /* 0x000fcc00078e0204 */
[----:B-1----:R-:W1:Y:S08]  /*109d30*/  LDC.64 R196, c[0x0][0x228] ;  /* 0x00008a00ffc47b82 */ /* 0x002e700000000a00 */
[----:B------:R-:W2:Y:S01]  /*109d40*/  LDC R247, c[0x0][0x228] ;  /* 0x00008a00fff77b82 */ /* 0x000ea20000000800 */
[----:B------:R-:W-:Y:S01]  /*109d50*/  ISETP.GE.AND P0, PT, R16, R199, PT ;  /* 0x000000c71000720c */ /* 0x000fe20003f06270 */
[----:B------:R3:W-:Y:S03]  /*109d60*/  @P4 STG.E desc[UR60][R232.64], R252 ;  /* 0x000000fce8004986 */ /* 0x0007e6000c10193c */
[----:B------:R-:W-:-:S02]  /*109d70*/  ISETP.LT.AND P4, PT, R17, R244, !P0 ;  /* 0x000000f41100720c */ /* 0x000fc40004781270 */
[----:B------:R-:W4:Y:S01]  /*109d80*/  LDL.LU R244, [R1+0x189c] ;  /* 0x00189c0001f47983 */ /* 0x000f220000300800 */
[----:B------:R-:W-:Y:S01]  /*109d90*/  ISETP.LT.AND P3, PT, R15, R198, !P0 ;  /* 0x000000c60f00720c */ /* 0x000fe20004761270 */
[C---:B------:R-:W-:Y:S01]  /*109da0*/  IMAD.WIDE R198, R0.reuse, 0x4, R6 ;  /* 0x0000000400c67825 */ /* 0x040fe200078e0206 */
[----:B------:R-:W-:-:S03]  /*109db0*/  IADD3 R16, R0, R14, RZ ;  /* 0x0000000e00107210 */ /* 0x000fc60007ffe0ff */
[----:B---3--:R-:W-:Y:S01]  /*109dc0*/  IMAD.WIDE R232, R0, 0x4, R8 ;  /* 0x0000000400e87825 */ /* 0x008fe200078e0208 */
[----:B------:R-:W-:Y:S01]  /*109dd0*/  ISETP.LT.AND P5, PT, R13, R238, !P0 ;  /* 0x000000ee0d00720c */ /* 0x000fe200047a1270 */
[----:B------:R-:W3:Y:S01]  /*109de0*/  LDL.LU R0, [R1+0x4ac] ;  /* 0x0004ac0001007983 */ /* 0x000ee20000300800 */
[----:B------:R-:W-:Y:S01]  /*109df0*/  ISETP.LT.AND P0, PT, R11, R237, !P0 ;  /* 0x000000ed0b00720c */ /* 0x000fe20004701270 */
[----:B------:R-:W2:Y:S02]  /*109e00*/  LDC R252, c[0x0][0x228] ;  /* 0x00008a00fffc7b82 */ /* 0x000ea40000000800 */
[----:B----4-:R4:W-:Y:S04]  /*109e10*/  @P2 STG.E desc[UR60][R198.64], R244 ;  /* 0x000000f4c6002986 */ /* 0x0109e8000c10193c */
[----:B----4-:R-:W4:Y:S02]  /*109e20*/  LDL.LU R199, [R1+0xc9c] ;  /* 0x000c9c0001c77983 */ /* 0x010f240000300800 */
[----:B------:R-:W1:Y:S01]  /*109e30*/  LDC R198, c[0x0][0x22c] ;  /* 0x00008b00ffc67b82 */ /* 0x000e620000000800 */
[----:B------:R-:W-:-:S02]  /*109e40*/  VIADD R238, R10, 0x58 ;  /* 0x000000580aee7836 */ /* 0x000fc40000000000 */
[----:B------:R-:W-:-:S04]  /*109e50*/  IMAD.WIDE R234, R16, 0x4, R2 ;  /* 0x0000000410ea7825 */ /* 0x000fc800078e0202 */
[----:B------:R-:W-:Y:S01]  /*109e60*/  IMAD.WIDE R236, R16, 0x4, R4 ;  /* 0x0000000410ec7825 */ /* 0x000fe200078e0204 */
[----:B------:R2:W-:Y:S01]  /*109e70*/  @P6 STG.E desc[UR60][R232.64], R239 ;  /* 0x000000efe8006986 */ /* 0x0005e2000c10193c */
[----:B------:R-:W3:Y:S08]  /*109e80*/  LDC R244, c[0x0][0x228] ;  /* 0x00008a00fff47b82 */ /* 0x000ef00000000800 */
[----:B--2---:R-:W2:Y:S01]  /*109e90*/  LDC R239, c[0x0][0x228] ;  /* 0x00008a00ffef7b82 */ /* 0x004ea20000000800 */
[----:B-1----:R-:W-:-:S02]  /*109ea0*/  ISETP.GE.AND P2, PT, R238, R198, PT ;  /* 0x000000c6ee00720c */ /* 0x002fc40003f46270 */
[----:B------:R-:W2:Y:S04]  /*109eb0*/  LDL.LU R238, [R1+0x18a0] ;  /* 0x0018a00001ee7983 */ /* 0x000ea80000300800 */
[----:B----4-:R1:W-:Y:S04]  /*109ec0*/  @P0 STG.E desc[UR60][R234.64], R199 ;  /* 0x000000c7ea000986 */ /* 0x0103e8000c10193c */
[----:B---3--:R3:W-:Y:S04]  /*109ed0*/  @P5 STG.E desc[UR60][R236.64], R0 ;  /* 0x00000000ec005986 */ /* 0x0087e8000c10193c */
[----:B-1----:R-:W4:Y:S04]  /*109ee0*/  LDL.LU R234, [R1+0xac] ;  /* 0x0000ac0001ea7983 */ /* 0x002f280000300800 */
[----:B------:R-:W4:Y:S04]  /*109ef0*/  LDL.LU R235, [R1+0x1c90] ;  /* 0x001c900001eb7983 */ /* 0x000f280000300800 */
[----:B---3--:R-:W3:Y:S01]  /*109f00*/  LDL.LU R237, [R1+0x49c] ;  /* 0x00049c0001ed7983 */ /* 0x008ee20000300800 */
[----:B------:R-:W-:Y:S01]  /*109f10*/  IMAD.WIDE R198, R16, 0x4, R6 ;  /* 0x0000000410c67825 */ /* 0x000fe200078e0206 */
[----:B--2---:R-:W-:-:S03]  /*109f20*/  ISETP.LT.AND P5, PT, R11, R239, !P2 ;  /* 0x000000ef0b00720c */ /* 0x004fc600057a1270 */
[C---:B------:R-:W-:Y:S01]  /*109f30*/  IMAD.WIDE R232, R16.reuse, 0x4, R8 ;  /* 0x0000000410e87825 */ /* 0x040fe200078e0208 */
[----:B------:R-:W-:-:S03]  /*109f40*/  IADD3 R0, R16, R14, RZ ;  /* 0x0000000e10007210 */ /* 0x000fc60007ffe0ff */
[----:B------:R-:W-:Y:S01]  /*109f50*/  VIADD R16, R10, 0x59 ;  /* 0x000000590a107836 */ /* 0x000fe20000000000 */
[----:B------:R-:W2:Y:S04]  /*109f60*/  LDL.LU R239, [R1+0x8a0] ;  /* 0x0008a00001ef7983 */ /* 0x000ea80000300800 */
[----:B------:R-:W-:Y:S02]  /*109f70*/  ISETP.GE.AND P0, PT, R16, R197, PT ;  /* 0x000000c51000720c */ /* 0x000fe40003f06270 */
[----:B------:R-:W2:Y:S04]  /*109f80*/  LDL.LU R16, [R1+0xca0] ;  /* 0x000ca00001107983 */ /* 0x000ea80000300800 */
[----:B------:R-:W2:Y:S04]  /*109f90*/  LDL.LU R197, [R1+0x10b0] ;  /* 0x0010b00001c57983 */ /* 0x000ea80000300800 */
[----:B---3--:R1:W-:Y:S04]  /*109fa0*/  @P4 STG.E desc[UR60][R198.64], R237 ;  /* 0x000000edc6004986 */ /* 0x0083e8000c10193c */
[----:B----4-:R3:W-:Y:S01]  /*109fb0*/  @P3 STG.E desc[UR60][R232.64], R234 ;  /* 0x000000eae8003986 */ /* 0x0107e2000c10193c */
[----:B------:R-:W-:-:S02]  /*109fc0*/  ISETP.LT.AND P3, PT, R13, R244, !P2 ;  /* 0x000000f40d00720c */ /* 0x000fc40005761270 */
[----:B------:R-:W-:Y:S02]  /*109fd0*/  ISETP.LT.AND P4, PT, R17, R246, !P2 ;  /* 0x000000f61100720c */ /* 0x000fe40005781270 */
[----:B------:R-:W-:Y:S01]  /*109fe0*/  ISETP.LT.AND P2, PT, R15, R247, !P2 ;  /* 0x000000f70f00720c */ /* 0x000fe20005741270 */
[----:B------:R-:W4:Y:S01]  /*109ff0*/  LDC R244, c[0x0][0x228] ;  /* 0x00008a00fff47b82 */ /* 0x000f220000000800 */
[----:B------:R-:W4:Y:S07]  /*10a000*/  LDL.LU R247, [R1+0xb0] ;  /* 0x0000b00001f77983 */ /* 0x000f2e0000300800 */
[----:B-1----:R-:W1:Y:S01]  /*10a010*/  LDC.64 R198, c[0x0][0x228] ;  /* 0x00008a00ffc67b82 */ /* 0x002e620000000a00 */
[----:B------:R-:W-:-:S07]  /*10a020*/  ISETP.LT.AND P6, PT, R11, R245, !P0 ;  /* 0x000000f50b00720c */ /* 0x000fce00047c1270 */
[----:B------:R-:W4:Y:S01]  /*10a030*/  LDC R245, c[0x0][0x228] ;  /* 0x00008a00fff57b82 */ /* 0x000f220000000800 */
[----:B---3--:R-:W-:-:S04]  /*10a040*/  IMAD.WIDE R232, R0, 0x4, R2 ;  /* 0x0000000400e87825 */ /* 0x008fc800078e0202 */
[----:B------:R-:W-:-:S03]  /*10a050*/  IMAD.WIDE R236, R0, 0x4, R8 ;  /* 0x0000000400ec7825 */ /* 0x000fc600078e0208 */
[----:B------:R-:W3:Y:S01]  /*10a060*/  LDC R246, c[0x0][0x228] ;  /* 0x00008a00fff67b82 */ /* 0x000ee20000000800 */
[----:B------:R2:W-:Y:S01]  /*10a070*/  @P5 STG.E desc[UR60][R232.64], R235 ;  /* 0x000000ebe8005986 */ /* 0x0005e2000c10193c */
[----:B------:R-:W-:-:S03]  /*10a080*/  ISETP.LT.AND P5, PT, R13, R252, !P0 ;  /* 0x000000fc0d00720c */ /* 0x000fc600047a1270 */
[----:B------:R-:W3:Y:S01]  /*10a090*/  LDL.LU R252, [R1+0x4b0] ;  /* 0x0004b00001fc7983 */ /* 0x000ee20000300800 */
[----:B--2---:R-:W-:-:S05]  /*10a0a0*/  IMAD.WIDE R232, R0, 0x4, R4 ;  /* 0x0000000400e87825 */ /* 0x004fca00078e0204 */
[----:B------:R2:W-:Y:S04]  /*10a0b0*/  @P3 STG.E desc[UR60][R232.64], R238 ;  /* 0x000000eee8003986 */ /* 0x0005e8000c10193c */
[----:B--2---:R-:W2:Y:S01]  /*10a0c0*/  LDL.LU R233, [R1+0x14a0] ;  /* 0x0014a00001e97983 */ /* 0x004ea20000300800 */
[----:B------:R-:W1:Y:S01]  /*10a0d0*/  LDC R238, c[0x0][0x228] ;  /* 0x00008a00ffee7b82 */ /* 0x000e620000000800 */
[C---:B------:R-:W-:Y:S01]  /*10a0e0*/  IMAD.WIDE R234, R0.reuse, 0x4, R6 ;  /* 0x0000000400ea7825 */ /* 0x040fe200078e0206 */
[----:B------:R-:W-:-:S04]  /*10a0f0*/  IADD3 R0, R0, R14, RZ ;  /* 0x0000000e00007210 */ /* 0x000fc80007ffe0ff */
[----:B--2---:R-:W-:Y:S04]  /*10a100*/  @P4 STG.E desc[UR60][R234.64], R233 ;  /* 0x000000e9ea004986 */ /* 0x004fe8000c10193c */
[----:B------:R2:W-:Y:S04]  /*10a110*/  @P2 STG.E desc[UR60][R236.64], R16 ;  /* 0x00000010ec002986 */ /* 0x0005e8000c10193c */
[----:B--2---:R-:W2:Y:S01]  /*10a120*/  LDL.LU R236, [R1+0x1c94] ;  /* 0x001c940001ec7983 */ /* 0x004ea20000300800 */
[----:B-1----:R-:W-:Y:S01]  /*10a130*/  ISETP.LT.AND P2, PT, R17, R238, !P0 ;  /* 0x000000ee1100720c */ /* 0x002fe20004741270 */
[----:B------:R-:W-:Y:S01]  /*10a140*/  IMAD.WIDE R232, R0, 0x4, R2 ;  /* 0x0000000400e87825 */ /* 0x000fe200078e0202 */
[----:B------:R-:W-:-:S03]  /*10a150*/  IADD3 R16, R10, 0x5a, RZ ;  /* 0x0000005a0a107810 */ /* 0x000fc60007ffe0ff */
[----:B------:R-:W-:Y:S01]  /*10a160*/  IMAD.WIDE R234, R0, 0x4, R4 ;  /* 0x0000000400ea7825 */ /* 0x000fe200078e0204 */
[----:B------:R-:W-:Y:S01]  /*10a170*/  ISETP.LT.AND P0, PT, R15, R196, !P0 ;  /* 0x000000c40f00720c */ /* 0x000fe20004701270 */
[----:B------:R-:W1:Y:S01]  /*10a180*/  LDC R238, c[0x0][0x228] ;  /* 0x00008a00ffee7b82 */ /* 0x000e620000000800 */
[----:B------:R3:W-:Y:S01]  /*10a190*/  @P6 STG.E desc[UR60][R232.64], R197 ;  /* 0x000000c5e8006986 */ /* 0x0007e2000c10193c */
[----:B------:R-:W-:-:S03]  /*10a1a0*/  ISETP.GE.AND P6, PT, R16, R199, PT ;  /* 0x000000c71000720c */ /* 0x000fc60003fc6270 */
[----:B------:R3:W-:Y:S01]  /*10a1b0*/  @P5 STG.E desc[UR60][R234.64], R239 ;  /* 0x000000efea005986 */ /* 0x0007e2000c10193c */
[----:B----4-:R-:W-:-:S03]  /*10a1c0*/  ISETP.LT.AND P3, PT, R11, R244, !P6 ;  /* 0x000000f40b00720c */ /* 0x010fc60007761270 */
[----:B------:R-:W4:Y:S01]  /*10a1d0*/  LDL.LU R244, [R1+0x14a4] ;  /* 0x0014a40001f47983 */ /* 0x000f220000300800 */
[----:B---3--:R-:W-:-:S04]  /*10a1e0*/  IMAD.WIDE R196, R0, 0x4, R6 ;  /* 0x0000000400c47825 */ /* 0x008fc800078e0206 */
[----:B------:R-:W-:Y:S01]  /*10a1f0*/  IMAD.WIDE R232, R0, 0x4, R8 ;  /* 0x0000000400e87825 */ /* 0x000fe200078e0208 */
[----:B------:R-:W3:Y:S01]  /*10a200*/  LDC R234, c[0x0][0x22c] ;  /* 0x00008b00ffea7b82 */ /* 0x000ee20000000800 */
[----:B------:R-:W-:-:S07]  /*10a210*/  IADD3 R16, R10, 0x5b, RZ ;  /* 0x0000005b0a107810 */ /* 0x000fce0007ffe0ff */
[----:B------:R-:W1:Y:S01]  /*10a220*/  LDC R235, c[0x0][0x228] ;  /* 0x00008a00ffeb7b82 */ /* 0x000e620000000800 */
[----:B------:R3:W-:Y:S01]  /*10a230*/  @P2 STG.E desc[UR60][R196.64], R252 ;  /* 0x000000fcc4002986 */ /* 0x0007e2000c10193c */
[----:B------:R-:W-:-:S06]  /*10a240*/  ISETP.LT.AND P2, PT, R13, R245, !P6 ;  /* 0x000000f50d00720c */ /* 0x000fcc0007741270 */
[----:B------:R-:W1:Y:S01]  /*10a250*/  LDC R239, c[0x0][0x228] ;  /* 0x00008a00ffef7b82 */ /* 0x000e620000000800 */
[----:B---3--:R-:W3:Y:S04]  /*10a260*/  LDL.LU R252, [R1+0xca4] ;  /* 0x000ca40001fc7983 */ /* 0x008ee80000300800 */
[----:B------:R-:W4:Y:S01]  /*10a270*/  LDL.LU R245, [R1+0x18a4] ;  /* 0x0018a40001f57983 */ /* 0x000f220000300800 */
[----:B------:R-:W-:-:S03]  /*10a280*/  IMAD.IADD R0, R0, 0x1, R14 ;  /* 0x0000000100007824 */ /* 0x000fc600078e020e */
[----:B------:R1:W-:Y:S01]  /*10a290*/  @P0 STG.E desc[UR60][R232.64], R247 ;  /* 0x000000f7e8000986 */ /* 0x0003e2000c10193c */
[C---:B------:R-:W-:Y:S01]  /*10a2a0*/  IMAD.WIDE R196, R0.reuse, 0x4, R2 ;  /* 0x0000000400c47825 */ /* 0x040fe200078e0202 */
[----:B------:R-:W-:Y:S02]  /*10a2b0*/  ISETP.LT.AND P0, PT, R17, R246, !P6 ;  /* 0x000000f61100720c */ /* 0x000fe40007701270 */
[----:B------:R-:W3:Y:S01]  /*10a2c0*/  LDL.LU R237, [R1+0x10b4] ;  /* 0x0010b40001ed7983 */ /* 0x000ee20000300800 */
[----:B-1----:R-:W1:Y:S01]  /*10a2d0*/  LDC.64 R232, c[0x0][0x228] ;  /* 0x00008a00ffe87b82 */ /* 0x002e620000000a00 */
[----:B------:R-:W-:Y:S01]  /*10a2e0*/  ISETP.LT.AND P6, PT, R15, R198, !P6 ;  /* 0x000000c60f00720c */ /* 0x000fe200077c1270 */
[C---:B------:R-:W-:Y:S01]  /*10a2f0*/  IMAD.WIDE R198, R0.reuse, 0x4, R4 ;  /* 0x0000000400c67825 */ /* 0x040fe200078e0204 */
[----:B------:R-:W3:Y:S05]  /*10a300*/  LDL.LU R247, [R1+0x4b4] ;  /* 0x0004b40001f77983 */ /* 0x000eea0000300800 */
[----:B------:R-:W1:Y:S01]  /*10a310*/  LDC R246, c[0x0][0x228] ;  /* 0x00008a00fff67b82 */ /* 0x000e620000000800 */
[----:B--2---:R2:W-:Y:S07]  /*10a320*/  @P3 STG.E desc[UR60][R196.64], R236 ;  /* 0x000000ecc4003986 */ /* 0x0045ee000c10193c */
[----:B--2---:R-:W2:Y:S01]  /*10a330*/  LDC R236, c[0x0][0x22c] ;  /* 0x00008b00ffec7b82 */ /* 0x004ea20000000800 */
[----:B------:R-:W-:Y:S01]  /*10a340*/  IMAD.WIDE R196, R0, 0x4, R6 ;  /* 0x0000000400c47825 */ /* 0x000fe200078e0206 */
[----:B--2---:R-:W-:-:S02]  /*10a350*/  ISETP.GE.AND P4, PT, R16, R236, PT ;  /* 0x000000ec1000720c */ /* 0x004fc40003f86270 */
[----:B------:R-:W-:Y:S01]  /*10a360*/  IADD3 R16, R10, 0xf5, RZ ;  /* 0x000000f50a107810 */ /* 0x000fe20007ffe0ff */
[----:B----4-:R2:W-:Y:S04]  /*10a370*/  @P2 STG.E desc[UR60][R198.64], R245 ;  /* 0x000000f5c6002986 */ /* 0x0105e8000c10193c */
[----:B------:R4:W-:Y:S01]  /*10a380*/  @P0 STG.E desc[UR60][R196.64], R244 ;  /* 0x000000f4c4000986 */ /* 0x0009e2000c10193c */
[----:B------:R-:W1:Y:S01]  /*10a390*/  LDC R236, c[0x0][0x228] ;  /* 0x00008a00ffec7b82 */ /* 0x000e620000000800 */
[----:B------:R-:W-:Y:S02]  /*10a3a0*/  ISETP.GE.AND P2, PT, R16, R234, PT ;  /* 0x000000ea1000720c */ /* 0x000fe40003f46270 */
[----:B------:R-:W3:Y:S01]  /*10a3b0*/  LDL.LU R16, [R1+0x8a4] ;  /* 0x0008a40001107983 */ /* 0x000ee20000300800 */
[----:B--2---:R-:W-:-:S02]  /*10a3c0*/  VIADD R198, R10, 0x5c ;  /* 0x0000005c0ac67836 */ /* 0x004fc40000000000 */
[C---:B----4-:R-:W-:Y:S02]  /*10a3d0*/  IMAD.WIDE R196, R0.reuse, 0x4, R8 ;  /* 0x0000000400c47825 */ /* 0x050fe400078e0208 */
[----:B------:R-:W2:Y:S01]  /*10a3e0*/  LDC R244, c[0x0][0x22c] ;  /* 0x00008b00fff47b82 */ /* 0x000ea20000000800 */
[----:B------:R-:W-:Y:S02]  /*10a3f0*/  ISETP.LT.AND P5, PT, R11, R235, !P4 ;  /* 0x000000eb0b00720c */ /* 0x000fe400067a1270 */
[----:B------:R-:W-:Y:S02]  /*10a400*/  ISETP.LT.AND P3, PT, R13, R238, !P4 ;  /* 0x000000ee0d00720c */ /* 0x000fe40006761270 */
[----:B------:R-:W-:Y:S01]  /*10a410*/  IADD3 R0, R0, R14, RZ ;  /* 0x0000000e00007210 */ /* 0x000fe20007ffe0ff */
[----:B---3--:R3:W-:Y:S01]  /*10a420*/  @P6 STG.E desc[UR60][R196.64], R252 ;  /* 0x000000fcc4006986 */ /* 0x0087e2000c10193c */
[----:B-1----:R-:W-:Y:S02]  /*10a430*/  ISETP.GE.AND P6, PT, R198, R233, PT ;  /* 0x000000e9c600720c */ /* 0x002fe40003fc6270 */
[----:B------:R-:W-:Y:S01]  /*10a440*/  ISETP.LT.AND P0, PT, R17, R239, !P4 ;  /* 0x000000ef1100720c */ /* 0x000fe20006701270 */
[----:B------:R-:W1:Y:S08]  /*10a450*/  LDC R238, c[0x0][0x228] ;  /* 0x00008a00ffee7b82 */ /* 0x000e700000000800 */
[----:B------:R-:W4:Y:S01]  /*10a460*/  LDC R245, c[0x0][0x228] ;  /* 0x00008a00fff57b82 */ /* 0x000f220000000800 */
[----:B---3--:R-:W3:Y:S04]  /*10a470*/  LDL.LU R252, [R1+0x14a8] ;  /* 0x0014a80001fc7983 */ /* 0x008ee80000300800 */
[----:B------:R-:W2:Y:S01]  /*10a480*/  LDL.LU R233, [R1+0xb4] ;  /* 0x0000b40001e97983 */ /* 0x000ea20000300800 */
[----:B------:R-:W-:Y:S01]  /*10a490*/  ISETP.LT.AND P4, PT, R15, R246, !P4 ;  /* 0x000000f60f00720c */ /* 0x000fe20006781270 */
[----:B------:R-:W-:-:S04]  /*10a4a0*/  IMAD.WIDE R196, R0, 0x4, R2 ;  /* 0x0000000400c47825 */ /* 0x000fc800078e0202 */
[----:B------:R-:W-:-:S04]  /*10a4b0*/  IMAD.WIDE R198, R0, 0x4, R4 ;  /* 0x0000000400c67825 */ /* 0x000fc800078e0204 */
[C---:B------:R-:W-:Y:S01]  /*10a4c0*/  IMAD.WIDE R234, R0.reuse, 0x4, R6 ;  /* 0x0000000400ea7825 */ /* 0x040fe200078e0206 */
[----:B------:R-:W4:Y:S04]  /*10a4d0*/  LDL.LU R246, [R1+0x18a8] ;  /* 0x0018a80001f67983 */ /* 0x000f280000300800 */
[----:B------:R1:W-:Y:S01]  /*10a4e0*/  @P5 STG.E desc[UR60][R196.64], R237 ;  /* 0x000000edc4005986 */ /* 0x0003e2000c10193c */
[----:B------:R-:W3:Y:S08]  /*10a4f0*/  LDC R239, c[0x0][0x228] ;  /* 0x00008a00ffef7b82 */ /* 0x000ef00000000800 */
[----:B-1----:R-:W1:Y:S08]  /*10a500*/  LDC R237, c[0x0][0x228] ;  /* 0x00008a00ffed7b82 */ /* 0x002e700000000800 */
[----:B------:R-:W3:Y:S01]  /*10a510*/  LDC.64 R196, c[0x0][0x228] ;  /* 0x00008a00ffc47b82 */ /* 0x000ee20000000a00 */
[----:B------:R1:W-:Y:S04]  /*10a520*/  @P3 STG.E desc[UR60][R198.64], R16 ;  /* 0x00000010c6003986 */ /* 0x0003e8000c10193c */
[----:B------:R1:W-:Y:S02]  /*10a530*/  @P0 STG.E desc[UR60][R234.64], R247 ;  /* 0x000000f7ea000986 */ /* 0x0003e4000c10193c */
[----:B-1----:R-:W-:Y:S01]  /*10a540*/  IMAD.WIDE R198, R0, 0x4, R8 ;  /* 0x0000000400c67825 */ /* 0x002fe200078e0208 */
[----:B------:R-:W-:Y:S01]  /*10a550*/  IADD3 R16, R10, 0x5d, RZ ;  /* 0x0000005d0a107810 */ /* 0x000fe20007ffe0ff */
[----:B------:R-:W3:Y:S04]  /*10a560*/  LDL.LU R247, [R1+0xca8] ;  /* 0x000ca80001f77983 */ /* 0x000ee80000300800 */
[----:B--2---:R1:W-:Y:S01]  /*10a570*/  @P4 STG.E desc[UR60][R198.64], R233 ;  /* 0x000000e9c6004986 */ /* 0x0043e2000c10193c */
[----:B------:R-:W-:-:S03]  /*10a580*/  ISETP.GE.AND P4, PT, R16, R244, PT ;  /* 0x000000f41000720c */ /* 0x000fc60003f86270 */
[----:B------:R-:W2:Y:S01]  /*10a590*/  LDL.LU R16, [R1+0x1c98] ;  /* 0x001c980001107983 */ /* 0x000ea20000300800 */
[----:B------:R-:W-:Y:S02]  /*10a5a0*/  ISETP.LT.AND P3, PT, R11, R236, !P6 ;  /* 0x000000ec0b00720c */ /* 0x000fe40007761270 */
[----:B------:R-:W-:Y:S01]  /*10a5b0*/  ISETP.LT.AND P0, PT, R13, R237, !P6 ;  /* 0x000000ed0d00720c */ /* 0x000fe20007701270 */
[----:B------:R-:W-:Y:S01]  /*10a5c0*/  IMAD.IADD R0, R0, 0x1, R14 ;  /* 0x0000000100007824 */ /* 0x000fe200078e020e */
[----:B------:R-:W-:Y:S02]  /*10a5d0*/  ISETP.LT.AND P5, PT, R17, R238, !P6 ;  /* 0x000000ee1100720c */ /* 0x000fe400077a1270 */
[----:B------:R-:W-:Y:S01]  /*10a5e0*/  ISETP.LT.AND P6, PT, R15, R232, !P6 ;  /* 0x000000e80f00720c */ /* 0x000fe200077c1270 */
[----:B------:R-:W3:Y:S01]  /*10a5f0*/  LDL.LU R244, [R1+0x10b8] ;  /* 0x0010b80001f47983 */ /* 0x000ee20000300800 */
[----:B------:R-:W-:-:S04]  /*10a600*/  IMAD.WIDE R234, R0, 0x4, R6 ;  /* 0x0000000400ea7825 */ /* 0x000fc800078e0206 */
[----:B-1----:R-:W-:-:S04]  /*10a610*/  IMAD.WIDE R198, R0, 0x4, R2 ;  /* 0x0000000400c67825 */ /* 0x002fc800078e0202 */
[----:B------:R-:W-:Y:S01]  /*10a620*/  IMAD.WIDE R232, R0, 0x4, R4 ;  /* 0x0000000400e87825 */ /* 0x000fe200078e0204 */
[----:B------:R-:W1:Y:S08]  /*10a630*/  LDC R236, c[0x0][0x228] ;  /* 0x00008a00ffec7b82 */ /* 0x000e700000000800 */
[----:B------:R-:W1:Y:S08]  /*10a640*/  LDC R237, c[0x0][0x228] ;  /* 0x00008a00ffed7b82 */ /* 0x000e700000000800 */
[----:B------:R-:W1:Y:S01]  /*10a650*/  LDC R238, c[0x0][0x228] ;  /* 0x00008a00ffee7b82 */ /* 0x000e620000000800 */
[----:B--2---:R2:W-:Y:S04]  /*10a660*/  @P3 STG.E desc[UR60][R198.64], R16 ;  /* 0x00000010c6003986 */ /* 0x0045e8000c10193c */
[----:B----4-:R4:W-:Y:S01]  /*10a670*/  @P0 STG.E desc[UR60][R232.64], R246 ;  /* 0x000000f6e8000986 */ /* 0x0109e2000c10193c */
[----:B------:R-:W-:-:S03]  /*10a680*/  ISETP.LT.AND P3, PT, R13, R245, !P4 ;  /* 0x000000f50d00720c */ /* 0x000fc60006761270 */
[----:B---3--:R3:W-:Y:S04]  /*10a690*/  @P5 STG.E desc[UR60][R234.64], R252 ;  /* 0x000000fcea005986 */ /* 0x0087e8000c10193c */
[----:B------:R-:W3:Y:S01]  /*10a6a0*/  LDL.LU R245, [R1+0x4b8] ;  /* 0x0004b80001f57983 */ /* 0x000ee20000300800 */
[----:B--2---:R-:W-:Y:S01]  /*10a6b0*/  IADD3 R16, R10, 0x5e, RZ ;  /* 0x0000005e0a107810 */ /* 0x004fe20007ffe0ff */
[----:B----4-:R-:W-:Y:S01]  /*10a6c0*/  IMAD.WIDE R232, R0, 0x4, R8 ;  /* 0x0000000400e87825 */ /* 0x010fe200078e0208 */
[----:B------:R-:W2:Y:S01]  /*10a6d0*/  LDC.64 R198, c[0x0][0x228] ;  /* 0x00008a00ffc67b82 */ /* 0x000ea20000000a00 */
[----:B---3--:R-:W3:Y:S04]  /*10a6e0*/  LDL.LU R252, [R1+0x1c9c] ;  /* 0x001c9c0001fc7983 */ /* 0x008ee80000300800 */
[----:B------:R4:W-:Y:S01]  /*10a6f0*/  @P6 STG.E desc[UR60][R232.64], R247 ;  /* 0x000000f7e8006986 */ /* 0x0009e2000c10193c */
[----:B------:R-:W-:-:S03]  /*10a700*/  ISETP.GE.AND P6, PT, R16, R197, PT ;  /* 0x000000c51000720c */ /* 0x000fc60003fc6270 */
[----:B------:R-:W2:Y:S04]  /*10a710*/  LDL.LU R16, [R1+0x8a8] ;  /* 0x0008a80001107983 */ /* 0x000ea80000300800 */
[----:B------:R-:W3:Y:S01]  /*10a720*/  LDL.LU R197, [R1+0xb8] ;  /* 0x0000b80001c57983 */ /* 0x000ee20000300800 */
[----:B------:R-:W-:Y:S02]  /*10a730*/  ISETP.LT.AND P0, PT, R11, R239, !P4 ;  /* 0x000000ef0b00720c */ /* 0x000fe40006701270 */
[----:B-1----:R-:W-:Y:S02]  /*10a740*/  ISETP.LT.AND P5, PT, R17, R236, !P4 ;  /* 0x000000ec1100720c */ /* 0x002fe400067a1270 */
[----:B------:R-:W-:Y:S02]  /*10a750*/  IADD3 R0, R0, R14, RZ ;  /* 0x0000000e00007210 */ /* 0x000fe40007ffe0ff */
[----:B------:R-:W-:Y:S01]  /*10a760*/  ISETP.LT.AND P4, PT, R15, R237, !P4 ;  /* 0x000000ed0f00720c */ /* 0x000fe20006781270 */
[----:B------:R-:W1:Y:S08]  /*10a770*/  LDC R239, c[0x0][0x228] ;  /* 0x00008a00ffef7b82 */ /* 0x000e700000000800 */
[----:B------:R-:W1:Y:S08]  /*10a780*/  LDC R246, c[0x0][0x228] ;  /* 0x00008a00fff67b82 */ /* 0x000e700000000800 */
[----:B----4-:R-:W4:Y:S01]  /*10a790*/  LDC R247, c[0x0][0x228] ;  /* 0x00008a00fff77b82 */ /* 0x010f220000000800 */
[----:B------:R-:W-:-:S04]  /*10a7a0*/  IMAD.WIDE R234, R0, 0x4, R4 ;  /* 0x0000000400ea7825 */ /* 0x000fc800078e0204 */
[----:B------:R-:W-:-:S04]  /*10a7b0*/  IMAD.WIDE R232, R0, 0x4, R2 ;  /* 0x0000000400e87825 */ /* 0x000fc800078e0202 */
[C---:B------:R-:W-:Y:S01]  /*10a7c0*/  IMAD.WIDE R236, R0.reuse, 0x4, R6 ;  /* 0x0000000400ec7825 */ /* 0x040fe200078e0206 */
[----:B------:R1:W-:Y:S03]  /*10a7d0*/  @P0 STG.E desc[UR60][R232.64], R244 ;  /* 0x000000f4e8000986 */ /* 0x0003e6000c10193c */
[----:B-1----:R-:W-:Y:S01]  /*10a7e0*/  IMAD.WIDE R232, R0, 0x4, R8 ;  /* 0x0000000400e87825 */ /* 0x002fe200078e0208 */
[----:B------:R-:W1:Y:S01]  /*10a7f0*/  LDC R244, c[0x0][0x228] ;  /* 0x00008a00fff47b82 */ /* 0x000e620000000800 */
[----:B--2---:R2:W-:Y:S04]  /*10a800*/  @P3 STG.E desc[UR60][R234.64], R16 ;  /* 0x00000010ea003986 */ /* 0x0045e8000c10193c */
[----:B------:R4:W-:Y:S04]  /*10a810*/  @P5 STG.E desc[UR60][R236.64], R245 ;  /* 0x000000f5ec005986 */ /* 0x0009e8000c10193c */
[----:B---3--:R3:W-:Y:S01]  /*10a820*/  @P4 STG.E desc[UR60][R232.64], R197 ;  /* 0x000000c5e8004986 */ /* 0x0087e2000c10193c */
[----:B--2---:R-:W-:-:S03]  /*10a830*/  VIADD R16, R10, 0x5f ;  /* 0x0000005f0a107836 */ /* 0x004fc60000000000 */
[----:B----4-:R-:W2:Y:S04]  /*10a840*/  LDL.LU R236, [R1+0x18ac] ;  /* 0x0018ac0001ec7983 */ /* 0x010ea80000300800 */
[----:B------:R-:W4:Y:S01]  /*10a850*/  LDL.LU R237, [R1+0x14ac] ;  /* 0x0014ac0001ed7983 */ /* 0x000f220000300800 */
[----:B------:R-:W-:Y:S01]  /*10a860*/  ISETP.LT.AND P3, PT, R11, R238, !P6 ;  /* 0x000000ee0b00720c */ /* 0x000fe20007761270 */
[----:B------:R-:W4:Y:S01]  /*10a870*/  LDC R245, c[0x0][0x22c] ;  /* 0x00008b00fff57b82 */ /* 0x000f220000000800 */
[----:B------:R-:W-:-:S07]  /*10a880*/  ISETP.GE.AND P4, PT, R16, R199, PT ;  /* 0x000000c71000720c */ /* 0x000fce0003f86270 */
[----:B------:R-:W4:Y:S01]  /*10a890*/  LDC R238, c[0x0][0x228] ;  /* 0x00008a00ffee7b82 */ /* 0x000f220000000800 */
[----:B------:R-:W4:Y:S01]  /*10a8a0*/  LDL.LU R199, [R1+0xcac] ;  /* 0x000cac0001c77983 */ /* 0x000f220000300800 */
[----:B-1----:R-:W-:Y:S02]  /*10a8b0*/  ISETP.LT.AND P0, PT, R13, R244, !P6 ;  /* 0x000000f40d00720c */ /* 0x002fe40007701270 */
[----:B------:R-:W-:Y:S02]  /*10a8c0*/  IADD3 R0, R0, R14, RZ ;  /* 0x0000000e00007210 */ /* 0x000fe40007ffe0ff */
[----:B------:R-:W-:Y:S02]  /*10a8d0*/  ISETP.LT.AND P5, PT, R17, R239, !P6 ;  /* 0x000000ef1100720c */ /* 0x000fe400077a1270 */
[----:B------:R-:W-:Y:S02]  /*10a8e0*/  ISETP.LT.AND P6, PT, R15, R196, !P6 ;  /* 0x000000c40f00720c */ /* 0x000fe400077c1270 */
[----:B------:R-:W-:Y:S01]  /*10a8f0*/  IADD3 R16, R10, 0x60, RZ ;  /* 0x000000600a107810 */ /* 0x000fe20007ffe0ff */
[----:B------:R-:W1:Y:S01]  /*10a900*/  LDC R244, c[0x0][0x228] ;  /* 0x00008a00fff47b82 */ /* 0x000e620000000800 */
[----:B---3--:R-:W-:-:S04]  /*10a910*/  IMAD.WIDE R196, R0, 0x4, R2 ;  /* 0x0000000400c47825 */ /* 0x008fc800078e0202 */
[----:B------:R-:W-:-:S04]  /*10a920*/  IMAD.WIDE R232, R0, 0x4, R4 ;  /* 0x0000000400e87825 */ /* 0x000fc800078e0204 */
[----:B------:R-:W-:Y:S01]  /*10a930*/  IMAD.WIDE R234, R0, 0x4, R6 ;  /* 0x0000000400ea7825 */ /* 0x000fe200078e0206 */
[----:B------:R-:W3:Y:S01]  /*10a940*/  LDC R239, c[0x0][0x228] ;  /* 0x00008a00ffef7b82 */ /* 0x000ee20000000800 */
[----:B------:R1:W-:Y:S04]  /*10a950*/  @P3 STG.E desc[UR60][R196.64], R252 ;  /* 0x000000fcc4003986 */ /* 0x0003e8000c10193c */
[----:B-1----:R-:W3:Y:S03]  /*10a960*/  LDL.LU R252, [R1+0xbc] ;  /* 0x0000bc0001fc7983 */ /* 0x002ee60000300800 */
[----:B------:R-:W1:Y:S01]  /*10a970*/  LDC.64 R196, c[0x0][0x228] ;  /* 0x00008a00ffc47b82 */ /* 0x000e620000000a00 */
[----:B--2---:R2:W-:Y:S04]  /*10a980*/  @P0 STG.E desc[UR60][R232.64], R236 ;  /* 0x000000ece8000986 */ /* 0x0045e8000c10193c */
[----:B----4-:R4:W-:Y:S01]  /*10a990*/  @P5 STG.E desc[UR60][R234.64], R237 ;  /* 0x000000edea005986 */ /* 0x0109e2000c10193c */
[----:B------:R-:W-:-:S03]  /*10a9a0*/  ISETP.LT.AND P5, PT, R17, R238, !P4 ;  /* 0x000000ee1100720c */ /* 0x000fc600067a1270 */
[----:B------:R-:W3:Y:S01]  /*10a9b0*/  LDL.LU R238, [R1+0x4bc] ;  /* 0x0004bc0001ee7983 */ /* 0x000ee20000300800 */
[----:B--2---:R-:W-:Y:S01]  /*10a9c0*/  IMAD.WIDE R232, R0, 0x4, R8 ;  /* 0x0000000400e87825 */ /* 0x004fe200078e0208 */
[----:B------:R-:W2:Y:S08]  /*10a9d0*/  LDC R236, c[0x0][0x228] ;  /* 0x00008a00ffec7b82 */ /* 0x000eb00000000800 */
[----:B----4-:R-:W4:Y:S01]  /*10a9e0*/  LDC R237, c[0x0][0x228] ;  /* 0x00008a00ffed7b82 */ /* 0x010f220000000800 */
[----:B------:R1:W-:Y:S01]  /*10a9f0*/  @P6 STG.E desc[UR60][R232.64], R199 ;  /* 0x000000c7e8006986 */ /* 0x0003e2000c10193c */
[----:B------:R-:W-:-:S03]  /*10aa00*/  ISETP.GE.AND P6, PT, R16, R245, PT ;  /* 0x000000f51000720c */ /* 0x000fc60003fc6270 */
[----:B------:R-:W2:Y:S04]  /*10aa10*/  LDL.LU R16, [R1+0x10bc] ;  /* 0x0010bc0001107983 */ /* 0x000ea80000300800 */
[----:B------:R-:W4:Y:S01]  /*10aa20*/  LDL.LU R245, [R1+0x8ac] ;  /* 0x0008ac0001f57983 */ /* 0x000f220000300800 */
[----:B------:R-:W-:Y:S02]  /*10aa30*/  ISETP.LT.AND P0, PT, R11, R246, !P4 ;  /* 0x000000f60b00720c */ /* 0x000fe40006701270 */
[----:B------:R-:W-:Y:S01]  /*10aa40*/  ISETP.LT.AND P3, PT, R13, R247, !P4 ;  /* 0x000000f70d00720c */ /* 0x000fe20006761270 */
[----:B------:R-:W-:Y:S01]  /*10aa50*/  IMAD.IADD R0, R0, 0x1, R14 ;  /* 0x0000000100007824 */ /* 0x000fe200078e020e */
[----:B------:R-:W-:Y:S01]  /*10aa60*/  ISETP.LT.AND P4, PT, R15, R198, !P4 ;  /* 0x000000c60f00720c */ /* 0x000fe20006781270 */
[----:B------:R-:W3:Y:S08]  /*10aa70*/  LDC R247, c[0x0][0x228] ;  /* 0x00008a00fff77b82 */ /* 0x000ef00000000800 */
[----:B------:R-:W3:Y:S01]  /*10aa80*/  LDC R246, c[0x0][0x228] ;  /* 0x00008a00fff67b82 */ /* 0x000ee20000000800 */
[----:B-1----:R-:W-:-:S04]  /*10aa90*/  IMAD.WIDE R198, R0, 0x4, R2 ;  /* 0x0000000400c67825 */ /* 0x002fc800078e0202 */
[----:B------:R-:W-:-:S04]  /*10aaa0*/  IMAD.WIDE R232, R0, 0x4, R4 ;  /* 0x0000000400e87825 */ /* 0x000fc800078e0204 */
[----:B------:R-:W-:Y:S01]  /*10aab0*/  IMAD.WIDE R234, R0, 0x4, R6 ;  /* 0x0000000400ea7825 */ /* 0x000fe200078e0206 */
[----:B--2---:R1:W-:Y:S04]  /*10aac0*/  @P0 STG.E desc[UR60][R198.64], R16 ;  /* 0x00000010c6000986 */ /* 0x0043e8000c10193c */
[----:B----4-:R-:W-:Y:S04]  /*10aad0*/  @P3 STG.E desc[UR60][R232.64], R245 ;  /* 0x000000f5e8003986 */ /* 0x010fe8000c10193c */
[----:B---3--:R2:W-:Y:S01]  /*10aae0*/  @P5 STG.E desc[UR60][R234.64], R238 ;  /* 0x000000eeea005986 */ /* 0x0085e2000c10193c */
[----:B------:R-:W-:-:S03]  /*10aaf0*/  ISETP.LT.AND P5, PT, R17, R236, !P6 ;  /* 0x000000ec1100720c */ /* 0x000fc600077a1270 */
[----:B------:R-:W3:Y:S01]  /*10ab00*/  LDL.LU R236, [R1+0x14b0] ;  /* 0x0014b00001ec7983 */ /* 0x000ee20000300800 */
[----:B-1----:R-:W-:Y:S01]  /*10ab10*/  IMAD.WIDE R198, R0, 0x4, R8 ;  /* 0x0000000400c67825 */ /* 0x002fe200078e0208 */
[----:B------:R-:W-:Y:S02]  /*10ab20*/  IADD3 R16, R10, 0x61, RZ ;  /* 0x000000610a107810 */ /* 0x000fe40007ffe0ff */
[----:B------:R-:W-:Y:S02]  /*10ab30*/  ISETP.LT.AND P0, PT, R13, R244, !P6 ;  /* 0x000000f40d00720c */ /* 0x000fe40007701270 */
[----:B------:R-:W-:Y:S01]  /*10ab40*/  ISETP.LT.AND P3, PT, R11, R239, !P6 ;  /* 0x000000ef0b00720c */ /* 0x000fe20007761270 */
[----:B--2---:R-:W1:Y:S01]  /*10ab50*/  LDC R238, c[0x0][0x228] ;  /* 0x00008a00ffee7b82 */ /* 0x004e620000000800 */
[----:B------:R2:W-:Y:S01]  /*10ab60*/  @P4 STG.E desc[UR60][R198.64], R252 ;  /* 0x000000fcc6004986 */ /* 0x0005e2000c10193c */
[----:B------:R-:W-:Y:S02]  /*10ab70*/  ISETP.GE.AND P4, PT, R16, R197, PT ;  /* 0x000000c51000720c */ /* 0x000fe40003f86270 */
[----:B------:R-:W-:-:S04]  /*10ab80*/  ISETP.LT.AND P6, PT, R15, R237, !P6 ;  /* 0x000000ed0f00720c */ /* 0x000fc800077c1270 */
[----:B------:R-:W4:Y:S01]  /*10ab90*/  LDC R244, c[0x0][0x22c] ;  /* 0x00008b00fff47b82 */ /* 0x000f220000000800 */
[----:B------:R-:W-:-:S07]  /*10aba0*/  IADD3 R0, R0, R14, RZ ;  /* 0x0000000e00007210 */ /* 0x000fce0007ffe0ff */
[----:B------:R-:W1:Y:S08]  /*10abb0*/  LDC R245, c[0x0][0x228] ;  /* 0x00008a00fff57b82 */ /* 0x000e700000000800 */
[----:B------:R-:W1:Y:S01]  /*10abc0*/  LDC R239, c[0x0][0x228] ;  /* 0x00008a00ffef7b82 */ /* 0x000e620000000800 */
[----:B--2---:R-:W2:Y:S04]  /*10abd0*/  LDL.LU R252, [R1+0x4c0] ;  /* 0x0004c00001fc7983 */ /* 0x004ea80000300800 */
[----:B------:R-:W4:Y:S04]  /*10abe0*/  LDL.LU R16, [R1+0x18b0] ;  /* 0x0018b00001107983 */ /* 0x000f280000300800 */
[----:B------:R-:W2:Y:S04]  /*10abf0*/  LDL.LU R197, [R1+0xcb0] ;  /* 0x000cb00001c57983 */ /* 0x000ea80000300800 */
[----:B------:R-:W3:Y:S01]  /*10ac00*/  LDL.LU R237, [R1+0x1ca0] ;  /* 0x001ca00001ed7983 */ /* 0x000ee20000300800 */
[----:B------:R-:W-:-:S04]  /*10ac10*/  IMAD.WIDE R198, R0, 0x4, R2 ;  /* 0x0000000400c67825 */ /* 0x000fc800078e0202 */
[----:B------:R-:W-:-:S04]  /*10ac20*/  IMAD.WIDE R232, R0, 0x4, R4 ;  /* 0x0000000400e87825 */ /* 0x000fc800078e0204 */
[----:B------:R-:W-:Y:S01]  /*10ac30*/  IMAD.WIDE R234, R0, 0x4, R6 ;  /* 0x0000000400ea7825 */ /* 0x000fe200078e0206 */
[----:B---3--:R3:W-:Y:S04]  /*10ac40*/  @P3 STG.E desc[UR60][R198.64], R237 ;  /* 0x000000edc6003986 */ /* 0x0087e8000c10193c */
[----:B----4-:R4:W-:Y:S01]  /*10ac50*/  @P0 STG.E desc[UR60][R232.64], R16 ;  /* 0x00000010e8000986 */ /* 0x0109e2000c10193c */
[----:B------:R-:W-:-:S03]  /*10ac60*/  ISETP.LT.AND P3, PT, R13, R247, !P4 ;  /* 0x000000f70d00720c */ /* 0x000fc60006761270 */
[----:B------:R1:W-:Y:S04]  /*10ac70*/  @P5 STG.E desc[UR60][R234.64], R236 ;  /* 0x000000ecea005986 */ /* 0x0003e8000c10193c */
[----:B------:R-:W2:Y:S01]  /*10ac80*/  LDL.LU R247, [R1+0xc0] ;  /* 0x0000c00001f77983 */ /* 0x000ea20000300800 */
[----:B------:R-:W-:-:S03]  /*10ac90*/  ISETP.LT.AND P0, PT, R11, R246, !P4 ;  /* 0x000000f60b00720c */ /* 0x000fc60006701270 */
[----:B------:R-:W2:Y:S01]  /*10aca0*/  LDL.LU R246, [R1+0x8b0] ;  /* 0x0008b00001f67983 */ /* 0x000ea20000300800 */
[----:B---3--:R-:W3:Y:S01]  /*10acb0*/  LDC.64 R198, c[0x0][0x228] ;  /* 0x00008a00ffc67b82 */ /* 0x008ee20000000a00 */
[----:B----4-:R-:W-:-:S04]  /*10acc0*/  IMAD.WIDE R232, R0, 0x4, R8 ;  /* 0x0000000400e87825 */ /* 0x010fc800078e0208 */
[----:B------:R-:W-:-:S03]  /*10acd0*/  VIADD R16, R10, 0x62 ;  /* 0x000000620a107836 */ /* 0x000fc60000000000 */
[----:B-1----:R-:W1:Y:S08]  /*10ace0*/  LDC R236, c[0x0][0x228] ;  /* 0x00008a00ffec7b82 */ /* 0x002e700000000800 */
[----:B------:R-:W4:Y:S01]  /*10acf0*/  LDC R237, c[0x0][0x228] ;  /* 0x00008a00ffed7b82 */ /* 0x000f220000000800 */
[----:B--2---:R2:W-:Y:S01]  /*10ad00*/  @P6 STG.E desc[UR60][R232.64], R197 ;  /* 0x000000c5e8006986 */ /* 0x0045e2000c10193c */
[----:B------:R-:W-:-:S03]  /*10ad10*/  ISETP.GE.AND P6, PT, R16, R244, PT ;  /* 0x000000f41000720c */ /* 0x000fc60003fc6270 */
[----:B------:R-:W3:Y:S01]  /*10ad20*/  LDL.LU R16, [R1+0x10c0] ;  /* 0x0010c00001107983 */ /* 0x000ee20000300800 */
[----:B------:R-:W-:Y:S02]  /*10ad30*/  IADD3 R0, R0, R14, RZ ;  /* 0x0000000e00007210 */ /* 0x000fe40007ffe0ff */
[----:B------:R-:W-:Y:S02]  /*10ad40*/  ISETP.LT.AND P5, PT, R17, R238, !P4 ;  /* 0x000000ee1100720c */ /* 0x000fe400067a1270 */
[----:B------:R-:W-:Y:S01]  /*10ad50*/  ISETP.LT.AND P4, PT, R15, R196, !P4 ;  /* 0x000000c40f00720c */ /* 0x000fe20006781270 */
[----:B------:R-:W4:Y:S01]  /*10ad60*/  LDL.LU R244, [R1+0x1ca4] ;  /* 0x001ca40001f47983 */ /* 0x000f220000300800 */
[----:B------:R-:W4:Y:S01]  /*10ad70*/  LDC R238, c[0x0][0x228] ;  /* 0x00008a00ffee7b82 */ /* 0x000f220000000800 */
[----:B--2---:R-:W-:-:S04]  /*10ad80*/  IMAD.WIDE R196, R0, 0x4, R2 ;  /* 0x0000000400c47825 */ /* 0x004fc800078e0202 */
[----:B------:R-:W-:-:S04]  /*10ad90*/  IMAD.WIDE R232, R0, 0x4, R4 ;  /* 0x0000000400e87825 */ /* 0x000fc800078e0204 */
[----:B------:R-:W-:Y:S01]  /*10ada0*/  IMAD.WIDE R234, R0, 0x4, R6 ;  /* 0x0000000400ea7825 */ /* 0x000fe200078e0206 */
[----:B---3--:R2:W-:Y:S04]  /*10adb0*/  @P0 STG.E desc[UR60][R196.64], R16 ;  /* 0x00000010c4000986 */ /* 0x0085e8000c10193c */
[----:B------:R3:W-:Y:S01]  /*10adc0*/  @P3 STG.E desc[UR60][R232.64], R246 ;  /* 0x000000f6e8003986 */ /* 0x0007e2000c10193c */
[----:B------:R-:W-:-:S03]  /*10add0*/  ISETP.LT.AND P0, PT, R13, R245, !P6 ;  /* 0x000000f50d00720c */ /* 0x000fc60007701270 */
[----:B------:R1:W-:Y:S04]  /*10ade0*/  @P5 STG.E desc[UR60][R234.64], R252 ;  /* 0x000000fcea005986 */ /* 0x0003e8000c10193c */
[----:B------:R-:W4:Y:S01]  /*10adf0*/  LDL.LU R245, [R1+0x14b4] ;  /* 0x0014b40001f57983 */ /* 0x000f220000300800 */
[----:B--2---:R-:W-:Y:S01]  /*10ae00*/  IADD3 R16, R10, 0x63, RZ ;  /* 0x000000630a107810 */ /* 0x004fe20007ffe0ff */
[----:B---3--:R-:W-:Y:S01]  /*10ae10*/  IMAD.WIDE R232, R0, 0x4, R8 ;  /* 0x0000000400e87825 */ /* 0x008fe200078e0208 */
[----:B------:R-:W2:Y:S01]  /*10ae20*/  LDC.64 R196, c[0x0][0x228] ;  /* 0x00008a00ffc47b82 */ /* 0x000ea20000000a00 */
[----:B-1----:R-:W3:Y:S04]  /*10ae30*/  LDL.LU R252, [R1+0x10c4] ;  /* 0x0010c40001fc7983 */ /* 0x002ee80000300800 */
[----:B------:R1:W-:Y:S01]  /*10ae40*/  @P4 STG.E desc[UR60][R232.64], R247 ;  /* 0x000000f7e8004986 */ /* 0x0003e2000c10193c */
[----:B------:R-:W-:-:S03]  /*10ae50*/  ISETP.GE.AND P4, PT, R16, R199, PT ;  /* 0x000000c71000720c */ /* 0x000fc60003f86270 */
[----:B------:R-:W2:Y:S04]  /*10ae60*/  LDL.LU R16, [R1+0x18b4] ;  /* 0x0018b40001107983 */ /* 0x000ea80000300800 */
[----:B------:R-:W3:Y:S01]  /*10ae70*/  LDL.LU R199, [R1+0xcb4] ;  /* 0x000cb40001c77983 */ /* 0x000ee20000300800 */
[----:B------:R-:W-:Y:S02]  /*10ae80*/  ISETP.LT.AND P3, PT, R11, R239, !P6 ;  /* 0x000000ef0b00720c */ /* 0x000fe40007761270 */
[----:B------:R-:W-:Y:S01]  /*10ae90*/  ISETP.LT.AND P5, PT, R17, R236, !P6 ;  /* 0x000000ec1100720c */ /* 0x000fe200077a1270 */
[----:B------:R-:W-:Y:S01]  /*10aea0*/  IMAD.IADD R0, R0, 0x1, R14 ;  /* 0x0000000100007824 */ /* 0x000fe200078e020e */
[----:B----4-:R-:W-:Y:S01]  /*10aeb0*/  ISETP.LT.AND P6, PT, R15, R237, !P6 ;  /* 0x000000ed0f00720c */ /* 0x010fe200077c1270 */
[----:B------:R-:W4:Y:S08]  /*10aec0*/  LDC R239, c[0x0][0x228] ;  /* 0x00008a00ffef7b82 */ /* 0x000f300000000800 */
[----:B------:R-:W4:Y:S01]  /*10aed0*/  LDC R246, c[0x0][0x228] ;  /* 0x00008a00fff67b82 */ /* 0x000f220000000800 */
[----:B------:R-:W-:-:S04]  /*10aee0*/  IMAD.WIDE R234, R0, 0x4, R4 ;  /* 0x0000000400ea7825 */ /* 0x000fc800078e0204 */
[----:B-1----:R-:W-:-:S04]  /*10aef0*/  IMAD.WIDE R232, R0, 0x4, R2 ;  /* 0x0000000400e87825 */ /* 0x002fc800078e0202 */
[C---:B------:R-:W-:Y:S01]  /*10af00*/  IMAD.WIDE R236, R0.reuse, 0x4, R6 ;  /* 0x0000000400ec7825 */ /* 0x040fe200078e0206 */
[----:B------:R-:W1:Y:S01]  /*10af10*/  LDC R247, c[0x0][0x228] ;  /* 0x00008a00fff77b82 */ /* 0x000e620000000800 */
[----:B------:R1:W-:Y:S02]  /*10af20*/  @P3 STG.E desc[UR60][R232.64], R244 ;  /* 0x000000f4e8003986 */ /* 0x0003e4000c10193c */
[----:B-1----:R-:W-:-:S05]  /*10af30*/  IMAD.WIDE R232, R0, 0x4, R8 ;  /* 0x0000000400e87825 */ /* 0x002fca00078e0208 */
[----:B------:R-:W1:Y:S01]  /*10af40*/  LDC R244, c[0x0][0x228] ;  /* 0x00008a00fff47b82 */ /* 0x000e620000000800 */
[----:B--2---:R2:W-:Y:S04]  /*10af50*/  @P0 STG.E desc[UR60][R234.64], R16 ;  /* 0x00000010ea000986 */ /* 0x0045e8000c10193c */
[----:B------:R1:W-:Y:S04]  /*10af60*/  @P5 STG.E desc[UR60][R236.64], R245 ;  /* 0x000000f5ec005986 */ /* 0x0003e8000c10193c */
[----:B---3--:R3:W-:Y:S01]  /*10af70*/  @P6 STG.E desc[UR60][R232.64], R199 ;  /* 0x000000c7e8006986 */ /* 0x0087e2000c10193c */
[----:B--2---:R-:W-:-:S03]  /*10af80*/  IADD3 R16, R10, 0x64, RZ ;  /* 0x000000640a107810 */ /* 0x004fc60007ffe0ff */
[----:B-1----:R-:W2:Y:S04]  /*10af90*/  LDL.LU R236, [R1+0x8b4] ;  /* 0x0008b40001ec7983 */ /* 0x002ea80000300800 */
[----:B------:R-:W2:Y:S01]  /*10afa0*/  LDL.LU R237, [R1+0x4c4] ;  /* 0x0004c40001ed7983 */ /* 0x000ea20000300800 */
[----:B------:R-:W-:Y:S02]  /*10afb0*/  ISETP.LT.AND P0, PT, R11, R238, !P4 ;  /* 0x000000ee0b00720c */ /* 0x000fe40006701270 */
[----:B------:R-:W-:Y:S01]  /*10afc0*/  ISETP.GE.AND P6, PT, R16, R197, PT ;  /* 0x000000c51000720c */ /* 0x000fe20003fc6270 */
[----:B------:R-:W1:Y:S01]  /*10afd0*/  LDC R238, c[0x0][0x228] ;  /* 0x00008a00ffee7b82 */ /* 0x000e620000000800 */
[----:B------:R-:W2:Y:S07]  /*10afe0*/  LDL.LU R197, [R1+0xc4] ;  /* 0x0000c40001c57983 */ /* 0x000eae0000300800 */
[----:B------:R-:W1:Y:S01]  /*10aff0*/  LDC R245, c[0x0][0x22c] ;  /* 0x00008b00fff57b82 */ /* 0x000e620000000800 */
[----:B------:R-:W-:-:S02]  /*10b000*/  ISETP.LT.AND P3, PT, R13, R244, !P4 ;  /* 0x000000f40d00720c */ /* 0x000fc40006761270 */
[----:B------:R-:W-:Y:S02]  /*10b010*/  IADD3 R0, R0, R14, RZ ;  /* 0x0000000e00007210 */ /* 0x000fe40007ffe0ff */
[----:B----4-:R-:W-:Y:S02]  /*10b020*/  ISETP.LT.AND P5, PT, R17, R239, !P4 ;  /* 0x000000ef1100720c */ /* 0x010fe400067a1270 */
[----:B------:R-:W-:Y:S01]  /*10b030*/  ISETP.LT.AND P4, PT, R15, R198, !P4 ;  /* 0x000000c60f00720c */ /* 0x000fe20006781270 */
[----:B------:R-:W-:Y:S01]  /*10b040*/  VIADD R16, R10, 0x65 ;  /* 0x000000650a107836 */ /* 0x000fe20000000000 */
[----:B------:R-:W4:Y:S01]  /*10b050*/  LDC R244, c[0x0][0x228] ;  /* 0x00008a00fff47b82 */ /* 0x000f220000000800 */
[----:B---3--:R-:W-:-:S04]  /*10b060*/  IMAD.WIDE R198, R0, 0x4, R2 ;  /* 0x0000000400c67825 */ /* 0x008fc800078e0202 */
[----:B------:R-:W-:-:S04]  /*10b070*/  IMAD.WIDE R232, R0, 0x4, R4 ;  /* 0x0000000400e87825 */ /* 0x000fc800078e0204 */
[----:B------:R-:W-:Y:S01]  /*10b080*/  IMAD.WIDE R234, R0, 0x4, R6 ;  /* 0x0000000400ea7825 */ /* 0x000fe200078e0206 */
[----:B------:R-:W3:Y:S01]  /*10b090*/  LDC R239, c[0x0][0x228] ;  /* 0x00008a00ffef7b82 */ /* 0x000ee20000000800 */
[----:B------:R1:W-:Y:S04]  /*10b0a0*/  @P0 STG.E desc[UR60][R198.64], R252 ;  /* 0x000000fcc6000986 */ /* 0x0003e8000c10193c */
[----:B-1----:R-:W4:Y:S03]  /*10b0b0*/  LDL.LU R252, [R1+0xcb8] ;  /* 0x000cb80001fc7983 */ /* 0x002f260000300800 */
[----:B------:R-:W1:Y:S01]  /*10b0c0*/  LDC.64 R198, c[0x0][0x228] ;  /* 0x00008a00ffc67b82 */ /* 0x000e620000000a00 */
[----:B--2---:R2:W-:Y:S04]  /*10b0d0*/  @P3 STG.E desc[UR60][R232.64], R236 ;  /* 0x000000ece8003986 */ /* 0x0045e8000c10193c */
[----:B------:R3:W-:Y:S01]  /*10b0e0*/  @P5 STG.E desc[UR60][R234.64], R237 ;  /* 0x000000edea005986 */ /* 0x0007e2000c10193c */
[----:B------:R-:W-:-:S03]  /*10b0f0*/  ISETP.LT.AND P5, PT, R17, R238, !P6 ;  /* 0x000000ee1100720c */ /* 0x000fc600077a1270 */
[----:B------:R-:W4:Y:S01]  /*10b100*/  LDL.LU R238, [R1+0x14b8] ;  /* 0x0014b80001ee7983 */ /* 0x000f220000300800 */
[----:B--2---:R-:W-:Y:S01]  /*10b110*/  IMAD.WIDE R232, R0, 0x4, R8 ;  /* 0x0000000400e87825 */ /* 0x004fe200078e0208 */
[----:B------:R-:W2:Y:S08]  /*10b120*/  LDC R236, c[0x0][0x228] ;  /* 0x00008a00ffec7b82 */ /* 0x000eb00000000800 */
[----:B---3--:R-:W3:Y:S01]  /*10b130*/  LDC R237, c[0x0][0x228] ;  /* 0x00008a00ffed7b82 */ /* 0x008ee20000000800 */
[----:B------:R1:W-:Y:S01]  /*10b140*/  @P4 STG.E desc[UR60][R232.64], R197 ;  /* 0x000000c5e8004986 */ /* 0x0003e2000c10193c */
[----:B------:R-:W-:-:S03]  /*10b150*/  ISETP.GE.AND P4, PT, R16, R245, PT ;  /* 0x000000f51000720c */ /* 0x000fc60003f86270 */
[----:B------:R-:W2:Y:S04]  /*10b160*/  LDL.LU R16, [R1+0x1ca8] ;  /* 0x001ca80001107983 */ /* 0x000ea80000300800 */
[----:B------:R-:W3:Y:S01]  /*10b170*/  LDL.LU R245, [R1+0x18b8] ;  /* 0x0018b80001f57983 */ /* 0x000ee20000300800 */
[----:B------:R-:W-:Y:S02]  /*10b180*/  ISETP.LT.AND P3, PT, R11, R246, !P6 ;  /* 0x000000f60b00720c */ /* 0x000fe40007761270 */
[----:B------:R-:W-:Y:S02]  /*10b190*/  ISETP.LT.AND P0, PT, R13, R247, !P6 ;  /* 0x000000f70d00720c */ /* 0x000fe40007701270 */
[----:B------:R-:W-:Y:S02]  /*10b1a0*/  IADD3 R0, R0, R14, RZ ;  /* 0x0000000e00007210 */ /* 0x000fe40007ffe0ff */
[----:B------:R-:W-:Y:S01]  /*10b1b0*/  ISETP.LT.AND P6, PT, R15, R196, !P6 ;  /* 0x000000c40f00720c */ /* 0x000fe200077c1270 */
[----:B------:R-:W4:Y:S08]  /*10b1c0*/  LDC R246, c[0x0][0x228] ;  /* 0x00008a00fff67b82 */ /* 0x000f300000000800 */
[----:B------:R-:W4:Y:S01]  /*10b1d0*/  LDC R247, c[0x0][0x228] ;  /* 0x00008a00fff77b82 */ /* 0x000f220000000800 */
[----:B-1----:R-:W-:-:S04]  /*10b1e0*/  IMAD.WIDE R196, R0, 0x4, R2 ;  /* 0x0000000400c47825 */ /* 0x002fc800078e0202 */
[----:B------:R-:W-:-:S04]  /*10b1f0*/  IMAD.WIDE R232, R0, 0x4, R4 ;  /* 0x0000000400e87825 */ /* 0x000fc800078e0204 */
[----:B------:R-:W-:Y:S01]  /*10b200*/  IMAD.WIDE R234, R0, 0x4, R6 ;  /* 0x0000000400ea7825 */ /* 0x000fe200078e0206 */
[----:B--2---:R1:W-:Y:S04]  /*10b210*/  @P3 STG.E desc[UR60][R196.64], R16 ;  /* 0x00000010c4003986 */ /* 0x0043e8000c10193c */
[----:B---3--:R2:W-:Y:S04]  /*10b220*/  @P0 STG.E desc[UR60][R232.64], R245 ;  /* 0x000000f5e8000986 */ /* 0x0085e8000c10193c */
[----:B----4-:R3:W-:Y:S01]  /*10b230*/  @P5 STG.E desc[UR60][R234.64], R238 ;  /* 0x000000eeea005986 */ /* 0x0107e2000c10193c */
[----:B------:R-:W-:-:S03]  /*10b240*/  ISETP.LT.AND P5, PT, R17, R236, !P4 ;  /* 0x000000ec1100720c */ /* 0x000fc600067a1270 */
[----:B------:R-:W4:Y:S01]  /*10b250*/  LDL.LU R236, [R1+0x4c8] ;  /* 0x0004c80001ec7983 */ /* 0x000f220000300800 */
[----:B-1----:R-:W-:Y:S01]  /*10b260*/  IMAD.WIDE R196, R0, 0x4, R8 ;  /* 0x0000000400c47825 */ /* 0x002fe200078e0208 */
[----:B------:R-:W-:Y:S02]  /*10b270*/  IADD3 R16, R10, 0x66, RZ ;  /* 0x000000660a107810 */ /* 0x000fe40007ffe0ff */
[----:B--2---:R-:W2:Y:S04]  /*10b280*/  LDL.LU R245, [R1+0x1cac] ;  /* 0x001cac0001f57983 */ /* 0x004ea80000300800 */
[----:B------:R1:W-:Y:S01]  /*10b290*/  @P6 STG.E desc[UR60][R196.64], R252 ;  /* 0x000000fcc4006986 */ /* 0x0003e2000c10193c */
[----:B------:R-:W-:Y:S02]  /*10b2a0*/  ISETP.LT.AND P3, PT, R13, R244, !P4 ;  /* 0x000000f40d00720c */ /* 0x000fe40006761270 */
[----:B------:R-:W-:-:S02]  /*10b2b0*/  ISETP.GE.AND P6, PT, R16, R199, PT ;  /* 0x000000c71000720c */ /* 0x000fc40003fc6270 */
[----:B------:R-:W-:Y:S02]  /*10b2c0*/  ISETP.LT.AND P0, PT, R11, R239, !P4 ;  /* 0x000000ef0b00720c */ /* 0x000fe40006701270 */
[----:B------:R-:W-:Y:S01]  /*10b2d0*/  ISETP.LT.AND P4, PT, R15, R237, !P4 ;  /* 0x000000ed0f00720c */ /* 0x000fe20006781270 */
[----:B------:R-:W4:Y:S01]  /*10b2e0*/  LDC R244, c[0x0][0x22c] ;  /* 0x00008b00fff47b82 */ /* 0x000f220000000800 */
[----:B------:R-:W-:-:S07]  /*10b2f0*/  IMAD.IADD R0, R0, 0x1, R14 ;  /* 0x0000000100007824 */ /* 0x000fce00078e020e */
[----:B---3--:R-:W3:Y:S08]  /*10b300*/  LDC R238, c[0x0][0x228] ;  /* 0x00008a00ffee7b82 */ /* 0x008ef00000000800 */
[----:B------:R-:W2:Y:S01]  /*10b310*/  LDC R239, c[0x0][0x228] ;  /* 0x00008a00ffef7b82 */ /* 0x000ea20000000800 */
[----:B-1----:R-:W2:Y:S04]  /*10b320*/  LDL.LU R252, [R1+0x14bc] ;  /* 0x0014bc0001fc7983 */ /* 0x002ea80000300800 */
[----:B------:R-:W3:Y:S04]  /*10b330*/  LDL.LU R16, [R1+0x8b8] ;  /* 0x0008b80001107983 */ /* 0x000ee80000300800 */
[----:B------:R-:W2:Y:S04]  /*10b340*/  LDL.LU R199, [R1+0xc8] ;  /* 0x0000c80001c77983 */ /* 0x000ea80000300800 */
[----:B------:R-:W4:Y:S01]  /*10b350*/  LDL.LU R237, [R1+0x10c8] ;  /* 0x0010c80001ed7983 */ /* 0x000f220000300800 */
[----:B------:R-:W-:-:S04]  /*10b360*/  IMAD.WIDE R196, R0, 0x4, R2 ;  /* 0x0000000400c47825 */ /* 0x000fc800078e0202 */
[----:B------:R-:W-:-:S04]  /*10b370*/  IMAD.WIDE R232, R0, 0x4, R4 ;  /* 0x0000000400e87825 */ /* 0x000fc800078e0204 */
[----:B------:R-:W-:Y:S01]  /*10b380*/  IMAD.WIDE R234, R0, 0x4, R6 ;  /* 0x0000000400ea7825 */ /* 0x000fe200078e0206 */
[----:B----4-:R1:W-:Y:S04]  /*10b390*/  @P0 STG.E desc[UR60][R196.64], R237 ;  /* 0x000000edc4000986 */ /* 0x0103e8000c10193c */
[----:B---3--:R3:W-:Y:S01]  /*10b3a0*/  @P3 STG.E desc[UR60][R232.64], R16 ;  /* 0x00000010e8003986 */ /* 0x0087e2000c10193c */
[----:B------:R-:W-:-:S03]  /*10b3b0*/  ISETP.LT.AND P3, PT, R11, R246, !P6 ;  /* 0x000000f60b00720c */ /* 0x000fc60007761270 */
[----:B------:R4:W-:Y:S01]  /*10b3c0*/  @P5 STG.E desc[UR60][R234.64], R236 ;  /* 0x000000ecea005986 */ /* 0x0009e2000c10193c */
[----:B------:R-:W-:-:S03]  /*10b3d0*/  ISETP.LT.AND P0, PT, R13, R247, !P6 ;  /* 0x000000f70d00720c */ /* 0x000fc60007701270 */
[----:B------:R-:W2:Y:S04]  /*10b3e0*/  LDL.LU R246, [R1+0xcbc] ;  /* 0x000cbc0001f67983 */ /* 0x000ea80000300800 */
[----:B------:R-:W2:Y:S01]  /*10b3f0*/  LDL.LU R247, [R1+0x8bc] ;  /* 0x0008bc0001f77983 */ /* 0x000ea20000300800 */
[----:B-1----:R-:W-:Y:S01]  /*10b400*/  IMAD.WIDE R196, R0, 0x4, R8 ;  /* 0x0000000400c47825 */ /* 0x002fe200078e0208 */
[----:B---3--:R-:W-:Y:S01]  /*10b410*/  IADD3 R16, R10, 0x67, RZ ;  /* 0x000000670a107810 */ /* 0x008fe20007ffe0ff */
[----:B----4-:R-:W1:Y:S08]  /*10b420*/  LDC.64 R236, c[0x0][0x228] ;  /* 0x00008a00ffec7b82 */ /* 0x010e700000000a00 */
[----:B------:R-:W3:Y:S01]  /*10b430*/  LDC R234, c[0x0][0x228] ;  /* 0x00008a00ffea7b82 */ /* 0x000ee20000000800 */
[----:B--2---:R2:W-:Y:S01]  /*10b440*/  @P4 STG.E desc[UR60][R196.64], R199 ;  /* 0x000000c7c4004986 */ /* 0x0045e2000c10193c */
[----:B------:R-:W-:-:S03]  /*10b450*/  ISETP.GE.AND P4, PT, R16, R244, PT ;  /* 0x000000f41000720c */ /* 0x000fc60003f86270 */
[----:B------:R-:W4:Y:S01]  /*10b460*/  LDL.LU R16, [R1+0x18bc] ;  /* 0x0018bc0001107983 */ /* 0x000f220000300800 */
[----:B------:R-:W-:Y:S02]  /*10b470*/  IADD3 R0, R0, R14, RZ ;  /* 0x0000000e00007210 */ /* 0x000fe40007ffe0ff */
[----:B------:R-:W-:Y:S01]  /*10b480*/  ISETP.LT.AND P5, PT, R17, R238, !P6 ;  /* 0x000000ee1100720c */ /* 0x000fe200077a1270 */
[----:B------:R-:W3:Y:S02]  /*10b490*/  LDC R244, c[0x0][0x228] ;  /* 0x00008a00fff47b82 */ /* 0x000ee40000000800 */
[----:B--2---:R-:W-:-:S04]  /*10b4a0*/  IMAD.WIDE R196, R0, 0x4, R2 ;  /* 0x0000000400c47825 */ /* 0x004fc800078e0202 */
[C---:B------:R-:W-:Y:S02]  /*10b4b0*/  IMAD.WIDE R232, R0.reuse, 0x4, R6 ;  /* 0x0000000400e87825 */ /* 0x040fe400078e0206 */
[----:B------:R-:W2:Y:S08]  /*10b4c0*/  LDC R235, c[0x0][0x228] ;  /* 0x00008a00ffeb7b82 */ /* 0x000eb00000000800 */
[----:B------:R-:W2:Y:S01]  /*10b4d0*/  LDC R238, c[0x0][0x228] ;  /* 0x00008a00ffee7b82 */ /* 0x000ea20000000800 */
[----:B------:R1:W-:Y:S07]  /*10b4e0*/  @P3 STG.E desc[UR60][R196.64], R245 ;  /* 0x000000f5c4003986 */ /* 0x0003ee000c10193c */
[----:B-1----:R-:W1:Y:S01]  /*10b4f0*/  LDC R245, c[0x0][0x228] ;  /* 0x00008a00fff57b82 */ /* 0x002e620000000800 */
[----:B------:R-:W-:Y:S01]  /*10b500*/  ISETP.LT.AND P6, PT, R15, R198, !P6 ;  /* 0x000000c60f00720c */ /* 0x000fe200077c1270 */
[----:B------:R-:W-:-:S06]  /*10b510*/  IMAD.WIDE R198, R0, 0x4, R4 ;  /* 0x0000000400c67825 */ /* 0x000fcc00078e0204 */
[----:B------:R-:W2:Y:S01]  /*10b520*/  LDC.64 R196, c[0x0][0x228] ;  /* 0x00008a00ffc47b82 */ /* 0x000ea20000000a00 */
[----:B-1----:R-:W-:Y:S02]  /*10b530*/  ISETP.LT.AND P3, PT, R13, R245, !P4 ;  /* 0x000000f50d00720c */ /* 0x002fe40006761270 */
[----:B------:R-:W2:Y:S04]  /*10b540*/  LDL.LU R245, [R1+0x4cc] ;  /* 0x0004cc0001f57983 */ /* 0x000ea80000300800 */
[----:B----4-:R1:W-:Y:S04]  /*10b550*/  @P0 STG.E desc[UR60][R198.64], R16 ;  /* 0x00000010c6000986 */ /* 0x0103e8000c10193c */
[----:B------:R4:W-:Y:S01]  /*10b560*/  @P5 STG.E desc[UR60][R232.64], R252 ;  /* 0x000000fce8005986 */ /* 0x0009e2000c10193c */
[----:B-1----:R-:W-:-:S04]  /*10b570*/  IMAD.WIDE R198, R0, 0x4, R8 ;  /* 0x0000000400c67825 */ /* 0x002fc800078e0208 */
[----:B------:R-:W-:Y:S01]  /*10b580*/  VIADD R16, R10, 0x68 ;  /* 0x000000680a107836 */ /* 0x000fe20000000000 */
[----:B----4-:R-:W4:Y:S04]  /*10b590*/  LDL.LU R252, [R1+0x1cb0] ;  /* 0x001cb00001fc7983 */ /* 0x010f280000300800 */
[----:B------:R1:W-:Y:S01]  /*10b5a0*/  @P6 STG.E desc[UR60][R198.64], R246 ;  /* 0x000000f6c6006986 */ /* 0x0003e2000c10193c */
[----:B------:R-:W-:-:S03]  /*10b5b0*/  ISETP.GE.AND P6, PT, R16, R237, PT ;  /* 0x000000ed1000720c */ /* 0x000fc60003fc6270 */
[----:B------:R-:W4:Y:S01]  /*10b5c0*/  LDL.LU R16, [R1+0x10cc] ;  /* 0x0010cc0001107983 */ /* 0x000f220000300800 */
[----:B------:R-:W-:Y:S02]  /*10b5d0*/  ISETP.LT.AND P0, PT, R11, R239, !P4 ;  /* 0x000000ef0b00720c */ /* 0x000fe40006701270 */
[----:B------:R-:W-:Y:S02]  /*10b5e0*/  IADD3 R0, R0, R14, RZ ;  /* 0x0000000e00007210 */ /* 0x000fe40007ffe0ff */
[----:B---3--:R-:W-:Y:S01]  /*10b5f0*/  ISETP.LT.AND P5, PT, R17, R234, !P4 ;  /* 0x000000ea1100720c */ /* 0x008fe200067a1270 */
[----:B------:R-:W3:Y:S08]  /*10b600*/  LDC R239, c[0x0][0x228] ;  /* 0x00008a00ffef7b82 */ /* 0x000ef00000000800 */
[----:B------:R-:W3:Y:S08]  /*10b610*/  LDC R237, c[0x0][0x228] ;  /* 0x00008a00ffed7b82 */ /* 0x000ef00000000800 */
[----:B-1----:R-:W1:Y:S01]  /*10b620*/  LDC R246, c[0x0][0x228] ;  /* 0x00008a00fff67b82 */ /* 0x002e620000000800 */
[----:B------:R-:W-:Y:S01]  /*10b630*/  IMAD.WIDE R198, R0, 0x4, R2 ;  /* 0x0000000400c67825 */ /* 0x000fe200078e0202 */
[----:B--2---:R-:W-:-:S04]  /*10b640*/  ISETP.LT.AND P4, PT, R15, R235, !P4 ;  /* 0x000000eb0f00720c */ /* 0x004fc80006781270 */
[----:B----4-:R2:W-:Y:S01]  /*10b650*/  @P0 STG.E desc[UR60][R198.64], R16 ;  /* 0x00000010c6000986 */ /* 0x0105e2000c10193c */
[----:B------:R-:W-:-:S03]  /*10b660*/  ISETP.LT.AND P0, PT, R13, R244, !P6 ;  /* 0x000000f40d00720c */ /* 0x000fc60007701270 */
[----:B------:R-:W4:Y:S01]  /*10b670*/  LDL.LU R244, [R1+0xcc] ;  /* 0x0000cc0001f47983 */ /* 0x000f220000300800 */
[----:B------:R-:W-:-:S04]  /*10b680*/  IMAD.WIDE R232, R0, 0x4, R4 ;  /* 0x0000000400e87825 */ /* 0x000fc800078e0204 */
[C---:B------:R-:W-:Y:S01]  /*10b690*/  IMAD.WIDE R234, R0.reuse, 0x4, R6 ;  /* 0x0000000400ea7825 */ /* 0x040fe200078e0206 */
[----:B------:R3:W-:Y:S03]  /*10b6a0*/  @P3 STG.E desc[UR60][R232.64], R247 ;  /* 0x000000f7e8003986 */ /* 0x0007e6000c10193c */
[----:B--2---:R-:W-:Y:S01]  /*10b6b0*/  IMAD.WIDE R198, R0, 0x4, R8 ;  /* 0x0000000400c67825 */ /* 0x004fe200078e0208 */
[----:B------:R-:W-:Y:S01]  /*10b6c0*/  IADD3 R16, R10, 0x69, RZ ;  /* 0x000000690a107810 */ /* 0x000fe20007ffe0ff */
[----:B------:R2:W-:Y:S04]  /*10b6d0*/  @P5 STG.E desc[UR60][R234.64], R245 ;  /* 0x000000f5ea005986 */ /* 0x0005e8000c10193c */
[----:B---3--:R-:W3:Y:S01]  /*10b6e0*/  LDL.LU R247, [R1+0xcc0] ;  /* 0x000cc00001f77983 */ /* 0x008ee20000300800 */
[----:B------:R-:W-:-:S02]  /*10b6f0*/  ISETP.LT.AND P3, PT, R11, R238, !P6 ;  /* 0x000000ee0b00720c */ /* 0x000fc40007761270 */
[----:B------:R-:W1:Y:S08]  /*10b700*/  LDC R238, c[0x0][0x228] ;  /* 0x00008a00ffee7b82 */ /* 0x000e700000000800 */
[----:B--2---:R-:W2:Y:S01]  /*10b710*/  LDC R245, c[0x0][0x22c] ;  /* 0x00008b00fff57b82 */ /* 0x004ea20000000800 */
[----:B----4-:R4:W-:Y:S01]  /*10b720*/  @P4 STG.E desc[UR60][R198.64], R244 ;  /* 0x000000f4c6004986 */ /* 0x0109e2000c10193c */
[----:B------:R-:W-:-:S03]  /*10b730*/  ISETP.GE.AND P4, PT, R16, R197, PT ;  /* 0x000000c51000720c */ /* 0x000fc60003f86270 */
[----:B------:R-:W2:Y:S04]  /*10b740*/  LDL.LU R16, [R1+0x18c0] ;  /* 0x0018c00001107983 */ /* 0x000ea80000300800 */
[----:B------:R-:W3:Y:S01]  /*10b750*/  LDL.LU R197, [R1+0x14c0] ;  /* 0x0014c00001c57983 */ /* 0x000ee20000300800 */
[----:B------:R-:W-:Y:S01]  /*10b760*/  IMAD.IADD R0, R0, 0x1, R14 ;  /* 0x0000000100007824 */ /* 0x000fe200078e020e */
[----:B------:R-:W-:Y:S02]  /*10b770*/  ISETP.LT.AND P5, PT, R17, R239, !P6 ;  /* 0x000000ef1100720c */ /* 0x000fe400077a1270 */
[----:B------:R-:W-:Y:S01]  /*10b780*/  ISETP.LT.AND P6, PT, R15, R236, !P6 ;  /* 0x000000ec0f00720c */ /* 0x000fe200077c1270 */
[----:B------:R-:W1:Y:S01]  /*10b790*/  LDC R239, c[0x0][0x228] ;  /* 0x00008a00ffef7b82 */ /* 0x000e620000000800 */
[----:B------:R-:W-:-:S04]  /*10b7a0*/  IMAD.WIDE R232, R0, 0x4, R4 ;  /* 0x0000000400e87825 */ /* 0x000fc800078e0204 */
[----:B------:R-:W-:-:S04]  /*10b7b0*/  IMAD.WIDE R234, R0, 0x4, R6 ;  /* 0x0000000400ea7825 */ /* 0x000fc800078e0206 */
[----:B----4-:R-:W-:Y:S01]  /*10b7c0*/  IMAD.WIDE R198, R0, 0x4, R2 ;  /* 0x0000000400c67825 */ /* 0x010fe200078e0202 */
[----:B------:R-:W4:Y:S08]  /*10b7d0*/  LDC R236, c[0x0][0x228] ;  /* 0x00008a00ffec7b82 */ /* 0x000f300000000800 */
[----:B------:R-:W4:Y:S01]  /*10b7e0*/  LDC R244, c[0x0][0x228] ;  /* 0x00008a00fff47b82 */ /* 0x000f220000000800 */
[----:B------:R1:W-:Y:S04]  /*10b7f0*/  @P3 STG.E desc[UR60][R198.64], R252 ;  /* 0x000000fcc6003986 */ /* 0x0003e8000c10193c */
[----:B-1----:R-:W4:Y:S03]  /*10b800*/  LDL.LU R252, [R1+0xd0] ;  /* 0x0000d00001fc7983 */ /* 0x002f260000300800 */
[----:B------:R-:W1:Y:S01]  /*10b810*/  LDC.64 R198, c[0x0][0x228] ;  /* 0x00008a00ffc67b82 */ /* 0x000e620000000a00 */
[----:B--2---:R2:W-:Y:S04]  /*10b820*/  @P0 STG.E desc[UR60][R232.64], R16 ;  /* 0x00000010e8000986 */ /* 0x0045e8000c10193c */
[----:B---3--:R-:W-:Y:S01]  /*10b830*/  @P5 STG.E desc[UR60][R234.64], R197 ;  /* 0x000000c5ea005986 */ /* 0x008fe2000c10193c */
[----:B------:R-:W-:-:S03]  /*10b840*/  ISETP.LT.AND P5, PT, R17, R238, !P4 ;  /* 0x000000ee1100720c */ /* 0x000fc600067a1270 */
[----:B------:R-:W3:Y:S01]  /*10b850*/  LDL.LU R238, [R1+0x4d0] ;  /* 0x0004d00001ee7983 */ /* 0x000ee20000300800 */
[----:B--2---:R-:W-:Y:S01]  /*10b860*/  IMAD.WIDE R232, R0, 0x4, R8 ;  /* 0x0000000400e87825 */ /* 0x004fe200078e0208 */
[----:B------:R-:W-:-:S04]  /*10b870*/  IADD3 R16, R10, 0x6a, RZ ;  /* 0x0000006a0a107810 */ /* 0x000fc80007ffe0ff */
[----:B------:R2:W-:Y:S01]  /*10b880*/  @P6 STG.E desc[UR60][R232.64], R247 ;  /* 0x000000f7e8006986 */ /* 0x0005e2000c10193c */
[----:B------:R-:W-:-:S03]  /*10b890*/  ISETP.GE.AND P6, PT, R16, R245, PT ;  /* 0x000000f51000720c */ /* 0x000fc60003fc6270 */
[----:B------:R-:W4:Y:S04]  /*10b8a0*/  LDL.LU R16, [R1+0x10d0] ;  /* 0x0010d00001107983 */ /* 0x000f280000300800 */
[----:B------:R-:W3:Y:S01]  /*10b8b0*/  LDL.LU R245, [R1+0x8c0] ;  /* 0x0008c00001f57983 */ /* 0x000ee20000300800 */
[----:B------:R-:W-:Y:S02]  /*10b8c0*/  ISETP.LT.AND P0, PT, R11, R237, !P4 ;  /* 0x000000ed0b00720c */ /* 0x000fe40006701270 */
[----:B------:R-:W1:Y:S01]  /*10b8d0*/  LDC R237, c[0x0][0x228] ;  /* 0x00008a00ffed7b82 */ /* 0x000e620000000800 */
[----:B------:R-:W-:Y:S02]  /*10b8e0*/  ISETP.LT.AND P3, PT, R13, R246, !P4 ;  /* 0x000000f60d00720c */ /* 0x000fe40006761270 */
[----:B------:R-:W-:-:S02]  /*10b8f0*/  IADD3 R0, R0, R14, RZ ;  /* 0x0000000e00007210 */ /* 0x000fc40007ffe0ff */
[----:B------:R-:W-:-:S03]  /*10b900*/  ISETP.LT.AND P4, PT, R15, R196, !P4 ;  /* 0x000000c40f00720c */ /* 0x000fc60006781270 */
[----:B--2---:R-:W2:Y:S08]  /*10b910*/  LDC R247, c[0x0][0x228] ;  /* 0x00008a00fff77b82 */ /* 0x004eb00000000800 */
[----:B------:R-:W2:Y:S01]  /*10b920*/  LDC R246, c[0x0][0x228] ;  /* 0x00008a00fff67b82 */ /* 0x000ea20000000800 */
[----:B------:R-:W-:-:S04]  /*10b930*/  IMAD.WIDE R196, R0, 0x4, R2 ;  /* 0x0000000400c47825 */ /* 0x000fc800078e0202 */
[----:B------:R-:W-:-:S04]  /*10b940*/  IMAD.WIDE R232, R0, 0x4, R4 ;  /* 0x0000000400e87825 */ /* 0x000fc800078e0204 */
[----:B------:R-:W-:Y:S01]  /*10b950*/  IMAD.WIDE R234, R0, 0x4, R6 ;  /* 0x0000000400ea7825 */ /* 0x000fe200078e0206 */
[----:B----4-:R4:W-:Y:S04]  /*10b960*/  @P0 STG.E desc[UR60][R196.64], R16 ;  /* 0x00000010c4000986 */ /* 0x0109e8000c10193c */
[----:B---3--:R-:W-:Y:S04]  /*10b970*/  @P3 STG.E desc[UR60][R232.64], R245 ;  /* 0x000000f5e8003986 */ /* 0x008fe8000c10193c */
[----:B------:R3:W-:Y:S01]  /*10b980*/  @P5 STG.E desc[UR60][R234.64], R238 ;  /* 0x000000eeea005986 */ /* 0x0007e2000c10193c */
[----:B------:R-:W-:-:S03]  /*10b990*/  ISETP.LT.AND P5, PT, R17, R236, !P6 ;  /* 0x000000ec1100720c */ /* 0x000fc600077a1270 */
[----:B------:R-:W2:Y:S01]  /*10b9a0*/  LDL.LU R236, [R1+0x14c4] ;  /* 0x0014c40001ec7983 */ /* 0x000ea20000300800 */
[----:B----4-:R-:W-:-:S04]  /*10b9b0*/  IMAD.WIDE R196, R0, 0x4, R8 ;  /* 0x0000000400c47825 */ /* 0x010fc800078e0208 */
[----:B------:R-:W-:Y:S01]  /*10b9c0*/  VIADD R16, R10, 0x6b ;  /* 0x0000006b0a107836 */ /* 0x000fe20000000000 */
[----:B------:R-:W-:Y:S02]  /*10b9d0*/  ISETP.LT.AND P0, PT, R13, R244, !P6 ;  /* 0x000000f40d00720c */ /* 0x000fe40007701270 */
[----:B------:R-:W-:Y:S01]  /*10b9e0*/  ISETP.LT.AND P3, PT, R11, R239, !P6 ;  /* 0x000000ef0b00720c */ /* 0x000fe20007761270 */
[----:B---3--:R-:W3:Y:S01]  /*10b9f0*/  LDC R238, c[0x0][0x228] ;  /* 0x00008a00ffee7b82 */ /* 0x008ee20000000800 */
[----:B------:R4:W-:Y:S01]  /*10ba00*/  @P4 STG.E desc[UR60][R196.64], R252 ;  /* 0x000000fcc4004986 */ /* 0x0009e2000c10193c */
[----:B-1----:R-:W-:Y:S02]  /*10ba10*/  ISETP.GE.AND P4, PT, R16, R199, PT ;  /* 0x000000c71000720c */ /* 0x002fe40003f86270 */
[----:B------:R-:W-:-:S04]  /*10ba20*/  ISETP.LT.AND P6, PT, R15, R237, !P6 ;  /* 0x000000ed0f00720c */ /* 0x000fc800077c1270 */
[----:B------:R-:W1:Y:S01]  /*10ba30*/  LDC R244, c[0x0][0x22c] ;  /* 0x00008b00fff47b82 */ /* 0x000e620000000800 */
[----:B------:R-:W-:-:S07]  /*10ba40*/  IADD3 R0, R0, R14, RZ ;  /* 0x0000000e00007210 */ /* 0x000fce0007ffe0ff */
[----:B------:R-:W3:Y:S08]  /*10ba50*/  LDC R245, c[0x0][0x228] ;  /* 0x00008a00fff57b82 */ /* 0x000ef00000000800 */
[----:B------:R-:W3:Y:S01]  /*10ba60*/  LDC R239, c[0x0][0x228] ;  /* 0x00008a00ffef7b82 */ /* 0x000ee20000000800 */
[----:B----4-:R-:W4:Y:S04]  /*10ba70*/  LDL.LU R252, [R1+0x10d4] ;  /* 0x0010d40001fc7983 */ /* 0x010f280000300800 */
[----:B------:R-:W3:Y:S04]  /*10ba80*/  LDL.LU R16, [R1+0x18c4] ;  /* 0x0018c40001107983 */ /* 0x000ee80000300800 */
[----:B------:R-:W4:Y:S04]  /*10ba90*/  LDL.LU R199, [R1+0xcc4] ;  /* 0x000cc40001c77983 */ /* 0x000f280000300800 */
[----:B------:R-:W2:Y:S01]  /*10baa0*/  LDL.LU R237, [R1+0x1cb4] ;  /* 0x001cb40001ed7983 */ /* 0x000ea20000300800 */
[----:B------:R-:W-:-:S04]  /*10bab0*/  IMAD.WIDE R196, R0, 0x4, R2 ;  /* 0x0000000400c47825 */ /* 0x000fc800078e0202 */
[----:B------:R-:W-:-:S04]  /*10bac0*/  IMAD.WIDE R232, R0, 0x4, R4 ;  /* 0x0000000400e87825 */ /* 0x000fc800078e0204 */
[----:B------:R-:W-:Y:S01]  /*10bad0*/  IMAD.WIDE R234, R0, 0x4, R6 ;  /* 0x0000000400ea7825 */ /* 0x000fe200078e0206 */
[----:B--2---:R2:W-:Y:S04]  /*10bae0*/  @P3 STG.E desc[UR60][R196.64], R237 ;  /* 0x000000edc4003986 */ /* 0x0045e8000c10193c */
[----:B---3--:R3:W-:Y:S01]  /*10baf0*/  @P0 STG.E desc[UR60][R232.64], R16 ;  /* 0x00000010e8000986 */ /* 0x0087e2000c10193c */
[----:B------:R-:W-:-:S03]  /*10bb00*/  ISETP.LT.AND P3, PT, R13, R247, !P4 ;  /* 0x000000f70d00720c */ /* 0x000fc60006761270 */
[----:B------:R1:W-:Y:S04]  /*10bb10*/  @P5 STG.E desc[UR60][R234.64], R236 ;  /* 0x000000ecea005986 */ /* 0x0003e8000c10193c */
[----:B------:R-:W4:Y:S01]  /*10bb20*/  LDL.LU R247, [R1+0xd4] ;  /* 0x0000d40001f77983 */ /* 0x000f220000300800 */
[----:B------:R-:W-:-:S03]  /*10bb30*/  ISETP.LT.AND P0, PT, R11, R246, !P4 ;  /* 0x000000f60b00720c */ /* 0x000fc60006701270 */
[----:B------:R-:W4:Y:S01]  /*10bb40*/  LDL.LU R246, [R1+0x4d4] ;  /* 0x0004d40001f67983 */ /* 0x000f220000300800 */
[----:B--2---:R-:W2:Y:S01]  /*10bb50*/  LDC.64 R196, c[0x0][0x228] ;  /* 0x00008a00ffc47b82 */ /* 0x004ea20000000a00 */
[----:B---3--:R-:W-:Y:S01]  /*10bb60*/  IMAD.WIDE R232, R0, 0x4, R8 ;  /* 0x0000000400e87825 */ /* 0x008fe200078e0208 */
[----:B------:R-:W-:-:S06]  /*10bb70*/  IADD3 R16, R10, 0x6c, RZ ;  /* 0x0000006c0a107810 */ /* 0x000fcc0007ffe0ff */
[----:B-1----:R-:W1:Y:S08]  /*10bb80*/  LDC R236, c[0x0][0x228] ;  /* 0x00008a00ffec7b82 */ /* 0x002e700000000800 */
[----:B------:R-:W3:Y:S01]  /*10bb90*/  LDC R237, c[0x0][0x228] ;  /* 0x00008a00ffed7b82 */ /* 0x000ee20000000800 */
[----:B----4-:R4:W-:Y:S01]  /*10bba0*/  @P6 STG.E desc[UR60][R232.64], R199 ;  /* 0x000000c7e8006986 */ /* 0x0109e2000c10193c */
[----:B------:R-:W-:-:S03]  /*10bbb0*/  ISETP.GE.AND P6, PT, R16, R244, PT ;  /* 0x000000f41000720c */ /* 0x000fc60003fc6270 */
[----:B------:R-:W2:Y:S01]  /*10bbc0*/  LDL.LU R16, [R1+0x8c4] ;  /* 0x0008c40001107983 */ /* 0x000ea20000300800 */
[----:B------:R-:W-:Y:S01]  /*10bbd0*/  IMAD.IADD R0, R0, 0x1, R14 ;  /* 0x0000000100007824 */ /* 0x000fe200078e020e */
[----:B------:R-:W-:Y:S02]  /*10bbe0*/  ISETP.LT.AND P5, PT, R17, R238, !P4 ;  /* 0x000000ee1100720c */ /* 0x000fe400067a1270 */
[----:B------:R-:W-:Y:S01]  /*10bbf0*/  ISETP.LT.AND P4, PT, R15, R198, !P4 ;  /* 0x000000c60f00720c */ /* 0x000fe20006781270 */
[----:B------:R-:W3:Y:S08]  /*10bc00*/  LDC R238, c[0x0][0x228] ;  /* 0x00008a00ffee7b82 */ /* 0x000ef00000000800 */
[----:B------:R-:W3:Y:S01]  /*10bc10*/  LDC R244, c[0x0][0x228] ;  /* 0x00008a00fff47b82 */ /* 0x000ee20000000800 */
[----:B----4-:R-:W-:-:S04]  /*10bc20*/  IMAD.WIDE R198, R0, 0x4, R2 ;  /* 0x0000000400c67825 */ /* 0x010fc800078e0202 */
[----:B------:R-:W-:-:S04]  /*10bc30*/  IMAD.WIDE R232, R0, 0x4, R4 ;  /* 0x0000000400e87825 */ /* 0x000fc800078e0204 */
[----:B------:R-:W-:Y:S01]  /*10bc40*/  IMAD.WIDE R234, R0, 0x4, R6 ;  /* 0x0000000400ea7825 */ /* 0x000fe200078e0206 */
[----:B------:R4:W-:Y:S01]  /*10bc50*/  @P0 STG.E desc[UR60][R198.64], R252 ;  /* 0x000000fcc6000986 */ /* 0x0009e2000c10193c */
[----:B------:R-:W-:-:S03]  /*10bc60*/  ISETP.LT.AND P0, PT, R13, R245, !P6 ;  /* 0x000000f50d00720c */ /* 0x000fc60007701270 */
[----:B----4-:R-:W4:Y:S04]  /*10bc70*/  LDL.LU R252, [R1+0xcc8] ;  /* 0x000cc80001fc7983 */ /* 0x010f280000300800 */
[----:B------:R-:W4:Y:S01]  /*10bc80*/  LDL.LU R245, [R1+0x14c8] ;  /* 0x0014c80001f57983 */ /* 0x000f220000300800 */
[----:B------:R-:W4:Y:S03]  /*10bc90*/  LDC.64 R198, c[0x0][0x228] ;  /* 0x00008a00ffc67b82 */ /* 0x000f260000000a00 */
[----:B--2---:R2:W-:Y:S04]  /*10bca0*/  @P3 STG.E desc[UR60][R232.64], R16 ;  /* 0x00000010e8003986 */ /* 0x0045e8000c10193c */
[----:B------:R3:W-:Y:S01]  /*10bcb0*/  @P5 STG.E desc[UR60][R234.64], R246 ;  /* 0x000000f6ea005986 */ /* 0x0007e2000c10193c */
[----:B--2---:R-:W-:Y:S01]  /*10bcc0*/  IMAD.WIDE R232, R0, 0x4, R8 ;  /* 0x0000000400e87825 */ /* 0x004fe200078e0208 */
[----:B------:R-:W-:-:S02]  /*10bcd0*/  IADD3 R16, R10, 0x6d, RZ ;  /* 0x0000006d0a107810 */ /* 0x000fc40007ffe0ff */
[----:B------:R-:W-:Y:S02]  /*10bce0*/  ISETP.LT.AND P3, PT, R11, R239, !P6 ;  /* 0x000000ef0b00720c */ /* 0x000fe40007761270 */
[----:B------:R-:W-:Y:S02]  /*10bcf0*/  IADD3 R0, R0, R14, RZ ;  /* 0x0000000e00007210 */ /* 0x000fe40007ffe0ff */
[----:B-1----:R-:W-:Y:S01]  /*10bd00*/  ISETP.LT.AND P5, PT, R17, R236, !P6 ;  /* 0x000000ec1100720c */ /* 0x002fe200077a1270 */
[----:B------:R1:W-:Y:S01]  /*10bd10*/  @P4 STG.E desc[UR60][R232.64], R247 ;  /* 0x000000f7e8004986 */ /* 0x0003e2000c10193c */
[----:B------:R-:W-:-:S03]  /*10bd20*/  ISETP.GE.AND P4, PT, R16, R197, PT ;  /* 0x000000c51000720c */ /* 0x000fc60003f86270 */
[----:B------:R-:W2:Y:S04]  /*10bd30*/  LDL.LU R16, [R1+0x1cb8] ;  /* 0x001cb80001107983 */ /* 0x000ea80000300800 */
[----:B------:R-:W4:Y:S01]  /*10bd40*/  LDL.LU R197, [R1+0x18c8] ;  /* 0x0018c80001c57983 */ /* 0x000f220000300800 */
[----:B---3--:R-:W-:Y:S01]  /*10bd50*/  ISETP.LT.AND P6, PT, R15, R237, !P6 ;  /* 0x000000ed0f00720c */ /* 0x008fe200077c1270 */
[----:B------:R-:W-:-:S04]  /*10bd60*/  IMAD.WIDE R234, R0, 0x4, R4 ;  /* 0x0000000400ea7825 */ /* 0x000fc800078e0204 */
[C---:B------:R-:W-:Y:S01]  /*10bd70*/  IMAD.WIDE R236, R0.reuse, 0x4, R6 ;  /* 0x0000000400ec7825 */ /* 0x040fe200078e0206 */
[----:B------:R-:W3:Y:S08]  /*10bd80*/  LDC R239, c[0x0][0x228] ;  /* 0x00008a00ffef7b82 */ /* 0x000ef00000000800 */
[----:B------:R-:W3:Y:S08]  /*10bd90*/  LDC R246, c[0x0][0x228] ;  /* 0x00008a00fff67b82 */ /* 0x000ef00000000800 */
[----:B-1----:R-:W1:Y:S01]  /*10bda0*/  LDC R247, c[0x0][0x228] ;  /* 0x00008a00fff77b82 */ /* 0x002e620000000800 */
[----:B------:R-:W-:-:S05]  /*10bdb0*/  IMAD.WIDE R232, R0, 0x4, R2 ;  /* 0x0000000400e87825 */ /* 0x000fca00078e0202 */
[----:B--2---:R2:W-:Y:S04]  /*10bdc0*/  @P3 STG.E desc[UR60][R232.64], R16 ;  /* 0x00000010e8003986 */ /* 0x0045e8000c10193c */
[----:B----4-:R-:W-:Y:S04]  /*10bdd0*/  @P0 STG.E desc[UR60][R234.64], R197 ;  /* 0x000000c5ea000986 */ /* 0x010fe8000c10193c */
[----:B------:R4:W-:Y:S01]  /*10bde0*/  @P5 STG.E desc[UR60][R236.64], R245 ;  /* 0x000000f5ec005986 */ /* 0x0009e2000c10193c */
[----:B--2---:R-:W-:-:S04]  /*10bdf0*/  IMAD.WIDE R232, R0, 0x4, R8 ;  /* 0x0000000400e87825 */ /* 0x004fc800078e0208 */
[----:B------:R-:W-:Y:S01]  /*10be00*/  VIADD R16, R10, 0x6e ;  /* 0x0000006e0a107836 */ /* 0x000fe20000000000 */
[----:B----4-:R-:W2:Y:S04]  /*10be10*/  LDL.LU R236, [R1+0x8c8] ;  /* 0x0008c80001ec7983 */ /* 0x010ea80000300800 */
[----:B------:R-:W4:Y:S04]  /*10be20*/  LDL.LU R237, [R1+0x4d8] ;  /* 0x0004d80001ed7983 */ /* 0x000f280000300800 */
[----:B------:R3:W-:Y:S01]  /*10be30*/  @P6 STG.E desc[UR60][R232.64], R252 ;  /* 0x000000fce8006986 */ /* 0x0007e2000c10193c */
[----:B------:R-:W-:-:S02]  /*10be40*/  ISETP.LT.AND P0, PT, R11, R238, !P4 ;  /* 0x000000ee0b00720c */ /* 0x000fc40006701270 */
[----:B------:R-:W-:Y:S01]  /*10be50*/  ISETP.GE.AND P6, PT, R16, R199, PT ;  /* 0x000000c71000720c */ /* 0x000fe20003fc6270 */
[----:B------:R-:W1:Y:S08]  /*10be60*/  LDC R238, c[0x0][0x228] ;  /* 0x00008a00ffee7b82 */ /* 0x000e700000000800 */
[----:B------:R-:W1:Y:S01]  /*10be70*/  LDC R245, c[0x0][0x22c] ;  /* 0x00008b00fff57b82 */ /* 0x000e620000000800 */
[----:B---3--:R-:W3:Y:S04]  /*10be80*/  LDL.LU R252, [R1+0x18cc] ;  /* 0x0018cc0001fc7983 */ /* 0x008ee80000300800 */
[----:B------:R-:W2:Y:S04]  /*10be90*/  LDL.LU R16, [R1+0x10d8] ;  /* 0x0010d80001107983 */ /* 0x000ea80000300800 */
[----:B------:R-:W3:Y:S01]  /*10bea0*/  LDL.LU R199, [R1+0xd8] ;  /* 0x0000d80001c77983 */ /* 0x000ee20000300800 */
[----:B------:R-:W-:-:S02]  /*10beb0*/  ISETP.LT.AND P3, PT, R13, R244, !P4 ;  /* 0x000000f40d00720c */ /* 0x000fc40006761270 */
[----:B------:R-:W-:Y:S02]  /*10bec0*/  IADD3 R0, R0, R14, RZ ;  /* 0x0000000e00007210 */ /* 0x000fe40007ffe0ff */
[----:B------:R-:W-:Y:S02]  /*10bed0*/  ISETP.LT.AND P5, PT, R17, R239, !P4 ;  /* 0x000000ef1100720c */ /* 0x000fe400067a1270 */
[----:B------:R-:W-:Y:S01]  /*10bee0*/  ISETP.LT.AND P4, PT, R15, R196, !P4 ;  /* 0x000000c40f00720c */ /* 0x000fe20006781270 */
[----:B------:R-:W3:Y:S08]  /*10bef0*/  LDC R239, c[0x0][0x228] ;  /* 0x00008a00ffef7b82 */ /* 0x000ef00000000800 */
[----:B------:R-:W3:Y:S01]  /*10bf00*/  LDC R244, c[0x0][0x228] ;  /* 0x00008a00fff47b82 */ /* 0x000ee20000000800 */
[----:B------:R-:W-:-:S04]  /*10bf10*/  IMAD.WIDE R196, R0, 0x4, R2 ;  /* 0x0000000400c47825 */ /* 0x000fc800078e0202 */
[----:B------:R-:W-:-:S04]  /*10bf20*/  IMAD.WIDE R232, R0, 0x4, R4 ;  /* 0x0000000400e87825 */ /* 0x000fc800078e0204 */
[----:B------:R-:W-:Y:S01]  /*10bf30*/  IMAD.WIDE R234, R0, 0x4, R6 ;  /* 0x0000000400ea7825 */ /* 0x000fe200078e0206 */
[----:B--2---:R2:W-:Y:S04]  /*10bf40*/  @P0 STG.E desc[UR60][R196.64], R16 ;  /* 0x00000010c4000986 */ /* 0x0045e8000c10193c */
[----:B------:R3:W-:Y:S01]  /*10bf50*/  @P3 STG.E desc[UR60][R232.64], R236 ;  /* 0x000000ece8003986 */ /* 0x0007e2000c10193c */
[----:B------:R-:W-:-:S03]  /*10bf60*/  ISETP.LT.AND P3, PT, R11, R246, !P6 ;  /* 0x000000f60b00720c */ /* 0x000fc60007761270 */
[----:B----4-:R4:W-:Y:S04]  /*10bf70*/  @P5 STG.E desc[UR60][R234.64], R237 ;  /* 0x000000edea005986 */ /* 0x0109e8000c10193c */
[----:B------:R-:W4:Y:S01]  /*10bf80*/  LDL.LU R246, [R1+0xccc] ;  /* 0x000ccc0001f67983 */ /* 0x000f220000300800 */
[----:B-1----:R-:W-:-:S03]  /*10bf90*/  ISETP.LT.AND P5, PT, R17, R238, !P6 ;  /* 0x000000ee1100720c */ /* 0x002fc600077a1270 */
[----:B------:R-:W4:Y:S01]  /*10bfa0*/  LDL.LU R238, [R1+0x14cc] ;  /* 0x0014cc0001ee7983 */ /* 0x000f220000300800 */
[----:B--2---:R-:W-:Y:S01]  /*10bfb0*/  IADD3 R16, R10, 0x6f, RZ ;  /* 0x0000006f0a107810 */ /* 0x004fe20007ffe0ff */
[----:B---3--:R-:W-:Y:S01]  /*10bfc0*/  IMAD.WIDE R232, R0, 0x4, R8 ;  /* 0x0000000400e87825 */ /* 0x008fe200078e0208 */
[----:B------:R-:W1:Y:S08]  /*10bfd0*/  LDC R236, c[0x0][0x228] ;  /* 0x00008a00ffec7b82 */ /* 0x000e700000000800 */
[----:B------:R-:W2:Y:S01]  /*10bfe0*/  LDC.64 R196, c[0x0][0x228] ;  /* 0x00008a00ffc47b82 */ /* 0x000ea20000000a00 */
[----:B------:R-:W-:-:S07]  /*10bff0*/  ISETP.LT.AND P0, PT, R13, R247, !P6 ;  /* 0x000000f70d00720c */ /* 0x000fce0007701270 */
[----:B----4-:R-:W3:Y:S01]  /*10c000*/  LDC R237, c[0x0][0x228] ;  /* 0x00008a00ffed7b82 */ /* 0x010ee20000000800 */
[----:B------:R4:W-:Y:S01]  /*10c010*/  @P4 STG.E desc[UR60][R232.64], R199 ;  /* 0x000000c7e8004986 */ /* 0x0009e2000c10193c */
[----:B------:R-:W-:-:S03]  /*10c020*/  ISETP.GE.AND P4, PT, R16, R245, PT ;  /* 0x000000f51000720c */ /* 0x000fc60003f86270 */
[----:B------:R-:W2:Y:S01]  /*10c030*/  LDL.LU R16, [R1+0x1cbc] ;  /* 0x001cbc0001107983 */ /* 0x000ea20000300800 */
[----:B------:R-:W-:Y:S01]  /*10c040*/  IMAD.IADD R0, R0, 0x1, R14 ;  /* 0x0000000100007824 */ /* 0x000fe200078e020e */
[----:B------:R-:W-:Y:S01]  /*10c050*/  ISETP.LT.AND P6, PT, R15, R198, !P6 ;  /* 0x000000c60f00720c */ /* 0x000fe200077c1270 */
[----:B------:R-:W3:Y:S02]  /*10c060*/  LDC R247, c[0x0][0x228] ;  /* 0x00008a00fff77b82 */ /* 0x000ee40000000800 */
[----:B----4-:R-:W-:-:S04]  /*10c070*/  IMAD.WIDE R198, R0, 0x4, R2 ;  /* 0x0000000400c67825 */ /* 0x010fc800078e0202 */
[C---:B------:R-:W-:Y:S02]  /*10c080*/  IMAD.WIDE R234, R0.reuse, 0x4, R6 ;  /* 0x0000000400ea7825 */ /* 0x040fe400078e0206 */
[----:B------:R-:W4:Y:S02]  /*10c090*/  LDC R245, c[0x0][0x228] ;  /* 0x00008a00fff57b82 */ /* 0x000f240000000800 */
[C---:B------:R-:W-:Y:S01]  /*10c0a0*/  IMAD.WIDE R232, R0.reuse, 0x4, R4 ;  /* 0x0000000400e87825 */ /* 0x040fe200078e0204 */
[----:B--2---:R2:W-:Y:S04]  /*10c0b0*/  @P3 STG.E desc[UR60][R198.64], R16 ;  /* 0x00000010c6003986 */ /* 0x0045e8000c10193c */
[----:B------:R3:W-:Y:S04]  /*10c0c0*/  @P0 STG.E desc[UR60][R232.64], R252 ;  /* 0x000000fce8000986 */ /* 0x0007e8000c10193c */
[----:B------:R4:W-:Y:S01]  /*10c0d0*/  @P5 STG.E desc[UR60][R234.64], R238 ;  /* 0x000000eeea005986 */ /* 0x0009e2000c10193c */
[----:B-1----:R-:W-:Y:S01]  /*10c0e0*/  ISETP.LT.AND P5, PT, R17, R236, !P4 ;  /* 0x000000ec1100720c */ /* 0x002fe200067a1270 */
[----:B--2---:R-:W-:Y:S01]  /*10c0f0*/  IMAD.WIDE R198, R0, 0x4, R8 ;  /* 0x0000000400c67825 */ /* 0x004fe200078e0208 */
[----:B------:R-:W-:Y:S01]  /*10c100*/  IADD3 R16, R10, 0x70, RZ ;  /* 0x000000700a107810 */ /* 0x000fe20007ffe0ff */
[----:B---3--:R-:W2:Y:S04]  /*10c110*/  LDL.LU R252, [R1+0xdc] ;  /* 0x0000dc0001fc7983 */ /* 0x008ea80000300800 */
[----:B------:R-:W3:Y:S04]  /*10c120*/  LDL.LU R236, [R1+0x4dc] ;  /* 0x0004dc0001ec7983 */ /* 0x000ee80000300800 */
[----:B------:R1:W-:Y:S01]  /*10c130*/  @P6 STG.E desc[UR60][R198.64], R246 ;  /* 0x000000f6c6006986 */ /* 0x0003e2000c10193c */
[----:B------:R-:W-:Y:S01]  /*10c140*/  ISETP.GE.AND P6, PT, R16, R197, PT ;  /* 0x000000c51000720c */ /* 0x000fe20003fc6270 */
[----:B----4-:R-:W4:Y:S02]  /*10c150*/  LDC R238, c[0x0][0x228] ;  /* 0x00008a00ffee7b82 */ /* 0x010f240000000800 */
[----:B-1----:R-:W2:Y:S04]  /*10c160*/  LDL.LU R246, [R1+0x1cc0] ;  /* 0x001cc00001f67983 */ /* 0x002ea80000300800 */
[----:B------:R-:W4:Y:S04]  /*10c170*/  LDL.LU R16, [R1+0x10dc] ;  /* 0x0010dc0001107983 */ /* 0x000f280000300800 */
[----:B------:R-:W3:Y:S01]  /*10c180*/  LDL.LU R197, [R1+0x8cc] ;  /* 0x0008cc0001c57983 */ /* 0x000ee20000300800 */
[----:B------:R-:W-:-:S02]  /*10c190*/  ISETP.LT.AND P0, PT, R11, R239, !P4 ;  /* 0x000000ef0b00720c */ /* 0x000fc40006701270 */
[----:B------:R-:W1:Y:S01]  /*10c1a0*/  LDC R239, c[0x0][0x22c] ;  /* 0x00008b00ffef7b82 */ /* 0x000e620000000800 */
[----:B------:R-:W-:Y:S02]  /*10c1b0*/  ISETP.LT.AND P3, PT, R13, R244, !P4 ;  /* 0x000000f40d00720c */ /* 0x000fe40006761270 */
[----:B------:R-:W-:Y:S02]  /*10c1c0*/  IADD3 R0, R0, R14, RZ ;  /* 0x0000000e00007210 */ /* 0x000fe40007ffe0ff */
[----:B------:R-:W-:-:S03]  /*10c1d0*/  ISETP.LT.AND P4, PT, R15, R237, !P4 ;  /* 0x000000ed0f00720c */ /* 0x000fc60006781270 */
[----:B------:R-:W1:Y:S01]  /*10c1e0*/  LDC R244, c[0x0][0x228] ;  /* 0x00008a00fff47b82 */ /* 0x000e620000000800 */
[----:B------:R-:W-:-:S04]  /*10c1f0*/  IMAD.WIDE R198, R0, 0x4, R2 ;  /* 0x0000000400c67825 */ /* 0x000fc800078e0202 */
[----:B------:R-:W-:-:S04]  /*10c200*/  IMAD.WIDE R232, R0, 0x4, R4 ;  /* 0x0000000400e87825 */ /* 0x000fc800078e0204 */
[----:B------:R-:W-:Y:S01]  /*10c210*/  IMAD.WIDE R234, R0, 0x4, R6 ;  /* 0x0000000400ea7825 */ /* 0x000fe200078e0206 */
[----:B------:R-:W1:Y:S01]  /*10c220*/  LDC R237, c[0x0][0x228] ;  /* 0x00008a00ffed7b82 */ /* 0x000e620000000800 */
[----:B----4-:R4:W-:Y:S04]  /*10c230*/  @P0 STG.E desc[UR60][R198.64], R16 ;  /* 0x00000010c6000986 */ /* 0x0109e8000c10193c */
[----:B---3--:R3:W-:Y:S01]  /*10c240*/  @P3 STG.E desc[UR60][R232.64], R197 ;  /* 0x000000c5e8003986 */ /* 0x0087e2000c10193c */
[----:B------:R-:W-:-:S03]  /*10c250*/  ISETP.LT.AND P0, PT, R13, R247, !P6 ;  /* 0x000000f70d00720c */ /* 0x000fc60007701270 */
[----:B------:R1:W-:Y:S04]  /*10c260*/  @P5 STG.E desc[UR60][R234.64], R236 ;  /* 0x000000ecea005986 */ /* 0x0003e8000c10193c */
[----:B------:R-:W2:Y:S01]  /*10c270*/  LDL.LU R247, [R1+0xcd0] ;  /* 0x000cd00001f77983 */ /* 0x000ea20000300800 */
[----:B------:R-:W-:-:S03]  /*10c280*/  ISETP.LT.AND P5, PT, R17, R238, !P6 ;  /* 0x000000ee1100720c */ /* 0x000fc600077a1270 */
[----:B------:R-:W2:Y:S01]  /*10c290*/  LDL.LU R238, [R1+0x14d0] ;  /* 0x0014d00001ee7983 */ /* 0x000ea20000300800 */
[----:B----4-:R-:W-:Y:S02]  /*10c2a0*/  VIADD R16, R10, 0x71 ;  /* 0x000000710a107836 */ /* 0x010fe40000000000 */
[----:B---3--:R-:W-:Y:S01]  /*10c2b0*/  IMAD.WIDE R232, R0, 0x4, R8 ;  /* 0x0000000400e87825 */ /* 0x008fe200078e0208 */
[----:B------:R-:W-:Y:S01]  /*10c2c0*/  ISETP.LT.AND P3, PT, R11, R245, !P6 ;  /* 0x000000f50b00720c */ /* 0x000fe20007761270 */
[----:B------:R-:W3:Y:S08]  /*10c2d0*/  LDC.64 R198, c[0x0][0x228] ;  /* 0x00008a00ffc67b82 */ /* 0x000ef00000000a00 */
[----:B-1----:R-:W1:Y:S01]  /*10c2e0*/  LDC R236, c[0x0][0x228] ;  /* 0x00008a00ffec7b82 */ /* 0x002e620000000800 */
[----:B--2---:R2:W-:Y:S01]  /*10c2f0*/  @P4 STG.E desc[UR60][R232.64], R252 ;  /* 0x000000fce8004986 */ /* 0x0045e2000c10193c */
[----:B------:R-:W-:-:S02]  /*10c300*/  ISETP.GE.AND P4, PT, R16, R239, PT ;  /* 0x000000ef1000720c */ /* 0x000fc40003f86270 */
[----:B------:R-:W-:Y:S02]  /*10c310*/  IADD3 R0, R0, R14, RZ ;  /* 0x0000000e00007210 */ /* 0x000fe40007ffe0ff */
[----:B------:R-:W-:Y:S02]  /*10c320*/  ISETP.LT.AND P6, PT, R15, R196, !P6 ;  /* 0x000000c40f00720c */ /* 0x000fe400077c1270 */
[----:B------:R-:W4:Y:S08]  /*10c330*/  LDC R239, c[0x0][0x228] ;  /* 0x00008a00ffef7b82 */ /* 0x000f300000000800 */
[----:B------:R-:W4:Y:S01]  /*10c340*/  LDC R245, c[0x0][0x228] ;  /* 0x00008a00fff57b82 */ /* 0x000f220000000800 */
[----:B--2---:R-:W2:Y:S04]  /*10c350*/  LDL.LU R252, [R1+0x8d0] ;  /* 0x0008d00001fc7983 */ /* 0x004ea80000300800 */
[----:B------:R-:W3:Y:S01]  /*10c360*/  LDL.LU R16, [R1+0x18d0] ;  /* 0x0018d00001107983 */ /* 0x000ee20000300800 */
[----:B------:R-:W-:-:S05]  /*10c370*/  IMAD.WIDE R196, R0, 0x4, R2 ;  /* 0x0000000400c47825 */ /* 0x000fca00078e0202 */
[----:B------:R1:W-:Y:S02]  /*10c380*/  @P3 STG.E desc[UR60][R196.64], R246 ;  /* 0x000000f6c4003986 */ /* 0x0003e4000c10193c */
[----:B-1----:R-:W1:Y:S01]  /*10c390*/  LDC R246, c[0x0][0x228] ;  /* 0x00008a00fff67b82 */ /* 0x002e620000000800 */
[----:B------:R-:W-:-:S04]  /*10c3a0*/  IMAD.WIDE R232, R0, 0x4, R4 ;  /* 0x0000000400e87825 */ /* 0x000fc800078e0204 */
[----:B------:R-:W-:-:S03]  /*10c3b0*/  IMAD.WIDE R234, R0, 0x4, R6 ;  /* 0x0000000400ea7825 */ /* 0x000fc600078e0206 */
[----:B------:R-:W4:Y:S01]  /*10c3c0*/  LDC.64 R196, c[0x0][0x228] ;  /* 0x00008a00ffc47b82 */ /* 0x000f220000000a00 */
[----:B-1----:R-:W-:Y:S02]  /*10c3d0*/  ISETP.LT.AND P3, PT, R13, R246, !P4 ;  /* 0x000000f60d00720c */ /* 0x002fe40006761270 */
[----:B------:R-:W4:Y:S04]  /*10c3e0*/  LDL.LU R246, [R1+0xe0] ;  /* 0x0000e00001f67983 */ /* 0x000f280000300800 */
[----:B---3--:R1:W-:Y:S04]  /*10c3f0*/  @P0 STG.E desc[UR60][R232.64], R16 ;  /* 0x00000010e8000986 */ /* 0x0083e8000c10193c */
[----:B------:R3:W-:Y:S01]  /*10c400*/  @P5 STG.E desc[UR60][R234.64], R238 ;  /* 0x000000eeea005986 */ /* 0x0007e2000c10193c */
[----:B-1----:R-:W-:Y:S01]  /*10c410*/  IMAD.WIDE R232, R0, 0x4, R8 ;  /* 0x0000000400e87825 */ /* 0x002fe200078e0208 */
[----:B------:R-:W-:Y:S01]  /*10c420*/  IADD3 R16, R10, 0x72, RZ ;  /* 0x000000720a107810 */ /* 0x000fe20007ffe0ff */
[----:B---3--:R-:W1:Y:S03]  /*10c430*/  LDC R238, c[0x0][0x228] ;  /* 0x00008a00ffee7b82 */ /* 0x008e660000000800 */
[----:B------:R3:W-:Y:S01]  /*10c440*/  @P6 STG.E desc[UR60][R232.64], R247 ;  /* 0x000000f7e8006986 */ /* 0x0007e2000c10193c */
[----:B------:R-:W-:-:S03]  /*10c450*/  ISETP.GE.AND P6, PT, R16, R199, PT ;  /* 0x000000c71000720c */ /* 0x000fc60003fc6270 */
[----:B------:R-:W2:Y:S04]  /*10c460*/  LDL.LU R16, [R1+0x10e0] ;  /* 0x0010e00001107983 */ /* 0x000ea80000300800 */
[----:B------:R-:W4:Y:S01]  /*10c470*/  LDL.LU R199, [R1+0x4e0] ;  /* 0x0004e00001c77983 */ /* 0x000f220000300800 */
[----:B------:R-:W-:Y:S01]  /*10c480*/  ISETP.LT.AND P0, PT, R11, R244, !P4 ;  /* 0x000000f40b00720c */ /* 0x000fe20006701270 */
[----:B------:R-:W-:Y:S01]  /*10c490*/  IMAD.IADD R0, R0, 0x1, R14 ;  /* 0x0000000100007824 */ /* 0x000fe200078e020e */
[----:B------:R-:W-:Y:S02]  /*10c4a0*/  ISETP.LT.AND P5, PT, R17, R236, !P4 ;  /* 0x000000ec1100720c */ /* 0x000fe400067a1270 */
[----:B------:R-:W-:Y:S01]  /*10c4b0*/  ISETP.LT.AND P4, PT, R15, R237, !P4 ;  /* 0x000000ed0f00720c */ /* 0x000fe20006781270 */
[----:B------:R-:W1:Y:S08]  /*10c4c0*/  LDC R244, c[0x0][0x228] ;  /* 0x00008a00fff47b82 */ /* 0x000e700000000800 */
[----:B---3--:R-:W3:Y:S01]  /*10c4d0*/  LDC R247, c[0x0][0x228] ;  /* 0x00008a00fff77b82 */ /* 0x008ee20000000800 */
[----:B------:R-:W-:-:S04]  /*10c4e0*/  IMAD.WIDE R232, R0, 0x4, R2 ;  /* 0x0000000400e87825 */ /* 0x000fc800078e0202 */
[----:B------:R-:W-:-:S04]  /*10c4f0*/  IMAD.WIDE R234, R0, 0x4, R4 ;  /* 0x0000000400ea7825 */ /* 0x000fc800078e0204 */
[C---:B------:R-:W-:Y:S01]  /*10c500*/  IMAD.WIDE R236, R0.reuse, 0x4, R6 ;  /* 0x0000000400ec7825 */ /* 0x040fe200078e0206 */
[----:B--2---:R2:W-:Y:S04]  /*10c510*/  @P0 STG.E desc[UR60][R232.64], R16 ;  /* 0x00000010e8000986 */ /* 0x0045e8000c10193c */
[----:B------:R3:W-:Y:S04]  /*10c520*/  @P3 STG.E desc[UR60][R234.64], R252 ;  /* 0x000000fcea003986 */ /* 0x0007e8000c10193c */
[----:B----4-:R4:W-:Y:S01]  /*10c530*/  @P5 STG.E desc[UR60][R236.64], R199 ;  /* 0x000000c7ec005986 */ /* 0x0109e2000c10193c */
[----:B-1----:R-:W-:Y:S01]  /*10c540*/  ISETP.LT.AND P5, PT, R17, R238, !P6 ;  /* 0x000000ee1100720c */ /* 0x002fe200077a1270 */
[----:B--2---:R-:W-:Y:S01]  /*10c550*/  IMAD.WIDE R232, R0, 0x4, R8 ;  /* 0x0000000400e87825 */ /* 0x004fe200078e0208 */
[----:B------:R-:W-:Y:S01]  /*10c560*/  IADD3 R16, R10, 0x73, RZ ;  /* 0x000000730a107810 */ /* 0x000fe20007ffe0ff */
[----:B---3--:R-:W2:Y:S04]  /*10c570*/  LDL.LU R252, [R1+0xcd4] ;  /* 0x000cd40001fc7983 */ /* 0x008ea80000300800 */
[----:B----4-:R-:W3:Y:S04]  /*10c580*/  LDL.LU R237, [R1+0x14d4] ;  /* 0x0014d40001ed7983 */ /* 0x010ee80000300800 */
[----:B------:R1:W-:Y:S04]  /*10c590*/  @P4 STG.E desc[UR60][R232.64], R246 ;  /* 0x000000f6e8004986 */ /* 0x0003e8000c10193c */
[----:B------:R-:W4:Y:S01]  /*10c5a0*/  LDL.LU R238, [R1+0x18d4] ;  /* 0x0018d40001ee7983 */ /* 0x000f220000300800 */
[----:B------:R-:W-:Y:S01]  /*10c5b0*/  ISETP.GE.AND P4, PT, R16, R197, PT ;  /* 0x000000c51000720c */ /* 0x000fe20003f86270 */
[----:B------:R-:W3:Y:S02]  /*10c5c0*/  LDC R236, c[0x0][0x228] ;  /* 0x00008a00ffec7b82 */ /* 0x000ee40000000800 */
[----:B------:R-:W2:Y:S01]  /*10c5d0*/  LDL.LU R197, [R1+0x1cc4] ;  /* 0x001cc40001c57983 */ /* 0x000ea20000300800 */
[----:B------:R-:W-:-:S05]  /*10c5e0*/  ISETP.LT.AND P3, PT, R11, R239, !P6 ;  /* 0x000000ef0b00720c */ /* 0x000fca0007761270 */
[----:B------:R-:W3:Y:S01]  /*10c5f0*/  LDC R239, c[0x0][0x22c] ;  /* 0x00008b00ffef7b82 */ /* 0x000ee20000000800 */
[----:B------:R-:W-:Y:S02]  /*10c600*/  ISETP.LT.AND P0, PT, R13, R245, !P6 ;  /* 0x000000f50d00720c */ /* 0x000fe40007701270 */
[----:B------:R-:W-:Y:S02]  /*10c610*/  IADD3 R0, R0, R14, RZ ;  /* 0x0000000e00007210 */ /* 0x000fe40007ffe0ff */
[----:B------:R-:W-:Y:S01]  /*10c620*/  ISETP.LT.AND P6, PT, R15, R198, !P6 ;  /* 0x000000c60f00720c */ /* 0x000fe200077c1270 */
[----:B------:R-:W-:Y:S02]  /*10c630*/  VIADD R16, R10, 0x74 ;  /* 0x000000740a107836 */ /* 0x000fe40000000000 */
[----:B------:R-:W3:Y:S08]  /*10c640*/  LDC R245, c[0x0][0x228] ;  /* 0x00008a00fff57b82 */ /* 0x000ef00000000800 */
[----:B-1----:R-:W1:Y:S01]  /*10c650*/  LDC R246, c[0x0][0x228] ;  /* 0x00008a00fff67b82 */ /* 0x002e620000000800 */
[----:B------:R-:W-:-:S04]  /*10c660*/  IMAD.WIDE R198, R0, 0x4, R2 ;  /* 0x0000000400c67825 */ /* 0x000fc800078e0202 */
[----:B------:R-:W-:-:S04]  /*10c670*/  IMAD.WIDE R232, R0, 0x4, R4 ;  /* 0x0000000400e87825 */ /* 0x000fc800078e0204 */
[----:B------:R-:W-:Y:S01]  /*10c680*/  IMAD.WIDE R234, R0, 0x4, R6 ;  /* 0x0000000400ea7825 */ /* 0x000fe200078e0206 */
[----:B--2---:R2:W-:Y:S04]  /*10c690*/  @P3 STG.E desc[UR60][R198.64], R197 ;  /* 0x000000c5c6003986 */ /* 0x0045e8000c10193c */
[----:B----4-:R4:W-:Y:S01]  /*10c6a0*/  @P0 STG.E desc[UR60][R232.64], R238 ;  /* 0x000000eee8000986 */ /* 0x0109e2000c10193c */
[----:B------:R-:W-:-:S03]  /*10c6b0*/  ISETP.LT.AND P3, PT, R13, R247, !P4 ;  /* 0x000000f70d00720c */ /* 0x000fc60006761270 */
[----:B---3--:R3:W-:Y:S04]  /*10c6c0*/  @P5 STG.E desc[UR60][R234.64], R237 ;  /* 0x000000edea005986 */ /* 0x0087e8000c10193c */
[----:B------:R-:W3:Y:S01]  /*10c6d0*/  LDL.LU R247, [R1+0x8d4] ;  /* 0x0008d40001f77983 */ /* 0x000ee20000300800 */
[----:B------:R-:W-:-:S03]  /*10c6e0*/  ISETP.LT.AND P5, PT, R17, R236, !P4 ;  /* 0x000000ec1100720c */ /* 0x000fc600067a1270 */
[----:B------:R-:W3:Y:S01]  /*10c6f0*/  LDL.LU R236, [R1+0x4e4] ;  /* 0x0004e40001ec7983 */ /* 0x000ee20000300800 */
[----:B--2---:R-:W2:Y:S01]  /*10c700*/  LDC.64 R198, c[0x0][0x228] ;  /* 0x00008a00ffc67b82 */ /* 0x004ea20000000a00 */
[----:B----4-:R-:W-:Y:S01]  /*10c710*/  IMAD.WIDE R232, R0, 0x4, R8 ;  /* 0x0000000400e87825 */ /* 0x010fe200078e0208 */
[----:B------:R-:W-:-:S06]  /*10c720*/  ISETP.LT.AND P0, PT, R11, R244, !P4 ;  /* 0x000000f40b00720c */ /* 0x000fcc0006701270 */
[----:B---3--:R-:W3:Y:S08]  /*10c730*/  LDC R237, c[0x0][0x228] ;  /* 0x00008a00ffed7b82 */ /* 0x008ef00000000800 */
[----:B------:R-:W4:Y:S01]  /*10c740*/  LDC R238, c[0x0][0x228] ;  /* 0x00008a00ffee7b82 */ /* 0x000f220000000800 */
[----:B------:R1:W-:Y:S01]  /*10c750*/  @P6 STG.E desc[UR60][R232.64], R252 ;  /* 0x000000fce8006986 */ /* 0x0003e2000c10193c */
[----:B------:R-:W-:-:S02]  /*10c760*/  ISETP.GE.AND P6, PT, R16, R239, PT ;  /* 0x000000ef1000720c */ /* 0x000fc40003fc6270 */
[----:B------:R-:W-:Y:S02]  /*10c770*/  IADD3 R0, R0, R14, RZ ;  /* 0x0000000e00007210 */ /* 0x000fe40007ffe0ff */
[----:B------:R-:W-:Y:S02]  /*10c780*/  ISETP.LT.AND P4, PT, R15, R196, !P4 ;  /* 0x000000c40f00720c */ /* 0x000fe40006781270 */
[----:B------:R-:W4:Y:S08]  /*10c790*/  LDC R239, c[0x0][0x228] ;  /* 0x00008a00ffef7b82 */ /* 0x000f300000000800 */
[----:B------:R-:W4:Y:S01]  /*10c7a0*/  LDC R244, c[0x0][0x228] ;  /* 0x00008a00fff47b82 */ /* 0x000f220000000800 */
[----:B-1----:R-:W4:Y:S04]  /*10c7b0*/  LDL.LU R252, [R1+0x14d8] ;  /* 0x0014d80001fc7983 */ /* 0x002f280000300800 */
[----:B------:R-:W2:Y:S01]  /*10c7c0*/  LDL.LU R16, [R1+0x10e4] ;  /* 0x0010e40001107983 */ /* 0x000ea20000300800 */
[----:B------:R-:W-:-:S04]  /*10c7d0*/  IMAD.WIDE R196, R0, 0x4, R2 ;  /* 0x0000000400c47825 */ /* 0x000fc800078e0202 */
[----:B------:R-:W-:-:S04]  /*10c7e0*/  IMAD.WIDE R232, R0, 0x4, R4 ;  /* 0x0000000400e87825 */ /* 0x000fc800078e0204 */
[----:B------:R-:W-:Y:S01]  /*10c7f0*/  IMAD.WIDE R234, R0, 0x4, R6 ;  /* 0x0000000400ea7825 */ /* 0x000fe200078e0206 */
[----:B--2---:R-:W-:Y:S01]  /*10c800*/  @P0 STG.E desc[UR60][R196.64], R16 ;  /* 0x00000010c4000986 */ /* 0x004fe2000c10193c */
[----:B------:R-:W-:-:S03]  /*10c810*/  ISETP.LT.AND P0, PT, R13, R246, !P6 ;  /* 0x000000f60d00720c */ /* 0x000fc60007701270 */
[----:B------:R-:W2:Y:S04]  /*10c820*/  LDL.LU R246, [R1+0x18d8] ;  /* 0x0018d80001f67983 */ /* 0x000ea80000300800 */
[----:B------:R1:W-:Y:S04]  /*10c830*/  @P3 STG.E desc[UR60][R232.64], R247 ;  /* 0x000000f7e8003986 */ /* 0x0003e8000c10193c */
[----:B-1----:R-:W4:Y:S01]  /*10c840*/  LDL.LU R233, [R1+0xe4] ;  /* 0x0000e40001e97983 */ /* 0x002f220000300800 */
[----:B------:R-:W-:Y:S01]  /*10c850*/  IMAD.WIDE R196, R0, 0x4, R8 ;  /* 0x0000000400c47825 */ /* 0x000fe200078e0208 */
[----:B------:R-:W-:-:S02]  /*10c860*/  IADD3 R16, R10, 0x75, RZ ;  /* 0x000000750a107810 */ /* 0x000fc40007ffe0ff */
[----:B------:R1:W-:Y:S04]  /*10c870*/  @P5 STG.E desc[UR60][R234.64], R236 ;  /* 0x000000ecea005986 */ /* 0x0003e8000c10193c */
[----:B------:R-:W2:Y:S01]  /*10c880*/  LDL.LU R247, [R1+0xcd8] ;  /* 0x000cd80001f77983 */ /* 0x000ea20000300800 */
[----:B------:R-:W-:Y:S02]  /*10c890*/  ISETP.LT.AND P3, PT, R11, R245, !P6 ;  /* 0x000000f50b00720c */ /* 0x000fe40007761270 */
[----:B------:R-:W2:Y:S01]  /*10c8a0*/  LDC R245, c[0x0][0x22c] ;  /* 0x00008b00fff57b82 */ /* 0x000ea20000000800 */
[----:B---3--:R-:W-:-:S07]  /*10c8b0*/  ISETP.LT.AND P5, PT, R17, R237, !P6 ;  /* 0x000000ed1100720c */ /* 0x008fce00077a1270 */
[----:B-1----:R-:W1:Y:S01]  /*10c8c0*/  LDC R236, c[0x0][0x228] ;  /* 0x00008a00ffec7b82 */ /* 0x002e620000000800 */
[----:B----4-:R3:W-:Y:S01]  /*10c8d0*/  @P4 STG.E desc[UR60][R196.64], R233 ;  /* 0x000000e9c4004986 */ /* 0x0107e2000c10193c */
[----:B------:R-:W-:-:S03]  /*10c8e0*/  ISETP.GE.AND P4, PT, R16, R199, PT ;  /* 0x000000c71000720c */ /* 0x000fc60003f86270 */
[----:B------:R-:W4:Y:S01]  /*10c8f0*/  LDL.LU R199, [R1+0x1cc8] ;  /* 0x001cc80001c77983 */ /* 0x000f220000300800 */
[----:B------:R-:W-:Y:S01]  /*10c900*/  ISETP.LT.AND P6, PT, R15, R238, !P6 ;  /* 0x000000ee0f00720c */ /* 0x000fe200077c1270 */
[----:B------:R-:W-:Y:S02]  /*10c910*/  IMAD.IADD R0, R0, 0x1, R14 ;  /* 0x0000000100007824 */ /* 0x000fe400078e020e */
[----:B------:R-:W2:Y:S01]  /*10c920*/  LDL.LU R238, [R1+0x10e8] ;  /* 0x0010e80001ee7983 */ /* 0x000ea20000300800 */
[----:B------:R-:W1:Y:S01]  /*10c930*/  LDC R237, c[0x0][0x228] ;  /* 0x00008a00ffed7b82 */ /* 0x000e620000000800 */
[----:B---3--:R-:W-:-:S04]  /*10c940*/  IMAD.WIDE R196, R0, 0x4, R2 ;  /* 0x0000000400c47825 */ /* 0x008fc800078e0202 */
[----:B------:R-:W-:-:S04]  /*10c950*/  IMAD.WIDE R232, R0, 0x4, R4 ;  /* 0x0000000400e87825 */ /* 0x000fc800078e0204 */
[----:B------:R-:W-:Y:S01]  /*10c960*/  IMAD.WIDE R234, R0, 0x4, R6 ;  /* 0x0000000400ea7825 */ /* 0x000fe200078e0206 */
[----:B------:R-:W-:Y:S01]  /*10c970*/  IADD3 R16, R10, 0x76, RZ ;  /* 0x000000760a107810 */ /* 0x000fe20007ffe0ff */
[----:B----4-:R3:W-:Y:S04]  /*10c980*/  @P3 STG.E desc[UR60][R196.64], R199 ;  /* 0x000000c7c4003986 */ /* 0x0107e8000c10193c */
[----:B--2---:R2:W-:Y:S04]  /*10c990*/  @P0 STG.E desc[UR60][R232.64], R246 ;  /* 0x000000f6e8000986 */ /* 0x0045e8000c10193c */
[----:B------:R4:W-:Y:S01]  /*10c9a0*/  @P5 STG.E desc[UR60][R234.64], R252 ;  /* 0x000000fcea005986 */ /* 0x0009e2000c10193c */
[----:B-1----:R-:W-:Y:S01]  /*10c9b0*/  ISETP.LT.AND P5, PT, R17, R236, !P4 ;  /* 0x000000ec1100720c */ /* 0x002fe200067a1270 */
[----:B---3--:R-:W1:Y:S01]  /*10c9c0*/  LDC.64 R196, c[0x0][0x228] ;  /* 0x00008a00ffc47b82 */ /* 0x008e620000000a00 */
[----:B--2---:R-:W-:Y:S01]  /*10c9d0*/  IMAD.WIDE R232, R0, 0x4, R8 ;  /* 0x0000000400e87825 */ /* 0x004fe200078e0208 */
[----:B----4-:R-:W2:Y:S04]  /*10c9e0*/  LDL.LU R252, [R1+0x1ccc] ;  /* 0x001ccc0001fc7983 */ /* 0x010ea80000300800 */
[----:B------:R-:W3:Y:S01]  /*10c9f0*/  LDL.LU R236, [R1+0x4e8] ;  /* 0x0004e80001ec7983 */ /* 0x000ee20000300800 */
[----:B------:R-:W-:-:S02]  /*10ca00*/  ISETP.LT.AND P3, PT, R13, R244, !P4 ;  /* 0x000000f40d00720c */ /* 0x000fc40006761270 */
[----:B------:R-:W-:Y:S01]  /*10ca10*/  ISETP.LT.AND P0, PT, R11, R239, !P4 ;  /* 0x000000ef0b00720c */ /* 0x000fe20006701270 */
[----:B------:R4:W-:Y:S01]  /*10ca20*/  @P6 STG.E desc[UR60][R232.64], R247 ;  /* 0x000000f7e8006986 */ /* 0x0009e2000c10193c */
[----:B------:R-:W-:-:S03]  /*10ca30*/  ISETP.GE.AND P6, PT, R16, R245, PT ;  /* 0x000000f51000720c */ /* 0x000fc60003fc6270 */
[----:B------:R-:W2:Y:S04]  /*10ca40*/  LDL.LU R16, [R1+0x8d8] ;  /* 0x0008d80001107983 */ /* 0x000ea80000300800 */
[----:B------:R-:W3:Y:S01]  /*10ca50*/  LDL.LU R245, [R1+0xe8] ;  /* 0x0000e80001f57983 */ /* 0x000ee20000300800 */
[----:B------:R-:W-:Y:S02]  /*10ca60*/  IADD3 R0, R0, R14, RZ ;  /* 0x0000000e00007210 */ /* 0x000fe40007ffe0ff */
[----:B------:R-:W-:Y:S01]  /*10ca70*/  ISETP.LT.AND P4, PT, R15, R198, !P4 ;  /* 0x000000c60f00720c */ /* 0x000fe20006781270 */
[----:B------:R-:W1:Y:S08]  /*10ca80*/  LDC R239, c[0x0][0x228] ;  /* 0x00008a00ffef7b82 */ /* 0x000e700000000800 */
[----:B------:R-:W1:Y:S08]  /*10ca90*/  LDC R244, c[0x0][0x228] ;  /* 0x00008a00fff47b82 */ /* 0x000e700000000800 */
[----:B----4-:R-:W4:Y:S01]  /*10caa0*/  LDC R247, c[0x0][0x228] ;  /* 0x00008a00fff77b82 */ /* 0x010f220000000800 */
[----:B------:R-:W-:-:S07]  /*10cab0*/  IMAD.WIDE R198, R0, 0x4, R2 ;  /* 0x0000000400c67825 */ /* 0x000fce00078e0202 */
[----:B------:R-:W4:Y:S01]  /*10cac0*/  LDC R246, c[0x0][0x228] ;  /* 0x00008a00fff67b82 */ /* 0x000f220000000800 */
[----:B------:R1:W-:Y:S07]  /*10cad0*/  @P0 STG.E desc[UR60][R198.64], R238 ;  /* 0x000000eec6000986 */ /* 0x0003ee000c10193c */
[----:B-1----:R-:W1:Y:S01]  /*10cae0*/  LDC R238, c[0x0][0x228] ;  /* 0x00008a00ffee7b82 */ /* 0x002e620000000800 */
[----:B------:R-:W-:-:S04]  /*10caf0*/  IMAD.WIDE R232, R0, 0x4, R4 ;  /* 0x0000000400e87825 */ /* 0x000fc800078e0204 */
[----:B------:R-:W-:-:S04]  /*10cb00*/  IMAD.WIDE R234, R0, 0x4, R6 ;  /* 0x0000000400ea7825 */ /* 0x000fc800078e0206 */
[----:B------:R-:W-:Y:S01]  /*10cb10*/  IMAD.WIDE R198, R0, 0x4, R8 ;  /* 0x0000000400c67825 */ /* 0x000fe200078e0208 */
[----:B-1----:R-:W-:Y:S01]  /*10cb20*/  ISETP.LT.AND P0, PT, R13, R238, !P6 ;  /* 0x000000ee0d00720c */ /* 0x002fe20007701270 */
[----:B--2---:R-:W-:Y:S04]  /*10cb30*/  @P3 STG.E desc[UR60][R232.64], R16 ;  /* 0x00000010e8003986 */ /* 0x004fe8000c10193c */
[----:B---3--:R1:W-:Y:S04]  /*10cb40*/  @P5 STG.E desc[UR60][R234.64], R236 ;  /* 0x000000ecea005986 */ /* 0x0083e8000c10193c */
[----:B------:R2:W-:Y:S01]  /*10cb50*/  @P4 STG.E desc[UR60][R198.64], R245 ;  /* 0x000000f5c6004986 */ /* 0x0005e2000c10193c */
[----:B------:R-:W-:-:S02]  /*10cb60*/  ISETP.LT.AND P3, PT, R11, R237, !P6 ;  /* 0x000000ed0b00720c */ /* 0x000fc40007761270 */
[----:B------:R-:W-:Y:S02]  /*10cb70*/  ISETP.LT.AND P5, PT, R17, R239, !P6 ;  /* 0x000000ef1100720c */ /* 0x000fe400077a1270 */
[----:B------:R-:W-:Y:S02]  /*10cb80*/  ISETP.LT.AND P6, PT, R15, R244, !P6 ;  /* 0x000000f40f00720c */ /* 0x000fe400077c1270 */
[----:B------:R-:W-:Y:S01]  /*10cb90*/  IADD3 R0, R0, R14, RZ ;  /* 0x0000000e00007210 */ /* 0x000fe20007ffe0ff */
[----:B------:R-:W3:Y:S08]  /*10cba0*/  LDC R238, c[0x0][0x228] ;  /* 0x00008a00ffee7b82 */ /* 0x000ef00000000800 */
[----:B-1----:R-:W1:Y:S08]  /*10cbb0*/  LDC.64 R236, c[0x0][0x228] ;  /* 0x00008a00ffec7b82 */ /* 0x002e700000000a00 */
[----:B------:R-:W3:Y:S08]  /*10cbc0*/  LDC R239, c[0x0][0x228] ;  /* 0x00008a00ffef7b82 */ /* 0x000ef00000000800 */
[----:B--2---:R-:W2:Y:S01]  /*10cbd0*/  LDC R245, c[0x0][0x228] ;  /* 0x00008a00fff57b82 */ /* 0x004ea20000000800 */
[----:B------:R-:W-:-:S05]  /*10cbe0*/  VIADD R16, R10, 0x77 ;  /* 0x000000770a107836 */ /* 0x000fca0000000000 */
[----:B------:R-:W-:Y:S02]  /*10cbf0*/  ISETP.GE.AND P4, PT, R16, R197, PT ;  /* 0x000000c51000720c */ /* 0x000fe40003f86270 */
[----:B------:R-:W3:Y:S04]  /*10cc00*/  LDL.LU R16, [R1+0x14dc] ;  /* 0x0014dc0001107983 */ /* 0x000ee80000300800 */
[----:B------:R-:W2:Y:S04]  /*10cc10*/  LDL.LU R197, [R1+0xcdc] ;  /* 0x000cdc0001c57983 */ /* 0x000ea80000300800 */
[----:B------:R-:W3:Y:S01]  /*10cc20*/  LDL.LU R244, [R1+0x18dc] ;  /* 0x0018dc0001f47983 */ /* 0x000ee20000300800 */
[----:B------:R-:W-:-:S04]  /*10cc30*/  IMAD.WIDE R198, R0, 0x4, R2 ;  /* 0x0000000400c67825 */ /* 0x000fc800078e0202 */
[----:B------:R-:W-:-:S04]  /*10cc40*/  IMAD.WIDE R232, R0, 0x4, R4 ;  /* 0x0000000400e87825 */ /* 0x000fc800078e0204 */
[C---:B------:R-:W-:Y:S01]  /*10cc50*/  IMAD.WIDE R234, R0.reuse, 0x4, R6 ;  /* 0x0000000400ea7825 */ /* 0x040fe200078e0206 */
[----:B------:R1:W-:Y:S01]  /*10cc60*/  @P3 STG.E desc[UR60][R198.64], R252 ;  /* 0x000000fcc6003986 */ /* 0x0003e2000c10193c */
[----:B----4-:R-:W-:Y:S02]  /*10cc70*/  ISETP.LT.AND P3, PT, R13, R247, !P4 ;  /* 0x000000f70d00720c */ /* 0x010fe40006761270 */
[----:B-1----:R-:W-:Y:S01]  /*10cc80*/  IMAD.WIDE R198, R0, 0x4, R8 ;  /* 0x0000000400c67825 */ /* 0x002fe200078e0208 */
[----:B------:R-:W4:Y:S04]  /*10cc90*/  LDL.LU R252, [R1+0xec] ;  /* 0x0000ec0001fc7983 */ /* 0x000f280000300800 */
[----:B------:R-:W4:Y:S04]  /*10cca0*/  LDL.LU R247, [R1+0x4ec] ;  /* 0x0004ec0001f77983 */ /* 0x000f280000300800 */
[----:B---3--:R1:W-:Y:S04]  /*10ccb0*/  @P0 STG.E desc[UR60][R232.64], R244 ;  /* 0x000000f4e8000986 */ /* 0x0083e8000c10193c */
[----:B------:R3:W-:Y:S01]  /*10ccc0*/  @P5 STG.E desc[UR60][R234.64], R16 ;  /* 0x00000010ea005986 */ /* 0x0007e2000c10193c */
[----:B------:R-:W-:-:S03]  /*10ccd0*/  ISETP.LT.AND P0, PT, R11, R246, !P4 ;  /* 0x000000f60b00720c */ /* 0x000fc60006701270 */
[----:B--2---:R2:W-:Y:S04]  /*10cce0*/  @P6 STG.E desc[UR60][R198.64], R197 ;  /* 0x000000c5c6006986 */ /* 0x0045e8000c10193c */
[----:B------:R-:W4:Y:S04]  /*10ccf0*/  LDL.LU R246, [R1+0x8dc] ;  /* 0x0008dc0001f67983 */ /* 0x000f280000300800 */
[----:B-1----:R-:W4:Y:S01]  /*10cd00*/  LDL.LU R244, [R1+0x1cd0] ;  /* 0x001cd00001f47983 */ /* 0x002f220000300800 */
[----:B---3--:R-:W-:Y:S01]  /*10cd10*/  IADD3 R16, R10, 0x78, RZ ;  /* 0x000000780a107810 */ /* 0x008fe20007ffe0ff */
[----:B------:R-:W1:Y:S01]  /*10cd20*/  LDC R235, c[0x0][0x22c] ;  /* 0x00008b00ffeb7b82 */ /* 0x000e620000000800 */
[----:B------:R-:W-:-:S07]  /*10cd30*/  IMAD.IADD R0, R0, 0x1, R14 ;  /* 0x0000000100007824 */ /* 0x000fce00078e020e */
[----:B------:R-:W3:Y:S01]  /*10cd40*/  LDC R234, c[0x0][0x228] ;  /* 0x00008a00ffea7b82 */ /* 0x000ee20000000800 */
[----:B------:R-:W-:Y:S02]  /*10cd50*/  ISETP.GE.AND P6, PT, R16, R237, PT ;  /* 0x000000ed1000720c */ /* 0x000fe40003fc6270 */
[----:B------:R-:W3:Y:S01]  /*10cd60*/  LDL.LU R237, [R1+0x10ec] ;  /* 0x0010ec0001ed7983 */ /* 0x000ee20000300800 */
[----:B------:R-:W-:Y:S02]  /*10cd70*/  ISETP.LT.AND P5, PT, R17, R238, !P4 ;  /* 0x000000ee1100720c */ /* 0x000fe400067a1270 */
[----:B------:R-:W-:Y:S01]  /*10cd80*/  ISETP.LT.AND P4, PT, R15, R196, !P4 ;  /* 0x000000c40f00720c */ /* 0x000fe20006781270 */
[----:B--2---:R-:W-:-:S04]  /*10cd90*/  IMAD.WIDE R196, R0, 0x4, R2 ;  /* 0x0000000400c47825 */ /* 0x004fc800078e0202 */
[----:B------:R-:W-:-:S04]  /*10cda0*/  IMAD.WIDE R198, R0, 0x4, R4 ;  /* 0x0000000400c67825 */ /* 0x000fc800078e0204 */
[----:B------:R-:W-:Y:S01]  /*10cdb0*/  IMAD.WIDE R232, R0, 0x4, R6 ;  /* 0x0000000400e87825 */ /* 0x000fe200078e0206 */
[----:B------:R-:W-:Y:S01]  /*10cdc0*/  IADD3 R16, R10, 0x79, RZ ;  /* 0x000000790a107810 */ /* 0x000fe20007ffe0ff */
[----:B------:R-:W2:Y:S01]  /*10cdd0*/  LDC R238, c[0x0][0x228] ;  /* 0x00008a00ffee7b82 */ /* 0x000ea20000000800 */
[----:B---3--:R3:W-:Y:S04]  /*10cde0*/  @P0 STG.E desc[UR60][R196.64], R237 ;  /* 0x000000edc4000986 */ /* 0x0087e8000c10193c */
[----:B----4-:R4:W-:Y:S01]  /*10cdf0*/  @P3 STG.E desc[UR60][R198.64], R246 ;  /* 0x000000f6c6003986 */ /* 0x0109e2000c10193c */
[----:B------:R-:W-:-:S03]  /*10ce00*/  ISETP.LT.AND P3, PT, R11, R239, !P6 ;  /* 0x000000ef0b00720c */ /* 0x000fc60007761270 */
[----:B------:R1:W-:Y:S01]  /*10ce10*/  @P5 STG.E desc[UR60][R232.64], R247 ;  /* 0x000000f7e8005986 */ /* 0x0003e2000c10193c */
[----:B------:R-:W-:Y:S01]  /*10ce20*/  ISETP.LT.AND P0, PT, R13, R245, !P6 ;  /* 0x000000f50d00720c */ /* 0x000fe20007701270 */
[----:B------:R-:W2:Y:S02]  /*10ce30*/  LDC R239, c[0x0][0x228] ;  /* 0x00008a00ffef7b82 */ /* 0x000ea40000000800 */
[----:B------:R-:W2:Y:S06]  /*10ce40*/  LDL.LU R245, [R1+0xce0] ;  /* 0x000ce00001f57983 */ /* 0x000eac0000300800 */
[----:B---3--:R-:W3:Y:S08]  /*10ce50*/  LDC R237, c[0x0][0x228] ;  /* 0x00008a00ffed7b82 */ /* 0x008ef00000000800 */
[----:B------:R-:W2:Y:S08]  /*10ce60*/  LDC.64 R196, c[0x0][0x228] ;  /* 0x00008a00ffc47b82 */ /* 0x000eb00000000a00 */
[----:B----4-:R-:W4:Y:S01]  /*10ce70*/  LDC R246, c[0x0][0x228] ;  /* 0x00008a00fff67b82 */ /* 0x010f220000000800 */
[C---:B------:R-:W-:Y:S01]  /*10ce80*/  IMAD.WIDE R198, R0.reuse, 0x4, R8 ;  /* 0x0000000400c67825 */ /* 0x040fe200078e0208 */
[----:B------:R-:W-:Y:S01]  /*10ce90*/  IADD3 R0, R0, R14, RZ ;  /* 0x0000000e00007210 */ /* 0x000fe20007ffe0ff */
[----:B-1----:R-:W4:Y:S04]  /*10cea0*/  LDL.LU R247, [R1+0x8e0] ;  /* 0x0008e00001f77983 */ /* 0x002f280000300800 */
[----:B------:R1:W-:Y:S01]  /*10ceb0*/  @P4 STG.E desc[UR60][R198.64], R252 ;  /* 0x000000fcc6004986 */ /* 0x0003e2000c10193c */
[----:B------:R-:W-:Y:S01]  /*10cec0*/  ISETP.GE.AND P4, PT, R16, R235, PT ;  /* 0x000000eb1000720c */ /* 0x000fe20003f86270 */
[----:B-1----:R-:W-:-:S02]  /*10ced0*/  IMAD.WIDE R198, R0, 0x4, R2 ;  /* 0x0000000400c67825 */ /* 0x002fc400078e0202 */
[----:B------:R-:W4:Y:S04]  /*10cee0*/  LDL.LU R252, [R1+0x4f0] ;  /* 0x0004f00001fc7983 */ /* 0x000f280000300800 */
[----:B------:R-:W3:Y:S04]  /*10cef0*/  LDL.LU R16, [R1+0x14e0] ;  /* 0x0014e00001107983 */ /* 0x000ee80000300800 */
[----:B------:R1:W-:Y:S04]  /*10cf00*/  @P3 STG.E desc[UR60][R198.64], R244 ;  /* 0x000000f4c6003986 */ /* 0x0003e8000c10193c */
[----:B-1----:R-:W2:Y:S01]  /*10cf10*/  LDL.LU R199, [R1+0x18e0] ;  /* 0x0018e00001c77983 */ /* 0x002ea20000300800 */
[----:B------:R-:W-:-:S02]  /*10cf20*/  ISETP.LT.AND P5, PT, R17, R234, !P6 ;  /* 0x000000ea1100720c */ /* 0x000fc400077a1270 */
[----:B------:R-:W-:Y:S01]  /*10cf30*/  ISETP.LT.AND P6, PT, R15, R236, !P6 ;  /* 0x000000ec0f00720c */ /* 0x000fe200077c1270 */
[----:B------:R-:W-:-:S04]  /*10cf40*/  IMAD.WIDE R232, R0, 0x4, R4 ;  /* 0x0000000400e87825 */ /* 0x000fc800078e0204 */
[----:B------:R-:W-:Y:S01]  /*10cf50*/  IMAD.WIDE R234, R0, 0x4, R6 ;  /* 0x0000000400ea7825 */ /* 0x000fe200078e0206 */
[----:B------:R-:W1:Y:S08]  /*10cf60*/  LDC R244, c[0x0][0x228] ;  /* 0x00008a00fff47b82 */ /* 0x000e700000000800 */
[----:B------:R-:W4:Y:S01]  /*10cf70*/  LDC R236, c[0x0][0x228] ;  /* 0x00008a00ffec7b82 */ /* 0x000f220000000800 */
[----:B--2---:R2:W-:Y:S04]  /*10cf80*/  @P0 STG.E desc[UR60][R232.64], R199 ;  /* 0x000000c7e8000986 */ /* 0x0045e8000c10193c */
[----:B---3--:R3:W-:Y:S01]  /*10cf90*/  @P5 STG.E desc[UR60][R234.64], R16 ;  /* 0x00000010ea005986 */ /* 0x0087e2000c10193c */
[----:B------:R-:W-:-:S03]  /*10cfa0*/  ISETP.LT.AND P5, PT, R17, R237, !P4 ;  /* 0x000000ed1100720c */ /* 0x000fc600067a1270 */
[----:B------:R-:W4:Y:S01]  /*10cfb0*/  LDL.LU R237, [R1+0x10f0] ;  /* 0x0010f00001ed7983 */ /* 0x000f220000300800 */
[----:B--2---:R-:W-:-:S04]  /*10cfc0*/  IMAD.WIDE R198, R0, 0x4, R8 ;  /* 0x0000000400c67825 */ /* 0x004fc800078e0208 */
[----:B---3--:R-:W-:Y:S01]  /*10cfd0*/  VIADD R16, R10, 0x7a ;  /* 0x0000007a0a107836 */ /* 0x008fe20000000000 */
[----:B------:R2:W-:Y:S04]  /*10cfe0*/  @P6 STG.E desc[UR60][R198.64], R245 ;  /* 0x000000f5c6006986 */ /* 0x0005e8000c10193c */
[----:B------:R-:W-:Y:S01]  /*10cff0*/  ISETP.GE.AND P6, PT, R16, R197, PT ;  /* 0x000000c51000720c */ /* 0x000fe20003fc6270 */
[----:B--2---:R-:W2:Y:S04]  /*10d000*/  LDL.LU R245, [R1+0x1cd4] ;  /* 0x001cd40001f57983 */ /* 0x004ea80000300800 */
[----:B------:R-:W3:Y:S01]  /*10d010*/  LDL.LU R197, [R1+0xf0] ;  /* 0x0000f00001c57983 */ /* 0x000ee20000300800 */
[----:B-1----:R-:W-:-:S02]  /*10d020*/  ISETP.LT.AND P3, PT, R13, R244, !P4 ;  /* 0x000000f40d00720c */ /* 0x002fc40006761270 */
[----:B------:R-:W1:Y:S01]  /*10d030*/  LDC R244, c[0x0][0x22c] ;  /* 0x00008b00fff47b82 */ /* 0x000e620000000800 */
[----:B------:R-:W-:Y:S02]  /*10d040*/  ISETP.LT.AND P0, PT, R11, R238, !P4 ;  /* 0x000000ee0b00720c */ /* 0x000fe40006701270 */
[----:B------:R-:W-:Y:S02]  /*10d050*/  IADD3 R0, R0, R14, RZ ;  /* 0x0000000e00007210 */ /* 0x000fe40007ffe0ff */
[----:B------:R-:W-:Y:S02]  /*10d060*/  ISETP.LT.AND P4, PT, R15, R239, !P4 ;  /* 0x000000ef0f00720c */ /* 0x000fe40006781270 */
[----:B------:R-:W-:Y:S01]  /*10d070*/  IADD3 R16, R10, 0x7b, RZ ;  /* 0x0000007b0a107810 */ /* 0x000fe20007ffe0ff */
[----:B------:R-:W1:Y:S01]  /*10d080*/  LDC R238, c[0x0][0x228] ;  /* 0x00008a00ffee7b82 */ /* 0x000e620000000800 */
[----:B------:R-:W-:-:S04]  /*10d090*/  IMAD.WIDE R198, R0, 0x4, R2 ;  /* 0x0000000400c67825 */ /* 0x000fc800078e0202 */
[----:B------:R-:W-:-:S04]  /*10d0a0*/  IMAD.WIDE R232, R0, 0x4, R4 ;  /* 0x0000000400e87825 */ /* 0x000fc800078e0204 */
[----:B------:R-:W-:Y:S01]  /*10d0b0*/  IMAD.WIDE R234, R0, 0x4, R6 ;  /* 0x0000000400ea7825 */ /* 0x000fe200078e0206 */
[----:B------:R-:W2:Y:S01]  /*10d0c0*/  LDC R239, c[0x0][0x228] ;  /* 0x00008a00ffef7b82 */ /* 0x000ea20000000800 */
[----:B----4-:R4:W-:Y:S04]  /*10d0d0*/  @P0 STG.E desc[UR60][R198.64], R237 ;  /* 0x000000edc6000986 */ /* 0x0109e8000c10193c */
[----:B------:R1:W-:Y:S01]  /*10d0e0*/  @P3 STG.E desc[UR60][R232.64], R247 ;  /* 0x000000f7e8003986 */ /* 0x0003e2000c10193c */
[----:B------:R-:W-:-:S03]  /*10d0f0*/  ISETP.LT.AND P0, PT, R13, R246, !P6 ;  /* 0x000000f60d00720c */ /* 0x000fc60007701270 */
[----:B------:R2:W-:Y:S04]  /*10d100*/  @P5 STG.E desc[UR60][R234.64], R252 ;  /* 0x000000fcea005986 */ /* 0x0005e8000c10193c */
[----:B------:R-:W3:Y:S01]  /*10d110*/  LDL.LU R246, [R1+0x14e4] ;  /* 0x0014e40001f67983 */ /* 0x000ee20000300800 */
[----:B----4-:R-:W4:Y:S01]  /*10d120*/  LDC.64 R198, c[0x0][0x228] ;  /* 0x00008a00ffc67b82 */ /* 0x010f220000000a00 */
[----:B-1----:R-:W-:Y:S02]  /*10d130*/  IMAD.WIDE R232, R0, 0x4, R8 ;  /* 0x0000000400e87825 */ /* 0x002fe400078e0208 */
[----:B------:R-:W4:Y:S04]  /*10d140*/  LDL.LU R247, [R1+0xce4] ;  /* 0x000ce40001f77983 */ /* 0x000f280000300800 */
[----:B--2---:R-:W2:Y:S01]  /*10d150*/  LDL.LU R252, [R1+0x10f4] ;  /* 0x0010f40001fc7983 */ /* 0x004ea20000300800 */
[----:B------:R-:W1:Y:S03]  /*10d160*/  LDC R237, c[0x0][0x228] ;  /* 0x00008a00ffed7b82 */ /* 0x000e660000000800 */
[----:B---3--:R3:W-:Y:S01]  /*10d170*/  @P4 STG.E desc[UR60][R232.64], R197 ;  /* 0x000000c5e8004986 */ /* 0x0087e2000c10193c */
[----:B------:R-:W-:-:S03]  /*10d180*/  ISETP.GE.AND P4, PT, R16, R244, PT ;  /* 0x000000f41000720c */ /* 0x000fc60003f86270 */
[----:B------:R-:W4:Y:S01]  /*10d190*/  LDL.LU R16, [R1+0x18e4] ;  /* 0x0018e40001107983 */ /* 0x000f220000300800 */
[----:B------:R-:W-:Y:S01]  /*10d1a0*/  ISETP.LT.AND P3, PT, R11, R236, !P6 ;  /* 0x000000ec0b00720c */ /* 0x000fe20007761270 */
[----:B------:R-:W-:Y:S01]  /*10d1b0*/  IMAD.IADD R0, R0, 0x1, R14 ;  /* 0x0000000100007824 */ /* 0x000fe200078e020e */
[----:B------:R-:W-:Y:S02]  /*10d1c0*/  ISETP.LT.AND P5, PT, R17, R238, !P6 ;  /* 0x000000ee1100720c */ /* 0x000fe400077a1270 */
[----:B------:R-:W-:Y:S01]  /*10d1d0*/  ISETP.LT.AND P6, PT, R15, R196, !P6 ;  /* 0x000000c40f00720c */ /* 0x000fe200077c1270 */
[----:B------:R-:W1:Y:S01]  /*10d1e0*/  LDC R236, c[0x0][0x228] ;  /* 0x00008a00ffec7b82 */ /* 0x000e620000000800 */
[----:B------:R-:W-:-:S07]  /*10d1f0*/  IMAD.WIDE R234, R0, 0x4, R6 ;  /* 0x0000000400ea7825 */ /* 0x000fce00078e0206 */
[----:B------:R-:W2:Y:S08]  /*10d200*/  LDC R244, c[0x0][0x228] ;  /* 0x00008a00fff47b82 */ /* 0x000eb00000000800 */
[----:B------:R-:W2:Y:S01]  /*10d210*/  LDC R238, c[0x0][0x228] ;  /* 0x00008a00ffee7b82 */ /* 0x000ea20000000800 */
[----:B---3--:R-:W-:-:S05]  /*10d220*/  IMAD.WIDE R196, R0, 0x4, R2 ;  /* 0x0000000400c47825 */ /* 0x008fca00078e0202 */
[----:B------:R3:W-:Y:S02]  /*10d230*/  @P3 STG.E desc[UR60][R196.64], R245 ;  /* 0x000000f5c4003986 */ /* 0x0007e4000c10193c */
[----:B---3--:R-:W3:Y:S01]  /*10d240*/  LDC R245, c[0x0][0x228] ;  /* 0x00008a00fff57b82 */ /* 0x008ee20000000800 */
[----:B------:R-:W-:-:S07]  /*10d250*/  IMAD.WIDE R232, R0, 0x4, R4 ;  /* 0x0000000400e87825 */ /* 0x000fce00078e0204 */
[----:B------:R-:W2:Y:S01]  /*10d260*/  LDC.64 R196, c[0x0][0x228] ;  /* 0x00008a00ffc47b82 */ /* 0x000ea20000000a00 */
[----:B---3--:R-:W-:Y:S02]  /*10d270*/  ISETP.LT.AND P3, PT, R13, R245, !P4 ;  /* 0x000000f50d00720c */ /* 0x008fe40006761270 */
[----:B------:R-:W3:Y:S04]  /*10d280*/  LDL.LU R245, [R1+0x4f4] ;  /* 0x0004f40001f57983 */ /* 0x000ee80000300800 */
[----:B----4-:R4:W-:Y:S04]  /*10d290*/  @P0 STG.E desc[UR60][R232.64], R16 ;  /* 0x00000010e8000986 */ /* 0x0109e8000c10193c */
[----:B------:R2:W-:Y:S01]  /*10d2a0*/  @P5 STG.E desc[UR60][R234.64], R246 ;  /* 0x000000f6ea005986 */ /* 0x0005e2000c10193c */
[----:B----4-:R-:W-:Y:S01]  /*10d2b0*/  IMAD.WIDE R232, R0, 0x4, R8 ;  /* 0x0000000400e87825 */ /* 0x010fe200078e0208 */
[----:B------:R-:W-:-:S02]  /*10d2c0*/  IADD3 R16, R10, 0x7c, RZ ;  /* 0x0000007c0a107810 */ /* 0x000fc40007ffe0ff */
[----:B------:R-:W-:Y:S02]  /*10d2d0*/  ISETP.LT.AND P0, PT, R11, R239, !P4 ;  /* 0x000000ef0b00720c */ /* 0x000fe40006701270 */
[----:B------:R-:W-:Y:S02]  /*10d2e0*/  IADD3 R0, R0, R14, RZ ;  /* 0x0000000e00007210 */ /* 0x000fe40007ffe0ff */
[----:B-1----:R-:W-:Y:S01]  /*10d2f0*/  ISETP.LT.AND P5, PT, R17, R236, !P4 ;  /* 0x000000ec1100720c */ /* 0x002fe200067a1270 */
[----:B------:R1:W-:Y:S01]  /*10d300*/  @P6 STG.E desc[UR60][R232.64], R247 ;  /* 0x000000f7e8006986 */ /* 0x0003e2000c10193c */
[----:B------:R-:W-:-:S03]  /*10d310*/  ISETP.GE.AND P6, PT, R16, R199, PT ;  /* 0x000000c71000720c */ /* 0x000fc60003fc6270 */
[----:B------:R-:W4:Y:S04]  /*10d320*/  LDL.LU R16, [R1+0x8e4] ;  /* 0x0008e40001107983 */ /* 0x000f280000300800 */
[----:B------:R-:W3:Y:S01]  /*10d330*/  LDL.LU R199, [R1+0xf4] ;  /* 0x0000f40001c77983 */ /* 0x000ee20000300800 */
[----:B------:R-:W-:Y:S01]  /*10d340*/  ISETP.LT.AND P4, PT, R15, R237, !P4 ;  /* 0x000000ed0f00720c */ /* 0x000fe20006781270 */
[----:B--2---:R-:W-:-:S04]  /*10d350*/  IMAD.WIDE R234, R0, 0x4, R4 ;  /* 0x0000000400ea7825 */ /* 0x004fc800078e0204 */
[C---:B------:R-:W-:Y:S01]  /*10d360*/  IMAD.WIDE R236, R0.reuse, 0x4, R6 ;  /* 0x0000000400ec7825 */ /* 0x040fe200078e0206 */
[----:B------:R-:W2:Y:S08]  /*10d370*/  LDC R239, c[0x0][0x228] ;  /* 0x00008a00ffef7b82 */ /* 0x000eb00000000800 */
[----:B------:R-:W2:Y:S08]  /*10d380*/  LDC R246, c[0x0][0x228] ;  /* 0x00008a00fff67b82 */ /* 0x000eb00000000800 */
[----:B-1----:R-:W1:Y:S01]  /*10d390*/  LDC R247, c[0x0][0x228] ;  /* 0x00008a00fff77b82 */ /* 0x002e620000000800 */
[----:B------:R-:W-:-:S05]  /*10d3a0*/  IMAD.WIDE R232, R0, 0x4, R2 ;  /* 0x0000000400e87825 */ /* 0x000fca00078e0202 */
[----:B------:R2:W-:Y:S01]  /*10d3b0*/  @P0 STG.E desc[UR60][R232.64], R252 ;  /* 0x000000fce8000986 */ /* 0x0005e2000c10193c */
[----:B------:R-:W-:Y:S01]  /*10d3c0*/  ISETP.LT.AND P0, PT, R13, R244, !P6 ;  /* 0x000000f40d00720c */ /* 0x000fe20007701270 */
[----:B--2---:R-:W-:Y:S02]  /*10d3d0*/  IMAD.WIDE R232, R0, 0x4, R8 ;  /* 0x0000000400e87825 */ /* 0x004fe400078e0208 */
[----:B------:R-:W2:Y:S04]  /*10d3e0*/  LDL.LU R252, [R1+0xce8] ;  /* 0x000ce80001fc7983 */ /* 0x000ea80000300800 */
[----:B----4-:R4:W-:Y:S04]  /*10d3f0*/  @P3 STG.E desc[UR60][R234.64], R16 ;  /* 0x00000010ea003986 */ /* 0x0109e8000c10193c */
[----:B---3--:R3:W-:Y:S04]  /*10d400*/  @P5 STG.E desc[UR60][R236.64], R245 ;  /* 0x000000f5ec005986 */ /* 0x0087e8000c10193c */
[----:B------:R1:W-:Y:S01]  /*10d410*/  @P4 STG.E desc[UR60][R232.64], R199 ;  /* 0x000000c7e8004986 */ /* 0x0003e2000c10193c */
[----:B----4-:R-:W-:-:S03]  /*10d420*/  VIADD R16, R10, 0x7d ;  /* 0x0000007d0a107836 */ /* 0x010fc60000000000 */
[----:B---3--:R-:W3:Y:S04]  /*10d430*/  LDL.LU R236, [R1+0x18e8] ;  /* 0x0018e80001ec7983 */ /* 0x008ee80000300800 */
[----:B------:R-:W4:Y:S04]  /*10d440*/  LDL.LU R237, [R1+0x14e8] ;  /* 0x0014e80001ed7983 */ /* 0x000f280000300800 */
[----:B------:R-:W2:Y:S01]  /*10d450*/  LDL.LU R244, [R1+0x10f8] ;  /* 0x0010f80001f47983 */ /* 0x000ea20000300800 */
[----:B------:R-:W-:Y:S02]  /*10d460*/  ISETP.LT.AND P3, PT, R11, R238, !P6 ;  /* 0x000000ee0b00720c */ /* 0x000fe40007761270 */
[----:B------:R-:W-:Y:S01]  /*10d470*/  ISETP.GE.AND P4, PT, R16, R197, PT ;  /* 0x000000c51000720c */ /* 0x000fe20003f86270 */
[----:B------:R-:W4:Y:S01]  /*10d480*/  LDC R238, c[0x0][0x228] ;  /* 0x00008a00ffee7b82 */ /* 0x000f220000000800 */
[----:B------:R-:W3:Y:S07]  /*10d490*/  LDL.LU R197, [R1+0x1cd8] ;  /* 0x001cd80001c57983 */ /* 0x000eee0000300800 */
[----:B------:R-:W2:Y:S01]  /*10d4a0*/  LDC R245, c[0x0][0x22c] ;  /* 0x00008b00fff57b82 */ /* 0x000ea20000000800 */
[----:B------:R-:W-:-:S02]  /*10d4b0*/  IADD3 R0, R0, R14, RZ ;  /* 0x0000000e00007210 */ /* 0x000fc40007ffe0ff */
[----:B------:R-:W-:Y:S02]  /*10d4c0*/  ISETP.LT.AND P5, PT, R17, R239, !P6 ;  /* 0x000000ef1100720c */ /* 0x000fe400077a1270 */
[----:B------:R-:W-:Y:S02]  /*10d4d0*/  ISETP.LT.AND P6, PT, R15, R198, !P6 ;  /* 0x000000c60f00720c */ /* 0x000fe400077c1270 */
[----:B------:R-:W-:Y:S01]  /*10d4e0*/  IADD3 R16, R10, 0x7e, RZ ;  /* 0x0000007e0a107810 */ /* 0x000fe20007ffe0ff */
[----:B------:R-:W2:Y:S01]  /*10d4f0*/  LDC R239, c[0x0][0x228] ;  /* 0x00008a00ffef7b82 */ /* 0x000ea20000000800 */
[----:B-1----:R-:W-:-:S04]  /*10d500*/  IMAD.WIDE R198, R0, 0x4, R2 ;  /* 0x0000000400c67825 */ /* 0x002fc800078e0202 */
[----:B------:R-:W-:-:S04]  /*10d510*/  IMAD.WIDE R232, R0, 0x4, R4 ;  /* 0x0000000400e87825 */ /* 0x000fc800078e0204 */
[----:B------:R-:W-:Y:S01]  /*10d520*/  IMAD.WIDE R234, R0, 0x4, R6 ;  /* 0x0000000400ea7825 */ /* 0x000fe200078e0206 */
[----:B---3--:R1:W-:Y:S04]  /*10d530*/  @P3 STG.E desc[UR60][R198.64], R197 ;  /* 0x000000c5c6003986 */ /* 0x0083e8000c10193c */
[----:B------:R3:W-:Y:S04]  /*10d540*/  @P0 STG.E desc[UR60][R232.64], R236 ;  /* 0x000000ece8000986 */ /* 0x0007e8000c10193c */
[----:B----4-:R4:W-:Y:S01]  /*10d550*/  @P5 STG.E desc[UR60][R234.64], R237 ;  /* 0x000000edea005986 */ /* 0x0109e2000c10193c */
[----:B------:R-:W-:-:S03]  /*10d560*/  ISETP.LT.AND P5, PT, R17, R238, !P4 ;  /* 0x000000ee1100720c */ /* 0x000fc600067a1270 */
[----:B------:R-:W2:Y:S01]  /*10d570*/  LDL.LU R238, [R1+0x4f8] ;  /* 0x0004f80001ee7983 */ /* 0x000ea20000300800 */
[----:B-1----:R-:W1:Y:S01]  /*10d580*/  LDC.64 R198, c[0x0][0x228] ;  /* 0x00008a00ffc67b82 */ /* 0x002e620000000a00 */
[----:B---3--:R-:W-:-:S07]  /*10d590*/  IMAD.WIDE R232, R0, 0x4, R8 ;  /* 0x0000000400e87825 */ /* 0x008fce00078e0208 */
[----:B------:R-:W3:Y:S01]  /*10d5a0*/  LDC R236, c[0x0][0x228] ;  /* 0x00008a00ffec7b82 */ /* 0x000ee20000000800 */
[----:B------:R-:W-:Y:S02]  /*10d5b0*/  ISETP.LT.AND P0, PT, R11, R246, !P4 ;  /* 0x000000f60b00720c */ /* 0x000fe40006701270 */
[----:B------:R-:W-:-:S05]  /*10d5c0*/  ISETP.LT.AND P3, PT, R13, R247, !P4 ;  /* 0x000000f70d00720c */ /* 0x000fca0006761270 */
[----:B----4-:R-:W4:Y:S01]  /*10d5d0*/  LDC R237, c[0x0][0x228] ;  /* 0x00008a00ffed7b82 */ /* 0x010f220000000800 */
[----:B--2---:R2:W-:Y:S01]  /*10d5e0*/  @P6 STG.E desc[UR60][R232.64], R252 ;  /* 0x000000fce8006986 */ /* 0x0045e2000c10193c */
[----:B------:R-:W-:Y:S01]  /*10d5f0*/  ISETP.GE.AND P6, PT, R16, R245, PT ;  /* 0x000000f51000720c */ /* 0x000fe20003fc6270 */
[----:B------:R-:W-:-:S05]  /*10d600*/  IMAD.IADD R0, R0, 0x1, R14 ;  /* 0x0000000100007824 */ /* 0x000fca00078e020e */
[----:B------:R-:W4:Y:S08]  /*10d610*/  LDC R247, c[0x0][0x228] ;  /* 0x00008a00fff77b82 */ /* 0x000f300000000800 */
[----:B------:R-:W4:Y:S01]  /*10d620*/  LDC R246, c[0x0][0x228] ;  /* 0x00008a00fff67b82 */ /* 0x000f220000000800 */
[----:B--2---:R-:W2:Y:S04]  /*10d630*/  LDL.LU R252, [R1+0x14ec] ;  /* 0x0014ec0001fc7983 */ /* 0x004ea80000300800 */
[----:B------:R-:W3:Y:S04]  /*10d640*/  LDL.LU R16, [R1+0x8e8] ;  /* 0x0008e80001107983 */ /* 0x000ee80000300800 */
[----:B------:R-:W4:Y:S01]  /*10d650*/  LDL.LU R245, [R1+0xf8] ;  /* 0x0000f80001f57983 */ /* 0x000f220000300800 */
[----:B------:R-:W-:Y:S01]  /*10d660*/  ISETP.LT.AND P4, PT, R15, R196, !P4 ;  /* 0x000000c40f00720c */ /* 0x000fe20006781270 */
[----:B------:R-:W-:-:S04]  /*10d670*/  IMAD.WIDE R196, R0, 0x4, R2 ;  /* 0x0000000400c47825 */ /* 0x000fc800078e0202 */
[----:B------:R-:W-:-:S04]  /*10d680*/  IMAD.WIDE R232, R0, 0x4, R4 ;  /* 0x0000000400e87825 */ /* 0x000fc800078e0204 */
[C---:B------:R-:W-:Y:S01]  /*10d690*/  IMAD.WIDE R234, R0.reuse, 0x4, R6 ;  /* 0x0000000400ea7825 */ /* 0x040fe200078e0206 */
[----:B------:R1:W-:Y:S03]  /*10d6a0*/  @P0 STG.E desc[UR60][R196.64], R244 ;  /* 0x000000f4c4000986 */ /* 0x0003e6000c10193c */
[----:B-1----:R-:W-:Y:S01]  /*10d6b0*/  IMAD.WIDE R196, R0, 0x4, R8 ;  /* 0x0000000400c47825 */ /* 0x002fe200078e0208 */
[----:B------:R-:W1:Y:S01]  /*10d6c0*/  LDC R244, c[0x0][0x228] ;  /* 0x00008a00fff47b82 */ /* 0x000e620000000800 */
[----:B---3--:R3:W-:Y:S04]  /*10d6d0*/  @P3 STG.E desc[UR60][R232.64], R16 ;  /* 0x00000010e8003986 */ /* 0x0087e8000c10193c */
[----:B------:R-:W-:Y:S01]  /*10d6e0*/  @P5 STG.E desc[UR60][R234.64], R238 ;  /* 0x000000eeea005986 */ /* 0x000fe2000c10193c */
[----:B------:R-:W-:-:S03]  /*10d6f0*/  ISETP.LT.AND P5, PT, R17, R236, !P6 ;  /* 0x000000ec1100720c */ /* 0x000fc600077a1270 */
[----:B----4-:R4:W-:Y:S04]  /*10d700*/  @P4 STG.E desc[UR60][R196.64], R245 ;  /* 0x000000f5c4004986 */ /* 0x0109e8000c10193c */
[----:B------:R-:W2:Y:S01]  /*10d710*/  LDL.LU R236, [R1+0x18ec] ;  /* 0x0018ec0001ec7983 */ /* 0x000ea20000300800 */
[----:B---3--:R-:W-:Y:S02]  /*10d720*/  IADD3 R16, R10, 0x7f, RZ ;  /* 0x0000007f0a107810 */ /* 0x008fe40007ffe0ff */
[----:B-1----:R-:W-:Y:S02]  /*10d730*/  ISETP.LT.AND P0, PT, R13, R244, !P6 ;  /* 0x000000f40d00720c */ /* 0x002fe40007701270 */
[----:B------:R-:W-:Y:S01]  /*10d740*/  ISETP.LT.AND P3, PT, R11, R239, !P6 ;  /* 0x000000ef0b00720c */ /* 0x000fe20007761270 */
[----:B----4-:R-:W3:Y:S01]  /*10d750*/  LDL.LU R245, [R1+0x10fc] ;  /* 0x0010fc0001f57983 */ /* 0x010ee20000300800 */
[----:B------:R-:W-:-:S03]  /*10d760*/  ISETP.GE.AND P4, PT, R16, R199, PT ;  /* 0x000000c71000720c */ /* 0x000fc60003f86270 */
[----:B------:R-:W4:Y:S04]  /*10d770*/  LDL.LU R16, [R1+0x1cdc] ;  /* 0x001cdc0001107983 */ /* 0x000f280000300800 */
[----:B------:R-:W3:Y:S01]  /*10d780*/  LDL.LU R199, [R1+0xcec] ;  /* 0x000cec0001c77983 */ /* 0x000ee20000300800 */
[----:B------:R-:W1:Y:S01]  /*10d790*/  LDC R244, c[0x0][0x22c] ;  /* 0x00008b00fff47b82 */ /* 0x000e620000000800 */
[----:B------:R-:W-:Y:S02]  /*10d7a0*/  IADD3 R0, R0, R14, RZ ;  /* 0x0000000e00007210 */ /* 0x000fe40007ffe0ff */
[----:B------:R-:W-:-:S05]  /*10d7b0*/  ISETP.LT.AND P6, PT, R15, R237, !P6 ;  /* 0x000000ed0f00720c */ /* 0x000fca00077c1270 */
[----:B------:R-:W1:Y:S08]  /*10d7c0*/  LDC R238, c[0x0][0x228] ;  /* 0x00008a00ffee7b82 */ /* 0x000e700000000800 */
[----:B------:R-:W1:Y:S08]  /*10d7d0*/  LDC R239, c[0x0][0x228] ;  /* 0x00008a00ffef7b82 */ /* 0x000e700000000800 */
[----:B------:R-:W1:Y:S01]  /*10d7e0*/  LDC R237, c[0x0][0x228] ;  /* 0x00008a00ffed7b82 */ /* 0x000e620000000800 */
[----:B------:R-:W-:-:S04]  /*10d7f0*/  IMAD.WIDE R196, R0, 0x4, R2 ;  /* 0x0000000400c47825 */ /* 0x000fc800078e0202 */
[----:B------:R-:W-:-:S04]  /*10d800*/  IMAD.WIDE R232, R0, 0x4, R4 ;  /* 0x0000000400e87825 */ /* 0x000fc800078e0204 */
[----:B------:R-:W-:Y:S01]  /*10d810*/  IMAD.WIDE R234, R0, 0x4, R6 ;  /* 0x0000000400ea7825 */ /* 0x000fe200078e0206 */
[----:B----4-:R4:W-:Y:S04]  /*10d820*/  @P3 STG.E desc[UR60][R196.64], R16 ;  /* 0x00000010c4003986 */ /* 0x0109e8000c10193c */
[----:B--2---:R2:W-:Y:S01]  /*10d830*/  @P0 STG.E desc[UR60][R232.64], R236 ;  /* 0x000000ece8000986 */ /* 0x0045e2000c10193c */
[----:B------:R-:W-:Y:S02]  /*10d840*/  ISETP.LT.AND P3, PT, R13, R247, !P4 ;  /* 0x000000f70d00720c */ /* 0x000fe40006761270 */
[----:B------:R-:W-:Y:S01]  /*10d850*/  ISETP.LT.AND P0, PT, R11, R246, !P4 ;  /* 0x000000f60b00720c */ /* 0x000fe20006701270 */
[----:B------:R-:W3:Y:S04]  /*10d860*/  LDL.LU R247, [R1+0xfc] ;  /* 0x0000fc0001f77983 */ /* 0x000ee80000300800 */
[----:B------:R1:W-:Y:S04]  /*10d870*/  @P5 STG.E desc[UR60][R234.64], R252 ;  /* 0x000000fcea005986 */ /* 0x0003e8000c10193c */
[----:B------:R-:W3:Y:S01]  /*10d880*/  LDL.LU R246, [R1+0x4fc] ;  /* 0x0004fc0001f67983 */ /* 0x000ee20000300800 */
[----:B----4-:R-:W-:-:S02]  /*10d890*/  VIADD R16, R10, 0x80 ;  /* 0x000000800a107836 */ /* 0x010fc40000000000 */
[----:B--2---:R-:W-:Y:S01]  /*10d8a0*/  IMAD.WIDE R232, R0, 0x4, R8 ;  /* 0x0000000400e87825 */ /* 0x004fe200078e0208 */
[----:B------:R-:W2:Y:S08]  /*10d8b0*/  LDC.64 R196, c[0x0][0x228] ;  /* 0x00008a00ffc47b82 */ /* 0x000eb00000000a00 */
[----:B------:R-:W4:Y:S01]  /*10d8c0*/  LDC R236, c[0x0][0x228] ;  /* 0x00008a00ffec7b82 */ /* 0x000f220000000800 */
[----:B-1----:R-:W2:Y:S04]  /*10d8d0*/  LDL.LU R252, [R1+0x1ce0] ;  /* 0x001ce00001fc7983 */ /* 0x002ea80000300800 */
[----:B---3--:R1:W-:Y:S01]  /*10d8e0*/  @P6 STG.E desc[UR60][R232.64], R199 ;  /* 0x000000c7e8006986 */ /* 0x0083e2000c10193c */
[----:B------:R-:W-:-:S03]  /*10d8f0*/  ISETP.GE.AND P6, PT, R16, R244, PT ;  /* 0x000000f41000720c */ /* 0x000fc60003fc6270 */
[----:B------:R-:W3:Y:S01]  /*10d900*/  LDL.LU R16, [R1+0x8ec] ;  /* 0x0008ec0001107983 */ /* 0x000ee20000300800 */
[----:B------:R-:W-:Y:S02]  /*10d910*/  IADD3 R0, R0, R14, RZ ;  /* 0x0000000e00007210 */ /* 0x000fe40007ffe0ff */
[----:B------:R-:W-:Y:S02]  /*10d920*/  ISETP.LT.AND P5, PT, R17, R238, !P4 ;  /* 0x000000ee1100720c */ /* 0x000fe400067a1270 */
[----:B------:R-:W-:Y:S01]  /*10d930*/  ISETP.LT.AND P4, PT, R15, R198, !P4 ;  /* 0x000000c60f00720c */ /* 0x000fe20006781270 */
[----:B------:R-:W2:Y:S08]  /*10d940*/  LDC R244, c[0x0][0x228] ;  /* 0x00008a00fff47b82 */ /* 0x000eb00000000800 */
[----:B------:R-:W2:Y:S01]  /*10d950*/  LDC R238, c[0x0][0x228] ;  /* 0x00008a00ffee7b82 */ /* 0x000ea20000000800 */
[----:B-1----:R-:W-:-:S05]  /*10d960*/  IMAD.WIDE R198, R0, 0x4, R2 ;  /* 0x0000000400c67825 */ /* 0x002fca00078e0202 */
[----:B------:R1:W-:Y:S02]  /*10d970*/  @P0 STG.E desc[UR60][R198.64], R245 ;  /* 0x000000f5c6000986 */ /* 0x0003e4000c10193c */
[----:B-1----:R-:W1:Y:S01]  /*10d980*/  LDC R245, c[0x0][0x228] ;  /* 0x00008a00fff57b82 */ /* 0x002e620000000800 */
[----:B------:R-:W-:-:S04]  /*10d990*/  IMAD.WIDE R232, R0, 0x4, R4 ;  /* 0x0000000400e87825 */ /* 0x000fc800078e0204 */
[----:B------:R-:W-:-:S03]  /*10d9a0*/  IMAD.WIDE R234, R0, 0x4, R6 ;  /* 0x0000000400ea7825 */ /* 0x000fc600078e0206 */
[----:B------:R-:W2:Y:S01]  /*10d9b0*/  LDC.64 R198, c[0x0][0x228] ;  /* 0x00008a00ffc67b82 */ /* 0x000ea20000000a00 */
[----:B-1----:R-:W-:Y:S02]  /*10d9c0*/  ISETP.LT.AND P0, PT, R13, R245, !P6 ;  /* 0x000000f50d00720c */ /* 0x002fe40007701270 */
[----:B------:R-:W2:Y:S04]  /*10d9d0*/  LDL.LU R245, [R1+0x14f0] ;  /* 0x0014f00001f57983 */ /* 0x000ea80000300800 */
[----:B---3--:R1:W-:Y:S04]  /*10d9e0*/  @P3 STG.E desc[UR60][R232.64], R16 ;  /* 0x00000010e8003986 */ /* 0x0083e8000c10193c */
[----:B------:R3:W-:Y:S01]  /*10d9f0*/  @P5 STG.E desc[UR60][R234.64], R246 ;  /* 0x000000f6ea005986 */ /* 0x0007e2000c10193c */
[----:B-1----:R-:W-:Y:S01]  /*10da00*/  IMAD.WIDE R232, R0, 0x4, R8 ;  /* 0x0000000400e87825 */ /* 0x002fe200078e0208 */
[----:B------:R-:W-:-:S02]  /*10da10*/  IADD3 R16, R10, 0x81, RZ ;  /* 0x000000810a107810 */ /* 0x000fc40007ffe0ff */
[----:B------:R-:W-:Y:S01]  /*10da20*/  ISETP.LT.AND P3, PT, R11, R239, !P6 ;  /* 0x000000ef0b00720c */ /* 0x000fe20007761270 */
[----:B------:R-:W-:Y:S01]  /*10da30*/  IMAD.IADD R0, R0, 0x1, R14 ;  /* 0x0000000100007824 */ /* 0x000fe200078e020e */
[----:B----4-:R-:W-:Y:S01]  /*10da40*/  ISETP.LT.AND P5, PT, R17, R236, !P6 ;  /* 0x000000ec1100720c */ /* 0x010fe200077a1270 */
[----:B------:R1:W-:Y:S01]  /*10da50*/  @P4 STG.E desc[UR60][R232.64], R247 ;  /* 0x000000f7e8004986 */ /* 0x0003e2000c10193c */
[----:B--2---:R-:W-:-:S03]  /*10da60*/  ISETP.GE.AND P4, PT, R16, R197, PT ;  /* 0x000000c51000720c */ /* 0x004fc60003f86270 */
[----:B------:R-:W2:Y:S04]  /*10da70*/  LDL.LU R16, [R1+0x18f0] ;  /* 0x0018f00001107983 */ /* 0x000ea80000300800 */
[----:B------:R-:W4:Y:S01]  /*10da80*/  LDL.LU R197, [R1+0xcf0] ;  /* 0x000cf00001c57983 */ /* 0x000f220000300800 */
[----:B------:R-:W-:Y:S01]  /*10da90*/  ISETP.LT.AND P6, PT, R15, R237, !P6 ;  /* 0x000000ed0f00720c */ /* 0x000fe200077c1270 */
[----:B---3--:R-:W-:-:S04]  /*10daa0*/  IMAD.WIDE R234, R0, 0x4, R4 ;  /* 0x0000000400ea7825 */ /* 0x008fc800078e0204 */
[C---:B------:R-:W-:Y:S01]  /*10dab0*/  IMAD.WIDE R236, R0.reuse, 0x4, R6 ;  /* 0x0000000400ec7825 */ /* 0x040fe200078e0206 */
[----:B------:R-:W3:Y:S08]  /*10dac0*/  LDC R239, c[0x0][0x228] ;  /* 0x00008a00ffef7b82 */ /* 0x000ef00000000800 */
[----:B------:R-:W3:Y:S08]  /*10dad0*/  LDC R246, c[0x0][0x228] ;  /* 0x00008a00fff67b82 */ /* 0x000ef00000000800 */
[----:B-1----:R-:W1:Y:S01]  /*10dae0*/  LDC R247, c[0x0][0x228] ;  /* 0x00008a00fff77b82 */ /* 0x002e620000000800 */
[----:B------:R-:W-:-:S05]  /*10daf0*/  IMAD.WIDE R232, R0, 0x4, R2 ;  /* 0x0000000400e87825 */ /* 0x000fca00078e0202 */
[----:B------:R3:W-:Y:S01]  /*10db00*/  @P3 STG.E desc[UR60][R232.64], R252 ;  /* 0x000000fce8003986 */ /* 0x0007e2000c10193c */
[----:B------:R-:W-:Y:S01]  /*10db10*/  ISETP.LT.AND P3, PT, R13, R244, !P4 ;  /* 0x000000f40d00720c */ /* 0x000fe20006761270 */
[----:B---3--:R-:W-:Y:S02]  /*10db20*/  IMAD.WIDE R232, R0, 0x4, R8 ;  /* 0x0000000400e87825 */ /* 0x008fe400078e0208 */
[----:B------:R-:W3:Y:S04]  /*10db30*/  LDL.LU R252, [R1+0x100] ;  /* 0x0001000001fc7983 */ /* 0x000ee80000300800 */
[----:B--2---:R2:W-:Y:S04]  /*10db40*/  @P0 STG.E desc[UR60][R234.64], R16 ;  /* 0x00000010ea000986 */ /* 0x0045e8000c10193c */
[----:B------:R1:W-:Y:S04]  /*10db50*/  @P5 STG.E desc[UR60][R236.64], R245 ;  /* 0x000000f5ec005986 */ /* 0x0003e8000c10193c */
[----:B----4-:R4:W-:Y:S01]  /*10db60*/  @P6 STG.E desc[UR60][R232.64], R197 ;  /* 0x000000c5e8006986 */ /* 0x0109e2000c10193c */
[----:B--2---:R-:W-:-:S03]  /*10db70*/  IADD3 R16, R10, 0x82, RZ ;  /* 0x000000820a107810 */ /* 0x004fc60007ffe0ff */
[----:B-1----:R-:W2:Y:S04]  /*10db80*/  LDL.LU R236, [R1+0x8f0] ;  /* 0x0008f00001ec7983 */ /* 0x002ea80000300800 */
[----:B------:R-:W3:Y:S04]  /*10db90*/  LDL.LU R237, [R1+0x500] ;  /* 0x0005000001ed7983 */ /* 0x000ee80000300800 */
[----:B------:R-:W3:Y:S01]  /*10dba0*/  LDL.LU R244, [R1+0x1ce4] ;  /* 0x001ce40001f47983 */ /* 0x000ee20000300800 */
[----:B------:R-:W-:Y:S02]  /*10dbb0*/  ISETP.GE.AND P6, PT, R16, R199, PT ;  /* 0x000000c71000720c */ /* 0x000fe40003fc6270 */
[----:B------:R-:W-:Y:S01]  /*10dbc0*/  ISETP.LT.AND P0, PT, R11, R238, !P4 ;  /* 0x000000ee0b00720c */ /* 0x000fe20006701270 */
[----:B------:R-:W2:Y:S01]  /*10dbd0*/  LDL.LU R199, [R1+0x1100] ;  /* 0x0011000001c77983 */ /* 0x000ea20000300800 */
[----:B------:R-:W1:Y:S08]  /*10dbe0*/  LDC R238, c[0x0][0x228] ;  /* 0x00008a00ffee7b82 */ /* 0x000e700000000800 */
[----:B------:R-:W1:Y:S01]  /*10dbf0*/  LDC R245, c[0x0][0x22c] ;  /* 0x00008b00fff57b82 */ /* 0x000e620000000800 */
[----:B------:R-:W-:-:S02]  /*10dc00*/  IADD3 R0, R0, R14, RZ ;  /* 0x0000000e00007210 */ /* 0x000fc40007ffe0ff */
[----:B------:R-:W-:Y:S02]  /*10dc10*/  ISETP.LT.AND P5, PT, R17, R239, !P4 ;  /* 0x000000ef1100720c */ /* 0x000fe400067a1270 */
[----:B------:R-:W-:Y:S01]  /*10dc20*/  ISETP.LT.AND P4, PT, R15, R196, !P4 ;  /* 0x000000c40f00720c */ /* 0x000fe20006781270 */
[----:B------:R-:W-:Y:S02]  /*10dc30*/  VIADD R16, R10, 0x83 ;  /* 0x000000830a107836 */ /* 0x000fe40000000000 */
[----:B------:R-:W1:Y:S01]  /*10dc40*/  LDC R239, c[0x0][0x228] ;  /* 0x00008a00ffef7b82 */ /* 0x000e620000000800 */
[----:B----4-:R-:W-:-:S04]  /*10dc50*/  IMAD.WIDE R196, R0, 0x4, R2 ;  /* 0x0000000400c47825 */ /* 0x010fc800078e0202 */
[----:B------:R-:W-:-:S04]  /*10dc60*/  IMAD.WIDE R232, R0, 0x4, R4 ;  /* 0x0000000400e87825 */ /* 0x000fc800078e0204 */
[----:B------:R-:W-:Y:S01]  /*10dc70*/  IMAD.WIDE R234, R0, 0x4, R6 ;  /* 0x0000000400ea7825 */ /* 0x000fe200078e0206 */
[----:B--2---:R2:W-:Y:S04]  /*10dc80*/  @P0 STG.E desc[UR60][R196.64], R199 ;  /* 0x000000c7c4000986 */ /* 0x0045e8000c10193c */
[----:B------:R4:W-:Y:S04]  /*10dc90*/  @P3 STG.E desc[UR60][R232.64], R236 ;  /* 0x000000ece8003986 */ /* 0x0009e8000c10193c */
[----:B---3--:R3:W-:Y:S01]  /*10dca0*/  @P5 STG.E desc[UR60][R234.64], R237 ;  /* 0x000000edea005986 */ /* 0x0087e2000c10193c */
[----:B-1----:R-:W-:-:S03]  /*10dcb0*/  ISETP.LT.AND P5, PT, R17, R238, !P6 ;  /* 0x000000ee1100720c */ /* 0x002fc600077a1270 */
[----:B------:R-:W3:Y:S01]  /*10dcc0*/  LDL.LU R238, [R1+0x14f4] ;  /* 0x0014f40001ee7983 */ /* 0x000ee20000300800 */
[----:B--2---:R-:W-:Y:S01]  /*10dcd0*/  IMAD.WIDE R196, R0, 0x4, R8 ;  /* 0x0000000400c47825 */ /* 0x004fe200078e0208 */
[----:B----4-:R-:W1:Y:S08]  /*10dce0*/  LDC R236, c[0x0][0x228] ;  /* 0x00008a00ffec7b82 */ /* 0x010e700000000800 */
[----:B------:R-:W2:Y:S01]  /*10dcf0*/  LDC.64 R232, c[0x0][0x228] ;  /* 0x00008a00ffe87b82 */ /* 0x000ea20000000a00 */
[----:B------:R-:W-:-:S02]  /*10dd00*/  ISETP.LT.AND P3, PT, R11, R246, !P6 ;  /* 0x000000f60b00720c */ /* 0x000fc40007761270 */
[----:B------:R-:W-:Y:S01]  /*10dd10*/  ISETP.LT.AND P0, PT, R13, R247, !P6 ;  /* 0x000000f70d00720c */ /* 0x000fe20007701270 */
[----:B------:R4:W-:Y:S01]  /*10dd20*/  @P4 STG.E desc[UR60][R196.64], R252 ;  /* 0x000000fcc4004986 */ /* 0x0009e2000c10193c */
[----:B------:R-:W-:Y:S02]  /*10dd30*/  ISETP.GE.AND P4, PT, R16, R245, PT ;  /* 0x000000f51000720c */ /* 0x000fe40003f86270 */
[----:B------:R-:W-:Y:S01]  /*10dd40*/  IADD3 R0, R0, R14, RZ ;  /* 0x0000000e00007210 */ /* 0x000fe20007ffe0ff */
[----:B---3--:R-:W3:Y:S08]  /*10dd50*/  LDC R237, c[0x0][0x228] ;  /* 0x00008a00ffed7b82 */ /* 0x008ef00000000800 */
[----:B------:R-:W3:Y:S08]  /*10dd60*/  LDC R247, c[0x0][0x228] ;  /* 0x00008a00fff77b82 */ /* 0x000ef00000000800 */
[----:B------:R-:W3:Y:S01]  /*10dd70*/  LDC R246, c[0x0][0x228] ;  /* 0x00008a00fff67b82 */ /* 0x000ee20000000800 */
[----:B----4-:R-:W4:Y:S04]  /*10dd80*/  LDL.LU R252, [R1+0x504] ;  /* 0x0005040001fc7983 */ /* 0x010f280000300800 */
[----:B------:R-:W2:Y:S04]  /*10dd90*/  LDL.LU R16, [R1+0x18f4] ;  /* 0x0018f40001107983 */ /* 0x000ea80000300800 */
[----:B------:R-:W3:Y:S01]  /*10dda0*/  LDL.LU R245, [R1+0xcf4] ;  /* 0x000cf40001f57983 */ /* 0x000ee20000300800 */
[----:B------:R-:W-:Y:S01]  /*10ddb0*/  ISETP.LT.AND P6, PT, R15, R198, !P6 ;  /* 0x000000c60f00720c */ /* 0x000fe200077c1270 */
[----:B------:R-:W-:-:S04]  /*10ddc0*/  IMAD.WIDE R196, R0, 0x4, R2 ;  /* 0x0000000400c47825 */ /* 0x000fc800078e0202 */
[----:B------:R-:W-:-:S04]  /*10ddd0*/  IMAD.WIDE R198, R0, 0x4, R4 ;  /* 0x0000000400c67825 */ /* 0x000fc800078e0204 */
[C---:B------:R-:W-:Y:S01]  /*10dde0*/  IMAD.WIDE R234, R0.reuse, 0x4, R6 ;  /* 0x0000000400ea7825 */ /* 0x040fe200078e0206 */
[----:B------:R1:W-:Y:S03]  /*10ddf0*/  @P3 STG.E desc[UR60][R196.64], R244 ;  /* 0x000000f4c4003986 */ /* 0x0003e6000c10193c */
[----:B-1----:R-:W-:Y:S01]  /*10de00*/  IMAD.WIDE R196, R0, 0x4, R8 ;  /* 0x0000000400c47825 */ /* 0x002fe200078e0208 */
[----:B------:R-:W1:Y:S01]  /*10de10*/  LDC R244, c[0x0][0x228] ;  /* 0x00008a00fff47b82 */ /* 0x000e620000000800 */
[----:B--2---:R2:W-:Y:S04]  /*10de20*/  @P0 STG.E desc[UR60][R198.64], R16 ;  /* 0x00000010c6000986 */ /* 0x0045e8000c10193c */
[----:B------:R-:W-:Y:S01]  /*10de30*/  @P5 STG.E desc[UR60][R234.64], R238 ;  /* 0x000000eeea005986 */ /* 0x000fe2000c10193c */
[----:B------:R-:W-:-:S03]  /*10de40*/  ISETP.LT.AND P5, PT, R17, R236, !P4 ;  /* 0x000000ec1100720c */ /* 0x000fc600067a1270 */
[----:B---3--:R3:W-:Y:S04]  /*10de50*/  @P6 STG.E desc[UR60][R196.64], R245 ;  /* 0x000000f5c4006986 */ /* 0x0087e8000c10193c */
[----:B------:R-:W4:Y:S01]  /*10de60*/  LDL.LU R236, [R1+0x8f4] ;  /* 0x0008f40001ec7983 */ /* 0x000f220000300800 */
[----:B--2---:R-:W-:Y:S02]  /*10de70*/  IADD3 R16, R10, 0x84, RZ ;  /* 0x000000840a107810 */ /* 0x004fe40007ffe0ff */
[----:B-1----:R-:W-:Y:S02]  /*10de80*/  ISETP.LT.AND P3, PT, R13, R244, !P4 ;  /* 0x000000f40d00720c */ /* 0x002fe40006761270 */
[----:B------:R-:W-:Y:S01]  /*10de90*/  ISETP.LT.AND P0, PT, R11, R239, !P4 ;  /* 0x000000ef0b00720c */ /* 0x000fe20006701270 */
[----:B---3--:R-:W2:Y:S01]  /*10dea0*/  LDL.LU R245, [R1+0x1ce8] ;  /* 0x001ce80001f57983 */ /* 0x008ea20000300800 */
[----:B------:R-:W-:-:S03]  /*10deb0*/  ISETP.GE.AND P6, PT, R16, R233, PT ;  /* 0x000000e91000720c */ /* 0x000fc60003fc6270 */
[----:B------:R-:W3:Y:S04]  /*10dec0*/  LDL.LU R16, [R1+0x1104] ;  /* 0x0011040001107983 */ /* 0x000ee80000300800 */
[----:B------:R-:W2:Y:S01]  /*10ded0*/  LDL.LU R233, [R1+0x104] ;  /* 0x0001040001e97983 */ /* 0x000ea20000300800 */
[----:B------:R-:W1:Y:S01]  /*10dee0*/  LDC R244, c[0x0][0x22c] ;  /* 0x00008b00fff47b82 */ /* 0x000e620000000800 */
[----:B------:R-:W-:Y:S01]  /*10def0*/  IMAD.IADD R0, R0, 0x1, R14 ;  /* 0x0000000100007824 */ /* 0x000fe200078e020e */
[----:B------:R-:W-:-:S06]  /*10df00*/  ISETP.LT.AND P4, PT, R15, R237, !P4 ;  /* 0x000000ed0f00720c */ /* 0x000fcc0006781270 */
[----:B------:R-:W1:Y:S08]  /*10df10*/  LDC R238, c[0x0][0x228] ;  /* 0x00008a00ffee7b82 */ /* 0x000e700000000800 */
[----:B------:R-:W1:Y:S01]  /*10df20*/  LDC R239, c[0x0][0x228] ;  /* 0x00008a00ffef7b82 */ /* 0x000e620000000800 */
[----:B------:R-:W-:-:S04]  /*10df30*/  IMAD.WIDE R196, R0, 0x4, R2 ;  /* 0x0000000400c47825 */ /* 0x000fc800078e0202 */
[----:B------:R-:W-:-:S04]  /*10df40*/  IMAD.WIDE R198, R0, 0x4, R4 ;  /* 0x0000000400c67825 */ /* 0x000fc800078e0204 */
[----:B------:R-:W-:Y:S01]  /*10df50*/  IMAD.WIDE R234, R0, 0x4, R6 ;  /* 0x0000000400ea7825 */ /* 0x000fe200078e0206 */
[----:B------:R-:W1:Y:S01]  /*10df60*/  LDC R237, c[0x0][0x228] ;  /* 0x00008a00ffed7b82 */ /* 0x000e620000000800 */
[----:B---3--:R3:W-:Y:S04]  /*10df70*/  @P0 STG.E desc[UR60][R196.64], R16 ;  /* 0x00000010c4000986 */ /* 0x0087e8000c10193c */
[----:B----4-:R4:W-:Y:S01]  /*10df80*/  @P3 STG.E desc[UR60][R198.64], R236 ;  /* 0x000000ecc6003986 */ /* 0x0109e2000c10193c */
[----:B------:R-:W-:Y:S02]  /*10df90*/  ISETP.LT.AND P0, PT, R13, R247, !P6 ;  /* 0x000000f70d00720c */ /* 0x000fe40007701270 */
[----:B------:R-:W-:Y:S01]  /*10dfa0*/  ISETP.LT.AND P3, PT, R11, R246, !P6 ;  /* 0x000000f60b00720c */ /* 0x000fe20007761270 */
[----:B------:R-:W2:Y:S04]  /*10dfb0*/  LDL.LU R247, [R1+0xcf8] ;  /* 0x000cf80001f77983 */ /* 0x000ea80000300800 */
[----:B------:R1:W-:Y:S04]  /*10dfc0*/  @P5 STG.E desc[UR60][R234.64], R252 ;  /* 0x000000fcea005986 */ /* 0x0003e8000c10193c */
[----:B------:R-:W2:Y:S01]  /*10dfd0*/  LDL.LU R246, [R1+0x14f8] ;  /* 0x0014f80001f67983 */ /* 0x000ea20000300800 */
[----:B---3--:R-:W-:Y:S01]  /*10dfe0*/  IADD3 R16, R10, 0x85, RZ ;  /* 0x000000850a107810 */ /* 0x008fe20007ffe0ff */
[----:B----4-:R-:W-:Y:S01]  /*10dff0*/  IMAD.WIDE R198, R0, 0x4, R8 ;  /* 0x0000000400c67825 */ /* 0x010fe200078e0208 */
[----:B------:R-:W3:Y:S08]  /*10e000*/  LDC.64 R196, c[0x0][0x228] ;  /* 0x00008a00ffc47b82 */ /* 0x000ef00000000a00 */
[----:B------:R-:W4:Y:S01]  /*10e010*/  LDC R236, c[0x0][0x228] ;  /* 0x00008a00ffec7b82 */ /* 0x000f220000000800 */
[----:B-1----:R-:W3:Y:S04]  /*10e020*/  LDL.LU R252, [R1+0x1108] ;  /* 0x0011080001fc7983 */ /* 0x002ee80000300800 */
[----:B--2---:R1:W-:Y:S01]  /*10e030*/  @P4 STG.E desc[UR60][R198.64], R233 ;  /* 0x000000e9c6004986 */ /* 0x0043e2000c10193c */
[----:B------:R-:W-:-:S03]  /*10e040*/  ISETP.GE.AND P4, PT, R16, R244, PT ;  /* 0x000000f41000720c */ /* 0x000fc60003f86270 */
[----:B------:R-:W2:Y:S01]  /*10e050*/  LDL.LU R16, [R1+0x18f8] ;  /* 0x0018f80001107983 */ /* 0x000ea20000300800 */
[----:B------:R-:W-:Y:S02]  /*10e060*/  IADD3 R0, R0, R14, RZ ;  /* 0x0000000e00007210 */ /* 0x000fe40007ffe0ff */
[----:B------:R-:W-:Y:S01]  /*10e070*/  ISETP.LT.AND P5, PT, R17, R238, !P6 ;  /* 0x000000ee1100720c */ /* 0x000fe200077a1270 */
[----:B------:R-:W3:Y:S02]  /*10e080*/  LDC R244, c[0x0][0x228] ;  /* 0x00008a00fff47b82 */ /* 0x000ee40000000800 */
[----:B-1----:R-:W-:-:S04]  /*10e090*/  IMAD.WIDE R198, R0, 0x4, R2 ;  /* 0x0000000400c67825 */ /* 0x002fc800078e0202 */
[----:B------:R-:W-:Y:S02]  /*10e0a0*/  IMAD.WIDE R234, R0, 0x4, R6 ;  /* 0x0000000400ea7825 */ /* 0x000fe400078e0206 */
[----:B------:R-:W1:Y:S01]  /*10e0b0*/  LDC R238, c[0x0][0x228] ;  /* 0x00008a00ffee7b82 */ /* 0x000e620000000800 */
[----:B------:R4:W-:Y:S01]  /*10e0c0*/  @P3 STG.E desc[UR60][R198.64], R245 ;  /* 0x000000f5c6003986 */ /* 0x0009e2000c10193c */
[----:B------:R-:W-:-:S06]  /*10e0d0*/  ISETP.LT.AND P6, PT, R15, R232, !P6 ;  /* 0x000000e80f00720c */ /* 0x000fcc00077c1270 */
[----:B----4-:R-:W4:Y:S01]  /*10e0e0*/  LDC R245, c[0x0][0x228] ;  /* 0x00008a00fff57b82 */ /* 0x010f220000000800 */
[----:B------:R-:W-:-:S07]  /*10e0f0*/  IMAD.WIDE R232, R0, 0x4, R4 ;  /* 0x0000000400e87825 */ /* 0x000fce00078e0204 */
[----:B------:R-:W1:Y:S01]  /*10e100*/  LDC.64 R198, c[0x0][0x228] ;  /* 0x00008a00ffc67b82 */ /* 0x000e620000000a00 */
[----:B----4-:R-:W-:Y:S02]  /*10e110*/  ISETP.LT.AND P3, PT, R13, R245, !P4 ;  /* 0x000000f50d00720c */ /* 0x010fe40006761270 */
[----:B------:R-:W4:Y:S04]  /*10e120*/  LDL.LU R245, [R1+0x508] ;  /* 0x0005080001f57983 */ /* 0x000f280000300800 */
[----:B--2---:R2:W-:Y:S04]  /*10e130*/  @P0 STG.E desc[UR60][R232.64], R16 ;  /* 0x00000010e8000986 */ /* 0x0045e8000c10193c */
[----:B------:R1:W-:Y:S01]  /*10e140*/  @P5 STG.E desc[UR60][R234.64], R246 ;  /* 0x000000f6ea005986 */ /* 0x0003e2000c10193c */
[----:B--2---:R-:W-:-:S04]  /*10e150*/  IMAD.WIDE R232, R0, 0x4, R8 ;  /* 0x0000000400e87825 */ /* 0x004fc800078e0208 */
[----:B------:R-:W-:Y:S01]  /*10e160*/  VIADD R16, R10, 0x86 ;  /* 0x000000860a107836 */ /* 0x000fe20000000000 */
[----:B------:R-:W-:Y:S02]  /*10e170*/  ISETP.LT.AND P0, PT, R11, R239, !P4 ;  /* 0x000000ef0b00720c */ /* 0x000fe40006701270 */
[----:B------:R-:W-:Y:S02]  /*10e180*/  IADD3 R0, R0, R14, RZ ;  /* 0x0000000e00007210 */ /* 0x000fe40007ffe0ff */
[----:B------:R-:W-:Y:S01]  /*10e190*/  ISETP.LT.AND P5, PT, R17, R236, !P4 ;  /* 0x000000ec1100720c */ /* 0x000fe200067a1270 */
[----:B------:R2:W-:Y:S01]  /*10e1a0*/  @P6 STG.E desc[UR60][R232.64], R247 ;  /* 0x000000f7e8006986 */ /* 0x0005e2000c10193c */
[----:B---3--:R-:W-:-:S03]  /*10e1b0*/  ISETP.GE.AND P6, PT, R16, R197, PT ;  /* 0x000000c51000720c */ /* 0x008fc60003fc6270 */
[----:B------:R-:W3:Y:S04]  /*10e1c0*/  LDL.LU R16, [R1+0x8f8] ;  /* 0x0008f80001107983 */ /* 0x000ee80000300800 */
[----:B------:R-:W4:Y:S01]  /*10e1d0*/  LDL.LU R197, [R1+0x108] ;  /* 0x0001080001c57983 */ /* 0x000f220000300800 */
[----:B------:R-:W-:Y:S01]  /*10e1e0*/  ISETP.LT.AND P4, PT, R15, R237, !P4 ;  /* 0x000000ed0f00720c */ /* 0x000fe20006781270 */
[----:B-1----:R-:W-:-:S04]  /*10e1f0*/  IMAD.WIDE R234, R0, 0x4, R4 ;  /* 0x0000000400ea7825 */ /* 0x002fc800078e0204 */
[C---:B------:R-:W-:Y:S01]  /*10e200*/  IMAD.WIDE R236, R0.reuse, 0x4, R6 ;  /* 0x0000000400ec7825 */ /* 0x040fe200078e0206 */
[----:B------:R-:W1:Y:S08]  /*10e210*/  LDC R239, c[0x0][0x228] ;  /* 0x00008a00ffef7b82 */ /* 0x000e700000000800 */
[----:B------:R-:W1:Y:S08]  /*10e220*/  LDC R246, c[0x0][0x228] ;  /* 0x00008a00fff67b82 */ /* 0x000e700000000800 */
[----:B--2---:R-:W2:Y:S01]  /*10e230*/  LDC R247, c[0x0][0x228] ;  /* 0x00008a00fff77b82 */ /* 0x004ea20000000800 */
[----:B------:R-:W-:-:S05]  /*10e240*/  IMAD.WIDE R232, R0, 0x4, R2 ;  /* 0x0000000400e87825 */ /* 0x000fca00078e0202 */
[----:B------:R1:W-:Y:S01]  /*10e250*/  @P0 STG.E desc[UR60][R232.64], R252 ;  /* 0x000000fce8000986 */ /* 0x0003e2000c10193c */
[----:B------:R-:W-:Y:S01]  /*10e260*/  ISETP.LT.AND P0, PT, R13, R244, !P6 ;  /* 0x000000f40d00720c */ /* 0x000fe20007701270 */
[----:B-1----:R-:W-:Y:S02]  /*10e270*/  IMAD.WIDE R232, R0, 0x4, R8 ;  /* 0x0000000400e87825 */ /* 0x002fe400078e0208 */
[----:B------:R-:W2:Y:S04]  /*10e280*/  LDL.LU R252, [R1+0xcfc] ;  /* 0x000cfc0001fc7983 */ /* 0x000ea80000300800 */
[----:B---3--:R1:W-:Y:S04]  /*10e290*/  @P3 STG.E desc[UR60][R234.64], R16 ;  /* 0x00000010ea003986 */ /* 0x0083e8000c10193c */
[----:B----4-:R3:W-:Y:S04]  /*10e2a0*/  @P5 STG.E desc[UR60][R236.64], R245 ;  /* 0x000000f5ec005986 */ /* 0x0107e8000c10193c */
[----:B------:R4:W-:Y:S01]  /*10e2b0*/  @P4 STG.E desc[UR60][R232.64], R197 ;  /* 0x000000c5e8004986 */ /* 0x0009e2000c10193c */
[----:B-1----:R-:W-:-:S03]  /*10e2c0*/  IADD3 R16, R10, 0x87, RZ ;  /* 0x000000870a107810 */ /* 0x002fc60007ffe0ff */
[----:B---3--:R-:W3:Y:S04]  /*10e2d0*/  LDL.LU R236, [R1+0x18fc] ;  /* 0x0018fc0001ec7983 */ /* 0x008ee80000300800 */
[----:B------:R-:W2:Y:S04]  /*10e2e0*/  LDL.LU R237, [R1+0x14fc] ;  /* 0x0014fc0001ed7983 */ /* 0x000ea80000300800 */
[----:B------:R-:W2:Y:S01]  /*10e2f0*/  LDL.LU R244, [R1+0x110c] ;  /* 0x00110c0001f47983 */ /* 0x000ea20000300800 */
[----:B------:R-:W-:Y:S02]  /*10e300*/  ISETP.GE.AND P4, PT, R16, R199, PT ;  /* 0x000000c71000720c */ /* 0x000fe40003f86270 */
[----:B------:R-:W-:Y:S01]  /*10e310*/  ISETP.LT.AND P3, PT, R11, R238, !P6 ;  /* 0x000000ee0b00720c */ /* 0x000fe20007761270 */
[----:B------:R-:W3:Y:S01]  /*10e320*/  LDL.LU R199, [R1+0x1cec] ;  /* 0x001cec0001c77983 */ /* 0x000ee20000300800 */
[----:B------:R-:W1:Y:S08]  /*10e330*/  LDC R238, c[0x0][0x228] ;  /* 0x00008a00ffee7b82 */ /* 0x000e700000000800 */
[----:B------:R-:W1:Y:S01]  /*10e340*/  LDC R245, c[0x0][0x22c] ;  /* 0x00008b00fff57b82 */ /* 0x000e620000000800 */
[----:B------:R-:W-:Y:S01]  /*10e350*/  IMAD.IADD R0, R0, 0x1, R14 ;  /* 0x0000000100007824 */ /* 0x000fe200078e020e */
[----:B------:R-:W-:-:S02]  /*10e360*/  ISETP.LT.AND P5, PT, R17, R239, !P6 ;  /* 0x000000ef1100720c */ /* 0x000fc400077a1270 */
[----:B------:R-:W-:Y:S02]  /*10e370*/  ISETP.LT.AND P6, PT, R15, R196, !P6 ;  /* 0x000000c40f00720c */ /* 0x000fe400077c1270 */
[----:B------:R-:W-:Y:S01]  /*10e380*/  IADD3 R16, R10, 0x88, RZ ;  /* 0x000000880a107810 */ /* 0x000fe20007ffe0ff */
[----:B----4-:R-:W-:-:S04]  /*10e390*/  IMAD.WIDE R196, R0, 0x4, R2 ;  /* 0x0000000400c47825 */ /* 0x010fc800078e0202 */
[----:B------:R-:W-:-:S04]  /*10e3a0*/  IMAD.WIDE R232, R0, 0x4, R4 ;  /* 0x0000000400e87825 */ /* 0x000fc800078e0204 */
[----:B------:R-:W-:Y:S01]  /*10e3b0*/  IMAD.WIDE R234, R0, 0x4, R6 ;  /* 0x0000000400ea7825 */ /* 0x000fe200078e0206 */
[----:B------:R-:W4:Y:S01]  /*10e3c0*/  LDC R239, c[0x0][0x228] ;  /* 0x00008a00ffef7b82 */ /* 0x000f220000000800 */
[----:B---3--:R3:W-:Y:S04]  /*10e3d0*/  @P3 STG.E desc[UR60][R196.64], R199 ;  /* 0x000000c7c4003986 */ /* 0x0087e8000c10193c */
[----:B------:R4:W-:Y:S04]  /*10e3e0*/  @P0 STG.E desc[UR60][R232.64], R236 ;  /* 0x000000ece8000986 */ /* 0x0009e8000c10193c */
[----:B--2---:R2:W-:Y:S01]  /*10e3f0*/  @P5 STG.E desc[UR60][R234.64], R237 ;  /* 0x000000edea005986 */ /* 0x0045e2000c10193c */
[----:B-1----:R-:W-:-:S03]  /*10e400*/  ISETP.LT.AND P5, PT, R17, R238, !P4 ;  /* 0x000000ee1100720c */ /* 0x002fc600067a1270 */
[----:B------:R-:W2:Y:S01]  /*10e410*/  LDL.LU R238, [R1+0x50c] ;  /* 0x00050c0001ee7983 */ /* 0x000ea20000300800 */
[----:B---3--:R-:W1:Y:S01]  /*10e420*/  LDC.64 R196, c[0x0][0x228] ;  /* 0x00008a00ffc47b82 */ /* 0x008e620000000a00 */
[----:B----4-:R-:W-:-:S07]  /*10e430*/  IMAD.WIDE R232, R0, 0x4, R8 ;  /* 0x0000000400e87825 */ /* 0x010fce00078e0208 */
[----:B------:R-:W3:Y:S01]  /*10e440*/  LDC R236, c[0x0][0x228] ;  /* 0x00008a00ffec7b82 */ /* 0x000ee20000000800 */
[----:B------:R-:W-:Y:S02]  /*10e450*/  ISETP.LT.AND P0, PT, R11, R246, !P4 ;  /* 0x000000f60b00720c */ /* 0x000fe40006701270 */
[----:B------:R-:W-:-:S05]  /*10e460*/  ISETP.LT.AND P3, PT, R13, R247, !P4 ;  /* 0x000000f70d00720c */ /* 0x000fca0006761270 */
[----:B--2---:R-:W2:Y:S01]  /*10e470*/  LDC R237, c[0x0][0x228] ;  /* 0x00008a00ffed7b82 */ /* 0x004ea20000000800 */
[----:B------:R4:W-:Y:S01]  /*10e480*/  @P6 STG.E desc[UR60][R232.64], R252 ;  /* 0x000000fce8006986 */ /* 0x0009e2000c10193c */
[----:B------:R-:W-:Y:S02]  /*10e490*/  ISETP.GE.AND P6, PT, R16, R245, PT ;  /* 0x000000f51000720c */ /* 0x000fe40003fc6270 */
[----:B------:R-:W-:-:S04]  /*10e4a0*/  IADD3 R0, R0, R14, RZ ;  /* 0x0000000e00007210 */ /* 0x000fc80007ffe0ff */
[----:B------:R-:W2:Y:S08]  /*10e4b0*/  LDC R247, c[0x0][0x228] ;  /* 0x00008a00fff77b82 */ /* 0x000eb00000000800 */
[----:B------:R-:W2:Y:S01]  /*10e4c0*/  LDC R246, c[0x0][0x228] ;  /* 0x00008a00fff67b82 */ /* 0x000ea20000000800 */
[----:B----4-:R-:W4:Y:S04]  /*10e4d0*/  LDL.LU R252, [R1+0x1500] ;  /* 0x0015000001fc7983 */ /* 0x010f280000300800 */
[----:B------:R-:W3:Y:S04]  /*10e4e0*/  LDL.LU R16, [R1+0x8fc] ;  /* 0x0008fc0001107983 */ /* 0x000ee80000300800 */
[----:B------:R-:W2:Y:S01]  /*10e4f0*/  LDL.LU R245, [R1+0x10c] ;  /* 0x00010c0001f57983 */ /* 0x000ea20000300800 */
        /* <DEDUP_REMOVED lines=10> */
[----:B--2---:R2:W-:Y:S04]  /*10e5a0*/  @P4 STG.E desc[UR60][R198.64], R245 ;  /* 0x000000f5c6004986 */ /* 0x0045e8000c10193c */
[----:B------:R-:W4:Y:S01]  /*10e5b0*/  LDL.LU R236, [R1+0x1900] ;  /* 0x0019000001ec7983 */ /* 0x000f220000300800 */
[----:B---3--:R-:W-:Y:S01]  /*10e5c0*/  VIADD R16, R10, 0x89 ;  /* 0x000000890a107836 */ /* 0x008fe20000000000 */
[----:B-1----:R-:W-:Y:S02]  /*10e5d0*/  ISETP.LT.AND P0, PT, R13, R244, !P6 ;  /* 0x000000f40d00720c */ /* 0x002fe40007701270 */
[----:B------:R-:W-:Y:S01]  /*10e5e0*/  ISETP.LT.AND P3, PT, R11, R239, !P6 ;  /* 0x000000ef0b00720c */ /* 0x000fe20007761270 */
[----:B--2---:R-:W2:Y:S01]  /*10e5f0*/  LDL.LU R245, [R1+0x1110] ;  /* 0x0011100001f57983 */ /* 0x004ea20000300800 */
[----:B------:R-:W1:Y:S01]  /*10e600*/  LDC R244, c[0x0][0x22c] ;  /* 0x00008b00fff47b82 */ /* 0x000e620000000800 */
[----:B------:R-:W-:-:S02]  /*10e610*/  ISETP.GE.AND P4, PT, R16, R197, PT ;  /* 0x000000c51000720c */ /* 0x000fc40003f86270 */
[----:B------:R-:W-:Y:S01]  /*10e620*/  IADD3 R0, R0, R14, RZ ;  /* 0x0000000e00007210 */ /* 0x000fe20007ffe0ff */
[----:B------:R-:W3:Y:S04]  /*10e630*/  LDL.LU R16, [R1+0x1cf0] ;  /* 0x001cf00001107983 */ /* 0x000ee80000300800 */
[----:B------:R-:W2:Y:S01]  /*10e640*/  LDL.LU R197, [R1+0xd00] ;  /* 0x000d000001c57983 */ /* 0x000ea20000300800 */
[----:B------:R-:W-:Y:S01]  /*10e650*/  ISETP.LT.AND P6, PT, R15, R237, !P6 ;  /* 0x000000ed0f00720c */ /* 0x000fe200077c1270 */
[----:B------:R-:W-:-:S04]  /*10e660*/  IMAD.WIDE R198, R0, 0x4, R2 ;  /* 0x0000000400c67825 */ /* 0x000fc800078e0202 */
[----:B------:R-:W-:-:S04]  /*10e670*/  IMAD.WIDE R232, R0, 0x4, R4 ;  /* 0x0000000400e87825 */ /* 0x000fc800078e0204 */
[----:B------:R-:W-:Y:S01]  /*10e680*/  IMAD.WIDE R234, R0, 0x4, R6 ;  /* 0x0000000400ea7825 */ /* 0x000fe200078e0206 */
[----:B------:R-:W1:Y:S08]  /*10e690*/  LDC R238, c[0x0][0x228] ;  /* 0x00008a00ffee7b82 */ /* 0x000e700000000800 */
[----:B------:R-:W1:Y:S08]  /*10e6a0*/  LDC R239, c[0x0][0x228] ;  /* 0x00008a00ffef7b82 */ /* 0x000e700000000800 */
[----:B------:R-:W1:Y:S01]  /*10e6b0*/  LDC R237, c[0x0][0x228] ;  /* 0x00008a00ffed7b82 */ /* 0x000e620000000800 */
[----:B---3--:R3:W-:Y:S04]  /*10e6c0*/  @P3 STG.E desc[UR60][R198.64], R16 ;  /* 0x00000010c6003986 */ /* 0x0087e8000c10193c */
[----:B----4-:R4:W-:Y:S01]  /*10e6d0*/  @P0 STG.E desc[UR60][R232.64], R236 ;  /* 0x000000ece8000986 */ /* 0x0109e2000c10193c */
[----:B------:R-:W-:-:S02]  /*10e6e0*/  ISETP.LT.AND P3, PT, R13, R247, !P4 ;  /* 0x000000f70d00720c */ /* 0x000fc40006761270 */
        /* <DEDUP_REMOVED lines=12> */
[----:B------:R-:W-:Y:S01]  /*10e7b0*/  IMAD.IADD R0, R0, 0x1, R14 ;  /* 0x0000000100007824 */ /* 0x000fe200078e020e */
[----:B------:R-:W-:Y:S02]  /*10e7c0*/  ISETP.LT.AND P5, PT, R17, R238, !P4 ;  /* 0x000000ee1100720c */ /* 0x000fe400067a1270 */
[----:B------:R-:W-:Y:S01]  /*10e7d0*/  ISETP.LT.AND P4, PT, R15, R196, !P4 ;  /* 0x000000c40f00720c */ /* 0x000fe20006781270 */
[----:B------:R-:W3:Y:S01]  /*10e7e0*/  LDC R244, c[0x0][0x228] ;  /* 0x00008a00fff47b82 */ /* 0x000ee20000000800 */
[----:B------:R-:W-:-:S07]  /*10e7f0*/  IMAD.WIDE R234, R0, 0x4, R6 ;  /* 0x0000000400ea7825 */ /* 0x000fce00078e0206 */
[----:B------:R-:W3:Y:S01]  /*10e800*/  LDC R238, c[0x0][0x228] ;  /* 0x00008a00ffee7b82 */ /* 0x000ee20000000800 */
[----:B-1----:R-:W-:-:S05]  /*10e810*/  IMAD.WIDE R196, R0, 0x4, R2 ;  /* 0x0000000400c47825 */ /* 0x002fca00078e0202 */
[----:B------:R1:W-:Y:S02]  /*10e820*/  @P0 STG.E desc[UR60][R196.64], R245 ;  /* 0x000000f5c4000986 */ /* 0x0003e4000c10193c */
[----:B-1----:R-:W1:Y:S01]  /*10e830*/  LDC R245, c[0x0][0x228] ;  /* 0x00008a00fff57b82 */ /* 0x002e620000000800 */
[----:B------:R-:W-:-:S07]  /*10e840*/  IMAD.WIDE R232, R0, 0x4, R4 ;  /* 0x0000000400e87825 */ /* 0x000fce00078e0204 */
[----:B------:R-:W3:Y:S01]  /*10e850*/  LDC.64 R196, c[0x0][0x228] ;  /* 0x00008a00ffc47b82 */ /* 0x000ee20000000a00 */
[----:B-1----:R-:W-:Y:S02]  /*10e860*/  ISETP.LT.AND P0, PT, R13, R245, !P6 ;  /* 0x000000f50d00720c */ /* 0x002fe40007701270 */
[----:B------:R-:W3:Y:S04]  /*10e870*/  LDL.LU R245, [R1+0x1504] ;  /* 0x0015040001f57983 */ /* 0x000ee80000300800 */
[----:B--2---:R1:W-:Y:S04]  /*10e880*/  @P3 STG.E desc[UR60][R232.64], R16 ;  /* 0x00000010e8003986 */ /* 0x0043e8000c10193c */
[----:B------:R2:W-:Y:S01]  /*10e890*/  @P5 STG.E desc[UR60][R234.64], R246 ;  /* 0x000000f6ea005986 */ /* 0x0005e2000c10193c */
[----:B-1----:R-:W-:Y:S01]  /*10e8a0*/  IMAD.WIDE R232, R0, 0x4, R8 ;  /* 0x0000000400e87825 */ /* 0x002fe200078e0208 */
[----:B------:R-:W-:-:S02]  /*10e8b0*/  IADD3 R16, R10, 0x8b, RZ ;  /* 0x0000008b0a107810 */ /* 0x000fc40007ffe0ff */
[----:B------:R-:W-:Y:S02]  /*10e8c0*/  ISETP.LT.AND P3, PT, R11, R239, !P6 ;  /* 0x000000ef0b00720c */ /* 0x000fe40007761270 */
[----:B------:R-:W-:Y:S02]  /*10e8d0*/  IADD3 R0, R0, R14, RZ ;  /* 0x0000000e00007210 */ /* 0x000fe40007ffe0ff */
[----:B----4-:R-:W-:Y:S01]  /*10e8e0*/  ISETP.LT.AND P5, PT, R17, R236, !P6 ;  /* 0x000000ec1100720c */ /* 0x010fe200077a1270 */
[----:B------:R1:W-:Y:S01]  /*10e8f0*/  @P4 STG.E desc[UR60][R232.64], R247 ;  /* 0x000000f7e8004986 */ /* 0x0003e2000c10193c */
[----:B---3--:R-:W-:-:S03]  /*10e900*/  ISETP.GE.AND P4, PT, R16, R199, PT ;  /* 0x000000c71000720c */ /* 0x008fc60003f86270 */
[----:B------:R-:W3:Y:S04]  /*10e910*/  LDL.LU R16, [R1+0x1904] ;  /* 0x0019040001107983 */ /* 0x000ee80000300800 */
[----:B------:R-:W4:Y:S01]  /*10e920*/  LDL.LU R199, [R1+0xd04] ;  /* 0x000d040001c77983 */ /* 0x000f220000300800 */
        /* <DEDUP_REMOVED lines=11> */
[----:B---3--:R3:W-:Y:S04]  /*10e9e0*/  @P0 STG.E desc[UR60][R234.64], R16 ;  /* 0x00000010ea000986 */ /* 0x0087e8000c10193c */
[----:B------:R1:W-:Y:S04]  /*10e9f0*/  @P5 STG.E desc[UR60][R236.64], R245 ;  /* 0x000000f5ec005986 */ /* 0x0003e8000c10193c */
[----:B----4-:R4:W-:Y:S01]  /*10ea00*/  @P6 STG.E desc[UR60][R232.64], R199 ;  /* 0x000000c7e8006986 */ /* 0x0109e2000c10193c */
[----:B---3--:R-:W-:-:S03]  /*10ea10*/  VIADD R16, R10, 0x8c ;  /* 0x0000008c0a107836 */ /* 0x008fc60000000000 */
[----:B-1----:R-:W3:Y:S04]  /*10ea20*/  LDL.LU R236, [R1+0x904] ;  /* 0x0009040001ec7983 */ /* 0x002ee80000300800 */
[----:B------:R-:W2:Y:S04]  /*10ea30*/  LDL.LU R237, [R1+0x514] ;  /* 0x0005140001ed7983 */ /* 0x000ea80000300800 */
[----:B------:R-:W2:Y:S01]  /*10ea40*/  LDL.LU R244, [R1+0x1cf8] ;  /* 0x001cf80001f47983 */ /* 0x000ea20000300800 */
[----:B------:R-:W-:Y:S02]  /*10ea50*/  ISETP.LT.AND P0, PT, R11, R238, !P4 ;  /* 0x000000ee0b00720c */ /* 0x000fe40006701270 */
[----:B------:R-:W-:Y:S01]  /*10ea60*/  ISETP.GE.AND P6, PT, R16, R197, PT ;  /* 0x000000c51000720c */ /* 0x000fe20003fc6270 */
[----:B------:R-:W1:Y:S01]  /*10ea70*/  LDC R238, c[0x0][0x228] ;  /* 0x00008a00ffee7b82 */ /* 0x000e620000000800 */
[----:B------:R-:W3:Y:S07]  /*10ea80*/  LDL.LU R197, [R1+0x1114] ;  /* 0x0011140001c57983 */ /* 0x000eee0000300800 */
[----:B------:R-:W1:Y:S01]  /*10ea90*/  LDC R245, c[0x0][0x22c] ;  /* 0x00008b00fff57b82 */ /* 0x000e620000000800 */
[----:B------:R-:W-:-:S02]  /*10eaa0*/  IADD3 R0, R0, R14, RZ ;  /* 0x0000000e00007210 */ /* 0x000fc40007ffe0ff */
[----:B------:R-:W-:Y:S02]  /*10eab0*/  ISETP.LT.AND P5, PT, R17, R239, !P4 ;  /* 0x000000ef1100720c */ /* 0x000fe400067a1270 */
[----:B------:R-:W-:Y:S02]  /*10eac0*/  ISETP.LT.AND P4, PT, R15, R198, !P4 ;  /* 0x000000c60f00720c */ /* 0x000fe40006781270 */
[----:B------:R-:W-:Y:S01]  /*10ead0*/  IADD3 R16, R10, 0x8d, RZ ;  /* 0x0000008d0a107810 */ /* 0x000fe20007ffe0ff */
[----:B------:R-:W1:Y:S01]  /*10eae0*/  LDC R239, c[0x0][0x228] ;  /* 0x00008a00ffef7b82 */ /* 0x000e620000000800 */
[----:B----4-:R-:W-:-:S04]  /*10eaf0*/  IMAD.WIDE R198, R0, 0x4, R2 ;  /* 0x0000000400c67825 */ /* 0x010fc800078e0202 */
[----:B------:R-:W-:-:S04]  /*10eb00*/  IMAD.WIDE R232, R0, 0x4, R4 ;  /* 0x0000000400e87825 */ /* 0x000fc800078e0204 */
[----:B------:R-:W-:Y:S01]  /*10eb10*/  IMAD.WIDE R234, R0, 0x4, R6 ;  /* 0x0000000400ea7825 */ /* 0x000fe200078e0206 */
        /* <DEDUP_REMOVED lines=12> */
[----:B------:R-:W-:Y:S01]  /*10ebe0*/  ISETP.GE.AND P4, PT, R16, R245, PT ;  /* 0x000000f51000720c */ /* 0x000fe20003f86270 */
[----:B------:R-:W-:-:S05]  /*10ebf0*/  IMAD.IADD R0, R0, 0x1, R14 ;  /* 0x0000000100007824 */ /* 0x000fca00078e020e */
        /* <DEDUP_REMOVED lines=17> */
[----:B---3--:R-:W-:Y:S02]  /*10ed10*/  IADD3 R16, R10, 0x8e, RZ ;  /* 0x0000008e0a107810 */ /* 0x008fe40007ffe0ff */
[----:B-1----:R-:W-:Y:S02]  /*10ed20*/  ISETP.LT.AND P3, PT, R13, R244, !P4 ;  /* 0x000000f40d00720c */ /* 0x002fe40006761270 */
[----:B------:R-:W-:Y:S01]  /*10ed30*/  ISETP.LT.AND P0, PT, R11, R239, !P4 ;  /* 0x000000ef0b00720c */ /* 0x000fe20006701270 */
[----:B--2---:R-:W2:Y:S01]  /*10ed40*/  LDL.LU R245, [R1+0x1cfc] ;  /* 0x001cfc0001f57983 */ /* 0x004ea20000300800 */
[----:B------:R-:W-:-:S03]  /*10ed50*/  ISETP.GE.AND P6, PT, R16, R199, PT ;  /* 0x000000c71000720c */ /* 0x000fc60003fc6270 */
[----:B------:R-:W3:Y:S04]  /*10ed60*/  LDL.LU R16, [R1+0x1118] ;  /* 0x0011180001107983 */ /* 0x000ee80000300800 */
[----:B------:R-:W2:Y:S01]  /*10ed70*/  LDL.LU R199, [R1+0x118] ;  /* 0x0001180001c77983 */ /* 0x000ea20000300800 */
[----:B------:R-:W1:Y:S01]  /*10ed80*/  LDC R244, c[0x0][0x22c] ;  /* 0x00008b00fff47b82 */ /* 0x000e620000000800 */
[----:B------:R-:W-:Y:S02]  /*10ed90*/  IADD3 R0, R0, R14, RZ ;  /* 0x0000000e00007210 */ /* 0x000fe40007ffe0ff */
[----:B------:R-:W-:-:S05]  /*10eda0*/  ISETP.LT.AND P4, PT, R15, R237, !P4 ;  /* 0x000000ed0f00720c */ /* 0x000fca0006781270 */
[----:B------:R-:W1:Y:S08]  /*10edb0*/  LDC R238, c[0x0][0x228] ;  /* 0x00008a00ffee7b82 */ /* 0x000e700000000800 */
[----:B------:R-:W1:Y:S01]  /*10edc0*/  LDC R239, c[0x0][0x228] ;  /* 0x00008a00ffef7b82 */ /* 0x000e620000000800 */
[----:B------:R-:W-:-:S04]  /*10edd0*/  IMAD.WIDE R196, R0, 0x4, R2 ;  /* 0x0000000400c47825 */ /* 0x000fc800078e0202 */
[----:B------:R-:W-:-:S04]  /*10ede0*/  IMAD.WIDE R232, R0, 0x4, R4 ;  /* 0x0000000400e87825 */ /* 0x000fc800078e0204 */
[----:B------:R-:W-:Y:S01]  /*10edf0*/  IMAD.WIDE R234, R0, 0x4, R6 ;  /* 0x0000000400ea7825 */ /* 0x000fe200078e0206 */
[----:B---3--:R3:W-:Y:S01]  /*10ee00*/  @P0 STG.E desc[UR60][R196.64], R16 ;  /* 0x00000010c4000986 */ /* 0x0087e2000c10193c */
[----:B------:R-:W-:-:S03]  /*10ee10*/  ISETP.LT.AND P0, PT, R13, R247, !P6 ;  /* 0x000000f70d00720c */ /* 0x000fc60007701270 */
[----:B----4-:R4:W-:Y:S04]  /*10ee20*/  @P3 STG.E desc[UR60][R232.64], R236 ;  /* 0x000000ece8003986 */ /* 0x0109e8000c10193c */
[----:B------:R-:W2:Y:S01]  /*10ee30*/  LDL.LU R247, [R1+0xd0c] ;  /* 0x000d0c0001f77983 */ /* 0x000ea20000300800 */
[----:B------:R-:W-:-:S03]  /*10ee40*/  ISETP.LT.AND P3, PT, R11, R246, !P6 ;  /* 0x000000f60b00720c */ /* 0x000fc60007761270 */
[----:B------:R1:W-:Y:S04]  /*10ee50*/  @P5 STG.E desc[UR60][R234.64], R252 ;  /* 0x000000fcea005986 */ /* 0x0003e8000c10193c */
[----:B------:R-:W2:Y:S01]  /*10ee60*/  LDL.LU R246, [R1+0x150c] ;  /* 0x00150c0001f67983 */ /* 0x000ea20000300800 */
[----:B---3--:R-:W-:-:S04]  /*10ee70*/  IMAD.WIDE R196, R0, 0x4, R8 ;  /* 0x0000000400c47825 */ /* 0x008fc800078e0208 */
[----:B------:R-:W-:Y:S01]  /*10ee80*/  VIADD R16, R10, 0x8f ;  /* 0x0000008f0a107836 */ /* 0x000fe20000000000 */
[----:B----4-:R-:W3:Y:S08]  /*10ee90*/  LDC.64 R236, c[0x0][0x228] ;  /* 0x00008a00ffec7b82 */ /* 0x010ef00000000a00 */
[----:B-1----:R-:W1:Y:S08]  /*10eea0*/  LDC R234, c[0x0][0x228] ;  /* 0x00008a00ffea7b82 */ /* 0x002e700000000800 */
[----:B------:R-:W4:Y:S01]  /*10eeb0*/  LDC R235, c[0x0][0x228] ;  /* 0x00008a00ffeb7b82 */ /* 0x000f220000000800 */
[----:B--2---:R2:W-:Y:S04]  /*10eec0*/  @P4 STG.E desc[UR60][R196.64], R199 ;  /* 0x000000c7c4004986 */ /* 0x0045e8000c10193c */
[----:B------:R-:W4:Y:S01]  /*10eed0*/  LDL.LU R252, [R1+0x111c] ;  /* 0x00111c0001fc7983 */ /* 0x000f220000300800 */
[----:B------:R-:W-:-:S03]  /*10eee0*/  ISETP.GE.AND P4, PT, R16, R244, PT ;  /* 0x000000f41000720c */ /* 0x000fc60003f86270 */
[----:B------:R-:W3:Y:S01]  /*10eef0*/  LDL.LU R16, [R1+0x190c] ;  /* 0x00190c0001107983 */ /* 0x000ee20000300800 */
[----:B------:R-:W-:Y:S01]  /*10ef00*/  IADD3 R0, R0, R14, RZ ;  /* 0x0000000e00007210 */ /* 0x000fe20007ffe0ff */
[----:B------:R-:W4:Y:S04]  /*10ef10*/  LDC R244, c[0x0][0x228] ;  /* 0x00008a00fff47b82 */ /* 0x000f280000000800 */
[----:B--2---:R-:W-:-:S05]  /*10ef20*/  IMAD.WIDE R196, R0, 0x4, R2 ;  /* 0x0000000400c47825 */ /* 0x004fca00078e0202 */
[----:B------:R2:W-:Y:S01]  /*10ef30*/  @P3 STG.E desc[UR60][R196.64], R245 ;  /* 0x000000f5c4003986 */ /* 0x0005e2000c10193c */
[----:B------:R-:W-:Y:S02]  /*10ef40*/  ISETP.LT.AND P5, PT, R17, R238, !P6 ;  /* 0x000000ee1100720c */ /* 0x000fe400077a1270 */
[----:B------:R-:W-:Y:S01]  /*10ef50*/  ISETP.LT.AND P6, PT, R15, R198, !P6 ;  /* 0x000000c60f00720c */ /* 0x000fe200077c1270 */
[----:B--2---:R-:W2:Y:S01]  /*10ef60*/  LDC R245, c[0x0][0x228] ;  /* 0x00008a00fff57b82 */ /* 0x004ea20000000800 */
[----:B------:R-:W-:-:S04]  /*10ef70*/  IMAD.WIDE R198, R0, 0x4, R4 ;  /* 0x0000000400c67825 */ /* 0x000fc800078e0204 */
[----:B------:R-:W-:-:S03]  /*10ef80*/  IMAD.WIDE R232, R0, 0x4, R6 ;  /* 0x0000000400e87825 */ /* 0x000fc600078e0206 */
[----:B------:R-:W4:Y:S08]  /*10ef90*/  LDC.64 R196, c[0x0][0x228] ;  /* 0x00008a00ffc47b82 */ /* 0x000f300000000a00 */
[----:B------:R-:W4:Y:S01]  /*10efa0*/  LDC R238, c[0x0][0x228] ;  /* 0x00008a00ffee7b82 */ /* 0x000f220000000800 */
[----:B--2---:R-:W-:Y:S02]  /*10efb0*/  ISETP.LT.AND P3, PT, R13, R245, !P4 ;  /* 0x000000f50d00720c */ /* 0x004fe40006761270 */
[----:B------:R-:W2:Y:S04]  /*10efc0*/  LDL.LU R245, [R1+0x51c] ;  /* 0x00051c0001f57983 */ /* 0x000ea80000300800 */
[----:B---3--:R3:W-:Y:S01]  /*10efd0*/  @P0 STG.E desc[UR60][R198.64], R16 ;  /* 0x00000010c6000986 */ /* 0x0087e2000c10193c */
[----:B------:R-:W-:-:S03]  /*10efe0*/  ISETP.LT.AND P0, PT, R11, R239, !P4 ;  /* 0x000000ef0b00720c */ /* 0x000fc60006701270 */
[----:B------:R1:W-:Y:S01]  /*10eff0*/  @P5 STG.E desc[UR60][R232.64], R246 ;  /* 0x000000f6e8005986 */ /* 0x0003e2000c10193c */
[----:B---3--:R-:W-:Y:S01]  /*10f000*/  IMAD.WIDE R198, R0, 0x4, R8 ;  /* 0x0000000400c67825 */ /* 0x008fe200078e0208 */
[----:B------:R-:W-:-:S03]  /*10f010*/  IADD3 R16, R10, 0x90, RZ ;  /* 0x000000900a107810 */ /* 0x000fc60007ffe0ff */
[----:B------:R-:W-:Y:S01]  /*10f020*/  IMAD.IADD R0, R0, 0x1, R14 ;  /* 0x0000000100007824 */ /* 0x000fe200078e020e */
[----:B------:R-:W3:Y:S08]  /*10f030*/  LDC R239, c[0x0][0x228] ;  /* 0x00008a00ffef7b82 */ /* 0x000ef00000000800 */
[----:B-1----:R-:W1:Y:S01]  /*10f040*/  LDC R246, c[0x0][0x228] ;  /* 0x00008a00fff67b82 */ /* 0x002e620000000800 */
[----:B------:R4:W-:Y:S01]  /*10f050*/  @P6 STG.E desc[UR60][R198.64], R247 ;  /* 0x000000f7c6006986 */ /* 0x0009e2000c10193c */
[----:B------:R-:W-:-:S02]  /*10f060*/  ISETP.GE.AND P6, PT, R16, R237, PT ;  /* 0x000000ed1000720c */ /* 0x000fc40003fc6270 */
[----:B------:R-:W-:Y:S01]  /*10f070*/  ISETP.LT.AND P5, PT, R17, R234, !P4 ;  /* 0x000000ea1100720c */ /* 0x000fe200067a1270 */
[C---:B----4-:R-:W-:Y:S01]  /*10f080*/  IMAD.WIDE R198, R0.reuse, 0x4, R2 ;  /* 0x0000000400c67825 */ /* 0x050fe200078e0202 */
[----:B------:R-:W4:Y:S04]  /*10f090*/  LDL.LU R247, [R1+0x1510] ;  /* 0x0015100001f77983 */ /* 0x000f280000300800 */
[----:B------:R-:W3:Y:S01]  /*10f0a0*/  LDL.LU R16, [R1+0x90c] ;  /* 0x00090c0001107983 */ /* 0x000ee20000300800 */
[----:B------:R-:W-:Y:S01]  /*10f0b0*/  IMAD.WIDE R232, R0, 0x4, R4 ;  /* 0x0000000400e87825 */ /* 0x000fe200078e0204 */
[----:B------:R-:W1:Y:S02]  /*10f0c0*/  LDC R237, c[0x0][0x228] ;  /* 0x00008a00ffed7b82 */ /* 0x000e640000000800 */
[----:B------:R2:W-:Y:S01]  /*10f0d0*/  @P0 STG.E desc[UR60][R198.64], R252 ;  /* 0x000000fcc6000986 */ /* 0x0005e2000c10193c */
[----:B------:R-:W-:-:S03]  /*10f0e0*/  ISETP.LT.AND P0, PT, R13, R244, !P6 ;  /* 0x000000f40d00720c */ /* 0x000fc60007701270 */
[----:B--2---:R-:W2:Y:S04]  /*10f0f0*/  LDL.LU R252, [R1+0xd10] ;  /* 0x000d100001fc7983 */ /* 0x004ea80000300800 */
[----:B------:R-:W4:Y:S01]  /*10f100*/  LDL.LU R244, [R1+0x11c] ;  /* 0x00011c0001f47983 */ /* 0x000f220000300800 */
[----:B------:R-:W-:Y:S01]  /*10f110*/  ISETP.LT.AND P4, PT, R15, R235, !P4 ;  /* 0x000000eb0f00720c */ /* 0x000fe20006781270 */
[----:B------:R-:W-:-:S04]  /*10f120*/  IMAD.WIDE R234, R0, 0x4, R6 ;  /* 0x0000000400ea7825 */ /* 0x000fc800078e0206 */
[----:B------:R-:W-:Y:S01]  /*10f130*/  IMAD.WIDE R198, R0, 0x4, R8 ;  /* 0x0000000400c67825 */ /* 0x000fe200078e0208 */
[----:B---3--:R3:W-:Y:S04]  /*10f140*/  @P3 STG.E desc[UR60][R232.64], R16 ;  /* 0x00000010e8003986 */ /* 0x0087e8000c10193c */
[----:B------:R1:W-:Y:S01]  /*10f150*/  @P5 STG.E desc[UR60][R234.64], R245 ;  /* 0x000000f5ea005986 */ /* 0x0003e2000c10193c */
[----:B---3--:R-:W-:Y:S02]  /*10f160*/  IADD3 R16, R10, 0x91, RZ ;  /* 0x000000910a107810 */ /* 0x008fe40007ffe0ff */
[----:B------:R-:W-:Y:S01]  /*10f170*/  ISETP.LT.AND P3, PT, R11, R238, !P6 ;  /* 0x000000ee0b00720c */ /* 0x000fe20007761270 */
[----:B-1----:R-:W1:Y:S08]  /*10f180*/  LDC R245, c[0x0][0x22c] ;  /* 0x00008b00fff57b82 */ /* 0x002e700000000800 */
[----:B------:R-:W3:Y:S01]  /*10f190*/  LDC R238, c[0x0][0x228] ;  /* 0x00008a00ffee7b82 */ /* 0x000ee20000000800 */
[----:B----4-:R4:W-:Y:S01]  /*10f1a0*/  @P4 STG.E desc[UR60][R198.64], R244 ;  /* 0x000000f4c6004986 */ /* 0x0109e2000c10193c */
[----:B------:R-:W-:-:S03]  /*10f1b0*/  ISETP.GE.AND P4, PT, R16, R197, PT ;  /* 0x000000c51000720c */ /* 0x000fc60003f86270 */
[----:B----4-:R-:W4:Y:S04]  /*10f1c0*/  LDL.LU R244, [R1+0x1120] ;  /* 0x0011200001f47983 */ /* 0x010f280000300800 */
[----:B------:R-:W2:Y:S04]  /*10f1d0*/  LDL.LU R16, [R1+0x1d00] ;  /* 0x001d000001107983 */ /* 0x000ea80000300800 */
[----:B------:R-:W3:Y:S01]  /*10f1e0*/  LDL.LU R197, [R1+0x1910] ;  /* 0x0019100001c57983 */ /* 0x000ee20000300800 */
[----:B------:R-:W-:Y:S02]  /*10f1f0*/  IADD3 R0, R0, R14, RZ ;  /* 0x0000000e00007210 */ /* 0x000fe40007ffe0ff */
[----:B------:R-:W-:-:S02]  /*10f200*/  ISETP.LT.AND P5, PT, R17, R239, !P6 ;  /* 0x000000ef1100720c */ /* 0x000fc400077a1270 */
[----:B------:R-:W-:Y:S01]  /*10f210*/  ISETP.LT.AND P6, PT, R15, R236, !P6 ;  /* 0x000000ec0f00720c */ /* 0x000fe200077c1270 */
[----:B------:R-:W4:Y:S08]  /*10f220*/  LDC R239, c[0x0][0x228] ;  /* 0x00008a00ffef7b82 */ /* 0x000f300000000800 */
[----:B------:R-:W4:Y:S01]  /*10f230*/  LDC R236, c[0x0][0x228] ;  /* 0x00008a00ffec7b82 */ /* 0x000f220000000800 */
[----:B------:R-:W-:-:S04]  /*10f240*/  IMAD.WIDE R198, R0, 0x4, R2 ;  /* 0x0000000400c67825 */ /* 0x000fc800078e0202 */
[----:B------:R-:W-:-:S04]  /*10f250*/  IMAD.WIDE R232, R0, 0x4, R4 ;  /* 0x0000000400e87825 */ /* 0x000fc800078e0204 */
[----:B------:R-:W-:Y:S01]  /*10f260*/  IMAD.WIDE R234, R0, 0x4, R6 ;  /* 0x0000000400ea7825 */ /* 0x000fe200078e0206 */
[----:B--2---:R2:W-:Y:S04]  /*10f270*/  @P3 STG.E desc[UR60][R198.64], R16 ;  /* 0x00000010c6003986 */ /* 0x0045e8000c10193c */
[----:B---3--:R3:W-:Y:S04]  /*10f280*/  @P0 STG.E desc[UR60][R232.64], R197 ;  /* 0x000000c5e8000986 */ /* 0x0087e8000c10193c */
[----:B------:R1:W-:Y:S01]  /*10f290*/  @P5 STG.E desc[UR60][R234.64], R247 ;  /* 0x000000f7ea005986 */ /* 0x0003e2000c10193c */
[----:B------:R-:W-:-:S03]  /*10f2a0*/  ISETP.LT.AND P5, PT, R17, R238, !P4 ;  /* 0x000000ee1100720c */ /* 0x000fc600067a1270 */
[----:B------:R-:W4:Y:S01]  /*10f2b0*/  LDL.LU R238, [R1+0x520] ;  /* 0x0005200001ee7983 */ /* 0x000f220000300800 */
[----:B--2---:R-:W-:Y:S02]  /*10f2c0*/  VIADD R16, R10, 0x92 ;  /* 0x000000920a107836 */ /* 0x004fe40000000000 */
[----:B---3--:R-:W-:Y:S01]  /*10f2d0*/  IMAD.WIDE R232, R0, 0x4, R8 ;  /* 0x0000000400e87825 */ /* 0x008fe200078e0208 */
[----:B------:R-:W2:Y:S01]  /*10f2e0*/  LDC.64 R198, c[0x0][0x228] ;  /* 0x00008a00ffc67b82 */ /* 0x000ea20000000a00 */
[----:B------:R-:W-:Y:S02]  /*10f2f0*/  ISETP.LT.AND P0, PT, R11, R237, !P4 ;  /* 0x000000ed0b00720c */ /* 0x000fe40006701270 */
[----:B------:R-:W-:-:S05]  /*10f300*/  ISETP.LT.AND P3, PT, R13, R246, !P4 ;  /* 0x000000f60d00720c */ /* 0x000fca0006761270 */
[----:B-1----:R-:W1:Y:S01]  /*10f310*/  LDC R247, c[0x0][0x228] ;  /* 0x00008a00fff77b82 */ /* 0x002e620000000800 */
[----:B------:R3:W-:Y:S01]  /*10f320*/  @P6 STG.E desc[UR60][R232.64], R252 ;  /* 0x000000fce8006986 */ /* 0x0007e2000c10193c */
[----:B------:R-:W-:Y:S02]  /*10f330*/  ISETP.GE.AND P6, PT, R16, R245, PT ;  /* 0x000000f51000720c */ /* 0x000fe40003fc6270 */
[----:B------:R-:W-:-:S04]  /*10f340*/  IADD3 R0, R0, R14, RZ ;  /* 0x0000000e00007210 */ /* 0x000fc80007ffe0ff */
[----:B------:R-:W1:Y:S08]  /*10f350*/  LDC R237, c[0x0][0x228] ;  /* 0x00008a00ffed7b82 */ /* 0x000e700000000800 */
[----:B------:R-:W1:Y:S01]  /*10f360*/  LDC R246, c[0x0][0x228] ;  /* 0x00008a00fff67b82 */ /* 0x000e620000000800 */
[----:B---3--:R-:W3:Y:S04]  /*10f370*/  LDL.LU R252, [R1+0x1514] ;  /* 0x0015140001fc7983 */ /* 0x008ee80000300800 */
[----:B------:R-:W2:Y:S04]  /*10f380*/  LDL.LU R16, [R1+0x910] ;  /* 0x0009100001107983 */ /* 0x000ea80000300800 */
[----:B------:R-:W3:Y:S01]  /*10f390*/  LDL.LU R245, [R1+0x920] ;  /* 0x0009200001f57983 */ /* 0x000ee20000300800 */
[----:B------:R-:W-:Y:S01]  /*10f3a0*/  ISETP.LT.AND P4, PT, R15, R196, !P4 ;  /* 0x000000c40f00720c */ /* 0x000fe20006781270 */
[----:B------:R-:W-:-:S04]  /*10f3b0*/  IMAD.WIDE R196, R0, 0x4, R2 ;  /* 0x0000000400c47825 */ /* 0x000fc800078e0202 */
[----:B------:R-:W-:-:S04]  /*10f3c0*/  IMAD.WIDE R232, R0, 0x4, R4 ;  /* 0x0000000400e87825 */ /* 0x000fc800078e0204 */
[C---:B------:R-:W-:Y:S01]  /*10f3d0*/  IMAD.WIDE R234, R0.reuse, 0x4, R6 ;  /* 0x0000000400ea7825 */ /* 0x040fe200078e0206 */
[----:B----4-:R4:W-:Y:S03]  /*10f3e0*/  @P0 STG.E desc[UR60][R196.64], R244 ;  /* 0x000000f4c4000986 */ /* 0x0109e6000c10193c */
[----:B----4-:R-:W-:Y:S01]  /*10f3f0*/  IMAD.WIDE R196, R0, 0x4, R8 ;  /* 0x0000000400c47825 */ /* 0x010fe200078e0208 */
[----:B------:R-:W4:Y:S01]  /*10f400*/  LDC R244, c[0x0][0x228] ;  /* 0x00008a00fff47b82 */ /* 0x000f220000000800 */
[----:B--2---:R2:W-:Y:S04]  /*10f410*/  @P3 STG.E desc[UR60][R232.64], R16 ;  /* 0x00000010e8003986 */ /* 0x0045e8000c10193c */
[----:B------:R-:W-:Y:S01]  /*10f420*/  @P5 STG.E desc[UR60][R234.64], R238 ;  /* 0x000000eeea005986 */ /* 0x000fe2000c10193c */
[----:B------:R-:W-:-:S03]  /*10f430*/  ISETP.LT.AND P5, PT, R17, R236, !P6 ;  /* 0x000000ec1100720c */ /* 0x000fc600077a1270 */
[----:B---3--:R3:W-:Y:S04]  /*10f440*/  @P4 STG.E desc[UR60][R196.64], R245 ;  /* 0x000000f5c4004986 */ /* 0x0087e8000c10193c */
[----:B------:R-:W3:Y:S01]  /*10f450*/  LDL.LU R236, [R1+0x1914] ;  /* 0x0019140001ec7983 */ /* 0x000ee20000300800 */
[----:B--2---:R-:W-:Y:S02]  /*10f460*/  IADD3 R16, R10, 0x93, RZ ;  /* 0x000000930a107810 */ /* 0x004fe40007ffe0ff */
[----:B----4-:R-:W-:Y:S02]  /*10f470*/  ISETP.LT.AND P0, PT, R13, R244, !P6 ;  /* 0x000000f40d00720c */ /* 0x010fe40007701270 */
[----:B------:R-:W-:Y:S01]  /*10f480*/  ISETP.LT.AND P3, PT, R11, R239, !P6 ;  /* 0x000000ef0b00720c */ /* 0x000fe20007761270 */
[----:B---3--:R-:W2:Y:S01]  /*10f490*/  LDL.LU R245, [R1+0x1124] ;  /* 0x0011240001f57983 */ /* 0x008ea20000300800 */
[----:B------:R-:W-:-:S03]  /*10f4a0*/  ISETP.GE.AND P4, PT, R16, R199, PT ;  /* 0x000000c71000720c */ /* 0x000fc60003f86270 */
[----:B------:R-:W3:Y:S04]  /*10f4b0*/  LDL.LU R16, [R1+0x1d04] ;  /* 0x001d040001107983 */ /* 0x000ee80000300800 */
[----:B------:R-:W4:Y:S01]  /*10f4c0*/  LDL.LU R199, [R1+0xd14] ;  /* 0x000d140001c77983 */ /* 0x000f220000300800 */
[----:B------:R-:W4:Y:S01]  /*10f4d0*/  LDC R244, c[0x0][0x22c] ;  /* 0x00008b00fff47b82 */ /* 0x000f220000000800 */
[----:B------:R-:W-:Y:S01]  /*10f4e0*/  IMAD.IADD R0, R0, 0x1, R14 ;  /* 0x0000000100007824 */ /* 0x000fe200078e020e */
[----:B-1----:R-:W-:-:S06]  /*10f4f0*/  ISETP.LT.AND P6, PT, R15, R237, !P6 ;  /* 0x000000ed0f00720c */ /* 0x002fcc00077c1270 */
[----:B------:R-:W1:Y:S08]  /*10f500*/  LDC R238, c[0x0][0x228] ;  /* 0x00008a00ffee7b82 */ /* 0x000e700000000800 */
[----:B------:R-:W2:Y:S01]  /*10f510*/  LDC R239, c[0x0][0x228] ;  /* 0x00008a00ffef7b82 */ /* 0x000ea20000000800 */
[----:B------:R-:W-:-:S04]  /*10f520*/  IMAD.WIDE R196, R0, 0x4, R2 ;  /* 0x0000000400c47825 */ /* 0x000fc800078e0202 */
[----:B------:R-:W-:-:S04]  /*10f530*/  IMAD.WIDE R232, R0, 0x4, R4 ;  /* 0x0000000400e87825 */ /* 0x000fc800078e0204 */
[----:B------:R-:W-:Y:S01]  /*10f540*/  IMAD.WIDE R234, R0, 0x4, R6 ;  /* 0x0000000400ea7825 */ /* 0x000fe200078e0206 */
[----:B------:R-:W2:Y:S01]  /*10f550*/  LDC R237, c[0x0][0x228] ;  /* 0x00008a00ffed7b82 */ /* 0x000ea20000000800 */
[----:B---3--:R3:W-:Y:S04]  /*10f560*/  @P3 STG.E desc[UR60][R196.64], R16 ;  /* 0x00000010c4003986 */ /* 0x0087e8000c10193c */
[----:B------:R1:W-:Y:S01]  /*10f570*/  @P0 STG.E desc[UR60][R232.64], R236 ;  /* 0x000000ece8000986 */ /* 0x0003e2000c10193c */
[----:B------:R-:W-:Y:S02]  /*10f580*/  ISETP.LT.AND P3, PT, R13, R247, !P4 ;  /* 0x000000f70d00720c */ /* 0x000fe40006761270 */
[----:B------:R-:W-:Y:S01]  /*10f590*/  ISETP.LT.AND P0, PT, R11, R246, !P4 ;  /* 0x000000f60b00720c */ /* 0x000fe20006701270 */
[----:B------:R-:W2:Y:S04]  /*10f5a0*/  LDL.LU R247, [R1+0x924] ;  /* 0x0009240001f77983 */ /* 0x000ea80000300800 */
[----:B------:R4:W-:Y:S04]  /*10f5b0*/  @P5 STG.E desc[UR60][R234.64], R252 ;  /* 0x000000fcea005986 */ /* 0x0009e8000c10193c */
[----:B------:R-:W2:Y:S01]  /*10f5c0*/  LDL.LU R246, [R1+0x524] ;  /* 0x0005240001f67983 */ /* 0x000ea20000300800 */
[----:B---3--:R-:W-:Y:S01]  /*10f5d0*/  IADD3 R16, R10, 0x94, RZ ;  /* 0x000000940a107810 */ /* 0x008fe20007ffe0ff */
[----:B-1----:R-:W-:Y:S01]  /*10f5e0*/  IMAD.WIDE R232, R0, 0x4, R8 ;  /* 0x0000000400e87825 */ /* 0x002fe200078e0208 */
[----:B------:R-:W1:Y:S08]  /*10f5f0*/  LDC.64 R196, c[0x0][0x228] ;  /* 0x00008a00ffc47b82 */ /* 0x000e700000000a00 */
[----:B------:R-:W3:Y:S01]  /*10f600*/  LDC R236, c[0x0][0x228] ;  /* 0x00008a00ffec7b82 */ /* 0x000ee20000000800 */
[----:B----4-:R-:W4:Y:S04]  /*10f610*/  LDL.LU R252, [R1+0x1d08] ;  /* 0x001d080001fc7983 */ /* 0x010f280000300800 */
[----:B------:R2:W-:Y:S01]  /*10f620*/  @P6 STG.E desc[UR60][R232.64], R199 ;  /* 0x000000c7e8006986 */ /* 0x0005e2000c10193c */
[----:B------:R-:W-:-:S03]  /*10f630*/  ISETP.GE.AND P6, PT, R16, R244, PT ;  /* 0x000000f41000720c */ /* 0x000fc60003fc6270 */
[----:B------:R-:W3:Y:S01]  /*10f640*/  LDL.LU R16, [R1+0x914] ;  /* 0x0009140001107983 */ /* 0x000ee20000300800 */
[----:B------:R-:W-:Y:S02]  /*10f650*/  IADD3 R0, R0, R14, RZ ;  /* 0x0000000e00007210 */ /* 0x000fe40007ffe0ff */
[----:B------:R-:W-:Y:S02]  /*10f660*/  ISETP.LT.AND P5, PT, R17, R238, !P4 ;  /* 0x000000ee1100720c */ /* 0x000fe400067a1270 */
[----:B------:R-:W-:Y:S01]  /*10f670*/  ISETP.LT.AND P4, PT, R15, R198, !P4 ;  /* 0x000000c60f00720c */ /* 0x000fe20006781270 */
[----:B------:R-:W4:Y:S08]  /*10f680*/  LDC R244, c[0x0][0x228] ;  /* 0x00008a00fff47b82 */ /* 0x000f300000000800 */
[----:B------:R-:W4:Y:S01]  /*10f690*/  LDC R238, c[0x0][0x228] ;  /* 0x00008a00ffee7b82 */ /* 0x000f220000000800 */
[----:B--2---:R-:W-:-:S05]  /*10f6a0*/  IMAD.WIDE R198, R0, 0x4, R2 ;  /* 0x0000000400c67825 */ /* 0x004fca00078e0202 */
[----:B------:R2:W-:Y:S02]  /*10f6b0*/  @P0 STG.E desc[UR60][R198.64], R245 ;  /* 0x000000f5c6000986 */ /* 0x0005e4000c10193c */
[----:B--2---:R-:W2:Y:S01]  /*10f6c0*/  LDC R245, c[0x0][0x228] ;  /* 0x00008a00fff57b82 */ /* 0x004ea20000000800 */
[----:B------:R-:W-:-:S04]  /*10f6d0*/  IMAD.WIDE R232, R0, 0x4, R4 ;  /* 0x0000000400e87825 */ /* 0x000fc800078e0204 */
[----:B------:R-:W-:-:S03]  /*10f6e0*/  IMAD.WIDE R234, R0, 0x4, R6 ;  /* 0x0000000400ea7825 */ /* 0x000fc600078e0206 */
[----:B------:R-:W4:Y:S01]  /*10f6f0*/  LDC.64 R198, c[0x0][0x228] ;  /* 0x00008a00ffc67b82 */ /* 0x000f220000000a00 */
[----:B--2---:R-:W-:Y:S02]  /*10f700*/  ISETP.LT.AND P0, PT, R13, R245, !P6 ;  /* 0x000000f50d00720c */ /* 0x004fe40007701270 */
[----:B------:R-:W2:Y:S04]  /*10f710*/  LDL.LU R245, [R1+0x1518] ;  /* 0x0015180001f57983 */ /* 0x000ea80000300800 */
[----:B---3--:R3:W-:Y:S04]  /*10f720*/  @P3 STG.E desc[UR60][R232.64], R16 ;  /* 0x00000010e8003986 */ /* 0x0087e8000c10193c */
[----:B------:R4:W-:Y:S01]  /*10f730*/  @P5 STG.E desc[UR60][R234.64], R246 ;  /* 0x000000f6ea005986 */ /* 0x0009e2000c10193c */
[----:B---3--:R-:W-:-:S04]  /*10f740*/  IMAD.WIDE R232, R0, 0x4, R8 ;  /* 0x0000000400e87825 */ /* 0x008fc800078e0208 */
[----:B------:R-:W-:Y:S01]  /*10f750*/  VIADD R16, R10, 0x95 ;  /* 0x000000950a107836 */ /* 0x000fe20000000000 */
[----:B------:R-:W-:Y:S02]  /*10f760*/  ISETP.LT.AND P3, PT, R11, R239, !P6 ;  /* 0x000000ef0b00720c */ /* 0x000fe40007761270 */
[----:B------:R-:W-:Y:S02]  /*10f770*/  IADD3 R0, R0, R14, RZ ;  /* 0x0000000e00007210 */ /* 0x000fe40007ffe0ff */
[----:B------:R-:W-:Y:S01]  /*10f780*/  ISETP.LT.AND P5, PT, R17, R236, !P6 ;  /* 0x000000ec1100720c */ /* 0x000fe200077a1270 */
[----:B------:R3:W-:Y:S01]  /*10f790*/  @P4 STG.E desc[UR60][R232.64], R247 ;  /* 0x000000f7e8004986 */ /* 0x0007e2000c10193c */
[----:B-1----:R-:W-:-:S03]  /*10f7a0*/  ISETP.GE.AND P4, PT, R16, R197, PT ;  /* 0x000000c51000720c */ /* 0x002fc60003f86270 */
[----:B------:R-:W2:Y:S04]  /*10f7b0*/  LDL.LU R16, [R1+0x1918] ;  /* 0x0019180001107983 */ /* 0x000ea80000300800 */
[----:B------:R-:W2:Y:S01]  /*10f7c0*/  LDL.LU R197, [R1+0xd18] ;  /* 0x000d180001c57983 */ /* 0x000ea20000300800 */
[----:B------:R-:W-:Y:S01]  /*10f7d0*/  ISETP.LT.AND P6, PT, R15, R237, !P6 ;  /* 0x000000ed0f00720c */ /* 0x000fe200077c1270 */
[----:B----4-:R-:W-:-:S04]  /*10f7e0*/  IMAD.WIDE R234, R0, 0x4, R4 ;  /* 0x0000000400ea7825 */ /* 0x010fc800078e0204 */
[C---:B------:R-:W-:Y:S01]  /*10f7f0*/  IMAD.WIDE R236, R0.reuse, 0x4, R6 ;  /* 0x0000000400ec7825 */ /* 0x040fe200078e0206 */
[----:B------:R-:W1:Y:S08]  /*10f800*/  LDC R239, c[0x0][0x228] ;  /* 0x00008a00ffef7b82 */ /* 0x000e700000000800 */
[----:B------:R-:W4:Y:S08]  /*10f810*/  LDC R246, c[0x0][0x228] ;  /* 0x00008a00fff67b82 */ /* 0x000f300000000800 */
[----:B---3--:R-:W3:Y:S01]  /*10f820*/  LDC R247, c[0x0][0x228] ;  /* 0x00008a00fff77b82 */ /* 0x008ee20000000800 */
[----:B------:R-:W-:-:S05]  /*10f830*/  IMAD.WIDE R232, R0, 0x4, R2 ;  /* 0x0000000400e87825 */ /* 0x000fca00078e0202 */
[----:B------:R1:W-:Y:S01]  /*10f840*/  @P3 STG.E desc[UR60][R232.64], R252 ;  /* 0x000000fce8003986 */ /* 0x0003e2000c10193c */
[----:B------:R-:W-:Y:S01]  /*10f850*/  ISETP.LT.AND P3, PT, R13, R244, !P4 ;  /* 0x000000f40d00720c */ /* 0x000fe20006761270 */
[----:B-1----:R-:W-:Y:S02]  /*10f860*/  IMAD.WIDE R232, R0, 0x4, R8 ;  /* 0x0000000400e87825 */ /* 0x002fe400078e0208 */
[----:B------:R-:W3:Y:S04]  /*10f870*/  LDL.LU R252, [R1+0x928] ;  /* 0x0009280001fc7983 */ /* 0x000ee80000300800 */
[----:B--2---:R1:W-:Y:S04]  /*10f880*/  @P0 STG.E desc[UR60][R234.64], R16 ;  /* 0x00000010ea000986 */ /* 0x0043e8000c10193c */
[----:B------:R2:W-:Y:S04]  /*10f890*/  @P5 STG.E desc[UR60][R236.64], R245 ;  /* 0x000000f5ec005986 */ /* 0x0005e8000c10193c */
[----:B------:R4:W-:Y:S01]  /*10f8a0*/  @P6 STG.E desc[UR60][R232.64], R197 ;  /* 0x000000c5e8006986 */ /* 0x0009e2000c10193c */
[----:B-1----:R-:W-:-:S03]  /*10f8b0*/  IADD3 R16, R10, 0x96, RZ ;  /* 0x000000960a107810 */ /* 0x002fc60007ffe0ff */
[----:B--2---:R-:W2:Y:S04]  /*10f8c0*/  LDL.LU R236, [R1+0x918] ;  /* 0x0009180001ec7983 */ /* 0x004ea80000300800 */
[----:B------:R-:W3:Y:S04]  /*10f8d0*/  LDL.LU R237, [R1+0x528] ;  /* 0x0005280001ed7983 */ /* 0x000ee80000300800 */
[----:B------:R-:W3:Y:S01]  /*10f8e0*/  LDL.LU R244, [R1+0x1d0c] ;  /* 0x001d0c0001f47983 */ /* 0x000ee20000300800 */
[----:B------:R-:W-:Y:S02]  /*10f8f0*/  ISETP.GE.AND P6, PT, R16, R199, PT ;  /* 0x000000c71000720c */ /* 0x000fe40003fc6270 */
[----:B------:R-:W-:Y:S01]  /*10f900*/  ISETP.LT.AND P0, PT, R11, R238, !P4 ;  /* 0x000000ee0b00720c */ /* 0x000fe20006701270 */
[----:B------:R-:W2:Y:S01]  /*10f910*/  LDL.LU R199, [R1+0x1128] ;  /* 0x0011280001c77983 */ /* 0x000ea20000300800 */
        /* <DEDUP_REMOVED lines=10> */
[----:B--2---:R2:W-:Y:S04]  /*10f9c0*/  @P0 STG.E desc[UR60][R196.64], R199 ;  /* 0x000000c7c4000986 */ /* 0x0045e8000c10193c */
[----:B------:R4:W-:Y:S04]  /*10f9d0*/  @P3 STG.E desc[UR60][R232.64], R236 ;  /* 0x000000ece8003986 */ /* 0x0009e8000c10193c */
[----:B---3--:R3:W-:Y:S01]  /*10f9e0*/  @P5 STG.E desc[UR60][R234.64], R237 ;  /* 0x000000edea005986 */ /* 0x0087e2000c10193c */
[----:B-1----:R-:W-:-:S03]  /*10f9f0*/  ISETP.LT.AND P5, PT, R17, R238, !P6 ;  /* 0x000000ee1100720c */ /* 0x002fc600077a1270 */
[----:B------:R-:W3:Y:S01]  /*10fa00*/  LDL.LU R238, [R1+0x151c] ;  /* 0x00151c0001ee7983 */ /* 0x000ee20000300800 */
[----:B--2---:R-:W1:Y:S01]  /*10fa10*/  LDC.64 R196, c[0x0][0x228] ;  /* 0x00008a00ffc47b82 */ /* 0x004e620000000a00 */
[----:B----4-:R-:W-:-:S07]  /*10fa20*/  IMAD.WIDE R232, R0, 0x4, R8 ;  /* 0x0000000400e87825 */ /* 0x010fce00078e0208 */
[----:B------:R-:W2:Y:S01]  /*10fa30*/  LDC R236, c[0x0][0x228] ;  /* 0x00008a00ffec7b82 */ /* 0x000ea20000000800 */
[----:B------:R-:W-:Y:S02]  /*10fa40*/  ISETP.LT.AND P3, PT, R11, R246, !P6 ;  /* 0x000000f60b00720c */ /* 0x000fe40007761270 */
[----:B------:R-:W-:-:S05]  /*10fa50*/  ISETP.LT.AND P0, PT, R13, R247, !P6 ;  /* 0x000000f70d00720c */ /* 0x000fca0007701270 */
[----:B---3--:R-:W3:Y:S01]  /*10fa60*/  LDC R237, c[0x0][0x228] ;  /* 0x00008a00ffed7b82 */ /* 0x008ee20000000800 */
[----:B------:R4:W-:Y:S01]  /*10fa70*/  @P4 STG.E desc[UR60][R232.64], R252 ;  /* 0x000000fce8004986 */ /* 0x0009e2000c10193c */
[----:B------:R-:W-:Y:S02]  /*10fa80*/  ISETP.GE.AND P4, PT, R16, R245, PT ;  /* 0x000000f51000720c */ /* 0x000fe40003f86270 */
[----:B------:R-:W-:-:S04]  /*10fa90*/  IADD3 R0, R0, R14, RZ ;  /* 0x0000000e00007210 */ /* 0x000fc80007ffe0ff */
        /* <DEDUP_REMOVED lines=17> */
[----:B--2---:R-:W-:Y:S01]  /*10fbb0*/  VIADD R16, R10, 0x98 ;  /* 0x000000980a107836 */ /* 0x004fe20000000000 */
[----:B-1----:R-:W-:Y:S02]  /*10fbc0*/  ISETP.LT.AND P3, PT, R13, R244, !P4 ;  /* 0x000000f40d00720c */ /* 0x002fe40006761270 */
[----:B------:R-:W-:Y:S01]  /*10fbd0*/  ISETP.LT.AND P0, PT, R11, R239, !P4 ;  /* 0x000000ef0b00720c */ /* 0x000fe20006701270 */
[----:B---3--:R-:W2:Y:S01]  /*10fbe0*/  LDL.LU R245, [R1+0x1d10] ;  /* 0x001d100001f57983 */ /* 0x008ea20000300800 */
        /* <DEDUP_REMOVED lines=129> */
[----:B---3--:R3:W-:Y:S04]  /*110400*/  @P3 STG.E desc[UR60][R196.64], R16 ;  /* 0x00000010c4003986 */ /* 0x0087e8000c10193c */
[----:B----4-:R4:W-:Y:S01]  /*110410*/  @P0 STG.E desc[UR60][R232.64], R236 ;  /* 0x000000ece8000986 */ /* 0x0109e2000c10193c */
[----:B------:R-:W-:Y:S02]  /*110420*/  ISETP.LT.AND P3, PT, R13, R247, !P4 ;  /* 0x000000f70d00720c */ /* 0x000fe40006761270 */
[----:B------:R-:W-:Y:S01]  /*110430*/  ISETP.LT.AND P0, PT, R11, R246, !P4 ;  /* 0x000000f60b00720c */ /* 0x000fe20006701270 */
[----:B------:R-:W2:Y:S04]  /*110440*/  LDL.LU R247, [R1+0x538] ;  /* 0x0005380001f77983 */ /* 0x000ea80000300800 */
[----:B------:R1:W-:Y:S04]  /*110450*/  @P5 STG.E desc[UR60][R234.64], R252 ;  /* 0x000000fcea005986 */ /* 0x0003e8000c10193c */
[----:B------:R-:W2:Y:S01]  /*110460*/  LDL.LU R246, [R1+0x138] ;  /* 0x0001380001f67983 */ /* 0x000ea20000300800 */
[----:B---3--:R-:W-:-:S02]  /*110470*/  VIADD R16, R10, 0x9e ;  /* 0x0000009e0a107836 */ /* 0x008fc40000000000 */
        /* <DEDUP_REMOVED lines=8> */
[----:B------:R-:W-:Y:S02]  /*110500*/  ISETP.LT.AND P5, PT, R17, R238, !P4 ;  /* 0x000000ee1100720c */ /* 0x000fe400067a1270 */
[----:B------:R-:W-:Y:S01]  /*110510*/  ISETP.LT.AND P4, PT, R15, R198, !P4 ;  /* 0x000000c60f00720c */ /* 0x000fe20006781270 */
[----:B------:R-:W3:Y:S08]  /*110520*/  LDC R244, c[0x0][0x228] ;  /* 0x00008a00fff47b82 */ /* 0x000ef00000000800 */
[----:B------:R-:W3:Y:S01]  /*110530*/  LDC R238, c[0x0][0x228] ;  /* 0x00008a00ffee7b82 */ /* 0x000ee20000000800 */
[----:B-1----:R-:W-:-:S05]  /*110540*/  IMAD.WIDE R198, R0, 0x4, R2 ;  /* 0x0000000400c67825 */ /* 0x002fca00078e0202 */
[----:B------:R1:W-:Y:S02]  /*110550*/  @P0 STG.E desc[UR60][R198.64], R245 ;  /* 0x000000f5c6000986 */ /* 0x0003e4000c10193c */
[----:B-1----:R-:W1:Y:S01]  /*110560*/  LDC R245, c[0x0][0x228] ;  /* 0x00008a00fff57b82 */ /* 0x002e620000000800 */
[----:B------:R-:W-:-:S04]  /*110570*/  IMAD.WIDE R232, R0, 0x4, R4 ;  /* 0x0000000400e87825 */ /* 0x000fc800078e0204 */
[----:B------:R-:W-:-:S03]  /*110580*/  IMAD.WIDE R234, R0, 0x4, R6 ;  /* 0x0000000400ea7825 */ /* 0x000fc600078e0206 */
[----:B------:R-:W3:Y:S01]  /*110590*/  LDC.64 R198, c[0x0][0x228] ;  /* 0x00008a00ffc67b82 */ /* 0x000ee20000000a00 */
[----:B-1----:R-:W-:Y:S02]  /*1105a0*/  ISETP.LT.AND P0, PT, R13, R245, !P6 ;  /* 0x000000f50d00720c */ /* 0x002fe40007701270 */
[----:B------:R-:W3:Y:S04]  /*1105b0*/  LDL.LU R245, [R1+0x152c] ;  /* 0x00152c0001f57983 */ /* 0x000ee80000300800 */
[----:B--2---:R1:W-:Y:S04]  /*1105c0*/  @P3 STG.E desc[UR60][R232.64], R16 ;  /* 0x00000010e8003986 */ /* 0x0043e8000c10193c */
[----:B------:R2:W-:Y:S01]  /*1105d0*/  @P5 STG.E desc[UR60][R234.64], R246 ;  /* 0x000000f6ea005986 */ /* 0x0005e2000c10193c */
[----:B-1----:R-:W-:Y:S01]  /*1105e0*/  IMAD.WIDE R232, R0, 0x4, R8 ;  /* 0x0000000400e87825 */ /* 0x002fe200078e0208 */
[----:B------:R-:W-:-:S02]  /*1105f0*/  IADD3 R16, R10, 0x9f, RZ ;  /* 0x0000009f0a107810 */ /* 0x000fc40007ffe0ff */
[----:B------:R-:W-:Y:S01]  /*110600*/  ISETP.LT.AND P3, PT, R11, R239, !P6 ;  /* 0x000000ef0b00720c */ /* 0x000fe20007761270 */
[----:B------:R-:W-:Y:S01]  /*110610*/  IMAD.IADD R0, R0, 0x1, R14 ;  /* 0x0000000100007824 */ /* 0x000fe200078e020e */
        /* <DEDUP_REMOVED lines=19> */
[----:B---3--:R-:W-:-:S03]  /*110750*/  IADD3 R16, R10, 0xa0, RZ ;  /* 0x000000a00a107810 */ /* 0x008fc60007ffe0ff */
[----:B-1----:R-:W3:Y:S04]  /*110760*/  LDL.LU R236, [R1+0x93c] ;  /* 0x00093c0001ec7983 */ /* 0x002ee80000300800 */
[----:B------:R-:W2:Y:S04]  /*110770*/  LDL.LU R237, [R1+0x13c] ;  /* 0x00013c0001ed7983 */ /* 0x000ea80000300800 */
[----:B------:R-:W2:Y:S01]  /*110780*/  LDL.LU R244, [R1+0x1d20] ;  /* 0x001d200001f47983 */ /* 0x000ea20000300800 */
[----:B------:R-:W-:Y:S02]  /*110790*/  ISETP.GE.AND P6, PT, R16, R199, PT ;  /* 0x000000c71000720c */ /* 0x000fe40003fc6270 */
[----:B------:R-:W-:Y:S01]  /*1107a0*/  ISETP.LT.AND P0, PT, R11, R238, !P4 ;  /* 0x000000ee0b00720c */ /* 0x000fe20006701270 */
[----:B------:R-:W3:Y:S01]  /*1107b0*/  LDL.LU R199, [R1+0x113c] ;  /* 0x00113c0001c77983 */ /* 0x000ee20000300800 */
        /* <DEDUP_REMOVED lines=87> */
[----:B-1----:R-:W-:-:S04]  /*110d30*/  IMAD.WIDE R232, R0, 0x4, R8 ;  /* 0x0000000400e87825 */ /* 0x002fc800078e0208 */
[----:B------:R-:W-:Y:S01]  /*110d40*/  VIADD R16, R10, 0xa4 ;  /* 0x000000a40a107836 */ /* 0x000fe20000000000 */
        /* <DEDUP_REMOVED lines=672> */
[----:B------:R-:W-:-:S03]  /*113750*/  ISETP.LT.AND P0, PT, R13, R247, !P6 ;  /* 0x000000f70d00720c */ /* 0x000fc60007701270 */
[----:B------:R1:W-:Y:S04]  /*113760*/  @P5 STG.E desc[UR60][R234.64], R236 ;  /* 0x000000ecea005986 */ /* 0x0003e8000c10193c */
[----:B------:R-:W2:Y:S01]  /*113770*/  LDL.LU R247, [R1+0x1570] ;  /* 0x0015700001f77983 */ /* 0x000ea20000300800 */
[----:B------:R-:W-:Y:S02]  /*113780*/  ISETP.LT.AND P3, PT, R11, R246, !P6 ;  /* 0x000000f60b00720c */ /* 0x000fe40007761270 */
[----:B---3--:R-:W-:Y:S01]  /*113790*/  IADD3 R16, R10, 0xc1, RZ ;  /* 0x000000c10a107810 */ /* 0x008fe20007ffe0ff */
[----:B----4-:R-:W-:Y:S01]  /*1137a0*/  IMAD.WIDE R232, R0, 0x4, R8 ;  /* 0x0000000400e87825 */ /* 0x010fe200078e0208 */
[----:B------:R-:W3:Y:S04]  /*1137b0*/  LDL.LU R252, [R1+0x1180] ;  /* 0x0011800001fc7983 */ /* 0x000ee80000300800 */
[----:B------:R-:W4:Y:S01]  /*1137c0*/  LDL.LU R246, [R1+0x580] ;  /* 0x0005800001f67983 */ /* 0x000f220000300800 */
[----:B------:R-:W3:Y:S08]  /*1137d0*/  LDC.64 R198, c[0x0][0x228] ;  /* 0x00008a00ffc67b82 */ /* 0x000ef00000000a00 */
[----:B-1----:R-:W1:Y:S01]  /*1137e0*/  LDC R236, c[0x0][0x228] ;  /* 0x00008a00ffec7b82 */ /* 0x002e620000000800 */
[----:B--2---:R2:W-:Y:S01]  /*1137f0*/  @P4 STG.E desc[UR60][R232.64], R197 ;  /* 0x000000c5e8004986 */ /* 0x0045e2000c10193c */
[----:B------:R-:W-:-:S03]  /*113800*/  ISETP.GE.AND P4, PT, R16, R244, PT ;  /* 0x000000f41000720c */ /* 0x000fc60003f86270 */
[----:B------:R-:W3:Y:S01]  /*113810*/  LDL.LU R16, [R1+0x1d60] ;  /* 0x001d600001107983 */ /* 0x000ee20000300800 */
[----:B------:R-:W-:Y:S02]  /*113820*/  IADD3 R0, R0, R14, RZ ;  /* 0x0000000e00007210 */ /* 0x000fe40007ffe0ff */
[----:B------:R-:W-:Y:S02]  /*113830*/  ISETP.LT.AND P5, PT, R17, R238, !P6 ;  /* 0x000000ee1100720c */ /* 0x000fe400077a1270 */
[----:B------:R-:W-:Y:S01]  /*113840*/  ISETP.LT.AND P6, PT, R15, R196, !P6 ;  /* 0x000000c40f00720c */ /* 0x000fe200077c1270 */
[----:B------:R-:W4:Y:S01]  /*113850*/  LDC R238, c[0x0][0x228] ;  /* 0x00008a00ffee7b82 */ /* 0x000f220000000800 */
[----:B--2---:R-:W-:-:S07]  /*113860*/  IMAD.WIDE R196, R0, 0x4, R2 ;  /* 0x0000000400c47825 */ /* 0x004fce00078e0202 */
[----:B------:R-:W2:Y:S01]  /*113870*/  LDC R244, c[0x0][0x228] ;  /* 0x00008a00fff47b82 */ /* 0x000ea20000000800 */
[----:B------:R1:W-:Y:S07]  /*113880*/  @P3 STG.E desc[UR60][R196.64], R245 ;  /* 0x000000f5c4003986 */ /* 0x0003ee000c10193c */
[----:B-1----:R-:W1:Y:S01]  /*113890*/  LDC R245, c[0x0][0x228] ;  /* 0x00008a00fff57b82 */ /* 0x002e620000000800 */
[----:B------:R-:W-:-:S04]  /*1138a0*/  IMAD.WIDE R232, R0, 0x4, R4 ;  /* 0x0000000400e87825 */ /* 0x000fc800078e0204 */
[----:B------:R-:W-:-:S03]  /*1138b0*/  IMAD.WIDE R234, R0, 0x4, R6 ;  /* 0x0000000400ea7825 */ /* 0x000fc600078e0206 */
[----:B------:R-:W4:Y:S01]  /*1138c0*/  LDC.64 R196, c[0x0][0x228] ;  /* 0x00008a00ffc47b82 */ /* 0x000f220000000a00 */
[----:B-1----:R-:W-:Y:S02]  /*1138d0*/  ISETP.LT.AND P3, PT, R13, R245, !P4 ;  /* 0x000000f50d00720c */ /* 0x002fe40006761270 */
[----:B------:R-:W2:Y:S04]  /*1138e0*/  LDL.LU R245, [R1+0x180] ;  /* 0x0001800001f57983 */ /* 0x000ea80000300800 */
[----:B---3--:R1:W-:Y:S04]  /*1138f0*/  @P0 STG.E desc[UR60][R232.64], R16 ;  /* 0x00000010e8000986 */ /* 0x0083e8000c10193c */
[----:B------:R3:W-:Y:S01]  /*113900*/  @P5 STG.E desc[UR60][R234.64], R247 ;  /* 0x000000f7ea005986 */ /* 0x0007e2000c10193c */
[----:B-1----:R-:W-:-:S04]  /*113910*/  IMAD.WIDE R232, R0, 0x4, R8 ;  /* 0x0000000400e87825 */ /* 0x002fc800078e0208 */
[----:B------:R-:W-:Y:S01]  /*113920*/  VIADD R16, R10, 0xc2 ;  /* 0x000000c20a107836 */ /* 0x000fe20000000000 */
[----:B------:R-:W-:Y:S01]  /*113930*/  ISETP.LT.AND P0, PT, R11, R239, !P4 ;  /* 0x000000ef0b00720c */ /* 0x000fe20006701270 */
[----:B---3--:R-:W1:Y:S08]  /*113940*/  LDC R247, c[0x0][0x228] ;  /* 0x00008a00fff77b82 */ /* 0x008e700000000800 */
[----:B------:R-:W3:Y:S01]  /*113950*/  LDC R239, c[0x0][0x228] ;  /* 0x00008a00ffef7b82 */ /* 0x000ee20000000800 */
[----:B------:R4:W-:Y:S01]  /*113960*/  @P6 STG.E desc[UR60][R232.64], R252 ;  /* 0x000000fce8006986 */ /* 0x0009e2000c10193c */
[----:B------:R-:W-:-:S03]  /*113970*/  ISETP.GE.AND P6, PT, R16, R199, PT ;  /* 0x000000c71000720c */ /* 0x000fc60003fc6270 */
[----:B------:R-:W3:Y:S04]  /*113980*/  LDL.LU R16, [R1+0xd70] ;  /* 0x000d700001107983 */ /* 0x000ee80000300800 */
[----:B------:R-:W2:Y:S01]  /*113990*/  LDL.LU R199, [R1+0x980] ;  /* 0x0009800001c77983 */ /* 0x000ea20000300800 */
[----:B------:R-:W-:Y:S02]  /*1139a0*/  IADD3 R0, R0, R14, RZ ;  /* 0x0000000e00007210 */ /* 0x000fe40007ffe0ff */
[----:B------:R-:W-:Y:S02]  /*1139b0*/  ISETP.LT.AND P5, PT, R17, R236, !P4 ;  /* 0x000000ec1100720c */ /* 0x000fe400067a1270 */
[----:B------:R-:W-:Y:S01]  /*1139c0*/  ISETP.LT.AND P4, PT, R15, R237, !P4 ;  /* 0x000000ed0f00720c */ /* 0x000fe20006781270 */
[----:B------:R-:W-:-:S04]  /*1139d0*/  IMAD.WIDE R234, R0, 0x4, R4 ;  /* 0x0000000400ea7825 */ /* 0x000fc800078e0204 */
[----:B----4-:R-:W-:-:S04]  /*1139e0*/  IMAD.WIDE R232, R0, 0x4, R2 ;  /* 0x0000000400e87825 */ /* 0x010fc800078e0202 */
[C---:B------:R-:W-:Y:S01]  /*1139f0*/  IMAD.WIDE R236, R0.reuse, 0x4, R6 ;  /* 0x0000000400ec7825 */ /* 0x040fe200078e0206 */
[----:B------:R-:W4:Y:S01]  /*113a00*/  LDC R252, c[0x0][0x228] ;  /* 0x00008a00fffc7b82 */ /* 0x000f220000000800 */
[----:B---3--:R3:W-:Y:S04]  /*113a10*/  @P0 STG.E desc[UR60][R232.64], R16 ;  /* 0x00000010e8000986 */ /* 0x0087e8000c10193c */
[----:B--2---:R-:W-:Y:S04]  /*113a20*/  @P3 STG.E desc[UR60][R234.64], R199 ;  /* 0x000000c7ea003986 */ /* 0x004fe8000c10193c */
[----:B------:R2:W-:Y:S01]  /*113a30*/  @P5 STG.E desc[UR60][R236.64], R246 ;  /* 0x000000f6ec005986 */ /* 0x0005e2000c10193c */
[----:B------:R-:W-:Y:S01]  /*113a40*/  ISETP.LT.AND P5, PT, R17, R239, !P6 ;  /* 0x000000ef1100720c */ /* 0x000fe200077a1270 */
[----:B---3--:R-:W-:Y:S01]  /*113a50*/  IMAD.WIDE R232, R0, 0x4, R8 ;  /* 0x0000000400e87825 */ /* 0x008fe200078e0208 */
[----:B------:R-:W-:Y:S01]  /*113a60*/  IADD3 R16, R10, 0xc3, RZ ;  /* 0x000000c30a107810 */ /* 0x000fe20007ffe0ff */
[----:B--2---:R-:W2:Y:S04]  /*113a70*/  LDL.LU R236, [R1+0x1d64] ;  /* 0x001d640001ec7983 */ /* 0x004ea80000300800 */
[----:B------:R-:W3:Y:S04]  /*113a80*/  LDL.LU R237, [R1+0x1574] ;  /* 0x0015740001ed7983 */ /* 0x000ee80000300800 */
[----:B------:R-:W3:Y:S04]  /*113a90*/  LDL.LU R239, [R1+0x1184] ;  /* 0x0011840001ef7983 */ /* 0x000ee80000300800 */
[----:B------:R1:W-:Y:S01]  /*113aa0*/  @P4 STG.E desc[UR60][R232.64], R245 ;  /* 0x000000f5e8004986 */ /* 0x0003e2000c10193c */
[----:B------:R-:W-:-:S02]  /*113ab0*/  ISETP.GE.AND P4, PT, R16, R197, PT ;  /* 0x000000c51000720c */ /* 0x000fc40003f86270 */
[----:B------:R-:W-:Y:S01]  /*113ac0*/  ISETP.LT.AND P3, PT, R11, R238, !P6 ;  /* 0x000000ee0b00720c */ /* 0x000fe20007761270 */
[----:B------:R-:W3:Y:S08]  /*113ad0*/  LDC R246, c[0x0][0x22c] ;  /* 0x00008b00fff67b82 */ /* 0x000ef00000000800 */
[----:B------:R-:W3:Y:S01]  /*113ae0*/  LDC R238, c[0x0][0x228] ;  /* 0x00008a00ffee7b82 */ /* 0x000ee20000000800 */
[----:B-1----:R-:W3:Y:S04]  /*113af0*/  LDL.LU R245, [R1+0xd74] ;  /* 0x000d740001f57983 */ /* 0x002ee80000300800 */
[----:B------:R-:W4:Y:S01]  /*113b00*/  LDL.LU R197, [R1+0x1974] ;  /* 0x0019740001c57983 */ /* 0x000f220000300800 */
[----:B------:R-:W-:Y:S01]  /*113b10*/  ISETP.LT.AND P0, PT, R13, R244, !P6 ;  /* 0x000000f40d00720c */ /* 0x000fe20007701270 */
[----:B------:R-:W-:Y:S01]  /*113b20*/  IMAD.IADD R0, R0, 0x1, R14 ;  /* 0x0000000100007824 */ /* 0x000fe200078e020e */
[----:B------:R-:W-:-:S02]  /*113b30*/  ISETP.LT.AND P6, PT, R15, R198, !P6 ;  /* 0x000000c60f00720c */ /* 0x000fc400077c1270 */
[----:B------:R-:W-:Y:S01]  /*113b40*/  IADD3 R16, R10, 0xc4, RZ ;  /* 0x000000c40a107810 */ /* 0x000fe20007ffe0ff */
[----:B------:R-:W1:Y:S01]  /*113b50*/  LDC R244, c[0x0][0x228] ;  /* 0x00008a00fff47b82 */ /* 0x000e620000000800 */
[----:B------:R-:W-:-:S04]  /*113b60*/  IMAD.WIDE R198, R0, 0x4, R2 ;  /* 0x0000000400c67825 */ /* 0x000fc800078e0202 */
[----:B------:R-:W-:-:S04]  /*113b70*/  IMAD.WIDE R232, R0, 0x4, R4 ;  /* 0x0000000400e87825 */ /* 0x000fc800078e0204 */
[----:B------:R-:W-:Y:S01]  /*113b80*/  IMAD.WIDE R234, R0, 0x4, R6 ;  /* 0x0000000400ea7825 */ /* 0x000fe200078e0206 */
[----:B----4-:R4:W-:Y:S04]  /*113b90*/  @P3 STG.E desc[UR60][R198.64], R197 ;  /* 0x000000c5c6003986 */ /* 0x0109e8000c10193c */
[----:B--2---:R2:W-:Y:S01]  /*113ba0*/  @P0 STG.E desc[UR60][R232.64], R236 ;  /* 0x000000ece8000986 */ /* 0x0045e2000c10193c */
[----:B------:R-:W-:-:S03]  /*113bb0*/  ISETP.LT.AND P3, PT, R13, R252, !P4 ;  /* 0x000000fc0d00720c */ /* 0x000fc60006761270 */
[----:B---3--:R3:W-:Y:S04]  /*113bc0*/  @P5 STG.E desc[UR60][R234.64], R237 ;  /* 0x000000edea005986 */ /* 0x0087e8000c10193c */
[----:B------:R-:W3:Y:S01]  /*113bd0*/  LDL.LU R252, [R1+0x184] ;  /* 0x0001840001fc7983 */ /* 0x000ee20000300800 */
[----:B------:R-:W-:Y:S02]  /*113be0*/  ISETP.LT.AND P5, PT, R17, R238, !P4 ;  /* 0x000000ee1100720c */ /* 0x000fe400067a1270 */
[----:B------:R-:W-:Y:S01]  /*113bf0*/  ISETP.LT.AND P0, PT, R11, R247, !P4 ;  /* 0x000000f70b00720c */ /* 0x000fe20006701270 */
[----:B------:R-:W3:Y:S04]  /*113c00*/  LDL.LU R238, [R1+0x584] ;  /* 0x0005840001ee7983 */ /* 0x000ee80000300800 */
[----:B------:R-:W3:Y:S01]  /*113c10*/  LDL.LU R247, [R1+0x1578] ;  /* 0x0015780001f77983 */ /* 0x000ee20000300800 */
[----:B----4-:R-:W4:Y:S01]  /*113c20*/  LDC.64 R198, c[0x0][0x228] ;  /* 0x00008a00ffc67b82 */ /* 0x010f220000000a00 */
[----:B--2---:R-:W-:-:S07]  /*113c30*/  IMAD.WIDE R232, R0, 0x4, R8 ;  /* 0x0000000400e87825 */ /* 0x004fce00078e0208 */
[----:B------:R-:W2:Y:S08]  /*113c40*/  LDC R236, c[0x0][0x228] ;  /* 0x00008a00ffec7b82 */ /* 0x000eb00000000800 */
[----:B---3--:R-:W3:Y:S01]  /*113c50*/  LDC R237, c[0x0][0x228] ;  /* 0x00008a00ffed7b82 */ /* 0x008ee20000000800 */
[----:B------:R1:W-:Y:S01]  /*113c60*/  @P6 STG.E desc[UR60][R232.64], R239 ;  /* 0x000000efe8006986 */ /* 0x0003e2000c10193c */
[----:B------:R-:W-:-:S03]  /*113c70*/  ISETP.GE.AND P6, PT, R16, R246, PT ;  /* 0x000000f61000720c */ /* 0x000fc60003fc6270 */
[----:B------:R-:W4:Y:S01]  /*113c80*/  LDL.LU R16, [R1+0x984] ;  /* 0x0009840001107983 */ /* 0x000f220000300800 */
[----:B------:R-:W-:Y:S02]  /*113c90*/  IADD3 R0, R0, R14, RZ ;  /* 0x0000000e00007210 */ /* 0x000fe40007ffe0ff */
[----:B------:R-:W-:Y:S01]  /*113ca0*/  ISETP.LT.AND P4, PT, R15, R196, !P4 ;  /* 0x000000c40f00720c */ /* 0x000fe20006781270 */
[----:B------:R-:W3:Y:S02]  /*113cb0*/  LDL.LU R246, [R1+0x1978] ;  /* 0x0019780001f67983 */ /* 0x000ee40000300800 */
[----:B------:R-:W-:-:S04]  /*113cc0*/  IMAD.WIDE R196, R0, 0x4, R2 ;  /* 0x0000000400c47825 */ /* 0x000fc800078e0202 */
[C---:B-1----:R-:W-:Y:S01]  /*113cd0*/  IMAD.WIDE R232, R0.reuse, 0x4, R4 ;  /* 0x0000000400e87825 */ /* 0x042fe200078e0204 */
[----:B------:R1:W-:Y:S03]  /*113ce0*/  @P0 STG.E desc[UR60][R196.64], R245 ;  /* 0x000000f5c4000986 */ /* 0x0003e6000c10193c */
[C---:B------:R-:W-:Y:S01]  /*113cf0*/  IMAD.WIDE R234, R0.reuse, 0x4, R6 ;  /* 0x0000000400ea7825 */ /* 0x040fe200078e0206 */
[----:B------:R-:W3:Y:S08]  /*113d00*/  LDC R239, c[0x0][0x228] ;  /* 0x00008a00ffef7b82 */ /* 0x000ef00000000800 */
[----:B-1----:R-:W1:Y:S08]  /*113d10*/  LDC R245, c[0x0][0x228] ;  /* 0x00008a00fff57b82 */ /* 0x002e700000000800 */
[----:B------:R-:W3:Y:S01]  /*113d20*/  LDC.64 R196, c[0x0][0x228] ;  /* 0x00008a00ffc47b82 */ /* 0x000ee20000000a00 */
[----:B----4-:R4:W-:Y:S04]  /*113d30*/  @P3 STG.E desc[UR60][R232.64], R16 ;  /* 0x00000010e8003986 */ /* 0x0109e8000c10193c */
[----:B------:R2:W-:Y:S01]  /*113d40*/  @P5 STG.E desc[UR60][R234.64], R238 ;  /* 0x000000eeea005986 */ /* 0x0005e2000c10193c */
[----:B----4-:R-:W-:-:S04]  /*113d50*/  IMAD.WIDE R232, R0, 0x4, R8 ;  /* 0x0000000400e87825 */ /* 0x010fc800078e0208 */
[----:B------:R-:W-:Y:S01]  /*113d60*/  VIADD R16, R10, 0xc5 ;  /* 0x000000c50a107836 */ /* 0x000fe20000000000 */
[----:B------:R-:W-:Y:S02]  /*113d70*/  ISETP.LT.AND P3, PT, R11, R244, !P6 ;  /* 0x000000f40b00720c */ /* 0x000fe40007761270 */
[----:B-1----:R-:W-:Y:S02]  /*113d80*/  ISETP.LT.AND P0, PT, R13, R245, !P6 ;  /* 0x000000f50d00720c */ /* 0x002fe40007701270 */
[----:B------:R-:W-:Y:S01]  /*113d90*/  IADD3 R0, R0, R14, RZ ;  /* 0x0000000e00007210 */ /* 0x000fe20007ffe0ff */
[----:B------:R1:W-:Y:S01]  /*113da0*/  @P4 STG.E desc[UR60][R232.64], R252 ;  /* 0x000000fce8004986 */ /* 0x0003e2000c10193c */
[----:B------:R-:W-:Y:S01]  /*113db0*/  ISETP.GE.AND P4, PT, R16, R199, PT ;  /* 0x000000c71000720c */ /* 0x000fe20003f86270 */
[----:B--2---:R-:W2:Y:S01]  /*113dc0*/  LDC R238, c[0x0][0x228] ;  /* 0x00008a00ffee7b82 */ /* 0x004ea20000000800 */
[----:B------:R-:W-:-:S07]  /*113dd0*/  ISETP.LT.AND P5, PT, R17, R236, !P6 ;  /* 0x000000ec1100720c */ /* 0x000fce00077a1270 */
[----:B------:R-:W4:Y:S08]  /*113de0*/  LDC R244, c[0x0][0x228] ;  /* 0x00008a00fff47b82 */ /* 0x000f300000000800 */
[----:B------:R-:W4:Y:S01]  /*113df0*/  LDC R245, c[0x0][0x228] ;  /* 0x00008a00fff57b82 */ /* 0x000f220000000800 */
[----:B-1----:R-:W4:Y:S04]  /*113e00*/  LDL.LU R252, [R1+0x588] ;  /* 0x0005880001fc7983 */ /* 0x002f280000300800 */
[----:B------:R-:W2:Y:S01]  /*113e10*/  LDL.LU R16, [R1+0x1d68] ;  /* 0x001d680001107983 */ /* 0x000ea20000300800 */
[----:B------:R-:W-:-:S03]  /*113e20*/  IMAD.WIDE R232, R0, 0x4, R2 ;  /* 0x0000000400e87825 */ /* 0x000fc600078e0202 */
[----:B------:R-:W4:Y:S01]  /*113e30*/  LDL.LU R199, [R1+0x1188] ;  /* 0x0011880001c77983 */ /* 0x000f220000300800 */
[----:B------:R-:W-:-:S03]  /*113e40*/  IMAD.WIDE R234, R0, 0x4, R4 ;  /* 0x0000000400ea7825 */ /* 0x000fc600078e0204 */
[----:B---3--:R1:W-:Y:S01]  /*113e50*/  @P3 STG.E desc[UR60][R232.64], R246 ;  /* 0x000000f6e8003986 */ /* 0x0083e2000c10193c */
[----:B------:R-:W-:Y:S01]  /*113e60*/  ISETP.LT.AND P6, PT, R15, R237, !P6 ;  /* 0x000000ed0f00720c */ /* 0x000fe200077c1270 */
[----:B------:R-:W-:Y:S01]  /*113e70*/  IMAD.WIDE R236, R0, 0x4, R6 ;  /* 0x0000000400ec7825 */ /* 0x000fe200078e0206 */
[----:B-1----:R-:W1:Y:S01]  /*113e80*/  LDC R246, c[0x0][0x228] ;  /* 0x00008a00fff67b82 */ /* 0x002e620000000800 */
[----:B--2---:R2:W-:Y:S04]  /*113e90*/  @P0 STG.E desc[UR60][R234.64], R16 ;  /* 0x00000010ea000986 */ /* 0x0045e8000c10193c */
[----:B--2---:R-:W2:Y:S04]  /*113ea0*/  LDL.LU R234, [R1+0xd78] ;  /* 0x000d780001ea7983 */ /* 0x004ea80000300800 */
[----:B------:R-:W3:Y:S04]  /*113eb0*/  LDL.LU R235, [R1+0x988] ;  /* 0x0009880001eb7983 */ /* 0x000ee80000300800 */
[----:B------:R1:W-:Y:S01]  /*113ec0*/  @P5 STG.E desc[UR60][R236.64], R247 ;  /* 0x000000f7ec005986 */ /* 0x0003e2000c10193c */
[----:B------:R-:W-:-:S03]  /*113ed0*/  ISETP.LT.AND P5, PT, R17, R238, !P4 ;  /* 0x000000ee1100720c */ /* 0x000fc600067a1270 */
[----:B-1----:R-:W3:Y:S04]  /*113ee0*/  LDL.LU R247, [R1+0x197c] ;  /* 0x00197c0001f77983 */ /* 0x002ee80000300800 */
[----:B------:R-:W3:Y:S01]  /*113ef0*/  LDL.LU R238, [R1+0x188] ;  /* 0x0001880001ee7983 */ /* 0x000ee20000300800 */
[----:B------:R-:W-:Y:S02]  /*113f00*/  ISETP.LT.AND P0, PT, R11, R239, !P4 ;  /* 0x000000ef0b00720c */ /* 0x000fe40006701270 */
[----:B------:R-:W-:Y:S01]  /*113f10*/  ISETP.LT.AND P3, PT, R13, R246, !P4 ;  /* 0x000000f60d00720c */ /* 0x000fe20006761270 */
[C---:B------:R-:W-:Y:S01]  /*113f20*/  IMAD.WIDE R232, R0.reuse, 0x4, R8 ;  /* 0x0000000400e87825 */ /* 0x040fe200078e0208 */
[----:B------:R-:W-:-:S03]  /*113f30*/  IADD3 R0, R0, R14, RZ ;  /* 0x0000000e00007210 */ /* 0x000fc60007ffe0ff */
[----:B------:R-:W-:Y:S01]  /*113f40*/  VIADD R16, R10, 0xc6 ;  /* 0x000000c60a107836 */ /* 0x000fe20000000000 */
[----:B------:R-:W-:Y:S01]  /*113f50*/  ISETP.LT.AND P4, PT, R15, R198, !P4 ;  /* 0x000000c60f00720c */ /* 0x000fe20006781270 */
[----:B------:R-:W1:Y:S01]  /*113f60*/  LDC R246, c[0x0][0x228] ;  /* 0x00008a00fff67b82 */ /* 0x000e620000000800 */
[----:B----4-:R4:W-:Y:S07]  /*113f70*/  @P6 STG.E desc[UR60][R232.64], R199 ;  /* 0x000000c7e8006986 */ /* 0x0109ee000c10193c */
[----:B------:R-:W1:Y:S01]  /*113f80*/  LDC R239, c[0x0][0x22c] ;  /* 0x00008b00ffef7b82 */ /* 0x000e620000000800 */
[----:B------:R-:W-:-:S07]  /*113f90*/  ISETP.GE.AND P6, PT, R16, R197, PT ;  /* 0x000000c51000720c */ /* 0x000fce0003fc6270 */
[----:B------:R-:W1:Y:S08]  /*113fa0*/  LDC R237, c[0x0][0x228] ;  /* 0x00008a00ffed7b82 */ /* 0x000e700000000800 */
[----:B------:R-:W1:Y:S01]  /*113fb0*/  LDC R236, c[0x0][0x22c] ;  /* 0x00008b00ffec7b82 */ /* 0x000e620000000800 */
[----:B----4-:R-:W-:-:S04]  /*113fc0*/  IMAD.WIDE R232, R0, 0x4, R2 ;  /* 0x0000000400e87825 */ /* 0x010fc800078e0202 */
[C---:B------:R-:W-:Y:S01]  /*113fd0*/  IMAD.WIDE R198, R0.reuse, 0x4, R4 ;  /* 0x0000000400c67825 */ /* 0x040fe200078e0204 */
[C---:B------:R-:W-:Y:S01]  /*113fe0*/  IADD3 R16, R0.reuse, R14, RZ ;  /* 0x0000000e00107210 */ /* 0x040fe20007ffe0ff */
[----:B--2---:R2:W-:Y:S04]  /*113ff0*/  @P0 STG.E desc[UR60][R232.64], R234 ;  /* 0x000000eae8000986 */ /* 0x0045e8000c10193c */
[----:B---3--:R3:W-:Y:S01]  /*114000*/  @P3 STG.E desc[UR60][R198.64], R235 ;  /* 0x000000ebc6003986 */ /* 0x0087e2000c10193c */
[----:B------:R-:W-:Y:S01]  /*114010*/  ISETP.LT.AND P3, PT, R11, R244, !P6 ;  /* 0x000000f40b00720c */ /* 0x000fe20007761270 */
[----:B--2---:R-:W-:-:S04]  /*114020*/  IMAD.WIDE R232, R0, 0x4, R6 ;  /* 0x0000000400e87825 */ /* 0x004fc800078e0206 */
[----:B---3--:R-:W-:Y:S01]  /*114030*/  IMAD.WIDE R198, R0, 0x4, R8 ;  /* 0x0000000400c67825 */ /* 0x008fe200078e0208 */
[----:B------:R-:W2:Y:S01]  /*114040*/  LDC R234, c[0x0][0x228] ;  /* 0x00008a00ffea7b82 */ /* 0x000ea20000000800 */
[----:B------:R-:W-:Y:S02]  /*114050*/  ISETP.LT.AND P0, PT, R13, R245, !P6 ;  /* 0x000000f50d00720c */ /* 0x000fe40007701270 */
[----:B------:R-:W-:Y:S01]  /*114060*/  IADD3 R197, R10, 0xc7, RZ ;  /* 0x000000c70ac57810 */ /* 0x000fe20007ffe0ff */
[----:B------:R3:W-:Y:S04]  /*114070*/  @P5 STG.E desc[UR60][R232.64], R252 ;  /* 0x000000fce8005986 */ /* 0x0007e8000c10193c */
[----:B------:R4:W-:Y:S01]  /*114080*/  @P4 STG.E desc[UR60][R198.64], R238 ;  /* 0x000000eec6004986 */ /* 0x0009e2000c10193c */
[----:B------:R-:W2:Y:S08]  /*114090*/  LDC R245, c[0x0][0x228] ;  /* 0x00008a00fff57b82 */ /* 0x000eb00000000800 */
[----:B------:R-:W2:Y:S08]  /*1140a0*/  LDC R235, c[0x0][0x228] ;  /* 0x00008a00ffeb7b82 */ /* 0x000eb00000000800 */
[----:B------:R-:W2:Y:S01]  /*1140b0*/  LDC R244, c[0x0][0x228] ;  /* 0x00008a00fff47b82 */ /* 0x000ea20000000800 */
[----:B---3--:R-:W-:Y:S01]  /*1140c0*/  IMAD.WIDE R232, R16, 0x4, R2 ;  /* 0x0000000410e87825 */ /* 0x008fe200078e0202 */
[----:B------:R-:W3:Y:S04]  /*1140d0*/  LDL.LU R252, [R1+0xd7c] ;  /* 0x000d7c0001fc7983 */ /* 0x000ee80000300800 */
[----:B------:R-:W3:Y:S01]  /*1140e0*/  LDL.LU R0, [R1+0x157c] ;  /* 0x00157c0001007983 */ /* 0x000ee20000300800 */
[----:B-1----:R-:W-:Y:S01]  /*1140f0*/  ISETP.LT.AND P5, PT, R17, R246, !P6 ;  /* 0x000000f61100720c */ /* 0x002fe200077a1270 */
[----:B----4-:R-:W1:Y:S02]  /*114100*/  LDC R238, c[0x0][0x228] ;  /* 0x00008a00ffee7b82 */ /* 0x010e640000000800 */
[----:B------:R4:W-:Y:S04]  /*114110*/  @P3 STG.E desc[UR60][R232.64], R247 ;  /* 0x000000f7e8003986 */ /* 0x0009e8000c10193c */
[----:B----4-:R-:W4:Y:S01]  /*114120*/  LDL.LU R233, [R1+0x1d6c] ;  /* 0x001d6c0001e97983 */ /* 0x010f220000300800 */
[----:B------:R-:W-:-:S02]  /*114130*/  ISETP.GE.AND P4, PT, R197, R239, PT ;  /* 0x000000efc500720c */ /* 0x000fc40003f86270 */
[----:B------:R-:W-:Y:S01]  /*114140*/  ISETP.LT.AND P6, PT, R15, R196, !P6 ;  /* 0x000000c40f00720c */ /* 0x000fe200077c1270 */
[C---:B------:R-:W-:Y:S01]  /*114150*/  IMAD.WIDE R196, R16.reuse, 0x4, R4 ;  /* 0x0000000410c47825 */ /* 0x040fe200078e0204 */
[----:B------:R-:W3:Y:S04]  /*114160*/  LDL.LU R246, [R1+0x58c] ;  /* 0x00058c0001f67983 */ /* 0x000ee80000300800 */
[----:B------:R-:W3:Y:S01]  /*114170*/  LDL.LU R247, [R1+0x18c] ;  /* 0x00018c0001f77983 */ /* 0x000ee20000300800 */
[----:B------:R-:W-:Y:S01]  /*114180*/  IMAD.WIDE R198, R16, 0x4, R6 ;  /* 0x0000000410c67825 */ /* 0x000fe200078e0206 */
[----:B------:R-:W-:Y:S01]  /*114190*/  IADD3 R232, R10, 0xc8, RZ ;  /* 0x000000c80ae87810 */ /* 0x000fe20007ffe0ff */
[----:B------:R-:W1:Y:S01]  /*1141a0*/  LDC R239, c[0x0][0x228] ;  /* 0x00008a00ffef7b82 */ /* 0x000e620000000800 */
[----:B----4-:R4:W-:Y:S01]  /*1141b0*/  @P0 STG.E desc[UR60][R196.64], R233 ;  /* 0x000000e9c4000986 */ /* 0x0109e2000c10193c */
[----:B--2---:R-:W-:-:S03]  /*1141c0*/  ISETP.LT.AND P0, PT, R13, R234, !P4 ;  /* 0x000000ea0d00720c */ /* 0x004fc60006701270 */
[----:B------:R-:W2:Y:S04]  /*1141d0*/  LDL.LU R234, [R1+0x118c] ;  /* 0x00118c0001ea7983 */ /* 0x000ea80000300800 */
[----:B---3--:R3:W-:Y:S01]  /*1141e0*/  @P5 STG.E desc[UR60][R198.64], R0 ;  /* 0x00000000c6005986 */ /* 0x0087e2000c10193c */
[----:B----4-:R-:W-:-:S04]  /*1141f0*/  IMAD.WIDE R196, R16, 0x4, R8 ;  /* 0x0000000410c47825 */ /* 0x010fc800078e0208 */
[----:B---3--:R-:W-:Y:S01]  /*114200*/  IMAD.IADD R0, R16, 0x1, R14 ;  /* 0x0000000110007824 */ /* 0x008fe200078e020e */
[----:B------:R-:W-:Y:S01]  /*114210*/  ISETP.LT.AND P3, PT, R11, R237, !P4 ;  /* 0x000000ed0b00720c */ /* 0x000fe20006761270 */
[----:B------:R-:W3:Y:S01]  /*114220*/  LDL.LU R16, [R1+0x98c] ;  /* 0x00098c0001107983 */ /* 0x000ee20000300800 */
[----:B------:R-:W4:Y:S01]  /*114230*/  LDC R237, c[0x0][0x22c] ;  /* 0x00008b00ffed7b82 */ /* 0x000f220000000800 */
[----:B------:R-:W-:Y:S02]  /*114240*/  ISETP.LT.AND P5, PT, R17, R245, !P4 ;  /* 0x000000f51100720c */ /* 0x000fe400067a1270 */
[----:B------:R-:W-:Y:S01]  /*114250*/  ISETP.LT.AND P4, PT, R15, R235, !P4 ;  /* 0x000000eb0f00720c */ /* 0x000fe20006781270 */
[----:B------:R-:W-:-:S04]  /*114260*/  IMAD.WIDE R198, R0, 0x4, R2 ;  /* 0x0000000400c67825 */ /* 0x000fc800078e0202 */
[----:B------:R-:W1:Y:S08]  /*114270*/  LDC R233, c[0x0][0x228] ;  /* 0x00008a00ffe97b82 */ /* 0x000e700000000800 */
[----:B------:R-:W1:Y:S08]  /*114280*/  LDC R235, c[0x0][0x228] ;  /* 0x00008a00ffeb7b82 */ /* 0x000e700000000800 */
[----:B------:R-:W1:Y:S01]  /*114290*/  LDC R245, c[0x0][0x22c] ;  /* 0x00008b00fff57b82 */ /* 0x000e620000000800 */
[----:B--2---:R2:W-:Y:S01]  /*1142a0*/  @P6 STG.E desc[UR60][R196.64], R234 ;  /* 0x000000eac4006986 */ /* 0x0045e2000c10193c */
[----:B------:R-:W-:-:S03]  /*1142b0*/  ISETP.GE.AND P6, PT, R232, R236, PT ;  /* 0x000000ece800720c */ /* 0x000fc60003fc6270 */
[----:B------:R-:W4:Y:S04]  /*1142c0*/  LDL.LU R236, [R1+0x1980] ;  /* 0x0019800001ec7983 */ /* 0x000f280000300800 */
[----:B------:R1:W-:Y:S01]  /*1142d0*/  @P3 STG.E desc[UR60][R198.64], R252 ;  /* 0x000000fcc6003986 */ /* 0x0003e2000c10193c */
[----:B--2---:R-:W-:-:S04]  /*1142e0*/  IMAD.WIDE R196, R0, 0x4, R4 ;  /* 0x0000000400c47825 */ /* 0x004fc800078e0204 */
[C---:B-1----:R-:W-:Y:S01]  /*1142f0*/  IMAD.WIDE R198, R0.reuse, 0x4, R6 ;  /* 0x0000000400c67825 */ /* 0x042fe200078e0206 */
[----:B------:R-:W1:Y:S01]  /*114300*/  LDC R234, c[0x0][0x228] ;  /* 0x00008a00ffea7b82 */ /* 0x000e620000000800 */
[----:B------:R-:W2:Y:S04]  /*114310*/  LDL.LU R252, [R1+0x1580] ;  /* 0x0015800001fc7983 */ /* 0x000ea80000300800 */
[----:B---3--:R3:W-:Y:S04]  /*114320*/  @P0 STG.E desc[UR60][R196.64], R16 ;  /* 0x00000010c4000986 */ /* 0x0087e8000c10193c */
[----:B------:R3:W-:Y:S02]  /*114330*/  @P5 STG.E desc[UR60][R198.64], R246 ;  /* 0x000000f6c6005986 */ /* 0x0007e4000c10193c */
[----:B---3--:R-:W-:Y:S01]  /*114340*/  IMAD.WIDE R196, R0, 0x4, R8 ;  /* 0x0000000400c47825 */ /* 0x008fe200078e0208 */
[----:B------:R-:W-:Y:S01]  /*114350*/  IADD3 R16, R10, 0xc9, RZ ;  /* 0x000000c90a107810 */ /* 0x000fe20007ffe0ff */
[----:B------:R-:W3:Y:S04]  /*114360*/  LDL.LU R246, [R1+0x990] ;  /* 0x0009900001f67983 */ /* 0x000ee80000300800 */
[----:B------:R1:W-:Y:S01]  /*114370*/  @P4 STG.E desc[UR60][R196.64], R247 ;  /* 0x000000f7c4004986 */ /* 0x0003e2000c10193c */
[----:B----4-:R-:W-:-:S03]  /*114380*/  ISETP.GE.AND P4, PT, R16, R237, PT ;  /* 0x000000ed1000720c */ /* 0x010fc60003f86270 */
[----:B-1----:R-:W4:Y:S04]  /*114390*/  LDL.LU R247, [R1+0x590] ;  /* 0x0005900001f77983 */ /* 0x002f280000300800 */
[----:B------:R-:W2:Y:S01]  /*1143a0*/  LDL.LU R16, [R1+0x1d70] ;  /* 0x001d700001107983 */ /* 0x000ea20000300800 */
[----:B------:R-:W-:Y:S01]  /*1143b0*/  ISETP.LT.AND P5, PT, R11, R238, !P6 ;  /* 0x000000ee0b00720c */ /* 0x000fe200077a1270 */
[----:B------:R-:W-:Y:S01]  /*1143c0*/  IMAD.IADD R0, R0, 0x1, R14 ;  /* 0x0000000100007824 */ /* 0x000fe200078e020e */
[----:B------:R-:W1:Y:S01]  /*1143d0*/  LDC R238, c[0x0][0x228] ;  /* 0x00008a00ffee7b82 */ /* 0x000e620000000800 */
[----:B------:R-:W-:Y:S02]  /*1143e0*/  ISETP.LT.AND P0, PT, R13, R239, !P6 ;  /* 0x000000ef0d00720c */ /* 0x000fe40007701270 */
[----:B------:R-:W-:Y:S01]  /*1143f0*/  ISETP.LT.AND P3, PT, R17, R244, !P6 ;  /* 0x000000f41100720c */ /* 0x000fe20007761270 */
[----:B------:R-:W-:Y:S01]  /*114400*/  IMAD.WIDE R196, R0, 0x4, R2 ;  /* 0x0000000400c47825 */ /* 0x000fe200078e0202 */
[----:B------:R-:W-:-:S03]  /*114410*/  ISETP.LT.AND P6, PT, R15, R233, !P6 ;  /* 0x000000e90f00720c */ /* 0x000fc600077c1270 */
[----:B------:R-:W-:-:S04]  /*114420*/  IMAD.WIDE R198, R0, 0x4, R4 ;  /* 0x0000000400c67825 */ /* 0x000fc800078e0204 */
[----:B------:R-:W-:Y:S01]  /*114430*/  IMAD.WIDE R232, R0, 0x4, R6 ;  /* 0x0000000400e87825 */ /* 0x000fe200078e0206 */
[----:B------:R-:W3:Y:S01]  /*114440*/  LDL.LU R237, [R1+0x1190] ;  /* 0x0011900001ed7983 */ /* 0x000ee20000300800 */
[----:B------:R-:W4:Y:S08]  /*114450*/  LDC R239, c[0x0][0x228] ;  /* 0x00008a00ffef7b82 */ /* 0x000f300000000800 */
[----:B------:R-:W4:Y:S01]  /*114460*/  LDC R244, c[0x0][0x228] ;  /* 0x00008a00fff47b82 */ /* 0x000f220000000800 */
[----:B------:R1:W-:Y:S07]  /*114470*/  @P5 STG.E desc[UR60][R196.64], R236 ;  /* 0x000000ecc4005986 */ /* 0x0003ee000c10193c */
[----:B-1----:R-:W1:Y:S01]  /*114480*/  LDC R236, c[0x0][0x228] ;  /* 0x00008a00ffec7b82 */ /* 0x002e620000000800 */
[----:B--2---:R-:W-:Y:S04]  /*114490*/  @P0 STG.E desc[UR60][R198.64], R16 ;  /* 0x00000010c6000986 */ /* 0x004fe8000c10193c */
[----:B------:R2:W-:Y:S01]  /*1144a0*/  @P3 STG.E desc[UR60][R232.64], R252 ;  /* 0x000000fce8003986 */ /* 0x0005e2000c10193c */
[----:B-1----:R-:W-:-:S02]  /*1144b0*/  ISETP.LT.AND P5, PT, R17, R236, !P4 ;  /* 0x000000ec1100720c */ /* 0x002fc400067a1270 */
[----:B------:R-:W-:Y:S02]  /*1144c0*/  ISETP.LT.AND P0, PT, R13, R235, !P4 ;  /* 0x000000eb0d00720c */ /* 0x000fe40006701270 */
[----:B------:R-:W-:Y:S02]  /*1144d0*/  ISETP.LT.AND P3, PT, R11, R234, !P4 ;  /* 0x000000ea0b00720c */ /* 0x000fe40006761270 */
[----:B------:R-:W-:Y:S01]  /*1144e0*/  ISETP.LT.AND P4, PT, R15, R238, !P4 ;  /* 0x000000ee0f00720c */ /* 0x000fe20006781270 */
[----:B------:R-:W1:Y:S08]  /*1144f0*/  LDC R236, c[0x0][0x228] ;  /* 0x00008a00ffec7b82 */ /* 0x000e700000000800 */
[----:B------:R-:W1:Y:S01]  /*114500*/  LDC R235, c[0x0][0x22c] ;  /* 0x00008b00ffeb7b82 */ /* 0x000e620000000800 */
[C---:B------:R-:W-:Y:S01]  /*114510*/  IMAD.WIDE R196, R0.reuse, 0x4, R8 ;  /* 0x0000000400c47825 */ /* 0x040fe200078e0208 */
[----:B--2---:R-:W2:Y:S04]  /*114520*/  LDL.LU R233, [R1+0xd80] ;  /* 0x000d800001e97983 */ /* 0x004ea80000300800 */
[----:B------:R-:W4:Y:S04]  /*114530*/  LDL.LU R252, [R1+0x1984] ;  /* 0x0019840001fc7983 */ /* 0x000f280000300800 */
[----:B------:R-:W4:Y:S01]  /*114540*/  LDL.LU R238, [R1+0x190] ;  /* 0x0001900001ee7983 */ /* 0x000f220000300800 */
[----:B------:R-:W-:-:S03]  /*114550*/  IADD3 R0, R0, R14, RZ ;  /* 0x0000000e00007210 */ /* 0x000fc60007ffe0ff */
[----:B---3--:R3:W-:Y:S01]  /*114560*/  @P6 STG.E desc[UR60][R196.64], R237 ;  /* 0x000000edc4006986 */ /* 0x0087e2000c10193c */
[C---:B------:R-:W-:Y:S01]  /*114570*/  IADD3 R16, R10.reuse, 0xca, RZ ;  /* 0x000000ca0a107810 */ /* 0x040fe20007ffe0ff */
[----:B------:R-:W-:Y:S01]  /*114580*/  VIADD R232, R10, 0xcb ;  /* 0x000000cb0ae87836 */ /* 0x000fe20000000000 */
[----:B------:R-:W1:Y:S01]  /*114590*/  LDC R234, c[0x0][0x228] ;  /* 0x00008a00ffea7b82 */ /* 0x000e620000000800 */
[----:B------:R-:W-:Y:S01]  /*1145a0*/  IMAD.WIDE R198, R0, 0x4, R2 ;  /* 0x0000000400c67825 */ /* 0x000fe200078e0202 */
[----:B------:R-:W-:-:S03]  /*1145b0*/  ISETP.GE.AND P6, PT, R16, R245, PT ;  /* 0x000000f51000720c */ /* 0x000fc60003fc6270 */
[C---:B---3--:R-:W-:Y:S01]  /*1145c0*/  IMAD.WIDE R196, R0.reuse, 0x4, R4 ;  /* 0x0000000400c47825 */ /* 0x048fe200078e0204 */
[C---:B------:R-:W-:Y:S02]  /*1145d0*/  IADD3 R16, R0.reuse, R14, RZ ;  /* 0x0000000e00107210 */ /* 0x040fe40007ffe0ff */
[----:B------:R-:W3:Y:S08]  /*1145e0*/  LDC R237, c[0x0][0x228] ;  /* 0x00008a00ffed7b82 */ /* 0x000ef00000000800 */
[----:B------:R-:W3:Y:S01]  /*1145f0*/  LDC R245, c[0x0][0x228] ;  /* 0x00008a00fff57b82 */ /* 0x000ee20000000800 */
[----:B--2---:R2:W-:Y:S04]  /*114600*/  @P3 STG.E desc[UR60][R198.64], R233 ;  /* 0x000000e9c6003986 */ /* 0x0045e8000c10193c */
[----:B------:R1:W-:Y:S01]  /*114610*/  @P0 STG.E desc[UR60][R196.64], R246 ;  /* 0x000000f6c4000986 */ /* 0x0003e2000c10193c */
[----:B--2---:R-:W-:-:S04]  /*114620*/  IMAD.WIDE R198, R0, 0x4, R6 ;  /* 0x0000000400c67825 */ /* 0x004fc800078e0206 */
[----:B-1----:R-:W-:Y:S01]  /*114630*/  IMAD.WIDE R196, R0, 0x4, R8 ;  /* 0x0000000400c47825 */ /* 0x002fe200078e0208 */
[----:B----4-:R-:W-:Y:S01]  /*114640*/  ISETP.LT.AND P3, PT, R13, R244, !P6 ;  /* 0x000000f40d00720c */ /* 0x010fe20007761270 */
[----:B------:R-:W2:Y:S04]  /*114650*/  LDL.LU R0, [R1+0x1584] ;  /* 0x0015840001007983 */ /* 0x000ea80000300800 */
[----:B------:R1:W-:Y:S01]  /*114660*/  @P5 STG.E desc[UR60][R198.64], R247 ;  /* 0x000000f7c6005986 */ /* 0x0003e2000c10193c */
[----:B------:R-:W-:-:S03]  /*114670*/  ISETP.LT.AND P5, PT, R17, R236, !P6 ;  /* 0x000000ec1100720c */ /* 0x000fc600077a1270 */
[----:B------:R4:W-:Y:S04]  /*114680*/  @P4 STG.E desc[UR60][R196.64], R238 ;  /* 0x000000eec4004986 */ /* 0x0009e8000c10193c */
[----:B------:R-:W2:Y:S01]  /*114690*/  LDL.LU R236, [R1+0x1194] ;  /* 0x0011940001ec7983 */ /* 0x000ea20000300800 */
[----:B------:R-:W-:Y:S02]  /*1146a0*/  ISETP.GE.AND P4, PT, R232, R235, PT ;  /* 0x000000ebe800720c */ /* 0x000fe40003f86270 */
[----:B------:R-:W-:Y:S01]  /*1146b0*/  ISETP.LT.AND P0, PT, R11, R239, !P6 ;  /* 0x000000ef0b00720c */ /* 0x000fe20007701270 */
[----:B------:R-:W2:Y:S04]  /*1146c0*/  LDL.LU R232, [R1+0x1d74] ;  /* 0x001d740001e87983 */ /* 0x000ea80000300800 */
[----:B------:R-:W2:Y:S01]  /*1146d0*/  LDL.LU R235, [R1+0xd84] ;  /* 0x000d840001eb7983 */ /* 0x000ea20000300800 */
[----:B------:R-:W2:Y:S08]  /*1146e0*/  LDC R233, c[0x0][0x228] ;  /* 0x00008a00ffe97b82 */ /* 0x000eb00000000800 */
[----:B-1----:R-:W1:Y:S08]  /*1146f0*/  LDC R247, c[0x0][0x228] ;  /* 0x00008a00fff77b82 */ /* 0x002e700000000800 */
[----:B------:R-:W1:Y:S08]  /*114700*/  LDC R246, c[0x0][0x22c] ;  /* 0x00008b00fff67b82 */ /* 0x000e700000000800 */
[----:B----4-:R-:W4:Y:S01]  /*114710*/  LDC R238, c[0x0][0x228] ;  /* 0x00008a00ffee7b82 */ /* 0x010f220000000800 */
[----:B------:R-:W-:-:S04]  /*114720*/  IMAD.WIDE R198, R16, 0x4, R2 ;  /* 0x0000000410c67825 */ /* 0x000fc800078e0202 */
[----:B------:R-:W-:-:S03]  /*114730*/  IMAD.WIDE R196, R16, 0x4, R4 ;  /* 0x0000000410c47825 */ /* 0x000fc600078e0204 */
[----:B------:R-:W4:Y:S08]  /*114740*/  LDC R239, c[0x0][0x228] ;  /* 0x00008a00ffef7b82 */ /* 0x000f300000000800 */
[----:B------:R-:W4:Y:S01]  /*114750*/  LDC R244, c[0x0][0x228] ;  /* 0x00008a00fff47b82 */ /* 0x000f220000000800 */
[----:B------:R3:W-:Y:S01]  /*114760*/  @P0 STG.E desc[UR60][R198.64], R252 ;  /* 0x000000fcc6000986 */ /* 0x0007e2000c10193c */
[----:B------:R-:W-:Y:S01]  /*114770*/  ISETP.LT.AND P6, PT, R15, R234, !P6 ;  /* 0x000000ea0f00720c */ /* 0x000fe200077c1270 */
[----:B---3--:R-:W-:-:S02]  /*114780*/  IMAD.WIDE R198, R16, 0x4, R6 ;  /* 0x0000000410c67825 */ /* 0x008fc400078e0206 */
[----:B------:R-:W3:Y:S01]  /*114790*/  LDL.LU R252, [R1+0x194] ;  /* 0x0001940001fc7983 */ /* 0x000ee20000300800 */
[----:B------:R-:W-:Y:S02]  /*1147a0*/  ISETP.LT.AND P0, PT, R11, R237, !P4 ;  /* 0x000000ed0b00720c */ /* 0x000fe40006701270 */
[----:B------:R-:W3:Y:S08]  /*1147b0*/  LDC R234, c[0x0][0x228] ;  /* 0x00008a00ffea7b82 */ /* 0x000ef00000000800 */
[----:B------:R-:W3:Y:S01]  /*1147c0*/  LDC R237, c[0x0][0x22c] ;  /* 0x00008b00ffed7b82 */ /* 0x000ee20000000800 */
[----:B--2---:R2:W-:Y:S04]  /*1147d0*/  @P3 STG.E desc[UR60][R196.64], R232 ;  /* 0x000000e8c4003986 */ /* 0x0045e8000c10193c */
[----:B------:R4:W-:Y:S01]  /*1147e0*/  @P5 STG.E desc[UR60][R198.64], R0 ;  /* 0x00000000c6005986 */ /* 0x0009e2000c10193c */
[----:B-1----:R-:W-:Y:S01]  /*1147f0*/  ISETP.LT.AND P5, PT, R17, R247, !P4 ;  /* 0x000000f71100720c */ /* 0x002fe200067a1270 */
[C---:B--2---:R-:W-:Y:S01]  /*114800*/  IMAD.WIDE R196, R16.reuse, 0x4, R8 ;  /* 0x0000000410c47825 */ /* 0x044fe200078e0208 */
[----:B----4-:R-:W-:-:S02]  /*114810*/  IADD3 R0, R16, R14, RZ ;  /* 0x0000000e10007210 */ /* 0x010fc40007ffe0ff */
[----:B------:R-:W2:Y:S04]  /*114820*/  LDL.LU R16, [R1+0x594] ;  /* 0x0005940001107983 */ /* 0x000ea80000300800 */
[----:B------:R-:W4:Y:S04]  /*114830*/  LDL.LU R247, [R1+0x994] ;  /* 0x0009940001f77983 */ /* 0x000f280000300800 */
[----:B------:R1:W-:Y:S04]  /*114840*/  @P6 STG.E desc[UR60][R196.64], R236 ;  /* 0x000000ecc4006986 */ /* 0x0003e8000c10193c */
[----:B-1----:R-:W3:Y:S01]  /*114850*/  LDL.LU R236, [R1+0x1988] ;  /* 0x0019880001ec7983 */ /* 0x002ee20000300800 */
[----:B------:R-:W-:Y:S01]  /*114860*/  ISETP.LT.AND P3, PT, R13, R233, !P4 ;  /* 0x000000e90d00720c */ /* 0x000fe20006761270 */
[----:B------:R-:W-:-:S04]  /*114870*/  IMAD.WIDE R198, R0, 0x4, R2 ;  /* 0x0000000400c67825 */ /* 0x000fc800078e0202 */
[----:B------:R-:W-:Y:S02]  /*114880*/  VIADD R232, R10, 0xcc ;  /* 0x000000cc0ae87836 */ /* 0x000fe40000000000 */
[----:B------:R-:W-:Y:S01]  /*114890*/  IMAD.WIDE R196, R0, 0x4, R4 ;  /* 0x0000000400c47825 */ /* 0x000fe200078e0204 */
[----:B------:R-:W-:Y:S01]  /*1148a0*/  ISETP.LT.AND P4, PT, R15, R245, !P4 ;  /* 0x000000f50f00720c */ /* 0x000fe20006781270 */
[----:B------:R-:W1:Y:S01]  /*1148b0*/  LDC R233, c[0x0][0x228] ;  /* 0x00008a00ffe97b82 */ /* 0x000e620000000800 */
[----:B------:R1:W-:Y:S01]  /*1148c0*/  @P0 STG.E desc[UR60][R198.64], R235 ;  /* 0x000000ebc6000986 */ /* 0x0003e2000c10193c */
[----:B------:R-:W-:-:S03]  /*1148d0*/  ISETP.GE.AND P6, PT, R232, R246, PT ;  /* 0x000000f6e800720c */ /* 0x000fc60003fc6270 */
[----:B------:R-:W3:Y:S03]  /*1148e0*/  LDL.LU R246, [R1+0xd88] ;  /* 0x000d880001f67983 */ /* 0x000ee60000300800 */
[----:B------:R-:W3:Y:S01]  /*1148f0*/  LDC R245, c[0x0][0x22c] ;  /* 0x00008b00fff57b82 */ /* 0x000ee20000000800 */
[----:B-1----:R-:W-:-:S07]  /*114900*/  IMAD.WIDE R198, R0, 0x4, R6 ;  /* 0x0000000400c67825 */ /* 0x002fce00078e0206 */
[----:B------:R-:W1:Y:S01]  /*114910*/  LDC R235, c[0x0][0x228] ;  /* 0x00008a00ffeb7b82 */ /* 0x000e620000000800 */
[----:B----4-:R4:W-:Y:S04]  /*114920*/  @P3 STG.E desc[UR60][R196.64], R247 ;  /* 0x000000f7c4003986 */ /* 0x0109e8000c10193c */
[----:B--2---:R2:W-:Y:S01]  /*114930*/  @P5 STG.E desc[UR60][R198.64], R16 ;  /* 0x00000010c6005986 */ /* 0x0045e2000c10193c */
[----:B------:R-:W-:Y:S01]  /*114940*/  ISETP.LT.AND P5, PT, R11, R238, !P6 ;  /* 0x000000ee0b00720c */ /* 0x000fe200077a1270 */
[C---:B----4-:R-:W-:Y:S01]  /*114950*/  IMAD.WIDE R196, R0.reuse, 0x4, R8 ;  /* 0x0000000400c47825 */ /* 0x050fe200078e0208 */
[----:B------:R-:W-:Y:S02]  /*114960*/  IADD3 R0, R0, R14, RZ ;  /* 0x0000000e00007210 */ /* 0x000fe40007ffe0ff */
[----:B--2---:R-:W-:Y:S01]  /*114970*/  IADD3 R16, R10, 0xcd, RZ ;  /* 0x000000cd0a107810 */ /* 0x004fe20007ffe0ff */
[----:B------:R-:W2:Y:S04]  /*114980*/  LDL.LU R247, [R1+0x998] ;  /* 0x0009980001f77983 */ /* 0x000ea80000300800 */
[----:B---3--:R3:W-:Y:S01]  /*114990*/  @P4 STG.E desc[UR60][R196.64], R252 ;  /* 0x000000fcc4004986 */ /* 0x0087e2000c10193c */
[----:B------:R-:W-:-:S02]  /*1149a0*/  ISETP.LT.AND P3, PT, R13, R239, !P6 ;  /* 0x000000ef0d00720c */ /* 0x000fc40007761270 */
[----:B------:R-:W-:Y:S02]  /*1149b0*/  ISETP.GE.AND P4, PT, R16, R237, PT ;  /* 0x000000ed1000720c */ /* 0x000fe40003f86270 */
[----:B------:R-:W-:Y:S01]  /*1149c0*/  ISETP.LT.AND P0, PT, R17, R244, !P6 ;  /* 0x000000f41100720c */ /* 0x000fe20007701270 */
[----:B------:R-:W4:Y:S08]  /*1149d0*/  LDC R238, c[0x0][0x228] ;  /* 0x00008a00ffee7b82 */ /* 0x000f300000000800 */
[----:B------:R-:W4:Y:S01]  /*1149e0*/  LDC R244, c[0x0][0x228] ;  /* 0x00008a00fff47b82 */ /* 0x000f220000000800 */
[C---:B---3--:R-:W-:Y:S01]  /*1149f0*/  IMAD.WIDE R196, R0.reuse, 0x4, R2 ;  /* 0x0000000400c47825 */ /* 0x048fe200078e0202 */
[----:B------:R-:W3:Y:S04]  /*114a00*/  LDL.LU R252, [R1+0x598] ;  /* 0x0005980001fc7983 */ /* 0x000ee80000300800 */
[----:B------:R-:W4:Y:S04]  /*114a10*/  LDL.LU R16, [R1+0x1588] ;  /* 0x0015880001107983 */ /* 0x000f280000300800 */
[----:B------:R-:W2:Y:S01]  /*114a20*/  LDL.LU R237, [R1+0x1198] ;  /* 0x0011980001ed7983 */ /* 0x000ea20000300800 */
[----:B------:R-:W-:-:S03]  /*114a30*/  IMAD.WIDE R198, R0, 0x4, R4 ;  /* 0x0000000400c67825 */ /* 0x000fc600078e0204 */
[----:B------:R1:W-:Y:S01]  /*114a40*/  @P5 STG.E desc[UR60][R196.64], R236 ;  /* 0x000000ecc4005986 */ /* 0x0003e2000c10193c */
[----:B------:R-:W3:Y:S03]  /*114a50*/  LDC R239, c[0x0][0x228] ;  /* 0x00008a00ffef7b82 */ /* 0x000ee60000000800 */
[----:B-1----:R-:W3:Y:S05]  /*114a60*/  LDL.LU R197, [R1+0x1d78] ;  /* 0x001d780001c57983 */ /* 0x002eea0000300800 */
[----:B------:R-:W1:Y:S01]  /*114a70*/  LDC R236, c[0x0][0x228] ;  /* 0x00008a00ffec7b82 */ /* 0x000e620000000800 */
[----:B------:R-:W-:Y:S01]  /*114a80*/  ISETP.LT.AND P6, PT, R15, R233, !P6 ;  /* 0x000000e90f00720c */ /* 0x000fe200077c1270 */
[----:B------:R-:W-:Y:S01]  /*114a90*/  IMAD.WIDE R232, R0, 0x4, R6 ;  /* 0x0000000400e87825 */ /* 0x000fe200078e0206 */
[----:B-1----:R-:W-:-:S05]  /*114aa0*/  ISETP.LT.AND P5, PT, R17, R236, !P4 ;  /* 0x000000ec1100720c */ /* 0x002fca00067a1270 */
[----:B------:R-:W1:Y:S01]  /*114ab0*/  LDC R236, c[0x0][0x228] ;  /* 0x00008a00ffec7b82 */ /* 0x000e620000000800 */
[----:B---3--:R3:W-:Y:S04]  /*114ac0*/  @P3 STG.E desc[UR60][R198.64], R197 ;  /* 0x000000c5c6003986 */ /* 0x0087e8000c10193c */
[----:B----4-:R4:W-:Y:S01]  /*114ad0*/  @P0 STG.E desc[UR60][R232.64], R16 ;  /* 0x00000010e8000986 */ /* 0x0109e2000c10193c */
[----:B------:R-:W-:Y:S02]  /*114ae0*/  ISETP.LT.AND P0, PT, R11, R234, !P4 ;  /* 0x000000ea0b00720c */ /* 0x000fe40006701270 */
[----:B------:R-:W-:Y:S01]  /*114af0*/  ISETP.LT.AND P3, PT, R13, R235, !P4 ;  /* 0x000000eb0d00720c */ /* 0x000fe20006761270 */
[----:B---3--:R-:W-:-:S04]  /*114b00*/  IMAD.WIDE R196, R0, 0x4, R8 ;  /* 0x0000000400c47825 */ /* 0x008fc800078e0208 */
[----:B------:R-:W-:Y:S01]  /*114b10*/  IMAD.IADD R0, R0, 0x1, R14 ;  /* 0x0000000100007824 */ /* 0x000fe200078e020e */
[C---:B----4-:R-:W-:Y:S01]  /*114b20*/  IADD3 R16, R10.reuse, 0xce, RZ ;  /* 0x000000ce0a107810 */ /* 0x050fe20007ffe0ff */
[----:B------:R-:W3:Y:S01]  /*114b30*/  LDC R235, c[0x0][0x22c] ;  /* 0x00008b00ffeb7b82 */ /* 0x000ee20000000800 */
[----:B------:R-:W-:Y:S01]  /*114b40*/  IADD3 R232, R10, 0xcf, RZ ;  /* 0x000000cf0ae87810 */ /* 0x000fe20007ffe0ff */
[----:B------:R-:W-:Y:S01]  /*114b50*/  IMAD.WIDE R198, R0, 0x4, R2 ;  /* 0x0000000400c67825 */ /* 0x000fe200078e0202 */
[----:B--2---:R2:W-:Y:S01]  /*114b60*/  @P6 STG.E desc[UR60][R196.64], R237 ;  /* 0x000000edc4006986 */ /* 0x0045e2000c10193c */
[----:B------:R-:W-:Y:S02]  /*114b70*/  ISETP.GE.AND P6, PT, R16, R245, PT ;  /* 0x000000f51000720c */ /* 0x000fe40003fc6270 */
[----:B------:R-:W-:Y:S02]  /*114b80*/  ISETP.LT.AND P4, PT, R15, R238, !P4 ;  /* 0x000000ee0f00720c */ /* 0x000fe40006781270 */
[----:B------:R-:W4:Y:S01]  /*114b90*/  LDC R234, c[0x0][0x228] ;  /* 0x00008a00ffea7b82 */ /* 0x000f220000000800 */
[----:B------:R1:W-:Y:S04]  /*114ba0*/  @P0 STG.E desc[UR60][R198.64], R246 ;  /* 0x000000f6c6000986 */ /* 0x0003e8000c10193c */
[----:B------:R-:W4:Y:S01]  /*114bb0*/  LDL.LU R238, [R1+0x198c] ;  /* 0x00198c0001ee7983 */ /* 0x000f220000300800 */
[----:B------:R-:W-:-:S03]  /*114bc0*/  ISETP.LT.AND P0, PT, R13, R244, !P6 ;  /* 0x000000f40d00720c */ /* 0x000fc60007701270 */
[----:B------:R-:W3:Y:S01]  /*114bd0*/  LDL.LU R244, [R1+0x198] ;  /* 0x0001980001f47983 */ /* 0x000ee20000300800 */
[----:B------:R-:W4:Y:S08]  /*114be0*/  LDC R233, c[0x0][0x228] ;  /* 0x00008a00ffe97b82 */ /* 0x000f300000000800 */
[----:B--2---:R-:W2:Y:S01]  /*114bf0*/  LDC R237, c[0x0][0x228] ;  /* 0x00008a00ffed7b82 */ /* 0x004ea20000000800 */
[----:B------:R-:W-:-:S04]  /*114c00*/  IMAD.WIDE R196, R0, 0x4, R4 ;  /* 0x0000000400c47825 */ /* 0x000fc800078e0204 */
[----:B------:R-:W-:-:S03]  /*114c10*/  IMAD.IADD R16, R0, 0x1, R14 ;  /* 0x0000000100107824 */ /* 0x000fc600078e020e */
[----:B-1----:R-:W1:Y:S08]  /*114c20*/  LDC R246, c[0x0][0x22c] ;  /* 0x00008b00fff67b82 */ /* 0x002e700000000800 */
[----:B------:R-:W1:Y:S01]  /*114c30*/  LDC R245, c[0x0][0x228] ;  /* 0x00008a00fff57b82 */ /* 0x000e620000000800 */
[C---:B------:R-:W-:Y:S01]  /*114c40*/  IMAD.WIDE R198, R0.reuse, 0x4, R6 ;  /* 0x0000000400c67825 */ /* 0x040fe200078e0206 */
[----:B------:R2:W-:Y:S04]  /*114c50*/  @P3 STG.E desc[UR60][R196.64], R247 ;  /* 0x000000f7c4003986 */ /* 0x0005e8000c10193c */
[----:B------:R2:W-:Y:S01]  /*114c60*/  @P5 STG.E desc[UR60][R198.64], R252 ;  /* 0x000000fcc6005986 */ /* 0x0005e2000c10193c */
[----:B------:R-:W-:Y:S01]  /*114c70*/  ISETP.LT.AND P5, PT, R17, R236, !P6 ;  /* 0x000000ec1100720c */ /* 0x000fe200077a1270 */
[----:B--2---:R-:W-:Y:S01]  /*114c80*/  IMAD.WIDE R196, R0, 0x4, R8 ;  /* 0x0000000400c47825 */ /* 0x004fe200078e0208 */
[----:B------:R-:W2:Y:S01]  /*114c90*/  LDC R247, c[0x0][0x228] ;  /* 0x00008a00fff77b82 */ /* 0x000ea20000000800 */
[----:B------:R-:W2:Y:S04]  /*114ca0*/  LDL.LU R252, [R1+0xd8c] ;  /* 0x000d8c0001fc7983 */ /* 0x000ea80000300800 */
[----:B------:R-:W2:Y:S04]  /*114cb0*/  LDL.LU R0, [R1+0x158c] ;  /* 0x00158c0001007983 */ /* 0x000ea80000300800 */
[----:B------:R-:W2:Y:S04]  /*114cc0*/  LDL.LU R236, [R1+0x119c] ;  /* 0x00119c0001ec7983 */ /* 0x000ea80000300800 */
[----:B---3--:R3:W-:Y:S01]  /*114cd0*/  @P4 STG.E desc[UR60][R196.64], R244 ;  /* 0x000000f4c4004986 */ /* 0x0087e2000c10193c */
[----:B------:R-:W-:-:S03]  /*114ce0*/  ISETP.GE.AND P4, PT, R232, R235, PT ;  /* 0x000000ebe800720c */ /* 0x000fc60003f86270 */
[----:B------:R-:W2:Y:S01]  /*114cf0*/  LDL.LU R235, [R1+0x1d7c] ;  /* 0x001d7c0001eb7983 */ /* 0x000ea20000300800 */
[----:B------:R-:W-:Y:S01]  /*114d00*/  ISETP.LT.AND P3, PT, R11, R239, !P6 ;  /* 0x000000ef0b00720c */ /* 0x000fe20007761270 */
[----:B------:R-:W-:Y:S01]  /*114d10*/  IMAD.WIDE R198, R16, 0x4, R2 ;  /* 0x0000000410c67825 */ /* 0x000fe200078e0202 */
[----:B----4-:R-:W-:-:S03]  /*114d20*/  ISETP.LT.AND P6, PT, R15, R234, !P6 ;  /* 0x000000ea0f00720c */ /* 0x010fc600077c1270 */
[----:B---3--:R-:W-:Y:S01]  /*114d30*/  IMAD.WIDE R196, R16, 0x4, R4 ;  /* 0x0000000410c47825 */ /* 0x008fe200078e0204 */
[----:B------:R-:W-:Y:S01]  /*114d40*/  IADD3 R232, R10, 0xd0, RZ ;  /* 0x000000d00ae87810 */ /* 0x000fe20007ffe0ff */
[----:B------:R-:W3:Y:S08]  /*114d50*/  LDC R239, c[0x0][0x228] ;  /* 0x00008a00ffef7b82 */ /* 0x000ef00000000800 */
[----:B------:R-:W4:Y:S01]  /*114d60*/  LDC R244, c[0x0][0x228] ;  /* 0x00008a00fff47b82 */ /* 0x000f220000000800 */
[----:B------:R1:W-:Y:S07]  /*114d70*/  @P3 STG.E desc[UR60][R198.64], R238 ;  /* 0x000000eec6003986 */ /* 0x0003ee000c10193c */
[----:B------:R-:W4:Y:S01]  /*114d80*/  LDC R234, c[0x0][0x228] ;  /* 0x00008a00ffea7b82 */ /* 0x000f220000000800 */
[----:B-1----:R-:W-:-:S07]  /*114d90*/  IMAD.WIDE R198, R16, 0x4, R6 ;  /* 0x0000000410c67825 */ /* 0x002fce00078e0206 */
[----:B------:R-:W1:Y:S01]  /*114da0*/  LDC R238, c[0x0][0x228] ;  /* 0x00008a00ffee7b82 */ /* 0x000e620000000800 */
[----:B--2---:R2:W-:Y:S04]  /*114db0*/  @P0 STG.E desc[UR60][R196.64], R235 ;  /* 0x000000ebc4000986 */ /* 0x0045e8000c10193c */
[----:B------:R3:W-:Y:S01]  /*114dc0*/  @P5 STG.E desc[UR60][R198.64], R0 ;  /* 0x00000000c6005986 */ /* 0x0007e2000c10193c */
[----:B------:R-:W-:Y:S01]  /*114dd0*/  ISETP.LT.AND P5, PT, R17, R247, !P4 ;  /* 0x000000f71100720c */ /* 0x000fe200067a1270 */
[C---:B--2---:R-:W-:Y:S01]  /*114de0*/  IMAD.WIDE R196, R16.reuse, 0x4, R8 ;  /* 0x0000000410c47825 */ /* 0x044fe200078e0208 */
[----:B---3--:R-:W-:Y:S02]  /*114df0*/  IADD3 R0, R16, R14, RZ ;  /* 0x0000000e10007210 */ /* 0x008fe40007ffe0ff */
[----:B------:R-:W-:Y:S01]  /*114e00*/  ISETP.LT.AND P3, PT, R11, R237, !P4 ;  /* 0x000000ed0b00720c */ /* 0x000fe20006761270 */
[----:B------:R-:W2:Y:S04]  /*114e10*/  LDL.LU R16, [R1+0x59c] ;  /* 0x00059c0001107983 */ /* 0x000ea80000300800 */
[----:B------:R-:W3:Y:S04]  /*114e20*/  LDL.LU R247, [R1+0x19c] ;  /* 0x00019c0001f77983 */ /* 0x000ee80000300800 */
[----:B------:R4:W-:Y:S01]  /*114e30*/  @P6 STG.E desc[UR60][R196.64], R236 ;  /* 0x000000ecc4006986 */ /* 0x0009e2000c10193c */
[----:B------:R-:W-:Y:S01]  /*114e40*/  ISETP.GE.AND P6, PT, R232, R246, PT ;  /* 0x000000f6e800720c */ /* 0x000fe20003fc6270 */
[----:B------:R-:W1:Y:S08]  /*114e50*/  LDC R237, c[0x0][0x22c] ;  /* 0x00008b00ffed7b82 */ /* 0x000e700000000800 */
[----:B------:R-:W1:Y:S01]  /*114e60*/  LDC R235, c[0x0][0x228] ;  /* 0x00008a00ffeb7b82 */ /* 0x000e620000000800 */
[----:B----4-:R-:W4:Y:S04]  /*114e70*/  LDL.LU R236, [R1+0x1990] ;  /* 0x0019900001ec7983 */ /* 0x010f280000300800 */
[----:B------:R-:W2:Y:S01]  /*114e80*/  LDL.LU R246, [R1+0x99c] ;  /* 0x00099c0001f67983 */ /* 0x000ea20000300800 */
[----:B------:R-:W-:Y:S01]  /*114e90*/  ISETP.LT.AND P0, PT, R13, R233, !P4 ;  /* 0x000000e90d00720c */ /* 0x000fe20006701270 */
[----:B------:R-:W-:Y:S01]  /*114ea0*/  IMAD.WIDE R198, R0, 0x4, R2 ;  /* 0x0000000400c67825 */ /* 0x000fe200078e0202 */
[----:B------:R-:W-:-:S03]  /*114eb0*/  ISETP.LT.AND P4, PT, R15, R245, !P4 ;  /* 0x000000f50f00720c */ /* 0x000fc60006781270 */
[C---:B------:R-:W-:Y:S01]  /*114ec0*/  IMAD.WIDE R196, R0.reuse, 0x4, R4 ;  /* 0x0000000400c47825 */ /* 0x040fe200078e0204 */
[----:B------:R-:W4:Y:S08]  /*114ed0*/  LDC R233, c[0x0][0x228] ;  /* 0x00008a00ffe97b82 */ /* 0x000f300000000800 */
[----:B------:R-:W4:Y:S01]  /*114ee0*/  LDC R245, c[0x0][0x22c] ;  /* 0x00008b00fff57b82 */ /* 0x000f220000000800 */
[----:B------:R1:W-:Y:S02]  /*114ef0*/  @P3 STG.E desc[UR60][R198.64], R252 ;  /* 0x000000fcc6003986 */ /* 0x0003e4000c10193c */
[----:B-1----:R-:W-:-:S02]  /*114f00*/  IMAD.WIDE R198, R0, 0x4, R6 ;  /* 0x0000000400c67825 */ /* 0x002fc400078e0206 */
[----:B------:R-:W4:Y:S04]  /*114f10*/  LDL.LU R252, [R1+0x1590] ;  /* 0x0015900001fc7983 */ /* 0x000f280000300800 */
[----:B--2---:R1:W-:Y:S04]  /*114f20*/  @P0 STG.E desc[UR60][R196.64], R246 ;  /* 0x000000f6c4000986 */ /* 0x0043e8000c10193c */
[----:B------:R2:W-:Y:S01]  /*114f30*/  @P5 STG.E desc[UR60][R198.64], R16 ;  /* 0x00000010c6005986 */ /* 0x0005e2000c10193c */
[----:B-1----:R-:W-:-:S04]  /*114f40*/  IMAD.WIDE R196, R0, 0x4, R8 ;  /* 0x0000000400c47825 */ /* 0x002fc800078e0208 */
[----:B--2---:R-:W-:Y:S01]  /*114f50*/  VIADD R16, R10, 0xd1 ;  /* 0x000000d10a107836 */ /* 0x004fe20000000000 */
[----:B------:R-:W2:Y:S04]  /*114f60*/  LDL.LU R246, [R1+0x9a0] ;  /* 0x0009a00001f67983 */ /* 0x000ea80000300800 */
[----:B---3--:R1:W-:Y:S01]  /*114f70*/  @P4 STG.E desc[UR60][R196.64], R247 ;  /* 0x000000f7c4004986 */ /* 0x0083e2000c10193c */
[----:B------:R-:W-:-:S03]  /*114f80*/  ISETP.GE.AND P4, PT, R16, R237, PT ;  /* 0x000000ed1000720c */ /* 0x000fc60003f86270 */
[----:B-1----:R-:W3:Y:S04]  /*114f90*/  LDL.LU R247, [R1+0x5a0] ;  /* 0x0005a00001f77983 */ /* 0x002ee80000300800 */
[----:B------:R-:W2:Y:S01]  /*114fa0*/  LDL.LU R16, [R1+0x1d80] ;  /* 0x001d800001107983 */ /* 0x000ea20000300800 */
[----:B------:R-:W-:Y:S02]  /*114fb0*/  ISETP.LT.AND P5, PT, R11, R238, !P6 ;  /* 0x000000ee0b00720c */ /* 0x000fe400077a1270 */
[----:B------:R-:W-:Y:S01]  /*114fc0*/  IADD3 R0, R0, R14, RZ ;  /* 0x0000000e00007210 */ /* 0x000fe20007ffe0ff */
[----:B------:R-:W1:Y:S01]  /*114fd0*/  LDC R238, c[0x0][0x228] ;  /* 0x00008a00ffee7b82 */ /* 0x000e620000000800 */
[----:B------:R-:W-:Y:S02]  /*114fe0*/  ISETP.LT.AND P0, PT, R13, R239, !P6 ;  /* 0x000000ef0d00720c */ /* 0x000fe40007701270 */
[----:B------:R-:W-:Y:S01]  /*114ff0*/  ISETP.LT.AND P3, PT, R17, R244, !P6 ;  /* 0x000000f41100720c */ /* 0x000fe20007761270 */
[----:B------:R-:W3:Y:S01]  /*115000*/  LDL.LU R237, [R1+0x11a0] ;  /* 0x0011a00001ed7983 */ /* 0x000ee20000300800 */
[----:B------:R-:W-:-:S04]  /*115010*/  IMAD.WIDE R196, R0, 0x4, R2 ;  /* 0x0000000400c47825 */ /* 0x000fc800078e0202 */
[C---:B------:R-:W-:Y:S01]  /*115020*/  IMAD.WIDE R198, R0.reuse, 0x4, R4 ;  /* 0x0000000400c67825 */ /* 0x040fe200078e0204 */
[----:B------:R-:W3:Y:S08]  /*115030*/  LDC R239, c[0x0][0x228] ;  /* 0x00008a00ffef7b82 */ /* 0x000ef00000000800 */
[----:B------:R-:W3:Y:S01]  /*115040*/  LDC R244, c[0x0][0x228] ;  /* 0x00008a00fff47b82 */ /* 0x000ee20000000800 */
[----:B----4-:R4:W-:Y:S07]  /*115050*/  @P5 STG.E desc[UR60][R196.64], R236 ;  /* 0x000000ecc4005986 */ /* 0x0109ee000c10193c */
[----:B----4-:R-:W4:Y:S01]  /*115060*/  LDC R236, c[0x0][0x228] ;  /* 0x00008a00ffec7b82 */ /* 0x010f220000000800 */
[----:B------:R-:W-:Y:S01]  /*115070*/  ISETP.LT.AND P6, PT, R15, R233, !P6 ;  /* 0x000000e90f00720c */ /* 0x000fe200077c1270 */
[----:B------:R-:W-:Y:S01]  /*115080*/  IMAD.WIDE R232, R0, 0x4, R6 ;  /* 0x0000000400e87825 */ /* 0x000fe200078e0206 */
[----:B----4-:R-:W-:-:S05]  /*115090*/  ISETP.LT.AND P5, PT, R17, R236, !P4 ;  /* 0x000000ec1100720c */ /* 0x010fca00067a1270 */
[----:B------:R-:W4:Y:S01]  /*1150a0*/  LDC R236, c[0x0][0x228] ;  /* 0x00008a00ffec7b82 */ /* 0x000f220000000800 */
[----:B--2---:R-:W-:Y:S04]  /*1150b0*/  @P0 STG.E desc[UR60][R198.64], R16 ;  /* 0x00000010c6000986 */ /* 0x004fe8000c10193c */
[----:B------:R2:W-:Y:S01]  /*1150c0*/  @P3 STG.E desc[UR60][R232.64], R252 ;  /* 0x000000fce8003986 */ /* 0x0005e2000c10193c */
[----:B------:R-:W-:Y:S02]  /*1150d0*/  ISETP.LT.AND P0, PT, R13, R235, !P4 ;  /* 0x000000eb0d00720c */ /* 0x000fe40006701270 */
[----:B------:R-:W-:Y:S02]  /*1150e0*/  ISETP.LT.AND P3, PT, R11, R234, !P4 ;  /* 0x000000ea0b00720c */ /* 0x000fe40006761270 */
[----:B-1----:R-:W-:Y:S01]  /*1150f0*/  ISETP.LT.AND P4, PT, R15, R238, !P4 ;  /* 0x000000ee0f00720c */ /* 0x002fe20006781270 */
[----:B------:R-:W1:Y:S01]  /*115100*/  LDC R235, c[0x0][0x22c] ;  /* 0x00008b00ffeb7b82 */ /* 0x000e620000000800 */
[C---:B------:R-:W-:Y:S01]  /*115110*/  IMAD.WIDE R196, R0.reuse, 0x4, R8 ;  /* 0x0000000400c47825 */ /* 0x040fe200078e0208 */
[----:B--2---:R-:W2:Y:S04]  /*115120*/  LDL.LU R233, [R1+0xd90] ;  /* 0x000d900001e97983 */ /* 0x004ea80000300800 */
[----:B------:R-:W4:Y:S04]  /*115130*/  LDL.LU R252, [R1+0x1994] ;  /* 0x0019940001fc7983 */ /* 0x000f280000300800 */
[----:B------:R-:W4:Y:S01]  /*115140*/  LDL.LU R238, [R1+0x1a0] ;  /* 0x0001a00001ee7983 */ /* 0x000f220000300800 */
[----:B------:R-:W-:-:S03]  /*115150*/  IADD3 R0, R0, R14, RZ ;  /* 0x0000000e00007210 */ /* 0x000fc60007ffe0ff */
[----:B---3--:R3:W-:Y:S01]  /*115160*/  @P6 STG.E desc[UR60][R196.64], R237 ;  /* 0x000000edc4006986 */ /* 0x0087e2000c10193c */
[C---:B------:R-:W-:Y:S01]  /*115170*/  VIADD R16, R10.reuse, 0xd2 ;  /* 0x000000d20a107836 */ /* 0x040fe20000000000 */
[----:B------:R-:W-:Y:S01]  /*115180*/  IADD3 R232, R10, 0xd3, RZ ;  /* 0x000000d30ae87810 */ /* 0x000fe20007ffe0ff */
[----:B------:R-:W1:Y:S01]  /*115190*/  LDC R234, c[0x0][0x228] ;  /* 0x00008a00ffea7b82 */ /* 0x000e620000000800 */
[----:B------:R-:W-:-:S04]  /*1151a0*/  IMAD.WIDE R198, R0, 0x4, R2 ;  /* 0x0000000400c67825 */ /* 0x000fc800078e0202 */
[----:B---3--:R-:W-:Y:S01]  /*1151b0*/  IMAD.WIDE R196, R0, 0x4, R4 ;  /* 0x0000000400c47825 */ /* 0x008fe200078e0204 */
[----:B------:R-:W-:Y:S02]  /*1151c0*/  ISETP.GE.AND P6, PT, R16, R245, PT ;  /* 0x000000f51000720c */ /* 0x000fe40003fc6270 */
[C---:B------:R-:W-:Y:S01]  /*1151d0*/  IADD3 R16, R0.reuse, R14, RZ ;  /* 0x0000000e00107210 */ /* 0x040fe20007ffe0ff */
[----:B------:R-:W3:Y:S08]  /*1151e0*/  LDC R237, c[0x0][0x228] ;  /* 0x00008a00ffed7b82 */ /* 0x000ef00000000800 */
[----:B------:R-:W3:Y:S01]  /*1151f0*/  LDC R245, c[0x0][0x228] ;  /* 0x00008a00fff57b82 */ /* 0x000ee20000000800 */
[----:B--2---:R2:W-:Y:S04]  /*115200*/  @P3 STG.E desc[UR60][R198.64], R233 ;  /* 0x000000e9c6003986 */ /* 0x0045e8000c10193c */
[----:B------:R1:W-:Y:S01]  /*115210*/  @P0 STG.E desc[UR60][R196.64], R246 ;  /* 0x000000f6c4000986 */ /* 0x0003e2000c10193c */
[----:B--2---:R-:W-:-:S04]  /*115220*/  IMAD.WIDE R198, R0, 0x4, R6 ;  /* 0x0000000400c67825 */ /* 0x004fc800078e0206 */
[----:B-1----:R-:W-:Y:S01]  /*115230*/  IMAD.WIDE R196, R0, 0x4, R8 ;  /* 0x0000000400c47825 */ /* 0x002fe200078e0208 */
[----:B------:R-:W-:Y:S01]  /*115240*/  ISETP.LT.AND P3, PT, R13, R244, !P6 ;  /* 0x000000f40d00720c */ /* 0x000fe20007761270 */
[----:B------:R-:W2:Y:S04]  /*115250*/  LDL.LU R0, [R1+0x1594] ;  /* 0x0015940001007983 */ /* 0x000ea80000300800 */
[----:B------:R1:W-:Y:S01]  /*115260*/  @P5 STG.E desc[UR60][R198.64], R247 ;  /* 0x000000f7c6005986 */ /* 0x0003e2000c10193c */
[----:B----4-:R-:W-:-:S03]  /*115270*/  ISETP.LT.AND P5, PT, R17, R236, !P6 ;  /* 0x000000ec1100720c */ /* 0x010fc600077a1270 */
        /* <DEDUP_REMOVED lines=24> */
[----:B--2---:R-:W-:-:S04]  /*115400*/  IMAD.WIDE R196, R16, 0x4, R8 ;  /* 0x0000000410c47825 */ /* 0x004fc800078e0208 */
[----:B----4-:R-:W-:Y:S02]  /*115410*/  IMAD.IADD R0, R16, 0x1, R14 ;  /* 0x0000000110007824 */ /* 0x010fe400078e020e */
[----:B------:R-:W2:Y:S04]  /*115420*/  LDL.LU R16, [R1+0x5a4] ;  /* 0x0005a40001107983 */ /* 0x000ea80000300800 */
[----:B------:R-:W4:Y:S04]  /*115430*/  LDL.LU R247, [R1+0x9a4] ;  /* 0x0009a40001f77983 */ /* 0x000f280000300800 */
[----:B------:R1:W-:Y:S04]  /*115440*/  @P6 STG.E desc[UR60][R196.64], R236 ;  /* 0x000000ecc4006986 */ /* 0x0003e8000c10193c */
[----:B-1----:R-:W3:Y:S01]  /*115450*/  LDL.LU R236, [R1+0x1998] ;  /* 0x0019980001ec7983 */ /* 0x002ee20000300800 */
[----:B------:R-:W-:Y:S01]  /*115460*/  ISETP.LT.AND P3, PT, R13, R233, !P4 ;  /* 0x000000e90d00720c */ /* 0x000fe20006761270 */
[----:B------:R-:W-:Y:S01]  /*115470*/  IMAD.WIDE R198, R0, 0x4, R2 ;  /* 0x0000000400c67825 */ /* 0x000fe200078e0202 */
[----:B------:R-:W-:-:S03]  /*115480*/  IADD3 R232, R10, 0xd4, RZ ;  /* 0x000000d40ae87810 */ /* 0x000fc60007ffe0ff */
        /* <DEDUP_REMOVED lines=12> */
[----:B----4-:R-:W-:-:S04]  /*115550*/  IMAD.WIDE R196, R0, 0x4, R8 ;  /* 0x0000000400c47825 */ /* 0x010fc800078e0208 */
[----:B------:R-:W-:Y:S01]  /*115560*/  IMAD.IADD R0, R0, 0x1, R14 ;  /* 0x0000000100007824 */ /* 0x000fe200078e020e */
[----:B--2---:R-:W-:Y:S01]  /*115570*/  IADD3 R16, R10, 0xd5, RZ ;  /* 0x000000d50a107810 */ /* 0x004fe20007ffe0ff */
[----:B------:R-:W2:Y:S04]  /*115580*/  LDL.LU R247, [R1+0x9a8] ;  /* 0x0009a80001f77983 */ /* 0x000ea80000300800 */
[----:B---3--:R3:W-:Y:S01]  /*115590*/  @P4 STG.E desc[UR60][R196.64], R252 ;  /* 0x000000fcc4004986 */ /* 0x0087e2000c10193c */
[----:B------:R-:W-:Y:S02]  /*1155a0*/  ISETP.LT.AND P3, PT, R13, R239, !P6 ;  /* 0x000000ef0d00720c */ /* 0x000fe40007761270 */
        /* <DEDUP_REMOVED lines=19> */
[----:B------:R-:W-:Y:S01]  /*1156e0*/  ISETP.LT.AND P0, PT, R11, R234, !P4 ;  /* 0x000000ea0b00720c */ /* 0x000fe20006701270 */
[C---:B---3--:R-:W-:Y:S01]  /*1156f0*/  IMAD.WIDE R196, R0.reuse, 0x4, R8 ;  /* 0x0000000400c47825 */ /* 0x048fe200078e0208 */
[----:B------:R-:W-:Y:S02]  /*115700*/  IADD3 R0, R0, R14, RZ ;  /* 0x0000000e00007210 */ /* 0x000fe40007ffe0ff */
[----:B----4-:R-:W-:-:S02]  /*115710*/  IADD3 R16, R10, 0xd6, RZ ;  /* 0x000000d60a107810 */ /* 0x010fc40007ffe0ff */
[----:B------:R-:W-:Y:S01]  /*115720*/  ISETP.LT.AND P3, PT, R13, R235, !P4 ;  /* 0x000000eb0d00720c */ /* 0x000fe20006761270 */
[----:B------:R-:W-:Y:S01]  /*115730*/  VIADD R232, R10, 0xd7 ;  /* 0x000000d70ae87836 */ /* 0x000fe20000000000 */
[----:B--2---:R2:W-:Y:S01]  /*115740*/  @P6 STG.E desc[UR60][R196.64], R237 ;  /* 0x000000edc4006986 */ /* 0x0045e2000c10193c */
[----:B------:R-:W-:Y:S01]  /*115750*/  IMAD.WIDE R198, R0, 0x4, R2 ;  /* 0x0000000400c67825 */ /* 0x000fe200078e0202 */
[----:B------:R-:W-:Y:S02]  /*115760*/  ISETP.GE.AND P6, PT, R16, R245, PT ;  /* 0x000000f51000720c */ /* 0x000fe40003fc6270 */
[----:B------:R-:W-:Y:S01]  /*115770*/  ISETP.LT.AND P4, PT, R15, R238, !P4 ;  /* 0x000000ee0f00720c */ /* 0x000fe20006781270 */
[----:B------:R-:W3:Y:S01]  /*115780*/  LDC R235, c[0x0][0x22c] ;  /* 0x00008b00ffeb7b82 */ /* 0x000ee20000000800 */
[----:B------:R-:W4:Y:S04]  /*115790*/  LDL.LU R238, [R1+0x199c] ;  /* 0x00199c0001ee7983 */ /* 0x000f280000300800 */
[----:B------:R1:W-:Y:S01]  /*1157a0*/  @P0 STG.E desc[UR60][R198.64], R246 ;  /* 0x000000f6c6000986 */ /* 0x0003e2000c10193c */
[----:B------:R-:W-:-:S03]  /*1157b0*/  ISETP.LT.AND P0, PT, R13, R244, !P6 ;  /* 0x000000f40d00720c */ /* 0x000fc60007701270 */
[----:B------:R-:W3:Y:S01]  /*1157c0*/  LDL.LU R244, [R1+0x1a8] ;  /* 0x0001a80001f47983 */ /* 0x000ee20000300800 */
[----:B------:R-:W3:Y:S08]  /*1157d0*/  LDC R234, c[0x0][0x228] ;  /* 0x00008a00ffea7b82 */ /* 0x000ef00000000800 */
[----:B--2---:R-:W2:Y:S08]  /*1157e0*/  LDC R237, c[0x0][0x228] ;  /* 0x00008a00ffed7b82 */ /* 0x004eb00000000800 */
[----:B------:R-:W2:Y:S01]  /*1157f0*/  LDC R233, c[0x0][0x228] ;  /* 0x00008a00ffe97b82 */ /* 0x000ea20000000800 */
[C---:B------:R-:W-:Y:S01]  /*115800*/  IMAD.WIDE R196, R0.reuse, 0x4, R4 ;  /* 0x0000000400c47825 */ /* 0x040fe200078e0204 */
[----:B------:R-:W-:-:S06]  /*115810*/  IADD3 R16, R0, R14, RZ ;  /* 0x0000000e00107210 */ /* 0x000fcc0007ffe0ff */
[----:B-1----:R-:W1:Y:S08]  /*115820*/  LDC R246, c[0x0][0x22c] ;  /* 0x00008b00fff67b82 */ /* 0x002e700000000800 */
[----:B------:R-:W1:Y:S01]  /*115830*/  LDC R245, c[0x0][0x228] ;  /* 0x00008a00fff57b82 */ /* 0x000e620000000800 */
[----:B------:R2:W-:Y:S01]  /*115840*/  @P3 STG.E desc[UR60][R196.64], R247 ;  /* 0x000000f7c4003986 */ /* 0x0005e2000c10193c */
[----:B------:R-:W-:-:S05]  /*115850*/  IMAD.WIDE R198, R0, 0x4, R6 ;  /* 0x0000000400c67825 */ /* 0x000fca00078e0206 */
        /* <DEDUP_REMOVED lines=12> */
[----:B------:R-:W-:-:S03]  /*115920*/  ISETP.LT.AND P6, PT, R15, R234, !P6 ;  /* 0x000000ea0f00720c */ /* 0x000fc600077c1270 */
[----:B---3--:R-:W-:-:S04]  /*115930*/  IMAD.WIDE R196, R16, 0x4, R4 ;  /* 0x0000000410c47825 */ /* 0x008fc800078e0204 */
[----:B------:R-:W-:Y:S01]  /*115940*/  VIADD R232, R10, 0xd8 ;  /* 0x000000d80ae87836 */ /* 0x000fe20000000000 */
[----:B------:R-:W3:Y:S08]  /*115950*/  LDC R239, c[0x0][0x228] ;  /* 0x00008a00ffef7b82 */ /* 0x000ef00000000800 */
[----:B------:R-:W3:Y:S01]  /*115960*/  LDC R244, c[0x0][0x228] ;  /* 0x00008a00fff47b82 */ /* 0x000ee20000000800 */
[----:B----4-:R4:W-:Y:S07]  /*115970*/  @P3 STG.E desc[UR60][R198.64], R238 ;  /* 0x000000eec6003986 */ /* 0x0109ee000c10193c */
[----:B------:R-:W3:Y:S01]  /*115980*/  LDC R234, c[0x0][0x228] ;  /* 0x00008a00ffea7b82 */ /* 0x000ee20000000800 */
[----:B----4-:R-:W-:-:S07]  /*115990*/  IMAD.WIDE R198, R16, 0x4, R6 ;  /* 0x0000000410c67825 */ /* 0x010fce00078e0206 */
[----:B------:R-:W4:Y:S01]  /*1159a0*/  LDC R238, c[0x0][0x228] ;  /* 0x00008a00ffee7b82 */ /* 0x000f220000000800 */
[----:B--2---:R2:W-:Y:S04]  /*1159b0*/  @P0 STG.E desc[UR60][R196.64], R235 ;  /* 0x000000ebc4000986 */ /* 0x0045e8000c10193c */
[----:B------:R1:W-:Y:S01]  /*1159c0*/  @P5 STG.E desc[UR60][R198.64], R0 ;  /* 0x00000000c6005986 */ /* 0x0003e2000c10193c */
[----:B------:R-:W-:Y:S01]  /*1159d0*/  ISETP.LT.AND P5, PT, R17, R247, !P4 ;  /* 0x000000f71100720c */ /* 0x000fe200067a1270 */
[C---:B--2---:R-:W-:Y:S01]  /*1159e0*/  IMAD.WIDE R196, R16.reuse, 0x4, R8 ;  /* 0x0000000410c47825 */ /* 0x044fe200078e0208 */
[----:B-1----:R-:W-:Y:S02]  /*1159f0*/  IADD3 R0, R16, R14, RZ ;  /* 0x0000000e10007210 */ /* 0x002fe40007ffe0ff */
[----:B------:R-:W-:Y:S01]  /*115a00*/  ISETP.LT.AND P3, PT, R11, R237, !P4 ;  /* 0x000000ed0b00720c */ /* 0x000fe20006761270 */
[----:B------:R-:W2:Y:S04]  /*115a10*/  LDL.LU R16, [R1+0x5ac] ;  /* 0x0005ac0001107983 */ /* 0x000ea80000300800 */
[----:B------:R-:W3:Y:S04]  /*115a20*/  LDL.LU R247, [R1+0x1ac] ;  /* 0x0001ac0001f77983 */ /* 0x000ee80000300800 */
[----:B------:R1:W-:Y:S01]  /*115a30*/  @P6 STG.E desc[UR60][R196.64], R236 ;  /* 0x000000ecc4006986 */ /* 0x0003e2000c10193c */
[----:B------:R-:W-:Y:S01]  /*115a40*/  ISETP.GE.AND P6, PT, R232, R246, PT ;  /* 0x000000f6e800720c */ /* 0x000fe20003fc6270 */
[----:B------:R-:W4:Y:S08]  /*115a50*/  LDC R237, c[0x0][0x22c] ;  /* 0x00008b00ffed7b82 */ /* 0x000f300000000800 */
[----:B------:R-:W4:Y:S01]  /*115a60*/  LDC R235, c[0x0][0x228] ;  /* 0x00008a00ffeb7b82 */ /* 0x000f220000000800 */
[----:B-1----:R-:W4:Y:S04]  /*115a70*/  LDL.LU R236, [R1+0x19a0] ;  /* 0x0019a00001ec7983 */ /* 0x002f280000300800 */
[----:B------:R-:W2:Y:S01]  /*115a80*/  LDL.LU R246, [R1+0x9ac] ;  /* 0x0009ac0001f67983 */ /* 0x000ea20000300800 */
[----:B------:R-:W-:Y:S01]  /*115a90*/  ISETP.LT.AND P0, PT, R13, R233, !P4 ;  /* 0x000000e90d00720c */ /* 0x000fe20006701270 */
[----:B------:R-:W-:Y:S01]  /*115aa0*/  IMAD.WIDE R198, R0, 0x4, R2 ;  /* 0x0000000400c67825 */ /* 0x000fe200078e0202 */
[----:B------:R-:W-:-:S03]  /*115ab0*/  ISETP.LT.AND P4, PT, R15, R245, !P4 ;  /* 0x000000f50f00720c */ /* 0x000fc60006781270 */
[C---:B------:R-:W-:Y:S01]  /*115ac0*/  IMAD.WIDE R196, R0.reuse, 0x4, R4 ;  /* 0x0000000400c47825 */ /* 0x040fe200078e0204 */
[----:B------:R-:W1:Y:S08]  /*115ad0*/  LDC R233, c[0x0][0x228] ;  /* 0x00008a00ffe97b82 */ /* 0x000e700000000800 */
[----:B------:R-:W1:Y:S01]  /*115ae0*/  LDC R245, c[0x0][0x22c] ;  /* 0x00008b00fff57b82 */ /* 0x000e620000000800 */
[----:B------:R1:W-:Y:S02]  /*115af0*/  @P3 STG.E desc[UR60][R198.64], R252 ;  /* 0x000000fcc6003986 */ /* 0x0003e4000c10193c */
[----:B-1----:R-:W-:-:S02]  /*115b00*/  IMAD.WIDE R198, R0, 0x4, R6 ;  /* 0x0000000400c67825 */ /* 0x002fc400078e0206 */
[----:B------:R-:W4:Y:S04]  /*115b10*/  LDL.LU R252, [R1+0x15a0] ;  /* 0x0015a00001fc7983 */ /* 0x000f280000300800 */
[----:B--2---:R1:W-:Y:S04]  /*115b20*/  @P0 STG.E desc[UR60][R196.64], R246 ;  /* 0x000000f6c4000986 */ /* 0x0043e8000c10193c */
[----:B------:R2:W-:Y:S01]  /*115b30*/  @P5 STG.E desc[UR60][R198.64], R16 ;  /* 0x00000010c6005986 */ /* 0x0005e2000c10193c */
[----:B-1----:R-:W-:Y:S01]  /*115b40*/  IMAD.WIDE R196, R0, 0x4, R8 ;  /* 0x0000000400c47825 */ /* 0x002fe200078e0208 */
[----:B--2---:R-:W-:-:S02]  /*115b50*/  IADD3 R16, R10, 0xd9, RZ ;  /* 0x000000d90a107810 */ /* 0x004fc40007ffe0ff */
[----:B------:R-:W2:Y:S04]  /*115b60*/  LDL.LU R246, [R1+0x9b0] ;  /* 0x0009b00001f67983 */ /* 0x000ea80000300800 */
[----:B---3--:R1:W-:Y:S01]  /*115b70*/  @P4 STG.E desc[UR60][R196.64], R247 ;  /* 0x000000f7c4004986 */ /* 0x0083e2000c10193c */
[----:B----4-:R-:W-:-:S03]  /*115b80*/  ISETP.GE.AND P4, PT, R16, R237, PT ;  /* 0x000000ed1000720c */ /* 0x010fc60003f86270 */
[----:B-1----:R-:W3:Y:S04]  /*115b90*/  LDL.LU R247, [R1+0x5b0] ;  /* 0x0005b00001f77983 */ /* 0x002ee80000300800 */
[----:B------:R-:W4:Y:S01]  /*115ba0*/  LDL.LU R16, [R1+0x1d90] ;  /* 0x001d900001107983 */ /* 0x000f220000300800 */
[----:B------:R-:W-:Y:S02]  /*115bb0*/  ISETP.LT.AND P5, PT, R11, R238, !P6 ;  /* 0x000000ee0b00720c */ /* 0x000fe400077a1270 */
[----:B------:R-:W-:Y:S01]  /*115bc0*/  IADD3 R0, R0, R14, RZ ;  /* 0x0000000e00007210 */ /* 0x000fe20007ffe0ff */
[----:B------:R-:W1:Y:S01]  /*115bd0*/  LDC R238, c[0x0][0x228] ;  /* 0x00008a00ffee7b82 */ /* 0x000e620000000800 */
[----:B------:R-:W-:Y:S02]  /*115be0*/  ISETP.LT.AND P0, PT, R13, R239, !P6 ;  /* 0x000000ef0d00720c */ /* 0x000fe40007701270 */
[----:B------:R-:W-:Y:S01]  /*115bf0*/  ISETP.LT.AND P3, PT, R17, R244, !P6 ;  /* 0x000000f41100720c */ /* 0x000fe20007761270 */
[----:B------:R-:W2:Y:S01]  /*115c00*/  LDL.LU R237, [R1+0x11b0] ;  /* 0x0011b00001ed7983 */ /* 0x000ea20000300800 */
[----:B------:R-:W-:-:S04]  /*115c10*/  IMAD.WIDE R196, R0, 0x4, R2 ;  /* 0x0000000400c47825 */ /* 0x000fc800078e0202 */
[C---:B------:R-:W-:Y:S01]  /*115c20*/  IMAD.WIDE R198, R0.reuse, 0x4, R4 ;  /* 0x0000000400c67825 */ /* 0x040fe200078e0204 */
[----:B------:R-:W3:Y:S08]  /*115c30*/  LDC R239, c[0x0][0x228] ;  /* 0x00008a00ffef7b82 */ /* 0x000ef00000000800 */
[----:B------:R-:W3:Y:S01]  /*115c40*/  LDC R244, c[0x0][0x228] ;  /* 0x00008a00fff47b82 */ /* 0x000ee20000000800 */
[----:B------:R1:W-:Y:S07]  /*115c50*/  @P5 STG.E desc[UR60][R196.64], R236 ;  /* 0x000000ecc4005986 */ /* 0x0003ee000c10193c */
[----:B-1----:R-:W1:Y:S01]  /*115c60*/  LDC R236, c[0x0][0x228] ;  /* 0x00008a00ffec7b82 */ /* 0x002e620000000800 */
[----:B------:R-:W-:Y:S01]  /*115c70*/  ISETP.LT.AND P6, PT, R15, R233, !P6 ;  /* 0x000000e90f00720c */ /* 0x000fe200077c1270 */
[----:B------:R-:W-:Y:S01]  /*115c80*/  IMAD.WIDE R232, R0, 0x4, R6 ;  /* 0x0000000400e87825 */ /* 0x000fe200078e0206 */
[----:B-1----:R-:W-:-:S05]  /*115c90*/  ISETP.LT.AND P5, PT, R17, R236, !P4 ;  /* 0x000000ec1100720c */ /* 0x002fca00067a1270 */
[----:B------:R-:W1:Y:S01]  /*115ca0*/  LDC R236, c[0x0][0x228] ;  /* 0x00008a00ffec7b82 */ /* 0x000e620000000800 */
[----:B----4-:R-:W-:Y:S04]  /*115cb0*/  @P0 STG.E desc[UR60][R198.64], R16 ;  /* 0x00000010c6000986 */ /* 0x010fe8000c10193c */
[----:B------:R4:W-:Y:S01]  /*115cc0*/  @P3 STG.E desc[UR60][R232.64], R252 ;  /* 0x000000fce8003986 */ /* 0x0009e2000c10193c */
[----:B------:R-:W-:Y:S02]  /*115cd0*/  ISETP.LT.AND P0, PT, R13, R235, !P4 ;  /* 0x000000eb0d00720c */ /* 0x000fe40006701270 */
[----:B------:R-:W-:Y:S02]  /*115ce0*/  ISETP.LT.AND P3, PT, R11, R234, !P4 ;  /* 0x000000ea0b00720c */ /* 0x000fe40006761270 */
[----:B------:R-:W-:Y:S01]  /*115cf0*/  ISETP.LT.AND P4, PT, R15, R238, !P4 ;  /* 0x000000ee0f00720c */ /* 0x000fe20006781270 */
[----:B------:R-:W1:Y:S01]  /*115d00*/  LDC R235, c[0x0][0x22c] ;  /* 0x00008b00ffeb7b82 */ /* 0x000e620000000800 */
[C---:B------:R-:W-:Y:S01]  /*115d10*/  IMAD.WIDE R196, R0.reuse, 0x4, R8 ;  /* 0x0000000400c47825 */ /* 0x040fe200078e0208 */
[----:B----4-:R-:W4:Y:S04]  /*115d20*/  LDL.LU R233, [R1+0xda0] ;  /* 0x000da00001e97983 */ /* 0x010f280000300800 */
[----:B------:R-:W3:Y:S04]  /*115d30*/  LDL.LU R252, [R1+0x19a4] ;  /* 0x0019a40001fc7983 */ /* 0x000ee80000300800 */
[----:B------:R-:W3:Y:S01]  /*115d40*/  LDL.LU R238, [R1+0x1b0] ;  /* 0x0001b00001ee7983 */ /* 0x000ee20000300800 */
[----:B------:R-:W-:-:S03]  /*115d50*/  IMAD.IADD R0, R0, 0x1, R14 ;  /* 0x0000000100007824 */ /* 0x000fc600078e020e */
[----:B--2---:R2:W-:Y:S01]  /*115d60*/  @P6 STG.E desc[UR60][R196.64], R237 ;  /* 0x000000edc4006986 */ /* 0x0045e2000c10193c */
[C---:B------:R-:W-:Y:S02]  /*115d70*/  IADD3 R16, R10.reuse, 0xda, RZ ;  /* 0x000000da0a107810 */ /* 0x040fe40007ffe0ff */
[----:B------:R-:W-:Y:S01]  /*115d80*/  IADD3 R232, R10, 0xdb, RZ ;  /* 0x000000db0ae87810 */ /* 0x000fe20007ffe0ff */
[----:B------:R-:W-:Y:S01]  /*115d90*/  IMAD.WIDE R198, R0, 0x4, R2 ;  /* 0x0000000400c67825 */ /* 0x000fe200078e0202 */
[----:B------:R-:W1:Y:S01]  /*115da0*/  LDC R234, c[0x0][0x228] ;  /* 0x00008a00ffea7b82 */ /* 0x000e620000000800 */
[----:B------:R-:W-:Y:S02]  /*115db0*/  ISETP.GE.AND P6, PT, R16, R245, PT ;  /* 0x000000f51000720c */ /* 0x000fe40003fc6270 */
[----:B--2---:R-:W-:-:S04]  /*115dc0*/  IMAD.WIDE R196, R0, 0x4, R4 ;  /* 0x0000000400c47825 */ /* 0x004fc800078e0204 */
[C---:B------:R-:W-:Y:S01]  /*115dd0*/  IMAD.IADD R16, R0.reuse, 0x1, R14 ;  /* 0x0000000100107824 */ /* 0x040fe200078e020e */
[----:B------:R-:W2:Y:S08]  /*115de0*/  LDC R237, c[0x0][0x228] ;  /* 0x00008a00ffed7b82 */ /* 0x000eb00000000800 */
[----:B------:R-:W2:Y:S01]  /*115df0*/  LDC R245, c[0x0][0x228] ;  /* 0x00008a00fff57b82 */ /* 0x000ea20000000800 */
[----:B----4-:R4:W-:Y:S04]  /*115e00*/  @P3 STG.E desc[UR60][R198.64], R233 ;  /* 0x000000e9c6003986 */ /* 0x0109e8000c10193c */
[----:B------:R1:W-:Y:S01]  /*115e10*/  @P0 STG.E desc[UR60][R196.64], R246 ;  /* 0x000000f6c4000986 */ /* 0x0003e2000c10193c */
[----:B----4-:R-:W-:-:S04]  /*115e20*/  IMAD.WIDE R198, R0, 0x4, R6 ;  /* 0x0000000400c67825 */ /* 0x010fc800078e0206 */
[----:B-1----:R-:W-:Y:S01]  /*115e30*/  IMAD.WIDE R196, R0, 0x4, R8 ;  /* 0x0000000400c47825 */ /* 0x002fe200078e0208 */
[----:B---3--:R-:W-:Y:S01]  /*115e40*/  ISETP.LT.AND P3, PT, R13, R244, !P6 ;  /* 0x000000f40d00720c */ /* 0x008fe20007761270 */
[----:B------:R-:W3:Y:S04]  /*115e50*/  LDL.LU R0, [R1+0x15a4] ;  /* 0x0015a40001007983 */ /* 0x000ee80000300800 */
[----:B------:R1:W-:Y:S01]  /*115e60*/  @P5 STG.E desc[UR60][R198.64], R247 ;  /* 0x000000f7c6005986 */ /* 0x0003e2000c10193c */
[----:B------:R-:W-:-:S03]  /*115e70*/  ISETP.LT.AND P5, PT, R17, R236, !P6 ;  /* 0x000000ec1100720c */ /* 0x000fc600077a1270 */
[----:B------:R4:W-:Y:S04]  /*115e80*/  @P4 STG.E desc[UR60][R196.64], R238 ;  /* 0x000000eec4004986 */ /* 0x0009e8000c10193c */
[----:B------:R-:W3:Y:S01]  /*115e90*/  LDL.LU R236, [R1+0x11b4] ;  /* 0x0011b40001ec7983 */ /* 0x000ee20000300800 */
[----:B------:R-:W-:Y:S02]  /*115ea0*/  ISETP.GE.AND P4, PT, R232, R235, PT ;  /* 0x000000ebe800720c */ /* 0x000fe40003f86270 */
[----:B------:R-:W-:Y:S01]  /*115eb0*/  ISETP.LT.AND P0, PT, R11, R239, !P6 ;  /* 0x000000ef0b00720c */ /* 0x000fe20007701270 */
[----:B------:R-:W3:Y:S04]  /*115ec0*/  LDL.LU R232, [R1+0x1d94] ;  /* 0x001d940001e87983 */ /* 0x000ee80000300800 */
[----:B------:R-:W3:Y:S01]  /*115ed0*/  LDL.LU R235, [R1+0xda4] ;  /* 0x000da40001eb7983 */ /* 0x000ee20000300800 */
[----:B------:R-:W3:Y:S08]  /*115ee0*/  LDC R233, c[0x0][0x228] ;  /* 0x00008a00ffe97b82 */ /* 0x000ef00000000800 */
        /* <DEDUP_REMOVED lines=9> */
[----:B--2---:R-:W-:-:S02]  /*115f80*/  IMAD.WIDE R198, R16, 0x4, R6 ;  /* 0x0000000410c67825 */ /* 0x004fc400078e0206 */
[----:B------:R-:W2:Y:S01]  /*115f90*/  LDL.LU R252, [R1+0x1b4] ;  /* 0x0001b40001fc7983 */ /* 0x000ea20000300800 */
[----:B------:R-:W-:Y:S02]  /*115fa0*/  ISETP.LT.AND P0, PT, R11, R237, !P4 ;  /* 0x000000ed0b00720c */ /* 0x000fe40006701270 */
[----:B------:R-:W2:Y:S08]  /*115fb0*/  LDC R234, c[0x0][0x228] ;  /* 0x00008a00ffea7b82 */ /* 0x000eb00000000800 */
[----:B------:R-:W2:Y:S01]  /*115fc0*/  LDC R237, c[0x0][0x22c] ;  /* 0x00008b00ffed7b82 */ /* 0x000ea20000000800 */
[----:B---3--:R3:W-:Y:S04]  /*115fd0*/  @P3 STG.E desc[UR60][R196.64], R232 ;  /* 0x000000e8c4003986 */ /* 0x0087e8000c10193c */
[----:B------:R4:W-:Y:S01]  /*115fe0*/  @P5 STG.E desc[UR60][R198.64], R0 ;  /* 0x00000000c6005986 */ /* 0x0009e2000c10193c */
[----:B-1----:R-:W-:Y:S01]  /*115ff0*/  ISETP.LT.AND P5, PT, R17, R247, !P4 ;  /* 0x000000f71100720c */ /* 0x002fe200067a1270 */
[C---:B---3--:R-:W-:Y:S01]  /*116000*/  IMAD.WIDE R196, R16.reuse, 0x4, R8 ;  /* 0x0000000410c47825 */ /* 0x048fe200078e0208 */
[----:B----4-:R-:W-:-:S02]  /*116010*/  IADD3 R0, R16, R14, RZ ;  /* 0x0000000e10007210 */ /* 0x010fc40007ffe0ff */
[----:B------:R-:W3:Y:S04]  /*116020*/  LDL.LU R16, [R1+0x5b4] ;  /* 0x0005b40001107983 */ /* 0x000ee80000300800 */
[----:B------:R-:W4:Y:S04]  /*116030*/  LDL.LU R247, [R1+0x9b4] ;  /* 0x0009b40001f77983 */ /* 0x000f280000300800 */
[----:B------:R1:W-:Y:S04]  /*116040*/  @P6 STG.E desc[UR60][R196.64], R236 ;  /* 0x000000ecc4006986 */ /* 0x0003e8000c10193c */
[----:B-1----:R-:W2:Y:S01]  /*116050*/  LDL.LU R236, [R1+0x19a8] ;  /* 0x0019a80001ec7983 */ /* 0x002ea20000300800 */
        /* <DEDUP_REMOVED lines=8> */
[----:B------:R-:W2:Y:S03]  /*1160e0*/  LDL.LU R246, [R1+0xda8] ;  /* 0x000da80001f67983 */ /* 0x000ea60000300800 */
[----:B------:R-:W2:Y:S01]  /*1160f0*/  LDC R245, c[0x0][0x22c] ;  /* 0x00008b00fff57b82 */ /* 0x000ea20000000800 */
[----:B-1----:R-:W-:-:S07]  /*116100*/  IMAD.WIDE R198, R0, 0x4, R6 ;  /* 0x0000000400c67825 */ /* 0x002fce00078e0206 */
[----:B------:R-:W1:Y:S01]  /*116110*/  LDC R235, c[0x0][0x228] ;  /* 0x00008a00ffeb7b82 */ /* 0x000e620000000800 */
[----:B----4-:R4:W-:Y:S04]  /*116120*/  @P3 STG.E desc[UR60][R196.64], R247 ;  /* 0x000000f7c4003986 */ /* 0x0109e8000c10193c */
[----:B---3--:R3:W-:Y:S01]  /*116130*/  @P5 STG.E desc[UR60][R198.64], R16 ;  /* 0x00000010c6005986 */ /* 0x0087e2000c10193c */
[----:B------:R-:W-:Y:S01]  /*116140*/  ISETP.LT.AND P5, PT, R11, R238, !P6 ;  /* 0x000000ee0b00720c */ /* 0x000fe200077a1270 */
[C---:B----4-:R-:W-:Y:S01]  /*116150*/  IMAD.WIDE R196, R0.reuse, 0x4, R8 ;  /* 0x0000000400c47825 */ /* 0x050fe200078e0208 */
[----:B------:R-:W-:-:S03]  /*116160*/  IADD3 R0, R0, R14, RZ ;  /* 0x0000000e00007210 */ /* 0x000fc60007ffe0ff */
[----:B---3--:R-:W-:Y:S01]  /*116170*/  VIADD R16, R10, 0xdd ;  /* 0x000000dd0a107836 */ /* 0x008fe20000000000 */
[----:B------:R-:W3:Y:S04]  /*116180*/  LDL.LU R247, [R1+0x9b8] ;  /* 0x0009b80001f77983 */ /* 0x000ee80000300800 */
[----:B--2---:R2:W-:Y:S01]  /*116190*/  @P4 STG.E desc[UR60][R196.64], R252 ;  /* 0x000000fcc4004986 */ /* 0x0045e2000c10193c */
[----:B------:R-:W-:Y:S02]  /*1161a0*/  ISETP.LT.AND P3, PT, R13, R239, !P6 ;  /* 0x000000ef0d00720c */ /* 0x000fe40007761270 */
[----:B------:R-:W-:Y:S02]  /*1161b0*/  ISETP.LT.AND P0, PT, R17, R244, !P6 ;  /* 0x000000f41100720c */ /* 0x000fe40007701270 */
[----:B------:R-:W-:Y:S01]  /*1161c0*/  ISETP.GE.AND P4, PT, R16, R237, PT ;  /* 0x000000ed1000720c */ /* 0x000fe20003f86270 */
[----:B------:R-:W4:Y:S08]  /*1161d0*/  LDC R238, c[0x0][0x228] ;  /* 0x00008a00ffee7b82 */ /* 0x000f300000000800 */
[----:B------:R-:W4:Y:S01]  /*1161e0*/  LDC R244, c[0x0][0x228] ;  /* 0x00008a00fff47b82 */ /* 0x000f220000000800 */
[C---:B--2---:R-:W-:Y:S01]  /*1161f0*/  IMAD.WIDE R196, R0.reuse, 0x4, R2 ;  /* 0x0000000400c47825 */ /* 0x044fe200078e0202 */
[----:B------:R-:W2:Y:S04]  /*116200*/  LDL.LU R252, [R1+0x5b8] ;  /* 0x0005b80001fc7983 */ /* 0x000ea80000300800 */
[----:B------:R-:W4:Y:S04]  /*116210*/  LDL.LU R16, [R1+0x15a8] ;  /* 0x0015a80001107983 */ /* 0x000f280000300800 */
[----:B------:R-:W3:Y:S01]  /*116220*/  LDL.LU R237, [R1+0x11b8] ;  /* 0x0011b80001ed7983 */ /* 0x000ee20000300800 */
[----:B------:R-:W-:-:S03]  /*116230*/  IMAD.WIDE R198, R0, 0x4, R4 ;  /* 0x0000000400c67825 */ /* 0x000fc600078e0204 */
[----:B------:R1:W-:Y:S01]  /*116240*/  @P5 STG.E desc[UR60][R196.64], R236 ;  /* 0x000000ecc4005986 */ /* 0x0003e2000c10193c */
[----:B------:R-:W2:Y:S03]  /*116250*/  LDC R239, c[0x0][0x228] ;  /* 0x00008a00ffef7b82 */ /* 0x000ea60000000800 */
[----:B-1----:R-:W2:Y:S05]  /*116260*/  LDL.LU R197, [R1+0x1d98] ;  /* 0x001d980001c57983 */ /* 0x002eaa0000300800 */
[----:B------:R-:W1:Y:S01]  /*116270*/  LDC R236, c[0x0][0x228] ;  /* 0x00008a00ffec7b82 */ /* 0x000e620000000800 */
[----:B------:R-:W-:Y:S01]  /*116280*/  ISETP.LT.AND P6, PT, R15, R233, !P6 ;  /* 0x000000e90f00720c */ /* 0x000fe200077c1270 */
[----:B------:R-:W-:Y:S01]  /*116290*/  IMAD.WIDE R232, R0, 0x4, R6 ;  /* 0x0000000400e87825 */ /* 0x000fe200078e0206 */
[----:B-1----:R-:W-:-:S05]  /*1162a0*/  ISETP.LT.AND P5, PT, R17, R236, !P4 ;  /* 0x000000ec1100720c */ /* 0x002fca00067a1270 */
[----:B------:R-:W1:Y:S01]  /*1162b0*/  LDC R236, c[0x0][0x228] ;  /* 0x00008a00ffec7b82 */ /* 0x000e620000000800 */
[----:B--2---:R2:W-:Y:S04]  /*1162c0*/  @P3 STG.E desc[UR60][R198.64], R197 ;  /* 0x000000c5c6003986 */ /* 0x0045e8000c10193c */
[----:B----4-:R4:W-:Y:S01]  /*1162d0*/  @P0 STG.E desc[UR60][R232.64], R16 ;  /* 0x00000010e8000986 */ /* 0x0109e2000c10193c */
[----:B------:R-:W-:Y:S01]  /*1162e0*/  ISETP.LT.AND P0, PT, R11, R234, !P4 ;  /* 0x000000ea0b00720c */ /* 0x000fe20006701270 */
[C---:B--2---:R-:W-:Y:S01]  /*1162f0*/  IMAD.WIDE R196, R0.reuse, 0x4, R8 ;  /* 0x0000000400c47825 */ /* 0x044fe200078e0208 */
[----:B------:R-:W-:-:S03]  /*116300*/  IADD3 R0, R0, R14, RZ ;  /* 0x0000000e00007210 */ /* 0x000fc60007ffe0ff */
[C---:B----4-:R-:W-:Y:S01]  /*116310*/  VIADD R16, R10.reuse, 0xde ;  /* 0x000000de0a107836 */ /* 0x050fe20000000000 */
[----:B------:R-:W-:Y:S02]  /*116320*/  ISETP.LT.AND P3, PT, R13, R235, !P4 ;  /* 0x000000eb0d00720c */ /* 0x000fe40006761270 */
[----:B------:R-:W-:Y:S01]  /*116330*/  IADD3 R232, R10, 0xdf, RZ ;  /* 0x000000df0ae87810 */ /* 0x000fe20007ffe0ff */
[----:B---3--:R2:W-:Y:S01]  /*116340*/  @P6 STG.E desc[UR60][R196.64], R237 ;  /* 0x000000edc4006986 */ /* 0x0085e2000c10193c */
        /* <DEDUP_REMOVED lines=30> */
[----:B---3--:R-:W-:Y:S01]  /*116530*/  IMAD.WIDE R196, R16, 0x4, R4 ;  /* 0x0000000410c47825 */ /* 0x008fe200078e0204 */
[----:B------:R-:W-:Y:S01]  /*116540*/  IADD3 R232, R10, 0xe0, RZ ;  /* 0x000000e00ae87810 */ /* 0x000fe20007ffe0ff */
        /* <DEDUP_REMOVED lines=9> */
[----:B--2---:R-:W-:-:S04]  /*1165e0*/  IMAD.WIDE R196, R16, 0x4, R8 ;  /* 0x0000000410c47825 */ /* 0x004fc800078e0208 */
[----:B-1----:R-:W-:Y:S01]  /*1165f0*/  IMAD.IADD R0, R16, 0x1, R14 ;  /* 0x0000000110007824 */ /* 0x002fe200078e020e */
        /* <DEDUP_REMOVED lines=27> */
[----:B------:R-:W-:Y:S01]  /*1167b0*/  ISETP.LT.AND P5, PT, R11, R238, !P6 ;  /* 0x000000ee0b00720c */ /* 0x000fe200077a1270 */
[----:B------:R-:W-:Y:S01]  /*1167c0*/  IMAD.IADD R0, R0, 0x1, R14 ;  /* 0x0000000100007824 */ /* 0x000fe200078e020e */
[----:B------:R-:W1:Y:S01]  /*1167d0*/  LDC R238, c[0x0][0x228] ;  /* 0x00008a00ffee7b82 */ /* 0x000e620000000800 */
[----:B------:R-:W-:Y:S02]  /*1167e0*/  ISETP.LT.AND P0, PT, R13, R239, !P6 ;  /* 0x000000ef0d00720c */ /* 0x000fe40007701270 */
[----:B------:R-:W-:Y:S01]  /*1167f0*/  ISETP.LT.AND P3, PT, R17, R244, !P6 ;  /* 0x000000f41100720c */ /* 0x000fe20007761270 */
[----:B------:R-:W-:-:S04]  /*116800*/  IMAD.WIDE R196, R0, 0x4, R2 ;  /* 0x0000000400c47825 */ /* 0x000fc800078e0202 */
[C---:B------:R-:W-:Y:S01]  /*116810*/  IMAD.WIDE R198, R0.reuse, 0x4, R4 ;  /* 0x0000000400c67825 */ /* 0x040fe200078e0204 */
[----:B------:R-:W2:Y:S01]  /*116820*/  LDL.LU R237, [R1+0x11c0] ;  /* 0x0011c00001ed7983 */ /* 0x000ea20000300800 */
        /* <DEDUP_REMOVED lines=18> */
[----:B------:R-:W-:-:S03]  /*116950*/  IADD3 R0, R0, R14, RZ ;  /* 0x0000000e00007210 */ /* 0x000fc60007ffe0ff */
[----:B--2---:R2:W-:Y:S01]  /*116960*/  @P6 STG.E desc[UR60][R196.64], R237 ;  /* 0x000000edc4006986 */ /* 0x0045e2000c10193c */
[C---:B------:R-:W-:Y:S01]  /*116970*/  IADD3 R16, R10.reuse, 0xe2, RZ ;  /* 0x000000e20a107810 */ /* 0x040fe20007ffe0ff */
[----:B------:R-:W-:Y:S01]  /*116980*/  VIADD R232, R10, 0xe3 ;  /* 0x000000e30ae87836 */ /* 0x000fe20000000000 */
[----:B------:R-:W1:Y:S01]  /*116990*/  LDC R234, c[0x0][0x228] ;  /* 0x00008a00ffea7b82 */ /* 0x000e620000000800 */
[----:B------:R-:W-:Y:S01]  /*1169a0*/  IMAD.WIDE R198, R0, 0x4, R2 ;  /* 0x0000000400c67825 */ /* 0x000fe200078e0202 */
[----:B------:R-:W-:-:S03]  /*1169b0*/  ISETP.GE.AND P6, PT, R16, R245, PT ;  /* 0x000000f51000720c */ /* 0x000fc60003fc6270 */
[C---:B--2---:R-:W-:Y:S01]  /*1169c0*/  IMAD.WIDE R196, R0.reuse, 0x4, R4 ;  /* 0x0000000400c47825 */ /* 0x044fe200078e0204 */
[C---:B------:R-:W-:Y:S02]  /*1169d0*/  IADD3 R16, R0.reuse, R14, RZ ;  /* 0x0000000e00107210 */ /* 0x040fe40007ffe0ff */
        /* <DEDUP_REMOVED lines=56> */
[----:B------:R-:W-:Y:S02]  /*116d60*/  IADD3 R0, R0, R14, RZ ;  /* 0x0000000e00007210 */ /* 0x000fe40007ffe0ff */
[----:B---3--:R-:W-:Y:S01]  /*116d70*/  IADD3 R16, R10, 0xe5, RZ ;  /* 0x000000e50a107810 */ /* 0x008fe20007ffe0ff */
[----:B------:R-:W3:Y:S04]  /*116d80*/  LDL.LU R247, [R1+0x9c8] ;  /* 0x0009c80001f77983 */ /* 0x000ee80000300800 */
[----:B--2---:R2:W-:Y:S01]  /*116d90*/  @P4 STG.E desc[UR60][R196.64], R252 ;  /* 0x000000fcc4004986 */ /* 0x0045e2000c10193c */
[----:B------:R-:W-:-:S02]  /*116da0*/  ISETP.LT.AND P3, PT, R13, R239, !P6 ;  /* 0x000000ef0d00720c */ /* 0x000fc40007761270 */
[----:B------:R-:W-:Y:S02]  /*116db0*/  ISETP.GE.AND P4, PT, R16, R237, PT ;  /* 0x000000ed1000720c */ /* 0x000fe40003f86270 */
[----:B------:R-:W-:Y:S01]  /*116dc0*/  ISETP.LT.AND P0, PT, R17, R244, !P6 ;  /* 0x000000f41100720c */ /* 0x000fe20007701270 */
        /* <DEDUP_REMOVED lines=17> */
[----:B------:R-:W-:Y:S02]  /*116ee0*/  ISETP.LT.AND P0, PT, R11, R234, !P4 ;  /* 0x000000ea0b00720c */ /* 0x000fe40006701270 */
[----:B------:R-:W-:Y:S01]  /*116ef0*/  ISETP.LT.AND P3, PT, R13, R235, !P4 ;  /* 0x000000eb0d00720c */ /* 0x000fe20006761270 */
[----:B--2---:R-:W-:-:S04]  /*116f00*/  IMAD.WIDE R196, R0, 0x4, R8 ;  /* 0x0000000400c47825 */ /* 0x004fc800078e0208 */
[----:B------:R-:W-:Y:S01]  /*116f10*/  IMAD.IADD R0, R0, 0x1, R14 ;  /* 0x0000000100007824 */ /* 0x000fe200078e020e */
[C---:B----4-:R-:W-:Y:S01]  /*116f20*/  IADD3 R16, R10.reuse, 0xe6, RZ ;  /* 0x000000e60a107810 */ /* 0x050fe20007ffe0ff */
[----:B------:R-:W2:Y:S01]  /*116f30*/  LDC R235, c[0x0][0x22c] ;  /* 0x00008b00ffeb7b82 */ /* 0x000ea20000000800 */
[----:B------:R-:W-:Y:S01]  /*116f40*/  IADD3 R232, R10, 0xe7, RZ ;  /* 0x000000e70ae87810 */ /* 0x000fe20007ffe0ff */
[----:B------:R-:W-:Y:S01]  /*116f50*/  IMAD.WIDE R198, R0, 0x4, R2 ;  /* 0x0000000400c67825 */ /* 0x000fe200078e0202 */
[----:B---3--:R3:W-:Y:S01]  /*116f60*/  @P6 STG.E desc[UR60][R196.64], R237 ;  /* 0x000000edc4006986 */ /* 0x0087e2000c10193c */
[----:B------:R-:W-:Y:S02]  /*116f70*/  ISETP.GE.AND P6, PT, R16, R245, PT ;  /* 0x000000f51000720c */ /* 0x000fe40003fc6270 */
[----:B------:R-:W-:Y:S02]  /*116f80*/  ISETP.LT.AND P4, PT, R15, R238, !P4 ;  /* 0x000000ee0f00720c */ /* 0x000fe40006781270 */
[----:B------:R-:W4:Y:S01]  /*116f90*/  LDC R234, c[0x0][0x228] ;  /* 0x00008a00ffea7b82 */ /* 0x000f220000000800 */
[----:B------:R1:W-:Y:S04]  /*116fa0*/  @P0 STG.E desc[UR60][R198.64], R246 ;  /* 0x000000f6c6000986 */ /* 0x0003e8000c10193c */
[----:B------:R-:W4:Y:S01]  /*116fb0*/  LDL.LU R238, [R1+0x19bc] ;  /* 0x0019bc0001ee7983 */ /* 0x000f220000300800 */
[----:B------:R-:W-:-:S03]  /*116fc0*/  ISETP.LT.AND P0, PT, R13, R244, !P6 ;  /* 0x000000f40d00720c */ /* 0x000fc60007701270 */
[----:B------:R-:W2:Y:S01]  /*116fd0*/  LDL.LU R244, [R1+0x1c8] ;  /* 0x0001c80001f47983 */ /* 0x000ea20000300800 */
[----:B------:R-:W4:Y:S08]  /*116fe0*/  LDC R233, c[0x0][0x228] ;  /* 0x00008a00ffe97b82 */ /* 0x000f300000000800 */
[----:B---3--:R-:W3:Y:S01]  /*116ff0*/  LDC R237, c[0x0][0x228] ;  /* 0x00008a00ffed7b82 */ /* 0x008ee20000000800 */
        /* <DEDUP_REMOVED lines=8> */
[----:B---3--:R-:W-:Y:S01]  /*117080*/  IMAD.WIDE R196, R0, 0x4, R8 ;  /* 0x0000000400c47825 */ /* 0x008fe200078e0208 */
[----:B------:R-:W3:Y:S01]  /*117090*/  LDC R247, c[0x0][0x228] ;  /* 0x00008a00fff77b82 */ /* 0x000ee20000000800 */
[----:B------:R-:W3:Y:S04]  /*1170a0*/  LDL.LU R252, [R1+0xdbc] ;  /* 0x000dbc0001fc7983 */ /* 0x000ee80000300800 */
[----:B------:R-:W3:Y:S04]  /*1170b0*/  LDL.LU R0, [R1+0x15bc] ;  /* 0x0015bc0001007983 */ /* 0x000ee80000300800 */
[----:B------:R-:W3:Y:S04]  /*1170c0*/  LDL.LU R236, [R1+0x11cc] ;  /* 0x0011cc0001ec7983 */ /* 0x000ee80000300800 */
[----:B--2---:R2:W-:Y:S01]  /*1170d0*/  @P4 STG.E desc[UR60][R196.64], R244 ;  /* 0x000000f4c4004986 */ /* 0x0045e2000c10193c */
[----:B------:R-:W-:-:S03]  /*1170e0*/  ISETP.GE.AND P4, PT, R232, R235, PT ;  /* 0x000000ebe800720c */ /* 0x000fc60003f86270 */
[----:B------:R-:W3:Y:S01]  /*1170f0*/  LDL.LU R235, [R1+0x1dac] ;  /* 0x001dac0001eb7983 */ /* 0x000ee20000300800 */
[----:B------:R-:W-:Y:S01]  /*117100*/  ISETP.LT.AND P3, PT, R11, R239, !P6 ;  /* 0x000000ef0b00720c */ /* 0x000fe20007761270 */
[----:B------:R-:W-:Y:S01]  /*117110*/  IMAD.WIDE R198, R16, 0x4, R2 ;  /* 0x0000000410c67825 */ /* 0x000fe200078e0202 */
[----:B----4-:R-:W-:-:S03]  /*117120*/  ISETP.LT.AND P6, PT, R15, R234, !P6 ;  /* 0x000000ea0f00720c */ /* 0x010fc600077c1270 */
[----:B--2---:R-:W-:Y:S01]  /*117130*/  IMAD.WIDE R196, R16, 0x4, R4 ;  /* 0x0000000410c47825 */ /* 0x004fe200078e0204 */
[----:B------:R-:W-:Y:S01]  /*117140*/  IADD3 R232, R10, 0xe8, RZ ;  /* 0x000000e80ae87810 */ /* 0x000fe20007ffe0ff */
[----:B------:R-:W2:Y:S08]  /*117150*/  LDC R239, c[0x0][0x228] ;  /* 0x00008a00ffef7b82 */ /* 0x000eb00000000800 */
[----:B------:R-:W4:Y:S01]  /*117160*/  LDC R244, c[0x0][0x228] ;  /* 0x00008a00fff47b82 */ /* 0x000f220000000800 */
[----:B------:R1:W-:Y:S07]  /*117170*/  @P3 STG.E desc[UR60][R198.64], R238 ;  /* 0x000000eec6003986 */ /* 0x0003ee000c10193c */
[----:B------:R-:W4:Y:S01]  /*117180*/  LDC R234, c[0x0][0x228] ;  /* 0x00008a00ffea7b82 */ /* 0x000f220000000800 */
[----:B-1----:R-:W-:-:S07]  /*117190*/  IMAD.WIDE R198, R16, 0x4, R6 ;  /* 0x0000000410c67825 */ /* 0x002fce00078e0206 */
[----:B------:R-:W1:Y:S01]  /*1171a0*/  LDC R238, c[0x0][0x228] ;  /* 0x00008a00ffee7b82 */ /* 0x000e620000000800 */
[----:B---3--:R3:W-:Y:S04]  /*1171b0*/  @P0 STG.E desc[UR60][R196.64], R235 ;  /* 0x000000ebc4000986 */ /* 0x0087e8000c10193c */
[----:B------:R2:W-:Y:S01]  /*1171c0*/  @P5 STG.E desc[UR60][R198.64], R0 ;  /* 0x00000000c6005986 */ /* 0x0005e2000c10193c */
[----:B------:R-:W-:Y:S01]  /*1171d0*/  ISETP.LT.AND P5, PT, R17, R247, !P4 ;  /* 0x000000f71100720c */ /* 0x000fe200067a1270 */
[C---:B---3--:R-:W-:Y:S01]  /*1171e0*/  IMAD.WIDE R196, R16.reuse, 0x4, R8 ;  /* 0x0000000410c47825 */ /* 0x048fe200078e0208 */
[----:B--2---:R-:W-:Y:S02]  /*1171f0*/  IADD3 R0, R16, R14, RZ ;  /* 0x0000000e10007210 */ /* 0x004fe40007ffe0ff */
        /* <DEDUP_REMOVED lines=13> */
[----:B------:R-:W1:Y:S08]  /*1172d0*/  LDC R233, c[0x0][0x228] ;  /* 0x00008a00ffe97b82 */ /* 0x000e700000000800 */
        /* <DEDUP_REMOVED lines=14> */
[----:B------:R-:W-:Y:S02]  /*1173c0*/  ISETP.LT.AND P0, PT, R13, R239, !P6 ;  /* 0x000000ef0d00720c */ /* 0x000fe40007701270 */
[----:B------:R-:W-:Y:S02]  /*1173d0*/  ISETP.LT.AND P3, PT, R17, R244, !P6 ;  /* 0x000000f41100720c */ /* 0x000fe40007761270 */
[----:B------:R-:W-:-:S02]  /*1173e0*/  IADD3 R0, R0, R14, RZ ;  /* 0x0000000e00007210 */ /* 0x000fc40007ffe0ff */
[----:B------:R-:W-:Y:S01]  /*1173f0*/  ISETP.LT.AND P6, PT, R15, R233, !P6 ;  /* 0x000000e90f00720c */ /* 0x000fe200077c1270 */
[----:B------:R-:W3:Y:S01]  /*117400*/  LDL.LU R237, [R1+0x11d0] ;  /* 0x0011d00001ed7983 */ /* 0x000ee20000300800 */
[----:B------:R-:W1:Y:S08]  /*117410*/  LDC R238, c[0x0][0x228] ;  /* 0x00008a00ffee7b82 */ /* 0x000e700000000800 */
[----:B------:R-:W3:Y:S01]  /*117420*/  LDC R239, c[0x0][0x228] ;  /* 0x00008a00ffef7b82 */ /* 0x000ee20000000800 */
[----:B------:R-:W-:-:S04]  /*117430*/  IMAD.WIDE R196, R0, 0x4, R2 ;  /* 0x0000000400c47825 */ /* 0x000fc800078e0202 */
[----:B------:R-:W-:-:S04]  /*117440*/  IMAD.WIDE R198, R0, 0x4, R4 ;  /* 0x0000000400c67825 */ /* 0x000fc800078e0204 */
[----:B------:R-:W-:Y:S01]  /*117450*/  IMAD.WIDE R232, R0, 0x4, R6 ;  /* 0x0000000400e87825 */ /* 0x000fe200078e0206 */
[----:B------:R-:W3:Y:S01]  /*117460*/  LDC R244, c[0x0][0x228] ;  /* 0x00008a00fff47b82 */ /* 0x000ee20000000800 */
[----:B----4-:R4:W-:Y:S07]  /*117470*/  @P5 STG.E desc[UR60][R196.64], R236 ;  /* 0x000000ecc4005986 */ /* 0x0109ee000c10193c */
[----:B----4-:R-:W4:Y:S01]  /*117480*/  LDC R236, c[0x0][0x228] ;  /* 0x00008a00ffec7b82 */ /* 0x010f220000000800 */
[----:B--2---:R-:W-:Y:S04]  /*117490*/  @P0 STG.E desc[UR60][R198.64], R16 ;  /* 0x00000010c6000986 */ /* 0x004fe8000c10193c */
[----:B------:R2:W-:Y:S04]  /*1174a0*/  @P3 STG.E desc[UR60][R232.64], R252 ;  /* 0x000000fce8003986 */ /* 0x0005e8000c10193c */
[----:B--2---:R-:W2:Y:S04]  /*1174b0*/  LDL.LU R233, [R1+0xdc0] ;  /* 0x000dc00001e97983 */ /* 0x004ea80000300800 */
[----:B------:R-:W2:Y:S01]  /*1174c0*/  LDL.LU R252, [R1+0x1d0] ;  /* 0x0001d00001fc7983 */ /* 0x000ea20000300800 */
[----:B----4-:R-:W-:-:S02]  /*1174d0*/  ISETP.LT.AND P5, PT, R17, R236, !P4 ;  /* 0x000000ec1100720c */ /* 0x010fc400067a1270 */
[----:B------:R-:W-:Y:S01]  /*1174e0*/  ISETP.LT.AND P0, PT, R13, R235, !P4 ;  /* 0x000000eb0d00720c */ /* 0x000fe20006701270 */
[----:B------:R-:W4:Y:S08]  /*1174f0*/  LDC R236, c[0x0][0x228] ;  /* 0x00008a00ffec7b82 */ /* 0x000f300000000800 */
[----:B------:R-:W4:Y:S01]  /*117500*/  LDC R235, c[0x0][0x22c] ;  /* 0x00008b00ffeb7b82 */ /* 0x000f220000000800 */
[----:B------:R-:W-:Y:S01]  /*117510*/  ISETP.LT.AND P3, PT, R11, R234, !P4 ;  /* 0x000000ea0b00720c */ /* 0x000fe20006761270 */
[C---:B------:R-:W-:Y:S01]  /*117520*/  IMAD.WIDE R196, R0.reuse, 0x4, R8 ;  /* 0x0000000400c47825 */ /* 0x040fe200078e0208 */
[----:B------:R-:W-:-:S02]  /*117530*/  IADD3 R0, R0, R14, RZ ;  /* 0x0000000e00007210 */ /* 0x000fc40007ffe0ff */
[----:B-1----:R-:W-:Y:S01]  /*117540*/  ISETP.LT.AND P4, PT, R15, R238, !P4 ;  /* 0x000000ee0f00720c */ /* 0x002fe20006781270 */
[C---:B------:R-:W-:Y:S01]  /*117550*/  VIADD R16, R10.reuse, 0xea ;  /* 0x000000ea0a107836 */ /* 0x040fe20000000000 */
[----:B------:R-:W-:Y:S01]  /*117560*/  IADD3 R232, R10, 0xeb, RZ ;  /* 0x000000eb0ae87810 */ /* 0x000fe20007ffe0ff */
[----:B---3--:R1:W-:Y:S01]  /*117570*/  @P6 STG.E desc[UR60][R196.64], R237 ;  /* 0x000000edc4006986 */ /* 0x0083e2000c10193c */
[----:B------:R-:W-:-:S03]  /*117580*/  IMAD.WIDE R198, R0, 0x4, R2 ;  /* 0x0000000400c67825 */ /* 0x000fc600078e0202 */
[----:B------:R-:W3:Y:S01]  /*117590*/  LDL.LU R238, [R1+0x19c4] ;  /* 0x0019c40001ee7983 */ /* 0x000ee20000300800 */
[----:B------:R-:W-:Y:S01]  /*1175a0*/  ISETP.GE.AND P6, PT, R16, R245, PT ;  /* 0x000000f51000720c */ /* 0x000fe20003fc6270 */
[----:B------:R-:W3:Y:S01]  /*1175b0*/  LDC R234, c[0x0][0x228] ;  /* 0x00008a00ffea7b82 */ /* 0x000ee20000000800 */
[C---:B-1----:R-:W-:Y:S01]  /*1175c0*/  IMAD.WIDE R196, R0.reuse, 0x4, R4 ;  /* 0x0000000400c47825 */ /* 0x042fe200078e0204 */
[----:B------:R-:W-:-:S06]  /*1175d0*/  IADD3 R16, R0, R14, RZ ;  /* 0x0000000e00107210 */ /* 0x000fcc0007ffe0ff */
[----:B------:R-:W1:Y:S08]  /*1175e0*/  LDC R237, c[0x0][0x228] ;  /* 0x00008a00ffed7b82 */ /* 0x000e700000000800 */
[----:B------:R-:W1:Y:S01]  /*1175f0*/  LDC R245, c[0x0][0x228] ;  /* 0x00008a00fff57b82 */ /* 0x000e620000000800 */
[----:B--2---:R2:W-:Y:S04]  /*117600*/  @P3 STG.E desc[UR60][R198.64], R233 ;  /* 0x000000e9c6003986 */ /* 0x0045e8000c10193c */
[----:B------:R4:W-:Y:S01]  /*117610*/  @P0 STG.E desc[UR60][R196.64], R246 ;  /* 0x000000f6c4000986 */ /* 0x0009e2000c10193c */
[----:B--2---:R-:W-:-:S04]  /*117620*/  IMAD.WIDE R198, R0, 0x4, R6 ;  /* 0x0000000400c67825 */ /* 0x004fc800078e0206 */
[----:B----4-:R-:W-:Y:S01]  /*117630*/  IMAD.WIDE R196, R0, 0x4, R8 ;  /* 0x0000000400c47825 */ /* 0x010fe200078e0208 */
[----:B------:R-:W-:Y:S01]  /*117640*/  ISETP.LT.AND P3, PT, R13, R244, !P6 ;  /* 0x000000f40d00720c */ /* 0x000fe20007761270 */
[----:B------:R-:W2:Y:S04]  /*117650*/  LDL.LU R0, [R1+0x15c4] ;  /* 0x0015c40001007983 */ /* 0x000ea80000300800 */
[----:B------:R4:W-:Y:S01]  /*117660*/  @P5 STG.E desc[UR60][R198.64], R247 ;  /* 0x000000f7c6005986 */ /* 0x0009e2000c10193c */
[----:B------:R-:W-:-:S03]  /*117670*/  ISETP.LT.AND P5, PT, R17, R236, !P6 ;  /* 0x000000ec1100720c */ /* 0x000fc600077a1270 */
[----:B------:R-:W2:Y:S04]  /*117680*/  LDL.LU R236, [R1+0x11d4] ;  /* 0x0011d40001ec7983 */ /* 0x000ea80000300800 */
[----:B------:R1:W-:Y:S01]  /*117690*/  @P4 STG.E desc[UR60][R196.64], R252 ;  /* 0x000000fcc4004986 */ /* 0x0003e2000c10193c */
[----:B------:R-:W-:Y:S02]  /*1176a0*/  ISETP.GE.AND P4, PT, R232, R235, PT ;  /* 0x000000ebe800720c */ /* 0x000fe40003f86270 */
[----:B------:R-:W-:Y:S01]  /*1176b0*/  ISETP.LT.AND P0, PT, R11, R239, !P6 ;  /* 0x000000ef0b00720c */ /* 0x000fe20007701270 */
[----:B------:R-:W2:Y:S08]  /*1176c0*/  LDC R233, c[0x0][0x228] ;  /* 0x00008a00ffe97b82 */ /* 0x000eb00000000800 */
[----:B----4-:R-:W4:Y:S08]  /*1176d0*/  LDC R247, c[0x0][0x228] ;  /* 0x00008a00fff77b82 */ /* 0x010f300000000800 */
[----:B------:R-:W4:Y:S08]  /*1176e0*/  LDC R246, c[0x0][0x22c] ;  /* 0x00008b00fff67b82 */ /* 0x000f300000000800 */
[----:B------:R-:W4:Y:S01]  /*1176f0*/  LDC R244, c[0x0][0x228] ;  /* 0x00008a00fff47b82 */ /* 0x000f220000000800 */
[----:B-1----:R-:W4:Y:S04]  /*117700*/  LDL.LU R252, [R1+0x9d4] ;  /* 0x0009d40001fc7983 */ /* 0x002f280000300800 */
[----:B------:R-:W2:Y:S01]  /*117710*/  LDL.LU R232, [R1+0x1db4] ;  /* 0x001db40001e87983 */ /* 0x000ea20000300800 */
[----:B------:R-:W-:-:S04]  /*117720*/  IMAD.WIDE R198, R16, 0x4, R2 ;  /* 0x0000000410c67825 */ /* 0x000fc800078e0202 */
[C---:B------:R-:W-:Y:S01]  /*117730*/  IMAD.WIDE R196, R16.reuse, 0x4, R4 ;  /* 0x0000000410c47825 */ /* 0x040fe200078e0204 */
[----:B------:R-:W4:Y:S04]  /*117740*/  LDL.LU R235, [R1+0xdc4] ;  /* 0x000dc40001eb7983 */ /* 0x000f280000300800 */
[----:B---3--:R1:W-:Y:S01]  /*117750*/  @P0 STG.E desc[UR60][R198.64], R238 ;  /* 0x000000eec6000986 */ /* 0x0083e2000c10193c */
[----:B------:R-:W3:Y:S01]  /*117760*/  LDC R239, c[0x0][0x228] ;  /* 0x00008a00ffef7b82 */ /* 0x000ee20000000800 */
[----:B-1----:R-:W-:Y:S01]  /*117770*/  IMAD.WIDE R198, R16, 0x4, R6 ;  /* 0x0000000410c67825 */ /* 0x002fe200078e0206 */
[----:B------:R-:W-:Y:S02]  /*117780*/  ISETP.LT.AND P6, PT, R15, R234, !P6 ;  /* 0x000000ea0f00720c */ /* 0x000fe400077c1270 */
[----:B------:R-:W-:-:S04]  /*117790*/  ISETP.LT.AND P0, PT, R11, R237, !P4 ;  /* 0x000000ed0b00720c */ /* 0x000fc80006701270 */
[----:B------:R-:W1:Y:S08]  /*1177a0*/  LDC R238, c[0x0][0x228] ;  /* 0x00008a00ffee7b82 */ /* 0x000e700000000800 */
[----:B------:R-:W3:Y:S08]  /*1177b0*/  LDC R237, c[0x0][0x22c] ;  /* 0x00008b00ffed7b82 */ /* 0x000ef00000000800 */
[----:B------:R-:W1:Y:S01]  /*1177c0*/  LDC R234, c[0x0][0x228] ;  /* 0x00008a00ffea7b82 */ /* 0x000e620000000800 */
[----:B--2---:R2:W-:Y:S04]  /*1177d0*/  @P3 STG.E desc[UR60][R196.64], R232 ;  /* 0x000000e8c4003986 */ /* 0x0045e8000c10193c */
[----:B------:R3:W-:Y:S01]  /*1177e0*/  @P5 STG.E desc[UR60][R198.64], R0 ;  /* 0x00000000c6005986 */ /* 0x0007e2000c10193c */
[----:B----4-:R-:W-:Y:S01]  /*1177f0*/  ISETP.LT.AND P5, PT, R17, R247, !P4 ;  /* 0x000000f71100720c */ /* 0x010fe200067a1270 */
[----:B--2---:R-:W-:-:S04]  /*117800*/  IMAD.WIDE R196, R16, 0x4, R8 ;  /* 0x0000000410c47825 */ /* 0x004fc800078e0208 */
[----:B---3--:R-:W-:Y:S02]  /*117810*/  IMAD.IADD R0, R16, 0x1, R14 ;  /* 0x0000000110007824 */ /* 0x008fe400078e020e */
[----:B------:R-:W2:Y:S04]  /*117820*/  LDL.LU R16, [R1+0x5d4] ;  /* 0x0005d40001107983 */ /* 0x000ea80000300800 */
[----:B------:R-:W3:Y:S01]  /*117830*/  LDL.LU R247, [R1+0x1d4] ;  /* 0x0001d40001f77983 */ /* 0x000ee20000300800 */
[----:B------:R-:W-:Y:S01]  /*117840*/  ISETP.LT.AND P3, PT, R13, R233, !P4 ;  /* 0x000000e90d00720c */ /* 0x000fe20006761270 */
[----:B------:R-:W-:Y:S01]  /*117850*/  IMAD.WIDE R198, R0, 0x4, R2 ;  /* 0x0000000400c67825 */ /* 0x000fe200078e0202 */
[----:B------:R-:W-:Y:S01]  /*117860*/  ISETP.LT.AND P4, PT, R15, R245, !P4 ;  /* 0x000000f50f00720c */ /* 0x000fe20006781270 */
[----:B------:R4:W-:Y:S04]  /*117870*/  @P6 STG.E desc[UR60][R196.64], R236 ;  /* 0x000000ecc4006986 */ /* 0x0009e8000c10193c */
[----:B------:R1:W-:Y:S01]  /*117880*/  @P0 STG.E desc[UR60][R198.64], R235 ;  /* 0x000000ebc6000986 */ /* 0x0003e2000c10193c */
[----:B------:R-:W-:Y:S01]  /*117890*/  IADD3 R232, R10, 0xec, RZ ;  /* 0x000000ec0ae87810 */ /* 0x000fe20007ffe0ff */
[----:B------:R-:W3:Y:S08]  /*1178a0*/  LDC R233, c[0x0][0x228] ;  /* 0x00008a00ffe97b82 */ /* 0x000ef00000000800 */
[----:B------:R-:W3:Y:S01]  /*1178b0*/  LDC R245, c[0x0][0x22c] ;  /* 0x00008b00fff57b82 */ /* 0x000ee20000000800 */
[----:B----4-:R-:W-:-:S04]  /*1178c0*/  IMAD.WIDE R196, R0, 0x4, R4 ;  /* 0x0000000400c47825 */ /* 0x010fc800078e0204 */
[----:B-1----:R-:W-:Y:S01]  /*1178d0*/  IMAD.WIDE R198, R0, 0x4, R6 ;  /* 0x0000000400c67825 */ /* 0x002fe200078e0206 */
[----:B------:R-:W4:Y:S04]  /*1178e0*/  LDL.LU R236, [R1+0x19c8] ;  /* 0x0019c80001ec7983 */ /* 0x000f280000300800 */
[----:B------:R1:W-:Y:S01]  /*1178f0*/  @P3 STG.E desc[UR60][R196.64], R252 ;  /* 0x000000fcc4003986 */ /* 0x0003e2000c10193c */
[----:B------:R-:W-:Y:S01]  /*117900*/  ISETP.GE.AND P6, PT, R232, R246, PT ;  /* 0x000000f6e800720c */ /* 0x000fe20003fc6270 */
[----:B------:R-:W4:Y:S01]  /*117910*/  LDC R235, c[0x0][0x228] ;  /* 0x00008a00ffeb7b82 */ /* 0x000f220000000800 */
[----:B-1----:R-:W-:Y:S01]  /*117920*/  IMAD.WIDE R196, R0, 0x4, R8 ;  /* 0x0000000400c47825 */ /* 0x002fe200078e0208 */
[----:B------:R-:W4:Y:S04]  /*117930*/  LDL.LU R252, [R1+0x11d8] ;  /* 0x0011d80001fc7983 */ /* 0x000f280000300800 */
[----:B------:R-:W4:Y:S04]  /*117940*/  LDL.LU R246, [R1+0x9d8] ;  /* 0x0009d80001f67983 */ /* 0x000f280000300800 */
[----:B--2---:R1:W-:Y:S04]  /*117950*/  @P5 STG.E desc[UR60][R198.64], R16 ;  /* 0x00000010c6005986 */ /* 0x0043e8000c10193c */
[----:B---3--:R2:W-:Y:S01]  /*117960*/  @P4 STG.E desc[UR60][R196.64], R247 ;  /* 0x000000f7c4004986 */ /* 0x0085e2000c10193c */
[----:B-1----:R-:W-:-:S03]  /*117970*/  IADD3 R16, R10, 0xed, RZ ;  /* 0x000000ed0a107810 */ /* 0x002fc60007ffe0ff */
[----:B--2---:R-:W2:Y:S01]  /*117980*/  LDL.LU R247, [R1+0x5d8] ;  /* 0x0005d80001f77983 */ /* 0x004ea20000300800 */
[----:B------:R-:W-:-:S03]  /*117990*/  ISETP.GE.AND P4, PT, R16, R237, PT ;  /* 0x000000ed1000720c */ /* 0x000fc60003f86270 */
[----:B------:R-:W3:Y:S04]  /*1179a0*/  LDL.LU R16, [R1+0x1db8] ;  /* 0x001db80001107983 */ /* 0x000ee80000300800 */
[----:B------:R-:W2:Y:S01]  /*1179b0*/  LDL.LU R237, [R1+0x15c8] ;  /* 0x0015c80001ed7983 */ /* 0x000ea20000300800 */
[----:B------:R-:W-:Y:S02]  /*1179c0*/  ISETP.LT.AND P5, PT, R11, R238, !P6 ;  /* 0x000000ee0b00720c */ /* 0x000fe400077a1270 */
[----:B------:R-:W-:Y:S02]  /*1179d0*/  ISETP.LT.AND P3, PT, R13, R239, !P6 ;  /* 0x000000ef0d00720c */ /* 0x000fe40007761270 */
[----:B------:R-:W-:Y:S01]  /*1179e0*/  ISETP.LT.AND P0, PT, R17, R244, !P6 ;  /* 0x000000f41100720c */ /* 0x000fe20007701270 */
[----:B------:R-:W-:Y:S01]  /*1179f0*/  IMAD.IADD R0, R0, 0x1, R14 ;  /* 0x0000000100007824 */ /* 0x000fe200078e020e */
[----:B------:R-:W-:Y:S01]  /*117a00*/  ISETP.LT.AND P6, PT, R15, R233, !P6 ;  /* 0x000000e90f00720c */ /* 0x000fe200077c1270 */
[----:B------:R-:W1:Y:S08]  /*117a10*/  LDC R238, c[0x0][0x228] ;  /* 0x00008a00ffee7b82 */ /* 0x000e700000000800 */
[----:B------:R-:W1:Y:S01]  /*117a20*/  LDC R244, c[0x0][0x228] ;  /* 0x00008a00fff47b82 */ /* 0x000e620000000800 */
[----:B------:R-:W-:-:S04]  /*117a30*/  IMAD.WIDE R196, R0, 0x4, R2 ;  /* 0x0000000400c47825 */ /* 0x000fc800078e0202 */
[----:B------:R-:W-:-:S04]  /*117a40*/  IMAD.WIDE R198, R0, 0x4, R4 ;  /* 0x0000000400c67825 */ /* 0x000fc800078e0204 */
[C---:B------:R-:W-:Y:S01]  /*117a50*/  IMAD.WIDE R232, R0.reuse, 0x4, R6 ;  /* 0x0000000400e87825 */ /* 0x040fe200078e0206 */
[----:B------:R-:W1:Y:S01]  /*117a60*/  LDC R239, c[0x0][0x228] ;  /* 0x00008a00ffef7b82 */ /* 0x000e620000000800 */
[----:B----4-:R4:W-:Y:S07]  /*117a70*/  @P5 STG.E desc[UR60][R196.64], R236 ;  /* 0x000000ecc4005986 */ /* 0x0109ee000c10193c */
[----:B----4-:R-:W4:Y:S01]  /*117a80*/  LDC R236, c[0x0][0x228] ;  /* 0x00008a00ffec7b82 */ /* 0x010f220000000800 */
[----:B---3--:R-:W-:Y:S04]  /*117a90*/  @P3 STG.E desc[UR60][R198.64], R16 ;  /* 0x00000010c6003986 */ /* 0x008fe8000c10193c */
[----:B--2---:R2:W-:Y:S04]  /*117aa0*/  @P0 STG.E desc[UR60][R232.64], R237 ;  /* 0x000000ede8000986 */ /* 0x0045e8000c10193c */
[----:B--2---:R-:W2:Y:S01]  /*117ab0*/  LDL.LU R233, [R1+0xdc8] ;  /* 0x000dc80001e97983 */ /* 0x004ea20000300800 */
[----:B------:R-:W-:Y:S01]  /*117ac0*/  ISETP.LT.AND P0, PT, R11, R234, !P4 ;  /* 0x000000ea0b00720c */ /* 0x000fe20006701270 */
[C---:B------:R-:W-:Y:S01]  /*117ad0*/  IMAD.WIDE R196, R0.reuse, 0x4, R8 ;  /* 0x0000000400c47825 */ /* 0x040fe200078e0208 */
[----:B------:R-:W-:-:S02]  /*117ae0*/  IADD3 R0, R0, R14, RZ ;  /* 0x0000000e00007210 */ /* 0x000fc40007ffe0ff */
[----:B------:R-:W-:Y:S02]  /*117af0*/  IADD3 R16, R10, 0xee, RZ ;  /* 0x000000ee0a107810 */ /* 0x000fe40007ffe0ff */
[----:B------:R-:W-:Y:S02]  /*117b00*/  ISETP.LT.AND P3, PT, R13, R235, !P4 ;  /* 0x000000eb0d00720c */ /* 0x000fe40006761270 */
[----:B----4-:R-:W-:Y:S01]  /*117b10*/  ISETP.LT.AND P5, PT, R17, R236, !P4 ;  /* 0x000000ec1100720c */ /* 0x010fe200067a1270 */
[----:B------:R3:W-:Y:S01]  /*117b20*/  @P6 STG.E desc[UR60][R196.64], R252 ;  /* 0x000000fcc4006986 */ /* 0x0007e2000c10193c */
[----:B------:R-:W-:Y:S01]  /*117b30*/  IMAD.WIDE R198, R0, 0x4, R2 ;  /* 0x0000000400c67825 */ /* 0x000fe200078e0202 */
[----:B------:R-:W-:Y:S02]  /*117b40*/  ISETP.GE.AND P6, PT, R16, R245, PT ;  /* 0x000000f51000720c */ /* 0x000fe40003fc6270 */
[----:B-1----:R-:W-:Y:S01]  /*117b50*/  ISETP.LT.AND P4, PT, R15, R238, !P4 ;  /* 0x000000ee0f00720c */ /* 0x002fe20006781270 */
[----:B------:R-:W1:Y:S08]  /*117b60*/  LDC R236, c[0x0][0x228] ;  /* 0x00008a00ffec7b82 */ /* 0x000e700000000800 */
[----:B------:R-:W4:Y:S08]  /*117b70*/  LDC R235, c[0x0][0x22c] ;  /* 0x00008b00ffeb7b82 */ /* 0x000f300000000800 */
[----:B------:R-:W4:Y:S08]  /*117b80*/  LDC R234, c[0x0][0x228] ;  /* 0x00008a00ffea7b82 */ /* 0x000f300000000800 */
[----:B------:R-:W4:Y:S01]  /*117b90*/  LDC R237, c[0x0][0x228] ;  /* 0x00008a00ffed7b82 */ /* 0x000f220000000800 */
[----:B---3--:R-:W3:Y:S04]  /*117ba0*/  LDL.LU R252, [R1+0x1dbc] ;  /* 0x001dbc0001fc7983 */ /* 0x008ee80000300800 */
[----:B------:R-:W3:Y:S01]  /*117bb0*/  LDL.LU R238, [R1+0x19cc] ;  /* 0x0019cc0001ee7983 */ /* 0x000ee20000300800 */
[C---:B------:R-:W-:Y:S01]  /*117bc0*/  IMAD.WIDE R196, R0.reuse, 0x4, R4 ;  /* 0x0000000400c47825 */ /* 0x040fe200078e0204 */
[----:B------:R-:W-:-:S03]  /*117bd0*/  IADD3 R16, R0, R14, RZ ;  /* 0x0000000e00107210 */ /* 0x000fc60007ffe0ff */
[----:B------:R-:W-:Y:S01]  /*117be0*/  VIADD R232, R10, 0xef ;  /* 0x000000ef0ae87836 */ /* 0x000fe20000000000 */
[----:B------:R-:W3:Y:S01]  /*117bf0*/  LDC R245, c[0x0][0x228] ;  /* 0x00008a00fff57b82 */ /* 0x000ee20000000800 */
[----:B--2---:R2:W-:Y:S01]  /*117c00*/  @P0 STG.E desc[UR60][R198.64], R233 ;  /* 0x000000e9c6000986 */ /* 0x0045e2000c10193c */
[----:B------:R-:W-:-:S03]  /*117c10*/  ISETP.LT.AND P0, PT, R13, R244, !P6 ;  /* 0x000000f40d00720c */ /* 0x000fc60007701270 */
[----:B------:R-:W3:Y:S04]  /*117c20*/  LDL.LU R244, [R1+0x1d8] ;  /* 0x0001d80001f47983 */ /* 0x000ee80000300800 */
[----:B------:R1:W-:Y:S01]  /*117c30*/  @P3 STG.E desc[UR60][R196.64], R246 ;  /* 0x000000f6c4003986 */ /* 0x0003e2000c10193c */
[----:B--2---:R-:W-:-:S04]  /*117c40*/  IMAD.WIDE R198, R0, 0x4, R6 ;  /* 0x0000000400c67825 */ /* 0x004fc800078e0206 */
[----:B-1----:R-:W-:Y:S01]  /*117c50*/  IMAD.WIDE R196, R0, 0x4, R8 ;  /* 0x0000000400c47825 */ /* 0x002fe200078e0208 */
[----:B------:R-:W1:Y:S01]  /*117c60*/  LDC R233, c[0x0][0x228] ;  /* 0x00008a00ffe97b82 */ /* 0x000e620000000800 */
[----:B------:R-:W2:Y:S04]  /*117c70*/  LDL.LU R0, [R1+0x15cc] ;  /* 0x0015cc0001007983 */ /* 0x000ea80000300800 */
[----:B------:R4:W-:Y:S01]  /*117c80*/  @P5 STG.E desc[UR60][R198.64], R247 ;  /* 0x000000f7c6005986 */ /* 0x0009e2000c10193c */
[----:B------:R-:W-:-:S03]  /*117c90*/  ISETP.LT.AND P5, PT, R17, R236, !P6 ;  /* 0x000000ec1100720c */ /* 0x000fc600077a1270 */
[----:B------:R-:W2:Y:S01]  /*117ca0*/  LDL.LU R236, [R1+0x11dc] ;  /* 0x0011dc0001ec7983 */ /* 0x000ea20000300800 */
[----:B------:R-:W-:Y:S01]  /*117cb0*/  ISETP.LT.AND P3, PT, R11, R239, !P6 ;  /* 0x000000ef0b00720c */ /* 0x000fe20007761270 */
[----:B------:R-:W1:Y:S08]  /*117cc0*/  LDC R246, c[0x0][0x22c] ;  /* 0x00008b00fff67b82 */ /* 0x000e700000000800 */
[----:B----4-:R-:W4:Y:S01]  /*117cd0*/  LDC R247, c[0x0][0x228] ;  /* 0x00008a00fff77b82 */ /* 0x010f220000000800 */
[----:B------:R-:W-:Y:S01]  /*117ce0*/  IMAD.WIDE R198, R16, 0x4, R2 ;  /* 0x0000000410c67825 */ /* 0x000fe200078e0202 */
[----:B------:R-:W-:-:S06]  /*117cf0*/  ISETP.LT.AND P6, PT, R15, R234, !P6 ;  /* 0x000000ea0f00720c */ /* 0x000fcc00077c1270 */
[----:B------:R-:W1:Y:S08]  /*117d00*/  LDC R239, c[0x0][0x228] ;  /* 0x00008a00ffef7b82 */ /* 0x000e700000000800 */
[----:B------:R-:W1:Y:S01]  /*117d10*/  LDC R234, c[0x0][0x228] ;  /* 0x00008a00ffea7b82 */ /* 0x000e620000000800 */
[----:B---3--:R3:W-:Y:S04]  /*117d20*/  @P4 STG.E desc[UR60][R196.64], R244 ;  /* 0x000000f4c4004986 */ /* 0x0087e8000c10193c */
[----:B------:R4:W-:Y:S01]  /*117d30*/  @P3 STG.E desc[UR60][R198.64], R238 ;  /* 0x000000eec6003986 */ /* 0x0009e2000c10193c */
[----:B------:R-:W-:-:S03]  /*117d40*/  ISETP.GE.AND P4, PT, R232, R235, PT ;  /* 0x000000ebe800720c */ /* 0x000fc60003f86270 */
[----:B------:R-:W2:Y:S01]  /*117d50*/  LDL.LU R235, [R1+0xdcc] ;  /* 0x000dcc0001eb7983 */ /* 0x000ea20000300800 */
[----:B---3--:R-:W-:-:S04]  /*117d60*/  IMAD.WIDE R196, R16, 0x4, R4 ;  /* 0x0000000410c47825 */ /* 0x008fc800078e0204 */
[----:B----4-:R-:W-:Y:S01]  /*117d70*/  IMAD.WIDE R198, R16, 0x4, R6 ;  /* 0x0000000410c67825 */ /* 0x010fe200078e0206 */
[----:B------:R-:W3:Y:S08]  /*117d80*/  LDC R238, c[0x0][0x228] ;  /* 0x00008a00ffee7b82 */ /* 0x000ef00000000800 */
[----:B------:R-:W4:Y:S01]  /*117d90*/  LDC R244, c[0x0][0x228] ;  /* 0x00008a00fff47b82 */ /* 0x000f220000000800 */
[----:B------:R1:W-:Y:S04]  /*117da0*/  @P0 STG.E desc[UR60][R196.64], R252 ;  /* 0x000000fcc4000986 */ /* 0x0003e8000c10193c */
[----:B--2---:R2:W-:Y:S01]  /*117db0*/  @P5 STG.E desc[UR60][R198.64], R0 ;  /* 0x00000000c6005986 */ /* 0x0045e2000c10193c */
[----:B------:R-:W-:-:S03]  /*117dc0*/  ISETP.LT.AND P5, PT, R17, R247, !P4 ;  /* 0x000000f71100720c */ /* 0x000fc600067a1270 */
[----:B-1----:R-:W4:Y:S01]  /*117dd0*/  LDL.LU R252, [R1+0x1dc] ;  /* 0x0001dc0001fc7983 */ /* 0x002f220000300800 */
[C---:B--2---:R-:W-:Y:S01]  /*117de0*/  IADD3 R0, R16.reuse, R14, RZ ;  /* 0x0000000e10007210 */ /* 0x044fe20007ffe0ff */
[----:B------:R-:W-:Y:S02]  /*117df0*/  IMAD.WIDE R196, R16, 0x4, R8 ;  /* 0x0000000410c47825 */ /* 0x000fe400078e0208 */
[----:B------:R-:W2:Y:S04]  /*117e00*/  LDL.LU R16, [R1+0x5dc] ;  /* 0x0005dc0001107983 */ /* 0x000ea80000300800 */
[----:B------:R-:W3:Y:S04]  /*117e10*/  LDL.LU R247, [R1+0x9dc] ;  /* 0x0009dc0001f77983 */ /* 0x000ee80000300800 */
[----:B------:R1:W-:Y:S04]  /*117e20*/  @P6 STG.E desc[UR60][R196.64], R236 ;  /* 0x000000ecc4006986 */ /* 0x0003e8000c10193c */
[----:B-1----:R-:W4:Y:S01]  /*117e30*/  LDL.LU R236, [R1+0x19d0] ;  /* 0x0019d00001ec7983 */ /* 0x002f220000300800 */
[----:B------:R-:W-:-:S02]  /*117e40*/  ISETP.LT.AND P3, PT, R11, R237, !P4 ;  /* 0x000000ed0b00720c */ /* 0x000fc40006761270 */
[----:B------:R-:W-:Y:S01]  /*117e50*/  ISETP.LT.AND P0, PT, R13, R233, !P4 ;  /* 0x000000e90d00720c */ /* 0x000fe20006701270 */
[----:B------:R-:W-:-:S04]  /*117e60*/  IMAD.WIDE R198, R0, 0x4, R2 ;  /* 0x0000000400c67825 */ /* 0x000fc800078e0202 */
[----:B------:R-:W-:Y:S02]  /*117e70*/  VIADD R232, R10, 0xf0 ;  /* 0x000000f00ae87836 */ /* 0x000fe40000000000 */
[----:B------:R-:W-:Y:S01]  /*117e80*/  IMAD.WIDE R196, R0, 0x4, R4 ;  /* 0x0000000400c47825 */ /* 0x000fe200078e0204 */
[----:B------:R-:W-:Y:S01]  /*117e90*/  ISETP.LT.AND P4, PT, R15, R245, !P4 ;  /* 0x000000f50f00720c */ /* 0x000fe20006781270 */
[----:B------:R-:W1:Y:S08]  /*117ea0*/  LDC R237, c[0x0][0x22c] ;  /* 0x00008b00ffed7b82 */ /* 0x000e700000000800 */
[----:B------:R-:W1:Y:S01]  /*117eb0*/  LDC R233, c[0x0][0x228] ;  /* 0x00008a00ffe97b82 */ /* 0x000e620000000800 */
[----:B------:R-:W-:-:S07]  /*117ec0*/  ISETP.GE.AND P6, PT, R232, R246, PT ;  /* 0x000000f6e800720c */ /* 0x000fce0003fc6270 */
[----:B------:R-:W1:Y:S08]  /*117ed0*/  LDC R246, c[0x0][0x228] ;  /* 0x00008a00fff67b82 */ /* 0x000e700000000800 */
[----:B------:R-:W1:Y:S01]  /*117ee0*/  LDC R245, c[0x0][0x228] ;  /* 0x00008a00fff57b82 */ /* 0x000e620000000800 */
[----:B------:R1:W-:Y:S02]  /*117ef0*/  @P3 STG.E desc[UR60][R198.64], R235 ;  /* 0x000000ebc6003986 */ /* 0x0003e4000c10193c */
[----:B-1----:R-:W-:-:S05]  /*117f00*/  IMAD.WIDE R198, R0, 0x4, R6 ;  /* 0x0000000400c67825 */ /* 0x002fca00078e0206 */
[----:B------:R-:W1:Y:S01]  /*117f10*/  LDC R235, c[0x0][0x228] ;  /* 0x00008a00ffeb7b82 */ /* 0x000e620000000800 */
[----:B---3--:R3:W-:Y:S04]  /*117f20*/  @P0 STG.E desc[UR60][R196.64], R247 ;  /* 0x000000f7c4000986 */ /* 0x0087e8000c10193c */
[----:B--2---:R2:W-:Y:S01]  /*117f30*/  @P5 STG.E desc[UR60][R198.64], R16 ;  /* 0x00000010c6005986 */ /* 0x0045e2000c10193c */
[----:B------:R-:W-:Y:S01]  /*117f40*/  ISETP.LT.AND P5, PT, R11, R238, !P6 ;  /* 0x000000ee0b00720c */ /* 0x000fe200077a1270 */
[C---:B---3--:R-:W-:Y:S01]  /*117f50*/  IMAD.WIDE R196, R0.reuse, 0x4, R8 ;  /* 0x0000000400c47825 */ /* 0x048fe200078e0208 */
[----:B------:R-:W-:Y:S01]  /*117f60*/  IADD3 R0, R0, R14, RZ ;  /* 0x0000000e00007210 */ /* 0x000fe20007ffe0ff */
[----:B------:R-:W3:Y:S04]  /*117f70*/  LDL.LU R247, [R1+0xdd0] ;  /* 0x000dd00001f77983 */ /* 0x000ee80000300800 */
[----:B----4-:R4:W-:Y:S01]  /*117f80*/  @P4 STG.E desc[UR60][R196.64], R252 ;  /* 0x000000fcc4004986 */ /* 0x0109e2000c10193c */
[----:B--2---:R-:W-:-:S03]  /*117f90*/  IADD3 R16, R10, 0xf1, RZ ;  /* 0x000000f10a107810 */ /* 0x004fc60007ffe0ff */
[----:B------:R-:W2:Y:S01]  /*117fa0*/  LDL.LU R238, [R1+0x15d0] ;  /* 0x0015d00001ee7983 */ /* 0x000ea20000300800 */
[----:B----4-:R-:W-:-:S03]  /*117fb0*/  IMAD.WIDE R196, R0, 0x4, R2 ;  /* 0x0000000400c47825 */ /* 0x010fc600078e0202 */
[----:B------:R-:W4:Y:S04]  /*117fc0*/  LDL.LU R252, [R1+0x5e0] ;  /* 0x0005e00001fc7983 */ /* 0x000f280000300800 */
[----:B------:R1:W-:Y:S01]  /*117fd0*/  @P5 STG.E desc[UR60][R196.64], R236 ;  /* 0x000000ecc4005986 */ /* 0x0003e2000c10193c */
[----:B------:R-:W-:-:S03]  /*117fe0*/  ISETP.GE.AND P4, PT, R16, R237, PT ;  /* 0x000000ed1000720c */ /* 0x000fc60003f86270 */
[----:B------:R-:W3:Y:S04]  /*117ff0*/  LDL.LU R16, [R1+0x1dc0] ;  /* 0x001dc00001107983 */ /* 0x000ee80000300800 */
[----:B------:R-:W4:Y:S01]  /*118000*/  LDL.LU R237, [R1+0x11e0] ;  /* 0x0011e00001ed7983 */ /* 0x000f220000300800 */
[----:B-1----:R-:W1:Y:S02]  /*118010*/  LDC R236, c[0x0][0x228] ;  /* 0x00008a00ffec7b82 */ /* 0x002e640000000800 */
[----:B-1----:R-:W-:Y:S02]  /*118020*/  ISETP.LT.AND P5, PT, R17, R236, !P4 ;  /* 0x000000ec1100720c */ /* 0x002fe400067a1270 */
[----:B------:R-:W4:Y:S01]  /*118030*/  LDL.LU R236, [R1+0x9e0] ;  /* 0x0009e00001ec7983 */ /* 0x000f220000300800 */
[----:B------:R-:W-:-:S02]  /*118040*/  ISETP.LT.AND P0, PT, R13, R239, !P6 ;  /* 0x000000ef0d00720c */ /* 0x000fc40007701270 */
[----:B------:R-:W-:Y:S01]  /*118050*/  ISETP.LT.AND P3, PT, R17, R244, !P6 ;  /* 0x000000f41100720c */ /* 0x000fe20007761270 */
[C---:B------:R-:W-:Y:S01]  /*118060*/  IMAD.WIDE R198, R0.reuse, 0x4, R4 ;  /* 0x0000000400c67825 */ /* 0x040fe200078e0204 */
[----:B------:R-:W1:Y:S01]  /*118070*/  LDC R244, c[0x0][0x22c] ;  /* 0x00008b00fff47b82 */ /* 0x000e620000000800 */
[----:B------:R-:W-:Y:S02]  /*118080*/  ISETP.LT.AND P6, PT, R15, R233, !P6 ;  /* 0x000000e90f00720c */ /* 0x000fe400077c1270 */
[----:B------:R-:W-:-:S04]  /*118090*/  IMAD.WIDE R232, R0, 0x4, R6 ;  /* 0x0000000400e87825 */ /* 0x000fc800078e0206 */
[C---:B------:R-:W-:Y:S01]  /*1180a0*/  IMAD.WIDE R196, R0.reuse, 0x4, R8 ;  /* 0x0000000400c47825 */ /* 0x040fe200078e0208 */
[----:B------:R-:W4:Y:S01]  /*1180b0*/  LDC R239, c[0x0][0x228] ;  /* 0x00008a00ffef7b82 */ /* 0x000f220000000800 */
[----:B---3--:R-:W-:Y:S04]  /*1180c0*/  @P0 STG.E desc[UR60][R198.64], R16 ;  /* 0x00000010c6000986 */ /* 0x008fe8000c10193c */
[----:B--2---:R2:W-:Y:S01]  /*1180d0*/  @P3 STG.E desc[UR60][R232.64], R238 ;  /* 0x000000eee8003986 */ /* 0x0045e2000c10193c */
[----:B------:R-:W-:Y:S02]  /*1180e0*/  ISETP.LT.AND P3, PT, R11, R234, !P4 ;  /* 0x000000ea0b00720c */ /* 0x000fe40006761270 */
[----:B------:R-:W-:Y:S01]  /*1180f0*/  ISETP.LT.AND P0, PT, R13, R235, !P4 ;  /* 0x000000eb0d00720c */ /* 0x000fe20006701270 */
[----:B------:R3:W-:Y:S01]  /*118100*/  @P6 STG.E desc[UR60][R196.64], R247 ;  /* 0x000000f7c4006986 */ /* 0x0007e2000c10193c */
[----:B------:R-:W4:Y:S08]  /*118110*/  LDC R235, c[0x0][0x22c] ;  /* 0x00008b00ffeb7b82 */ /* 0x000f300000000800 */
[----:B------:R-:W4:Y:S08]  /*118120*/  LDC R234, c[0x0][0x228] ;  /* 0x00008a00ffea7b82 */ /* 0x000f300000000800 */
[----:B--2---:R-:W2:Y:S08]  /*118130*/  LDC R238, c[0x0][0x228] ;  /* 0x00008a00ffee7b82 */ /* 0x004eb00000000800 */
[----:B------:R-:W2:Y:S01]  /*118140*/  LDC R233, c[0x0][0x228] ;  /* 0x00008a00ffe97b82 */ /* 0x000ea20000000800 */
[----:B------:R-:W-:Y:S01]  /*118150*/  IMAD.IADD R16, R0, 0x1, R14 ;  /* 0x0000000100107824 */ /* 0x000fe200078e020e */
[----:B------:R-:W-:-:S03]  /*118160*/  IADD3 R0, R10, 0xf2, RZ ;  /* 0x000000f20a007810 */ /* 0x000fc60007ffe0ff */
[----:B------:R-:W-:-:S04]  /*118170*/  IMAD.WIDE R198, R16, 0x4, R2 ;  /* 0x0000000410c67825 */ /* 0x000fc800078e0202 */
[----:B---3--:R-:W-:Y:S01]  /*118180*/  IMAD.WIDE R196, R16, 0x4, R4 ;  /* 0x0000000410c47825 */ /* 0x008fe200078e0204 */
[----:B-1----:R-:W-:Y:S01]  /*118190*/  ISETP.GE.AND P6, PT, R0, R244, PT ;  /* 0x000000f40000720c */ /* 0x002fe20003fc6270 */
[----:B------:R-:W3:Y:S04]  /*1181a0*/  LDL.LU R247, [R1+0x15d4] ;  /* 0x0015d40001f77983 */ /* 0x000ee80000300800 */
[----:B----4-:R1:W-:Y:S01]  /*1181b0*/  @P3 STG.E desc[UR60][R198.64], R237 ;  /* 0x000000edc6003986 */ /* 0x0103e2000c10193c */
[----:B------:R-:W-:Y:S02]  /*1181c0*/  IADD3 R0, R16, R14, RZ ;  /* 0x0000000e10007210 */ /* 0x000fe40007ffe0ff */
[----:B------:R-:W-:Y:S02]  /*1181d0*/  ISETP.LT.AND P3, PT, R13, R246, !P6 ;  /* 0x000000f60d00720c */ /* 0x000fe40007761270 */
[----:B------:R-:W-:Y:S01]  /*1181e0*/  ISETP.LT.AND P4, PT, R15, R239, !P4 ;  /* 0x000000ef0f00720c */ /* 0x000fe20006781270 */
[----:B------:R-:W4:Y:S01]  /*1181f0*/  LDL.LU R246, [R1+0x1dc4] ;  /* 0x001dc40001f67983 */ /* 0x000f220000300800 */
[----:B------:R-:W-:Y:S01]  /*118200*/  VIADD R232, R10, 0xf3 ;  /* 0x000000f30ae87836 */ /* 0x000fe20000000000 */
[----:B------:R-:W3:Y:S08]  /*118210*/  LDC R244, c[0x0][0x228] ;  /* 0x00008a00fff47b82 */ /* 0x000ef00000000800 */
[----:B-1----:R-:W1:Y:S08]  /*118220*/  LDC R237, c[0x0][0x228] ;  /* 0x00008a00ffed7b82 */ /* 0x002e700000000800 */
[----:B------:R-:W3:Y:S01]  /*118230*/  LDC R239, c[0x0][0x228] ;  /* 0x00008a00ffef7b82 */ /* 0x000ee20000000800 */
[----:B------:R-:W-:Y:S01]  /*118240*/  IMAD.WIDE R198, R16, 0x4, R6 ;  /* 0x0000000410c67825 */ /* 0x000fe200078e0206 */
[----:B------:R2:W-:Y:S01]  /*118250*/  @P0 STG.E desc[UR60][R196.64], R236 ;  /* 0x000000ecc4000986 */ /* 0x0005e2000c10193c */
[----:B------:R-:W-:-:S03]  /*118260*/  ISETP.LT.AND P0, PT, R11, R245, !P6 ;  /* 0x000000f50b00720c */ /* 0x000fc60007701270 */
[----:B------:R-:W3:Y:S04]  /*118270*/  LDL.LU R245, [R1+0x19d4] ;  /* 0x0019d40001f57983 */ /* 0x000ee80000300800 */
[----:B------:R2:W-:Y:S02]  /*118280*/  @P5 STG.E desc[UR60][R198.64], R252 ;  /* 0x000000fcc6005986 */ /* 0x0005e4000c10193c */
[----:B--2---:R-:W-:Y:S01]  /*118290*/  IMAD.WIDE R196, R16, 0x4, R8 ;  /* 0x0000000410c47825 */ /* 0x004fe200078e0208 */
[----:B------:R-:W2:Y:S01]  /*1182a0*/  LDC R236, c[0x0][0x22c] ;  /* 0x00008b00ffec7b82 */ /* 0x000ea20000000800 */
[----:B------:R-:W2:Y:S04]  /*1182b0*/  LDL.LU R252, [R1+0xdd4] ;  /* 0x000dd40001fc7983 */ /* 0x000ea80000300800 */
[----:B------:R-:W4:Y:S01]  /*1182c0*/  LDL.LU R16, [R1+0x1e0] ;  /* 0x0001e00001107983 */ /* 0x000f220000300800 */
[----:B------:R-:W-:Y:S01]  /*1182d0*/  IMAD.WIDE R198, R0, 0x4, R2 ;  /* 0x0000000400c67825 */ /* 0x000fe200078e0202 */
[----:B------:R-:W-:-:S02]  /*1182e0*/  ISETP.LT.AND P5, PT, R17, R238, !P6 ;  /* 0x000000ee1100720c */ /* 0x000fc400077a1270 */
[----:B------:R-:W2:Y:S01]  /*1182f0*/  LDL.LU R238, [R1+0x5e4] ;  /* 0x0005e40001ee7983 */ /* 0x000ea20000300800 */
[----:B------:R-:W-:Y:S02]  /*118300*/  ISETP.LT.AND P6, PT, R15, R233, !P6 ;  /* 0x000000e90f00720c */ /* 0x000fe400077c1270 */
[----:B------:R-:W2:Y:S01]  /*118310*/  LDC R233, c[0x0][0x228] ;  /* 0x00008a00ffe97b82 */ /* 0x000ea20000000800 */
[----:B----4-:R4:W-:Y:S01]  /*118320*/  @P4 STG.E desc[UR60][R196.64], R16 ;  /* 0x00000010c4004986 */ /* 0x0109e2000c10193c */
[----:B------:R-:W-:-:S03]  /*118330*/  ISETP.GE.AND P4, PT, R232, R235, PT ;  /* 0x000000ebe800720c */ /* 0x000fc60003f86270 */
[----:B---3--:R3:W-:Y:S03]  /*118340*/  @P0 STG.E desc[UR60][R198.64], R245 ;  /* 0x000000f5c6000986 */ /* 0x0087e6000c10193c */
[----:B------:R-:W2:Y:S08]  /*118350*/  LDC R232, c[0x0][0x228] ;  /* 0x00008a00ffe87b82 */ /* 0x000eb00000000800 */
[----:B------:R-:W2:Y:S01]  /*118360*/  LDC R235, c[0x0][0x228] ;  /* 0x00008a00ffeb7b82 */ /* 0x000ea20000000800 */
[----:B----4-:R-:W-:-:S04]  /*118370*/  IMAD.WIDE R196, R0, 0x4, R4 ;  /* 0x0000000400c47825 */ /* 0x010fc800078e0204 */
[C---:B---3--:R-:W-:Y:S01]  /*118380*/  IMAD.WIDE R198, R0.reuse, 0x4, R6 ;  /* 0x0000000400c67825 */ /* 0x048fe200078e0206 */
[----:B------:R-:W-:Y:S02]  /*118390*/  IADD3 R16, R0, R14, RZ ;  /* 0x0000000e00107210 */ /* 0x000fe40007ffe0ff */
[----:B------:R-:W3:Y:S01]  /*1183a0*/  LDC R245, c[0x0][0x228] ;  /* 0x00008a00fff57b82 */ /* 0x000ee20000000800 */
[----:B------:R4:W-:Y:S01]  /*1183b0*/  @P3 STG.E desc[UR60][R196.64], R246 ;  /* 0x000000f6c4003986 */ /* 0x0009e2000c10193c */
[----:B-1----:R-:W-:-:S03]  /*1183c0*/  ISETP.LT.AND P3, PT, R11, R237, !P4 ;  /* 0x000000ed0b00720c */ /* 0x002fc60006761270 */
[----:B------:R-:W3:Y:S04]  /*1183d0*/  LDL.LU R237, [R1+0x9e4] ;  /* 0x0009e40001ed7983 */ /* 0x000ee80000300800 */
[----:B----4-:R-:W4:Y:S01]  /*1183e0*/  LDL.LU R246, [R1+0x19d8] ;  /* 0x0019d80001f67983 */ /* 0x010f220000300800 */
[----:B------:R-:W-:-:S03]  /*1183f0*/  IMAD.WIDE R196, R0, 0x4, R8 ;  /* 0x0000000400c47825 */ /* 0x000fc600078e0208 */
[----:B------:R-:W3:Y:S04]  /*118400*/  LDL.LU R0, [R1+0x11e4] ;  /* 0x0011e40001007983 */ /* 0x000ee80000300800 */
[----:B------:R1:W-:Y:S04]  /*118410*/  @P5 STG.E desc[UR60][R198.64], R247 ;  /* 0x000000f7c6005986 */ /* 0x0003e8000c10193c */
[----:B--2---:R2:W-:Y:S01]  /*118420*/  @P6 STG.E desc[UR60][R196.64], R252 ;  /* 0x000000fcc4006986 */ /* 0x0045e2000c10193c */
[----:B-1----:R-:W-:-:S03]  /*118430*/  IADD3 R198, R10, 0xf4, RZ ;  /* 0x000000f40ac67810 */ /* 0x002fc60007ffe0ff */
[----:B------:R-:W4:Y:S04]  /*118440*/  LDL.LU R247, [R1+0x1dc8] ;  /* 0x001dc80001f77983 */ /* 0x000f280000300800 */
[----:B--2---:R-:W2:Y:S01]  /*118450*/  LDL.LU R252, [R1+0x15d8] ;  /* 0x0015d80001fc7983 */ /* 0x004ea20000300800 */
[----:B------:R-:W-:Y:S01]  /*118460*/  ISETP.GE.AND P6, PT, R198, R236, PT ;  /* 0x000000ecc600720c */ /* 0x000fe20003fc6270 */
[C---:B------:R-:W-:Y:S01]  /*118470*/  IMAD.WIDE R198, R16.reuse, 0x4, R2 ;  /* 0x0000000410c67825 */ /* 0x040fe200078e0202 */
[----:B------:R-:W-:Y:S02]  /*118480*/  ISETP.LT.AND P0, PT, R13, R244, !P4 ;  /* 0x000000f40d00720c */ /* 0x000fe40006701270 */
[----:B------:R-:W-:Y:S01]  /*118490*/  ISETP.LT.AND P5, PT, R17, R234, !P4 ;  /* 0x000000ea1100720c */ /* 0x000fe200067a1270 */
[----:B------:R-:W-:Y:S01]  /*1184a0*/  IMAD.WIDE R196, R16, 0x4, R4 ;  /* 0x0000000410c47825 */ /* 0x000fe200078e0204 */
[----:B------:R-:W1:Y:S01]  /*1184b0*/  LDC R236, c[0x0][0x228] ;  /* 0x00008a00ffec7b82 */ /* 0x000e620000000800 */
[----:B---3--:R3:W-:Y:S01]  /*1184c0*/  @P3 STG.E desc[UR60][R198.64], R0 ;  /* 0x00000000c6003986 */ /* 0x0087e2000c10193c */
[----:B------:R-:W-:-:S03]  /*1184d0*/  ISETP.LT.AND P3, PT, R11, R232, !P6 ;  /* 0x000000e80b00720c */ /* 0x000fc60007761270 */
[----:B------:R-:W4:Y:S01]  /*1184e0*/  LDL.LU R232, [R1+0x1e4] ;  /* 0x0001e40001e87983 */ /* 0x000f220000300800 */
[----:B------:R-:W-:Y:S02]  /*1184f0*/  ISETP.LT.AND P4, PT, R15, R239, !P4 ;  /* 0x000000ef0f00720c */ /* 0x000fe40006781270 */
[----:B------:R-:W1:Y:S08]  /*118500*/  LDC R244, c[0x0][0x228] ;  /* 0x00008a00fff47b82 */ /* 0x000e700000000800 */
[----:B------:R-:W2:Y:S01]  /*118510*/  LDC R239, c[0x0][0x228] ;  /* 0x00008a00ffef7b82 */ /* 0x000ea20000000800 */
[----:B------:R3:W-:Y:S07]  /*118520*/  @P0 STG.E desc[UR60][R196.64], R237 ;  /* 0x000000edc4000986 */ /* 0x0007ee000c10193c */
[----:B------:R-:W1:Y:S01]  /*118530*/  LDC R234, c[0x0][0x228] ;  /* 0x00008a00ffea7b82 */ /* 0x000e620000000800 */
[----:B---3--:R-:W-:-:S05]  /*118540*/  IMAD.WIDE R198, R16, 0x4, R6 ;  /* 0x0000000410c67825 */ /* 0x008fca00078e0206 */
[----:B------:R3:W-:Y:S01]  /*118550*/  @P5 STG.E desc[UR60][R198.64], R238 ;  /* 0x000000eec6005986 */ /* 0x0007e2000c10193c */
[C---:B------:R-:W-:Y:S01]  /*118560*/  IMAD.IADD R0, R16.reuse, 0x1, R14 ;  /* 0x0000000110007824 */ /* 0x040fe200078e020e */
[----:B------:R-:W-:Y:S02]  /*118570*/  ISETP.LT.AND P5, PT, R13, R235, !P6 ;  /* 0x000000eb0d00720c */ /* 0x000fe400077a1270 */
[----:B------:R-:W-:Y:S01]  /*118580*/  ISETP.LT.AND P0, PT, R17, R233, !P6 ;  /* 0x000000e91100720c */ /* 0x000fe20007701270 */
[----:B------:R-:W1:Y:S08]  /*118590*/  LDC R237, c[0x0][0x22c] ;  /* 0x00008b00ffed7b82 */ /* 0x000e700000000800 */
[----:B---3--:R-:W3:Y:S01]  /*1185a0*/  LDC R238, c[0x0][0x22c] ;  /* 0x00008b00ffee7b82 */ /* 0x008ee20000000800 */
[----:B------:R-:W-:-:S04]  /*1185b0*/  IMAD.WIDE R196, R16, 0x4, R8 ;  /* 0x0000000410c47825 */ /* 0x000fc800078e0208 */
[----:B------:R-:W-:Y:S01]  /*1185c0*/  IMAD.WIDE R198, R0, 0x4, R2 ;  /* 0x0000000400c67825 */ /* 0x000fe200078e0202 */
[----:B--2---:R-:W-:Y:S02]  /*1185d0*/  ISETP.LT.AND P6, PT, R15, R239, !P6 ;  /* 0x000000ef0f00720c */ /* 0x004fe400077c1270 */
[----:B------:R-:W-:Y:S01]  /*1185e0*/  IADD3 R233, R10, 0xf9, RZ ;  /* 0x000000f90ae97810 */ /* 0x000fe20007ffe0ff */
[----:B------:R-:W2:Y:S01]  /*1185f0*/  LDL.LU R239, [R1+0x5e8] ;  /* 0x0005e80001ef7983 */ /* 0x000ea20000300800 */
[C---:B------:R-:W-:Y:S01]  /*118600*/  IMAD.IADD R16, R0.reuse, 0x1, R14 ;  /* 0x0000000100107824 */ /* 0x040fe200078e020e */
[----:B------:R-:W2:Y:S02]  /*118610*/  LDC R235, c[0x0][0x228] ;  /* 0x00008a00ffeb7b82 */ /* 0x000ea40000000800 */
[----:B----4-:R4:W-:Y:S04]  /*118620*/  @P4 STG.E desc[UR60][R196.64], R232 ;  /* 0x000000e8c4004986 */ /* 0x0109e8000c10193c */
[----:B------:R1:W-:Y:S01]  /*118630*/  @P3 STG.E desc[UR60][R198.64], R246 ;  /* 0x000000f6c6003986 */ /* 0x0003e2000c10193c */
[----:B----4-:R-:W-:-:S04]  /*118640*/  IMAD.WIDE R196, R0, 0x4, R4 ;  /* 0x0000000400c47825 */ /* 0x010fc800078e0204 */
[----:B-1----:R-:W-:Y:S01]  /*118650*/  IMAD.WIDE R198, R0, 0x4, R6 ;  /* 0x0000000400c67825 */ /* 0x002fe200078e0206 */
[----:B------:R-:W-:Y:S02]  /*118660*/  ISETP.LT.AND P4, PT, R17, R245, !P2 ;  /* 0x000000f51100720c */ /* 0x000fe40005781270 */
[----:B------:R-:W-:Y:S01]  /*118670*/  ISETP.LT.AND P3, PT, R13, R234, !P2 ;  /* 0x000000ea0d00720c */ /* 0x000fe20005761270 */
[----:B------:R-:W1:Y:S01]  /*118680*/  LDC R246, c[0x0][0x22c] ;  /* 0x00008b00fff67b82 */ /* 0x000e620000000800 */
[----:B------:R4:W-:Y:S01]  /*118690*/  @P5 STG.E desc[UR60][R196.64], R247 ;  /* 0x000000f7c4005986 */ /* 0x0009e2000c10193c */
[----:B------:R-:W-:-:S03]  /*1186a0*/  ISETP.LT.AND P5, PT, R11, R244, !P2 ;  /* 0x000000f40b00720c */ /* 0x000fc600057a1270 */
[----:B------:R-:W2:Y:S04]  /*1186b0*/  LDL.LU R244, [R1+0x11e8] ;  /* 0x0011e80001f47983 */ /* 0x000ea80000300800 */
[----:B------:R4:W-:Y:S01]  /*1186c0*/  @P0 STG.E desc[UR60][R198.64], R252 ;  /* 0x000000fcc6000986 */ /* 0x0009e2000c10193c */
[----:B---3--:R-:W-:Y:S02]  /*1186d0*/  ISETP.GE.AND P0, PT, R233, R238, PT ;  /* 0x000000eee900720c */ /* 0x008fe40003f06270 */
[----:B------:R-:W-:Y:S01]  /*1186e0*/  IADD3 R232, R10, 0xf6, RZ ;  /* 0x000000f60ae87810 */ /* 0x000fe20007ffe0ff */
[----:B------:R-:W3:Y:S08]  /*1186f0*/  LDC R234, c[0x0][0x228] ;  /* 0x00008a00ffea7b82 */ /* 0x000ef00000000800 */
[----:B----4-:R-:W4:Y:S08]  /*118700*/  LDC R247, c[0x0][0x228] ;  /* 0x00008a00fff77b82 */ /* 0x010f300000000800 */
[----:B------:R-:W1:Y:S01]  /*118710*/  LDC R245, c[0x0][0x228] ;  /* 0x00008a00fff57b82 */ /* 0x000e620000000800 */
[----:B------:R-:W-:Y:S01]  /*118720*/  IMAD.WIDE R196, R0, 0x4, R8 ;  /* 0x0000000400c47825 */ /* 0x000fe200078e0208 */
[----:B------:R-:W3:Y:S04]  /*118730*/  LDL.LU R252, [R1+0x19dc] ;  /* 0x0019dc0001fc7983 */ /* 0x000ee80000300800 */
[----:B------:R-:W4:Y:S04]  /*118740*/  LDL.LU R0, [R1+0x9e8] ;  /* 0x0009e80001007983 */ /* 0x000f280000300800 */
[----:B------:R-:W2:Y:S01]  /*118750*/  LDL.LU R238, [R1+0xdd8] ;  /* 0x000dd80001ee7983 */ /* 0x000ea20000300800 */
[----:B------:R-:W-:Y:S01]  /*118760*/  ISETP.LT.AND P2, PT, R15, R236, !P2 ;  /* 0x000000ec0f00720c */ /* 0x000fe20005741270 */
[----:B------:R-:W-:-:S02]  /*118770*/  IMAD.WIDE R198, R16, 0x4, R2 ;  /* 0x0000000410c67825 */ /* 0x000fc400078e0202 */
[----:B------:R-:W3:Y:S01]  /*118780*/  LDL.LU R236, [R1+0x1e8] ;  /* 0x0001e80001ec7983 */ /* 0x000ee20000300800 */
[----:B------:R-:W1:Y:S03]  /*118790*/  LDC R233, c[0x0][0x228] ;  /* 0x00008a00ffe97b82 */ /* 0x000e660000000800 */
[----:B--2---:R2:W-:Y:S04]  /*1187a0*/  @P6 STG.E desc[UR60][R196.64], R238 ;  /* 0x000000eec4006986 */ /* 0x0045e8000c10193c */
[----:B------:R1:W-:Y:S01]  /*1187b0*/  @P5 STG.E desc[UR60][R198.64], R244 ;  /* 0x000000f4c6005986 */ /* 0x0003e2000c10193c */
[----:B------:R-:W-:Y:S02]  /*1187c0*/  ISETP.GE.AND P6, PT, R232, R237, PT ;  /* 0x000000ede800720c */ /* 0x000fe40003fc6270 */
[----:B------:R-:W-:Y:S01]  /*1187d0*/  IADD3 R232, R10, 0xf7, RZ ;  /* 0x000000f70ae87810 */ /* 0x000fe20007ffe0ff */
[----:B------:R-:W3:Y:S01]  /*1187e0*/  LDC R237, c[0x0][0x22c] ;  /* 0x00008b00ffed7b82 */ /* 0x000ee20000000800 */
[----:B--2---:R-:W-:-:S04]  /*1187f0*/  IMAD.WIDE R196, R16, 0x4, R4 ;  /* 0x0000000410c47825 */ /* 0x004fc800078e0204 */
[----:B-1----:R-:W-:-:S03]  /*118800*/  IMAD.WIDE R198, R16, 0x4, R6 ;  /* 0x0000000410c67825 */ /* 0x002fc600078e0206 */
[----:B------:R-:W1:Y:S08]  /*118810*/  LDC R244, c[0x0][0x228] ;  /* 0x00008a00fff47b82 */ /* 0x000e700000000800 */
[----:B------:R-:W2:Y:S01]  /*118820*/  LDC R238, c[0x0][0x228] ;  /* 0x00008a00ffee7b82 */ /* 0x000ea20000000800 */
[----:B----4-:R4:W-:Y:S04]  /*118830*/  @P3 STG.E desc[UR60][R196.64], R0 ;  /* 0x00000000c4003986 */ /* 0x0109e8000c10193c */
[----:B------:R3:W-:Y:S01]  /*118840*/  @P4 STG.E desc[UR60][R198.64], R239 ;  /* 0x000000efc6004986 */ /* 0x0007e2000c10193c */
[----:B------:R-:W-:Y:S01]  /*118850*/  ISETP.LT.AND P4, PT, R17, R247, !P6 ;  /* 0x000000f71100720c */ /* 0x000fe20007781270 */
[C---:B----4-:R-:W-:Y:S01]  /*118860*/  IMAD.WIDE R196, R16.reuse, 0x4, R8 ;  /* 0x0000000410c47825 */ /* 0x050fe200078e0208 */
[----:B------:R-:W-:-:S02]  /*118870*/  IADD3 R0, R16, R14, RZ ;  /* 0x0000000e10007210 */ /* 0x000fc40007ffe0ff */
[----:B---3--:R-:W-:Y:S01]  /*118880*/  ISETP.LT.AND P3, PT, R11, R234, !P6 ;  /* 0x000000ea0b00720c */ /* 0x008fe20007761270 */
[----:B------:R-:W3:Y:S04]  /*118890*/  LDL.LU R16, [R1+0x15dc] ;  /* 0x0015dc0001107983 */ /* 0x000ee80000300800 */
[----:B------:R4:W-:Y:S04]  /*1188a0*/  @P2 STG.E desc[UR60][R196.64], R236 ;  /* 0x000000ecc4002986 */ /* 0x0009e8000c10193c */
[----:B------:R-:W2:Y:S01]  /*1188b0*/  LDL.LU R247, [R1+0xddc] ;  /* 0x000ddc0001f77983 */ /* 0x000ea20000300800 */
[----:B------:R-:W-:-:S02]  /*1188c0*/  ISETP.GE.AND P2, PT, R232, R246, PT ;  /* 0x000000f6e800720c */ /* 0x000fc40003f46270 */
[----:B------:R-:W-:Y:S01]  /*1188d0*/  ISETP.LT.AND P5, PT, R13, R235, !P6 ;  /* 0x000000eb0d00720c */ /* 0x000fe200077a1270 */
[----:B------:R-:W3:Y:S01]  /*1188e0*/  LDL.LU R232, [R1+0x1dcc] ;  /* 0x001dcc0001e87983 */ /* 0x000ee20000300800 */
[C---:B------:R-:W-:Y:S01]  /*1188f0*/  IMAD.WIDE R198, R0.reuse, 0x4, R2 ;  /* 0x0000000400c67825 */ /* 0x040fe200078e0202 */
[----:B------:R-:W-:Y:S02]  /*118900*/  ISETP.LT.AND P6, PT, R15, R245, !P6 ;  /* 0x000000f50f00720c */ /* 0x000fe400077c1270 */
[----:B------:R-:W2:Y:S01]  /*118910*/  LDL.LU R246, [R1+0x5ec] ;  /* 0x0005ec0001f67983 */ /* 0x000ea20000300800 */
[----:B------:R-:W2:Y:S08]  /*118920*/  LDC R239, c[0x0][0x228] ;  /* 0x00008a00ffef7b82 */ /* 0x000eb00000000800 */
[----:B------:R-:W2:Y:S08]  /*118930*/  LDC R234, c[0x0][0x228] ;  /* 0x00008a00ffea7b82 */ /* 0x000eb00000000800 */
[----:B------:R-:W2:Y:S01]  /*118940*/  LDC R235, c[0x0][0x228] ;  /* 0x00008a00ffeb7b82 */ /* 0x000ea20000000800 */
[----:B------:R1:W-:Y:S01]  /*118950*/  @P3 STG.E desc[UR60][R198.64], R252 ;  /* 0x000000fcc6003986 */ /* 0x0003e2000c10193c */
[----:B----4-:R-:W-:Y:S01]  /*118960*/  IMAD.WIDE R196, R0, 0x4, R4 ;  /* 0x0000000400c47825 */ /* 0x010fe200078e0204 */
[----:B-1----:R-:W-:-:S05]  /*118970*/  ISETP.LT.AND P3, PT, R13, R244, !P2 ;  /* 0x000000f40d00720c */ /* 0x002fca0005761270 */
[----:B------:R-:W1:Y:S08]  /*118980*/  LDC R236, c[0x0][0x228] ;  /* 0x00008a00ffec7b82 */ /* 0x000e700000000800 */
[----:B------:R-:W4:Y:S01]  /*118990*/  LDC R245, c[0x0][0x228] ;  /* 0x00008a00fff57b82 */ /* 0x000f220000000800 */
[C---:B------:R-:W-:Y:S01]  /*1189a0*/  IMAD.WIDE R198, R0.reuse, 0x4, R6 ;  /* 0x0000000400c67825 */ /* 0x040fe200078e0206 */
[----:B------:R-:W4:Y:S04]  /*1189b0*/  LDL.LU R252, [R1+0x1ec] ;  /* 0x0001ec0001fc7983 */ /* 0x000f280000300800 */
[----:B------:R-:W4:Y:S04]  /*1189c0*/  LDL.LU R244, [R1+0x1dd0] ;  /* 0x001dd00001f47983 */ /* 0x000f280000300800 */
[----:B---3--:R3:W-:Y:S04]  /*1189d0*/  @P5 STG.E desc[UR60][R196.64], R232 ;  /* 0x000000e8c4005986 */ /* 0x0087e8000c10193c */
[----:B------:R1:W-:Y:S01]  /*1189e0*/  @P4 STG.E desc[UR60][R198.64], R16 ;  /* 0x00000010c6004986 */ /* 0x0003e2000c10193c */
[----:B---3--:R-:W-:-:S04]  /*1189f0*/  IMAD.WIDE R196, R0, 0x4, R8 ;  /* 0x0000000400c47825 */ /* 0x008fc800078e0208 */
[----:B-1----:R-:W-:Y:S01]  /*118a00*/  VIADD R16, R10, 0xf8 ;  /* 0x000000f80a107836 */ /* 0x002fe20000000000 */
[----:B--2---:R1:W-:Y:S04]  /*118a10*/  @P6 STG.E desc[UR60][R196.64], R247 ;  /* 0x000000f7c4006986 */ /* 0x0043e8000c10193c */
[----:B------:R-:W-:Y:S01]  /*118a20*/  ISETP.GE.AND P6, PT, R16, R237, PT ;  /* 0x000000ed1000720c */ /* 0x000fe20003fc6270 */
[----:B-1----:R-:W2:Y:S04]  /*118a30*/  LDL.LU R247, [R1+0x19e0] ;  /* 0x0019e00001f77983 */ /* 0x002ea80000300800 */
[----:B------:R-:W3:Y:S04]  /*118a40*/  LDL.LU R16, [R1+0x11ec] ;  /* 0x0011ec0001107983 */ /* 0x000ee80000300800 */
[----:B------:R-:W4:Y:S01]  /*118a50*/  LDL.LU R237, [R1+0x9ec] ;  /* 0x0009ec0001ed7983 */ /* 0x000f220000300800 */
[----:B------:R-:W-:-:S02]  /*118a60*/  ISETP.LT.AND P5, PT, R11, R238, !P2 ;  /* 0x000000ee0b00720c */ /* 0x000fc400057a1270 */
[----:B------:R-:W-:Y:S02]  /*118a70*/  IADD3 R0, R0, R14, RZ ;  /* 0x0000000e00007210 */ /* 0x000fe40007ffe0ff */
[----:B------:R-:W-:Y:S01]  /*118a80*/  ISETP.LT.AND P4, PT, R17, R239, !P2 ;  /* 0x000000ef1100720c */ /* 0x000fe20005781270 */
[----:B------:R-:W1:Y:S02]  /*118a90*/  LDC R238, c[0x0][0x228] ;  /* 0x00008a00ffee7b82 */ /* 0x000e640000000800 */
[----:B------:R-:W-:-:S04]  /*118aa0*/  IMAD.WIDE R196, R0, 0x4, R2 ;  /* 0x0000000400c47825 */ /* 0x000fc800078e0202 */
[----:B------:R-:W-:Y:S01]  /*118ab0*/  IMAD.WIDE R198, R0, 0x4, R4 ;  /* 0x0000000400c67825 */ /* 0x000fe200078e0204 */
[----:B------:R-:W-:-:S03]  /*118ac0*/  ISETP.LT.AND P2, PT, R15, R233, !P2 ;  /* 0x000000e90f00720c */ /* 0x000fc60005741270 */
[C---:B------:R-:W-:Y:S01]  /*118ad0*/  IMAD.WIDE R232, R0.reuse, 0x4, R6 ;  /* 0x0000000400e87825 */ /* 0x040fe200078e0206 */
[----:B------:R-:W1:Y:S01]  /*118ae0*/  LDC R239, c[0x0][0x228] ;  /* 0x00008a00ffef7b82 */ /* 0x000e620000000800 */
[----:B---3--:R3:W-:Y:S04]  /*118af0*/  @P5 STG.E desc[UR60][R196.64], R16 ;  /* 0x00000010c4005986 */ /* 0x0087e8000c10193c */
[----:B----4-:R4:W-:Y:S01]  /*118b00*/  @P3 STG.E desc[UR60][R198.64], R237 ;  /* 0x000000edc6003986 */ /* 0x0109e2000c10193c */
[C---:B---3--:R-:W-:Y:S01]  /*118b10*/  IADD3 R16, R0.reuse, R14, RZ ;  /* 0x0000000e00107210 */ /* 0x048fe20007ffe0ff */
[----:B----4-:R-:W-:Y:S01]  /*118b20*/  IMAD.WIDE R198, R0, 0x4, R8 ;  /* 0x0000000400c67825 */ /* 0x010fe200078e0208 */
[----:B------:R-:W3:Y:S01]  /*118b30*/  LDC R237, c[0x0][0x22c] ;  /* 0x00008b00ffed7b82 */ /* 0x000ee20000000800 */
[----:B------:R-:W4:Y:S04]  /*118b40*/  LDL.LU R0, [R1+0x15e0] ;  /* 0x0015e00001007983 */ /* 0x000f280000300800 */
[----:B------:R1:W-:Y:S01]  /*118b50*/  @P4 STG.E desc[UR60][R232.64], R246 ;  /* 0x000000f6e8004986 */ /* 0x0003e2000c10193c */
[----:B------:R-:W-:-:S02]  /*118b60*/  ISETP.LT.AND P4, PT, R11, R234, !P6 ;  /* 0x000000ea0b00720c */ /* 0x000fc40007781270 */
[----:B------:R-:W-:Y:S02]  /*118b70*/  ISETP.LT.AND P3, PT, R13, R235, !P6 ;  /* 0x000000eb0d00720c */ /* 0x000fe40007761270 */
[----:B------:R-:W-:Y:S01]  /*118b80*/  ISETP.LT.AND P5, PT, R17, R236, !P6 ;  /* 0x000000ec1100720c */ /* 0x000fe200077a1270 */
[----:B------:R2:W-:Y:S01]  /*118b90*/  @P2 STG.E desc[UR60][R198.64], R252 ;  /* 0x000000fcc6002986 */ /* 0x0005e2000c10193c */
[C---:B------:R-:W-:Y:S01]  /*118ba0*/  IMAD.WIDE R234, R16.reuse, 0x4, R6 ;  /* 0x0000000410ea7825 */ /* 0x040fe200078e0206 */
[----:B------:R-:W3:Y:S08]  /*118bb0*/  LDC.64 R196, c[0x0][0x228] ;  /* 0x00008a00ffc47b82 */ /* 0x000ef00000000a00 */
[----:B------:R-:W3:Y:S08]  /*118bc0*/  LDC R236, c[0x0][0x228] ;  /* 0x00008a00ffec7b82 */ /* 0x000ef00000000800 */
[----:B-1----:R-:W1:Y:S01]  /*118bd0*/  LDC R246, c[0x0][0x228] ;  /* 0x00008a00fff67b82 */ /* 0x002e620000000800 */
[----:B------:R-:W-:-:S04]  /*118be0*/  IMAD.WIDE R232, R16, 0x4, R4 ;  /* 0x0000000410e87825 */ /* 0x000fc800078e0204 */
[----:B--2---:R-:W-:Y:S01]  /*118bf0*/  IMAD.WIDE R198, R16, 0x4, R2 ;  /* 0x0000000410c67825 */ /* 0x004fe200078e0202 */
[----:B------:R-:W2:Y:S04]  /*118c00*/  LDL.LU R252, [R1+0x5f0] ;  /* 0x0005f00001fc7983 */ /* 0x000ea80000300800 */
[----:B------:R3:W-:Y:S04]  /*118c10*/  @P4 STG.E desc[UR60][R198.64], R244 ;  /* 0x000000f4c6004986 */ /* 0x0007e8000c10193c */
[----:B------:R3:W-:Y:S01]  /*118c20*/  @P3 STG.E desc[UR60][R232.64], R247 ;  /* 0x000000f7e8003986 */ /* 0x0007e2000c10193c */
[----:B------:R-:W-:-:S02]  /*118c30*/  ISETP.LT.AND P6, PT, R15, R238, !P6 ;  /* 0x000000ee0f00720c */ /* 0x000fc400077c1270 */
[----:B------:R-:W-:Y:S01]  /*118c40*/  ISETP.LT.AND P3, PT, R11, R239, !P0 ;  /* 0x000000ef0b00720c */ /* 0x000fe20004761270 */
[----:B------:R-:W2:Y:S01]  /*118c50*/  LDL.LU R238, [R1+0x11f0] ;  /* 0x0011f00001ee7983 */ /* 0x000ea20000300800 */
[----:B---3--:R-:W3:Y:S03]  /*118c60*/  LDC R244, c[0x0][0x228] ;  /* 0x00008a00fff47b82 */ /* 0x008ee60000000800 */
[----:B------:R-:W2:Y:S04]  /*118c70*/  LDL.LU R247, [R1+0x9f0] ;  /* 0x0009f00001f77983 */ /* 0x000ea80000300800 */
[----:B------:R-:W2:Y:S04]  /*118c80*/  LDL.LU R239, [R1+0x1dd4] ;  /* 0x001dd40001ef7983 */ /* 0x000ea80000300800 */
[----:B----4-:R4:W-:Y:S02]  /*118c90*/  @P5 STG.E desc[UR60][R234.64], R0 ;  /* 0x00000000ea005986 */ /* 0x0109e4000c10193c */
[----:B----4-:R-:W-:-:S02]  /*118ca0*/  IADD3 R234, R10, 0xfd, RZ ;  /* 0x000000fd0aea7810 */ /* 0x010fc40007ffe0ff */
[----:B------:R-:W-:Y:S01]  /*118cb0*/  ISETP.LT.AND P2, PT, R17, R245, !P0 ;  /* 0x000000f51100720c */ /* 0x000fe20004741270 */
[----:B------:R-:W4:Y:S08]  /*118cc0*/  LDC R235, c[0x0][0x228] ;  /* 0x00008a00ffeb7b82 */ /* 0x000f300000000800 */
[----:B------:R-:W1:Y:S01]  /*118cd0*/  LDC R245, c[0x0][0x228] ;  /* 0x00008a00fff57b82 */ /* 0x000e620000000800 */
[----:B------:R-:W-:-:S02]  /*118ce0*/  ISETP.GE.AND P5, PT, R234, R237, PT ;  /* 0x000000edea00720c */ /* 0x000fc40003fa6270 */
[----:B------:R-:W2:Y:S04]  /*118cf0*/  LDL.LU R234, [R1+0xde0] ;  /* 0x000de00001ea7983 */ /* 0x000ea80000300800 */
[----:B------:R-:W4:Y:S01]  /*118d00*/  LDL.LU R237, [R1+0x1f0] ;  /* 0x0001f00001ed7983 */ /* 0x000f220000300800 */
[----:B---3--:R-:W-:Y:S01]  /*118d10*/  ISETP.LT.AND P4, PT, R13, R244, !P0 ;  /* 0x000000f40d00720c */ /* 0x008fe20004781270 */
[C---:B------:R-:W-:Y:S02]  /*118d20*/  IMAD.IADD R0, R16.reuse, 0x1, R14 ;  /* 0x0000000110007824 */ /* 0x040fe400078e020e */
[----:B------:R-:W-:Y:S01]  /*118d30*/  IMAD.WIDE R198, R16, 0x4, R8 ;  /* 0x0000000410c67825 */ /* 0x000fe200078e0208 */
[----:B------:R-:W3:Y:S03]  /*118d40*/  LDC R244, c[0x0][0x22c] ;  /* 0x00008b00fff47b82 */ /* 0x000ee60000000800 */
[----:B------:R-:W-:Y:S01]  /*118d50*/  IMAD.WIDE R232, R0, 0x4, R2 ;  /* 0x0000000400e87825 */ /* 0x000fe200078e0202 */
[----:B------:R-:W-:-:S02]  /*118d60*/  IADD3 R16, R10, 0xfa, RZ ;  /* 0x000000fa0a107810 */ /* 0x000fc40007ffe0ff */
[----:B------:R-:W-:Y:S02]  /*118d70*/  ISETP.LT.AND P0, PT, R15, R236, !P0 ;  /* 0x000000ec0f00720c */ /* 0x000fe40004701270 */
[----:B------:R-:W3:Y:S01]  /*118d80*/  LDC R236, c[0x0][0x228] ;  /* 0x00008a00ffec7b82 */ /* 0x000ee20000000800 */
[----:B--2---:R2:W-:Y:S04]  /*118d90*/  @P6 STG.E desc[UR60][R198.64], R234 ;  /* 0x000000eac6006986 */ /* 0x0045e8000c10193c */
[----:B------:R1:W-:Y:S01]  /*118da0*/  @P3 STG.E desc[UR60][R232.64], R238 ;  /* 0x000000eee8003986 */ /* 0x0003e2000c10193c */
[----:B------:R-:W-:Y:S01]  /*118db0*/  ISETP.GE.AND P6, PT, R16, R197, PT ;  /* 0x000000c51000720c */ /* 0x000fe20003fc6270 */
[----:B--2---:R-:W-:-:S04]  /*118dc0*/  IMAD.WIDE R198, R0, 0x4, R4 ;  /* 0x0000000400c67825 */ /* 0x004fc800078e0204 */
[----:B-1----:R-:W-:Y:S01]  /*118dd0*/  IMAD.WIDE R232, R0, 0x4, R6 ;  /* 0x0000000400e87825 */ /* 0x002fe200078e0206 */
[----:B------:R-:W1:Y:S01]  /*118de0*/  LDC R238, c[0x0][0x228] ;  /* 0x00008a00ffee7b82 */ /* 0x000e620000000800 */
[----:B------:R2:W-:Y:S01]  /*118df0*/  @P4 STG.E desc[UR60][R198.64], R252 ;  /* 0x000000fcc6004986 */ /* 0x0005e2000c10193c */
[----:B------:R-:W-:-:S03]  /*118e00*/  ISETP.LT.AND P4, PT, R11, R245, !P6 ;  /* 0x000000f50b00720c */ /* 0x000fc60007781270 */
[----:B----4-:R4:W-:Y:S01]  /*118e10*/  @P2 STG.E desc[UR60][R232.64], R237 ;  /* 0x000000ede8002986 */ /* 0x0109e2000c10193c */
[----:B------:R-:W-:Y:S02]  /*118e20*/  ISETP.LT.AND P3, PT, R17, R246, !P6 ;  /* 0x000000f61100720c */ /* 0x000fe40007761270 */
[----:B------:R-:W-:Y:S01]  /*118e30*/  ISETP.LT.AND P2, PT, R13, R235, !P6 ;  /* 0x000000eb0d00720c */ /* 0x000fe20007741270 */
[----:B------:R-:W-:Y:S01]  /*118e40*/  VIADD R16, R10, 0xfb ;  /* 0x000000fb0a107836 */ /* 0x000fe20000000000 */
[----:B------:R-:W-:Y:S01]  /*118e50*/  ISETP.LT.AND P6, PT, R15, R196, !P6 ;  /* 0x000000c40f00720c */ /* 0x000fe200077c1270 */
[----:B------:R-:W1:Y:S08]  /*118e60*/  LDC R245, c[0x0][0x228] ;  /* 0x00008a00fff57b82 */ /* 0x000e700000000800 */
[----:B--2---:R-:W2:Y:S08]  /*118e70*/  LDC.64 R198, c[0x0][0x228] ;  /* 0x00008a00ffc67b82 */ /* 0x004eb00000000a00 */
[----:B----4-:R-:W4:Y:S08]  /*118e80*/  LDC R237, c[0x0][0x228] ;  /* 0x00008a00ffed7b82 */ /* 0x010f300000000800 */
[----:B------:R-:W4:Y:S01]  /*118e90*/  LDC R246, c[0x0][0x228] ;  /* 0x00008a00fff67b82 */ /* 0x000f220000000800 */
[----:B------:R-:W2:Y:S01]  /*118ea0*/  LDL.LU R252, [R1+0xde4] ;  /* 0x000de40001fc7983 */ /* 0x000ea20000300800 */
[C---:B------:R-:W-:Y:S01]  /*118eb0*/  IMAD.WIDE R232, R0.reuse, 0x4, R8 ;  /* 0x0000000400e87825 */ /* 0x040fe200078e0208 */
[----:B------:R-:W-:-:S05]  /*118ec0*/  IADD3 R0, R0, R14, RZ ;  /* 0x0000000e00007210 */ /* 0x000fca0007ffe0ff */
[----:B------:R-:W-:Y:S01]  /*118ed0*/  IMAD.WIDE R196, R0, 0x4, R2 ;  /* 0x0000000400c47825 */ /* 0x000fe200078e0202 */
[----:B------:R1:W-:Y:S01]  /*118ee0*/  @P0 STG.E desc[UR60][R232.64], R247 ;  /* 0x000000f7e8000986 */ /* 0x0003e2000c10193c */
[----:B---3--:R-:W-:Y:S02]  /*118ef0*/  ISETP.GE.AND P0, PT, R16, R244, PT ;  /* 0x000000f41000720c */ /* 0x008fe40003f06270 */
[C---:B------:R-:W-:Y:S01]  /*118f00*/  IMAD.WIDE R234, R0.reuse, 0x4, R6 ;  /* 0x0000000400ea7825 */ /* 0x040fe200078e0206 */
[----:B------:R-:W3:Y:S01]  /*118f10*/  LDC R244, c[0x0][0x228] ;  /* 0x00008a00fff47b82 */ /* 0x000ee20000000800 */
[----:B------:R1:W-:Y:S04]  /*118f20*/  @P4 STG.E desc[UR60][R196.64], R239 ;  /* 0x000000efc4004986 */ /* 0x0003e8000c10193c */
[----:B-1----:R-:W3:Y:S04]  /*118f30*/  LDL.LU R247, [R1+0x1f4] ;  /* 0x0001f40001f77983 */ /* 0x002ee80000300800 */
[----:B------:R-:W4:Y:S04]  /*118f40*/  LDL.LU R16, [R1+0x15e4] ;  /* 0x0015e40001107983 */ /* 0x000f280000300800 */
[----:B------:R-:W2:Y:S01]  /*118f50*/  LDL.LU R197, [R1+0x19e4] ;  /* 0x0019e40001c57983 */ /* 0x000ea20000300800 */
[----:B------:R-:W-:Y:S01]  /*118f60*/  IMAD.WIDE R232, R0, 0x4, R4 ;  /* 0x0000000400e87825 */ /* 0x000fe200078e0204 */
[----:B------:R-:W1:Y:S04]  /*118f70*/  LDC R239, c[0x0][0x228] ;  /* 0x00008a00ffef7b82 */ /* 0x000e680000000800 */
[----:B--2---:R2:W-:Y:S04]  /*118f80*/  @P2 STG.E desc[UR60][R232.64], R197 ;  /* 0x000000c5e8002986 */ /* 0x0045e8000c10193c */
[----:B----4-:R4:W-:Y:S01]  /*118f90*/  @P3 STG.E desc[UR60][R234.64], R16 ;  /* 0x00000010ea003986 */ /* 0x0109e2000c10193c */
[----:B------:R-:W-:-:S03]  /*118fa0*/  ISETP.LT.AND P3, PT, R17, R236, !P0 ;  /* 0x000000ec1100720c */ /* 0x000fc60004761270 */
[----:B------:R-:W3:Y:S01]  /*118fb0*/  LDL.LU R236, [R1+0x5f4] ;  /* 0x0005f40001ec7983 */ /* 0x000ee20000300800 */
[----:B--2---:R-:W-:Y:S01]  /*118fc0*/  IMAD.WIDE R196, R0, 0x4, R8 ;  /* 0x0000000400c47825 */ /* 0x004fe200078e0208 */
[----:B----4-:R-:W-:-:S04]  /*118fd0*/  IADD3 R16, R10, 0xfc, RZ ;  /* 0x000000fc0a107810 */ /* 0x010fc80007ffe0ff */
[----:B------:R2:W-:Y:S01]  /*118fe0*/  @P6 STG.E desc[UR60][R196.64], R252 ;  /* 0x000000fcc4006986 */ /* 0x0005e2000c10193c */
[----:B------:R-:W-:-:S03]  /*118ff0*/  ISETP.GE.AND P6, PT, R16, R199, PT ;  /* 0x000000c71000720c */ /* 0x000fc60003fc6270 */
[----:B--2---:R-:W2:Y:S04]  /*119000*/  LDL.LU R252, [R1+0x19e8] ;  /* 0x0019e80001fc7983 */ /* 0x004ea80000300800 */
[----:B------:R-:W4:Y:S01]  /*119010*/  LDL.LU R16, [R1+0x11f4] ;  /* 0x0011f40001107983 */ /* 0x000f220000300800 */
[----:B------:R-:W-:Y:S02]  /*119020*/  ISETP.LT.AND P2, PT, R11, R238, !P0 ;  /* 0x000000ee0b00720c */ /* 0x000fe40004741270 */
[----:B-1----:R-:W-:Y:S01]  /*119030*/  ISETP.LT.AND P4, PT, R13, R239, !P0 ;  /* 0x000000ef0d00720c */ /* 0x002fe20004781270 */
[----:B------:R-:W-:Y:S01]  /*119040*/  IMAD.IADD R0, R0, 0x1, R14 ;  /* 0x0000000100007824 */ /* 0x000fe200078e020e */
[----:B------:R-:W2:Y:S01]  /*119050*/  LDL.LU R199, [R1+0x9f4] ;  /* 0x0009f40001c77983 */ /* 0x000ea20000300800 */
[----:B------:R-:W1:Y:S08]  /*119060*/  LDC R238, c[0x0][0x228] ;  /* 0x00008a00ffee7b82 */ /* 0x000e700000000800 */
[----:B------:R-:W1:Y:S01]  /*119070*/  LDC R239, c[0x0][0x228] ;  /* 0x00008a00ffef7b82 */ /* 0x000e620000000800 */
[----:B------:R-:W-:-:S04]  /*119080*/  IMAD.WIDE R196, R0, 0x4, R2 ;  /* 0x0000000400c47825 */ /* 0x000fc800078e0202 */
[----:B------:R-:W-:-:S04]  /*119090*/  IMAD.WIDE R232, R0, 0x4, R4 ;  /* 0x0000000400e87825 */ /* 0x000fc800078e0204 */
[----:B------:R-:W-:Y:S01]  /*1190a0*/  IMAD.WIDE R234, R0, 0x4, R6 ;  /* 0x0000000400ea7825 */ /* 0x000fe200078e0206 */
[----:B------:R-:W-:Y:S02]  /*1190b0*/  ISETP.LT.AND P0, PT, R15, R237, !P0 ;  /* 0x000000ed0f00720c */ /* 0x000fe40004701270 */
[----:B------:R-:W1:Y:S01]  /*1190c0*/  LDC R237, c[0x0][0x228] ;  /* 0x00008a00ffed7b82 */ /* 0x000e620000000800 */
[----:B----4-:R4:W-:Y:S04]  /*1190d0*/  @P2 STG.E desc[UR60][R196.64], R16 ;  /* 0x00000010c4002986 */ /* 0x0109e8000c10193c */
[----:B---3--:R3:W-:Y:S04]  /*1190e0*/  @P4 STG.E desc[UR60][R232.64], R236 ;  /* 0x000000ece8004986 */ /* 0x0087e8000c10193c */
[----:B------:R1:W-:Y:S01]  /*1190f0*/  @P3 STG.E desc[UR60][R234.64], R247 ;  /* 0x000000f7ea003986 */ /* 0x0003e2000c10193c */
[----:B------:R-:W-:-:S03]  /*119100*/  ISETP.LT.AND P3, PT, R11, R244, !P6 ;  /* 0x000000f40b00720c */ /* 0x000fc60007761270 */
[----:B------:R-:W2:Y:S01]  /*119110*/  LDL.LU R244, [R1+0x15e8] ;  /* 0x0015e80001f47983 */ /* 0x000ea20000300800 */
[C---:B----4-:R-:W-:Y:S01]  /*119120*/  IADD3 R16, R0.reuse, R14, RZ ;  /* 0x0000000e00107210 */ /* 0x050fe20007ffe0ff */
[----:B---3--:R-:W-:Y:S01]  /*119130*/  IMAD.WIDE R232, R0, 0x4, R8 ;  /* 0x0000000400e87825 */ /* 0x008fe200078e0208 */
[----:B-1----:R-:W1:Y:S01]  /*119140*/  LDC R247, c[0x0][0x22c] ;  /* 0x00008b00fff77b82 */ /* 0x002e620000000800 */
[----:B------:R-:W3:Y:S01]  /*119150*/  LDL.LU R0, [R1+0x1dd8] ;  /* 0x001dd80001007983 */ /* 0x000ee20000300800 */
[----:B------:R-:W-:Y:S02]  /*119160*/  ISETP.LT.AND P4, PT, R13, R245, !P6 ;  /* 0x000000f50d00720c */ /* 0x000fe40007781270 */
[----:B------:R-:W-:Y:S01]  /*119170*/  ISETP.LT.AND P2, PT, R17, R246, !P6 ;  /* 0x000000f61100720c */ /* 0x000fe20007741270 */
[----:B--2---:R2:W-:Y:S01]  /*119180*/  @P0 STG.E desc[UR60][R232.64], R199 ;  /* 0x000000c7e8000986 */ /* 0x0045e2000c10193c */
[----:B------:R-:W-:Y:S01]  /*119190*/  ISETP.LT.AND P6, PT, R15, R198, !P6 ;  /* 0x000000c60f00720c */ /* 0x000fe200077c1270 */
[C---:B------:R-:W-:Y:S01]  /*1191a0*/  IMAD.WIDE R234, R16.reuse, 0x4, R6 ;  /* 0x0000000410ea7825 */ /* 0x040fe200078e0206 */
[----:B------:R-:W4:Y:S08]  /*1191b0*/  LDC R236, c[0x0][0x228] ;  /* 0x00008a00ffec7b82 */ /* 0x000f300000000800 */
[----:B------:R-:W4:Y:S08]  /*1191c0*/  LDC.64 R196, c[0x0][0x228] ;  /* 0x00008a00ffc47b82 */ /* 0x000f300000000a00 */
[----:B------:R-:W4:Y:S01]  /*1191d0*/  LDC R245, c[0x0][0x228] ;  /* 0x00008a00fff57b82 */ /* 0x000f220000000800 */
[----:B--2---:R-:W-:-:S07]  /*1191e0*/  IMAD.WIDE R198, R16, 0x4, R2 ;  /* 0x0000000410c67825 */ /* 0x004fce00078e0202 */
[----:B------:R-:W2:Y:S01]  /*1191f0*/  LDC R246, c[0x0][0x228] ;  /* 0x00008a00fff67b82 */ /* 0x000ea20000000800 */
[----:B------:R-:W-:Y:S01]  /*119200*/  IMAD.WIDE R232, R16, 0x4, R4 ;  /* 0x0000000410e87825 */ /* 0x000fe200078e0204 */
[----:B------:R-:W-:Y:S01]  /*119210*/  ISETP.LT.AND P0, PT, R17, R239, !P5 ;  /* 0x000000ef1100720c */ /* 0x000fe20006f01270 */
[----:B---3--:R-:W-:Y:S04]  /*119220*/  @P3 STG.E desc[UR60][R198.64], R0 ;  /* 0x00000000c6003986 */ /* 0x008fe8000c10193c */
[----:B------:R3:W-:Y:S04]  /*119230*/  @P4 STG.E desc[UR60][R232.64], R252 ;  /* 0x000000fce8004986 */ /* 0x0007e8000c10193c */
[----:B------:R1:W-:Y:S01]  /*119240*/  @P2 STG.E desc[UR60][R234.64], R244 ;  /* 0x000000f4ea002986 */ /* 0x0003e2000c10193c */
[----:B------:R-:W-:-:S02]  /*119250*/  ISETP.LT.AND P3, PT, R13, R238, !P5 ;  /* 0x000000ee0d00720c */ /* 0x000fc40006f61270 */
[----:B------:R-:W-:Y:S01]  /*119260*/  ISETP.LT.AND P4, PT, R11, R237, !P5 ;  /* 0x000000ed0b00720c */ /* 0x000fe20006f81270 */
[----:B------:R-:W2:Y:S04]  /*119270*/  LDL.LU R238, [R1+0x11f8] ;  /* 0x0011f80001ee7983 */ /* 0x000ea80000300800 */
[----:B---3--:R-:W3:Y:S01]  /*119280*/  LDL.LU R252, [R1+0x9f8] ;  /* 0x0009f80001fc7983 */ /* 0x008ee20000300800 */
[----:B-1----:R-:W-:-:S03]  /*119290*/  VIADD R234, R10, 0x101 ;  /* 0x000001010aea7836 */ /* 0x002fc60000000000 */
[----:B------:R-:W3:Y:S04]  /*1192a0*/  LDL.LU R237, [R1+0x1f8] ;  /* 0x0001f80001ed7983 */ /* 0x000ee80000300800 */
[----:B------:R-:W3:Y:S01]  /*1192b0*/  LDL.LU R239, [R1+0x1ddc] ;  /* 0x001ddc0001ef7983 */ /* 0x000ee20000300800 */
[----:B------:R-:W1:Y:S01]  /*1192c0*/  LDC R244, c[0x0][0x22c] ;  /* 0x00008b00fff47b82 */ /* 0x000e620000000800 */
[----:B------:R-:W-:Y:S02]  /*1192d0*/  IADD3 R0, R16, R14, RZ ;  /* 0x0000000e10007210 */ /* 0x000fe40007ffe0ff */
[----:B------:R-:W-:Y:S01]  /*1192e0*/  ISETP.GE.AND P2, PT, R234, R247, PT ;  /* 0x000000f7ea00720c */ /* 0x000fe20003f46270 */
[----:B------:R-:W-:Y:S01]  /*1192f0*/  IMAD.WIDE R198, R16, 0x4, R8 ;  /* 0x0000000410c67825 */ /* 0x000fe200078e0208 */
[----:B------:R-:W2:Y:S04]  /*119300*/  LDL.LU R234, [R1+0xde8] ;  /* 0x000de80001ea7983 */ /* 0x000ea80000300800 */
[----:B------:R-:W3:Y:S01]  /*119310*/  LDL.LU R247, [R1+0x5f8] ;  /* 0x0005f80001f77983 */ /* 0x000ee20000300800 */
[----:B----4-:R-:W-:Y:S01]  /*119320*/  ISETP.LT.AND P5, PT, R15, R236, !P5 ;  /* 0x000000ec0f00720c */ /* 0x010fe20006fa1270 */
[----:B------:R-:W-:Y:S01]  /*119330*/  IMAD.WIDE R232, R0, 0x4, R2 ;  /* 0x0000000400e87825 */ /* 0x000fe200078e0202 */
[----:B------:R-:W-:Y:S01]  /*119340*/  IADD3 R16, R10, 0xfe, RZ ;  /* 0x000000fe0a107810 */ /* 0x000fe20007ffe0ff */
[----:B------:R-:W4:Y:S08]  /*119350*/  LDC R235, c[0x0][0x228] ;  /* 0x00008a00ffeb7b82 */ /* 0x000f300000000800 */
[----:B------:R-:W1:Y:S01]  /*119360*/  LDC R236, c[0x0][0x228] ;  /* 0x00008a00ffec7b82 */ /* 0x000e620000000800 */
[----:B--2---:R2:W-:Y:S04]  /*119370*/  @P6 STG.E desc[UR60][R198.64], R234 ;  /* 0x000000eac6006986 */ /* 0x0045e8000c10193c */
[----:B------:R4:W-:Y:S01]  /*119380*/  @P4 STG.E desc[UR60][R232.64], R238 ;  /* 0x000000eee8004986 */ /* 0x0009e2000c10193c */
[----:B------:R-:W-:-:S02]  /*119390*/  ISETP.GE.AND P6, PT, R16, R197, PT ;  /* 0x000000c51000720c */ /* 0x000fc40003fc6270 */
[----:B------:R-:W-:Y:S01]  /*1193a0*/  IADD3 R16, R10, 0xff, RZ ;  /* 0x000000ff0a107810 */ /* 0x000fe20007ffe0ff */
[----:B--2---:R-:W-:-:S04]  /*1193b0*/  IMAD.WIDE R198, R0, 0x4, R4 ;  /* 0x0000000400c67825 */ /* 0x004fc800078e0204 */
[----:B----4-:R-:W-:Y:S01]  /*1193c0*/  IMAD.WIDE R232, R0, 0x4, R6 ;  /* 0x0000000400e87825 */ /* 0x010fe200078e0206 */
[----:B------:R-:W2:Y:S01]  /*1193d0*/  LDC R238, c[0x0][0x228] ;  /* 0x00008a00ffee7b82 */ /* 0x000ea20000000800 */
[----:B---3--:R3:W-:Y:S04]  /*1193e0*/  @P3 STG.E desc[UR60][R198.64], R247 ;  /* 0x000000f7c6003986 */ /* 0x0087e8000c10193c */
[----:B------:R4:W-:Y:S01]  /*1193f0*/  @P0 STG.E desc[UR60][R232.64], R237 ;  /* 0x000000ede8000986 */ /* 0x0009e2000c10193c */
[----:B------:R-:W-:-:S03]  /*119400*/  ISETP.LT.AND P3, PT, R11, R245, !P6 ;  /* 0x000000f50b00720c */ /* 0x000fc60007761270 */
[----:B------:R-:W2:Y:S01]  /*119410*/  LDL.LU R245, [R1+0x15ec] ;  /* 0x0015ec0001f57983 */ /* 0x000ea20000300800 */
[----:B---3--:R-:W-:Y:S01]  /*119420*/  IMAD.WIDE R198, R0, 0x4, R8 ;  /* 0x0000000400c67825 */ /* 0x008fe200078e0208 */
[----:B----4-:R-:W3:Y:S01]  /*119430*/  LDC.64 R232, c[0x0][0x228] ;  /* 0x00008a00ffe87b82 */ /* 0x010ee20000000a00 */
[----:B------:R-:W-:Y:S02]  /*119440*/  ISETP.LT.AND P4, PT, R17, R246, !P6 ;  /* 0x000000f61100720c */ /* 0x000fe40007781270 */
[----:B------:R-:W-:-:S05]  /*119450*/  ISETP.LT.AND P0, PT, R13, R235, !P6 ;  /* 0x000000eb0d00720c */ /* 0x000fca0007701270 */
[----:B------:R-:W4:Y:S01]  /*119460*/  LDC R237, c[0x0][0x228] ;  /* 0x00008a00ffed7b82 */ /* 0x000f220000000800 */
[----:B------:R1:W-:Y:S02]  /*119470*/  @P5 STG.E desc[UR60][R198.64], R252 ;  /* 0x000000fcc6005986 */ /* 0x0003e4000c10193c */
[----:B-1----:R-:W-:Y:S02]  /*119480*/  ISETP.GE.AND P5, PT, R16, R244, PT ;  /* 0x000000f41000720c */ /* 0x002fe40003fa6270 */
[----:B------:R-:W3:Y:S04]  /*119490*/  LDL.LU R16, [R1+0x19ec] ;  /* 0x0019ec0001107983 */ /* 0x000ee80000300800 */
[----:B------:R-:W4:Y:S01]  /*1194a0*/  LDL.LU R244, [R1+0xdec] ;  /* 0x000dec0001f47983 */ /* 0x000f220000300800 */
[----:B------:R-:W-:Y:S01]  /*1194b0*/  IMAD.IADD R0, R0, 0x1, R14 ;  /* 0x0000000100007824 */ /* 0x000fe200078e020e */
[----:B------:R-:W-:Y:S01]  /*1194c0*/  ISETP.LT.AND P6, PT, R15, R196, !P6 ;  /* 0x000000c40f00720c */ /* 0x000fe200077c1270 */
[----:B------:R-:W1:Y:S02]  /*1194d0*/  LDC R246, c[0x0][0x228] ;  /* 0x00008a00fff67b82 */ /* 0x000e640000000800 */
[----:B------:R-:W-:-:S04]  /*1194e0*/  IMAD.WIDE R196, R0, 0x4, R2 ;  /* 0x0000000400c47825 */ /* 0x000fc800078e0202 */
[C---:B------:R-:W-:Y:S02]  /*1194f0*/  IMAD.WIDE R234, R0.reuse, 0x4, R6 ;  /* 0x0000000400ea7825 */ /* 0x040fe400078e0206 */
[----:B------:R-:W1:Y:S08]  /*119500*/  LDC R247, c[0x0][0x228] ;  /* 0x00008a00fff77b82 */ /* 0x000e700000000800 */
[----:B------:R-:W1:Y:S01]  /*119510*/  LDC R252, c[0x0][0x228] ;  /* 0x00008a00fffc7b82 */ /* 0x000e620000000800 */
[C---:B------:R-:W-:Y:S01]  /*119520*/  IMAD.WIDE R198, R0.reuse, 0x4, R4 ;  /* 0x0000000400c67825 */ /* 0x040fe200078e0204 */
[----:B------:R1:W-:Y:S03]  /*119530*/  @P3 STG.E desc[UR60][R196.64], R239 ;  /* 0x000000efc4003986 */ /* 0x0003e6000c10193c */
[----:B-1----:R-:W-:-:S03]  /*119540*/  IMAD.WIDE R196, R0, 0x4, R8 ;  /* 0x0000000400c47825 */ /* 0x002fc600078e0208 */
[----:B------:R-:W1:Y:S01]  /*119550*/  LDC R239, c[0x0][0x228] ;  /* 0x00008a00ffef7b82 */ /* 0x000e620000000800 */
[----:B---3--:R3:W-:Y:S01]  /*119560*/  @P0 STG.E desc[UR60][R198.64], R16 ;  /* 0x00000010c6000986 */ /* 0x0087e2000c10193c */
[----:B--2---:R-:W-:-:S03]  /*119570*/  ISETP.LT.AND P0, PT, R11, R238, !P5 ;  /* 0x000000ee0b00720c */ /* 0x004fc60006f01270 */
[----:B------:R2:W-:Y:S04]  /*119580*/  @P4 STG.E desc[UR60][R234.64], R245 ;  /* 0x000000f5ea004986 */ /* 0x0005e8000c10193c */
[----:B------:R-:W2:Y:S01]  /*119590*/  LDL.LU R238, [R1+0x1fc] ;  /* 0x0001fc0001ee7983 */ /* 0x000ea20000300800 */
[----:B------:R-:W-:-:S03]  /*1195a0*/  ISETP.LT.AND P4, PT, R17, R236, !P5 ;  /* 0x000000ec1100720c */ /* 0x000fc60006f81270 */
[----:B----4-:R4:W-:Y:S04]  /*1195b0*/  @P6 STG.E desc[UR60][R196.64], R244 ;  /* 0x000000f4c4006986 */ /* 0x0109e8000c10193c */
[----:B------:R-:W4:Y:S01]  /*1195c0*/  LDL.LU R236, [R1+0x9fc] ;  /* 0x0009fc0001ec7983 */ /* 0x000f220000300800 */
[----:B---3--:R-:W-:Y:S01]  /*1195d0*/  IADD3 R16, R10, 0x100, RZ ;  /* 0x000001000a107810 */ /* 0x008fe20007ffe0ff */
[----:B--2---:R-:W2:Y:S01]  /*1195e0*/  LDC R245, c[0x0][0x228] ;  /* 0x00008a00fff57b82 */ /* 0x004ea20000000800 */
[----:B-1----:R-:W-:Y:S02]  /*1195f0*/  ISETP.LT.AND P3, PT, R13, R239, !P5 ;  /* 0x000000ef0d00720c */ /* 0x002fe40006f61270 */
[----:B------:R-:W-:Y:S02]  /*119600*/  ISETP.GE.AND P6, PT, R16, R233, PT ;  /* 0x000000e91000720c */ /* 0x000fe40003fc6270 */
[----:B------:R-:W-:Y:S01]  /*119610*/  IADD3 R0, R0, R14, RZ ;  /* 0x0000000e00007210 */ /* 0x000fe20007ffe0ff */
[----:B------:R-:W3:Y:S04]  /*119620*/  LDL.LU R16, [R1+0x11fc] ;  /* 0x0011fc0001107983 */ /* 0x000ee80000300800 */
[----:B------:R-:W2:Y:S01]  /*119630*/  LDL.LU R233, [R1+0x5fc] ;  /* 0x0005fc0001e97983 */ /* 0x000ea20000300800 */
[----:B------:R-:W-:Y:S01]  /*119640*/  ISETP.LT.AND P5, PT, R15, R237, !P5 ;  /* 0x000000ed0f00720c */ /* 0x000fe20006fa1270 */
[----:B----4-:R-:W-:-:S04]  /*119650*/  IMAD.WIDE R196, R0, 0x4, R2 ;  /* 0x0000000400c47825 */ /* 0x010fc800078e0202 */
[----:B------:R-:W-:-:S04]  /*119660*/  IMAD.WIDE R198, R0, 0x4, R4 ;  /* 0x0000000400c67825 */ /* 0x000fc800078e0204 */
[----:B------:R-:W-:Y:S01]  /*119670*/  IMAD.WIDE R234, R0, 0x4, R6 ;  /* 0x0000000400ea7825 */ /* 0x000fe200078e0206 */
[----:B------:R-:W1:Y:S08]  /*119680*/  LDC R239, c[0x0][0x228] ;  /* 0x00008a00ffef7b82 */ /* 0x000e700000000800 */
[----:B------:R-:W4:Y:S01]  /*119690*/  LDC R244, c[0x0][0x228] ;  /* 0x00008a00fff47b82 */ /* 0x000f220000000800 */
[----:B---3--:R3:W-:Y:S04]  /*1196a0*/  @P0 STG.E desc[UR60][R196.64], R16 ;  /* 0x00000010c4000986 */ /* 0x0087e8000c10193c */
[----:B--2---:R-:W-:Y:S04]  /*1196b0*/  @P3 STG.E desc[UR60][R198.64], R233 ;  /* 0x000000e9c6003986 */ /* 0x004fe8000c10193c */
[----:B------:R2:W-:Y:S01]  /*1196c0*/  @P4 STG.E desc[UR60][R234.64], R238 ;  /* 0x000000eeea004986 */ /* 0x0005e2000c10193c */
[----:B------:R-:W-:-:S03]  /*1196d0*/  ISETP.LT.AND P0, PT, R17, R252, !P6 ;  /* 0x000000fc1100720c */ /* 0x000fc60007701270 */
[----:B------:R-:W4:Y:S01]  /*1196e0*/  LDL.LU R252, [R1+0x1de0] ;  /* 0x001de00001fc7983 */ /* 0x000f220000300800 */
[C---:B---3--:R-:W-:Y:S01]  /*1196f0*/  IMAD.IADD R16, R0.reuse, 0x1, R14 ;  /* 0x0000000100107824 */ /* 0x048fe200078e020e */
[----:B------:R-:W3:Y:S01]  /*119700*/  LDC.64 R196, c[0x0][0x228] ;  /* 0x00008a00ffc47b82 */ /* 0x000ee20000000a00 */
[----:B--2---:R-:W-:Y:S01]  /*119710*/  IMAD.WIDE R234, R0, 0x4, R8 ;  /* 0x0000000400ea7825 */ /* 0x004fe200078e0208 */
[----:B------:R-:W2:Y:S04]  /*119720*/  LDL.LU R238, [R1+0xdf0] ;  /* 0x000df00001ee7983 */ /* 0x000ea80000300800 */
[----:B------:R-:W3:Y:S02]  /*119730*/  LDL.LU R0, [R1+0x15f0] ;  /* 0x0015f00001007983 */ /* 0x000ee40000300800 */
[----:B------:R-:W2:Y:S02]  /*119740*/  LDC.64 R198, c[0x0][0x228] ;  /* 0x00008a00ffc67b82 */ /* 0x000ea40000000a00 */
[----:B------:R1:W-:Y:S01]  /*119750*/  @P5 STG.E desc[UR60][R234.64], R236 ;  /* 0x000000ecea005986 */ /* 0x0003e2000c10193c */
[----:B------:R-:W-:-:S03]  /*119760*/  ISETP.LT.AND P5, PT, R17, R245, !P2 ;  /* 0x000000f51100720c */ /* 0x000fc600057a1270 */
[----:B------:R-:W2:Y:S01]  /*119770*/  LDL.LU R245, [R1+0x19f0] ;  /* 0x0019f00001f57983 */ /* 0x000ea20000300800 */
[----:B------:R-:W-:Y:S02]  /*119780*/  ISETP.LT.AND P4, PT, R11, R246, !P6 ;  /* 0x000000f60b00720c */ /* 0x000fe40007781270 */
[----:B------:R-:W-:Y:S02]  /*119790*/  ISETP.LT.AND P3, PT, R13, R247, !P6 ;  /* 0x000000f70d00720c */ /* 0x000fe40007761270 */
[----:B------:R-:W-:Y:S01]  /*1197a0*/  ISETP.LT.AND P6, PT, R15, R232, !P6 ;  /* 0x000000e80f00720c */ /* 0x000fe200077c1270 */
[C---:B------:R-:W-:Y:S01]  /*1197b0*/  IMAD.WIDE R232, R16.reuse, 0x4, R2 ;  /* 0x0000000410e87825 */ /* 0x040fe200078e0202 */
[----:B------:R-:W3:Y:S08]  /*1197c0*/  LDC R246, c[0x0][0x228] ;  /* 0x00008a00fff67b82 */ /* 0x000ef00000000800 */
[----:B------:R-:W3:Y:S01]  /*1197d0*/  LDC R247, c[0x0][0x228] ;  /* 0x00008a00fff77b82 */ /* 0x000ee20000000800 */
[----:B-1----:R-:W-:-:S04]  /*1197e0*/  IMAD.WIDE R234, R16, 0x4, R4 ;  /* 0x0000000410ea7825 */ /* 0x002fc800078e0204 */
[----:B------:R-:W-:Y:S01]  /*1197f0*/  IMAD.WIDE R236, R16, 0x4, R6 ;  /* 0x0000000410ec7825 */ /* 0x000fe200078e0206 */
[----:B----4-:R1:W-:Y:S01]  /*119800*/  @P4 STG.E desc[UR60][R232.64], R252 ;  /* 0x000000fce8004986 */ /* 0x0103e2000c10193c */
[----:B------:R-:W-:-:S03]  /*119810*/  ISETP.LT.AND P4, PT, R13, R244, !P2 ;  /* 0x000000f40d00720c */ /* 0x000fc60005781270 */
[----:B-1----:R-:W4:Y:S04]  /*119820*/  LDL.LU R252, [R1+0x200] ;  /* 0x0002000001fc7983 */ /* 0x002f280000300800 */
[----:B--2---:R1:W-:Y:S04]  /*119830*/  @P3 STG.E desc[UR60][R234.64], R245 ;  /* 0x000000f5ea003986 */ /* 0x0043e8000c10193c */
[----:B---3--:R2:W-:Y:S01]  /*119840*/  @P0 STG.E desc[UR60][R236.64], R0 ;  /* 0x00000000ec000986 */ /* 0x0085e2000c10193c */
[----:B------:R-:W-:-:S03]  /*119850*/  ISETP.LT.AND P3, PT, R11, R239, !P2 ;  /* 0x000000ef0b00720c */ /* 0x000fc60005761270 */
[----:B------:R-:W3:Y:S04]  /*119860*/  LDL.LU R239, [R1+0xe00] ;  /* 0x000e000001ef7983 */ /* 0x000ee80000300800 */
[----:B------:R-:W4:Y:S01]  /*119870*/  LDL.LU R244, [R1+0x1de4] ;  /* 0x001de40001f47983 */ /* 0x000f220000300800 */
[----:B------:R-:W-:Y:S01]  /*119880*/  IMAD.WIDE R232, R16, 0x4, R8 ;  /* 0x0000000410e87825 */ /* 0x000fe200078e0208 */
[----:B-1----:R-:W1:Y:S01]  /*119890*/  LDC R245, c[0x0][0x22c] ;  /* 0x00008b00fff57b82 */ /* 0x002e620000000800 */
[----:B--2---:R-:W-:-:S07]  /*1198a0*/  IADD3 R236, R10, 0x181, RZ ;  /* 0x000001810aec7810 */ /* 0x004fce0007ffe0ff */
[----:B------:R-:W2:Y:S01]  /*1198b0*/  LDC R237, c[0x0][0x228] ;  /* 0x00008a00ffed7b82 */ /* 0x000ea20000000800 */
[----:B------:R-:W-:Y:S02]  /*1198c0*/  ISETP.GE.AND P0, PT, R236, R197, PT ;  /* 0x000000c5ec00720c */ /* 0x000fe40003f06270 */
[----:B------:R-:W2:Y:S04]  /*1198d0*/  LDL.LU R236, [R1+0x600] ;  /* 0x0006000001ec7983 */ /* 0x000ea80000300800 */
[----:B------:R-:W4:Y:S04]  /*1198e0*/  LDL.LU R197, [R1+0xa00] ;  /* 0x000a000001c57983 */ /* 0x000f280000300800 */
[----:B------:R1:W-:Y:S02]  /*1198f0*/  @P6 STG.E desc[UR60][R232.64], R238 ;  /* 0x000000eee8006986 */ /* 0x0003e4000c10193c */
[----:B-1----:R-:W1:Y:S01]  /*119900*/  LDC R238, c[0x0][0x228] ;  /* 0x00008a00ffee7b82 */ /* 0x002e620000000800 */
[----:B------:R-:W-:Y:S01]  /*119910*/  IADD3 R0, R16, R14, RZ ;  /* 0x0000000e10007210 */ /* 0x000fe20007ffe0ff */
[----:B------:R-:W-:-:S04]  /*119920*/  VIADD R16, R10, 0x102 ;  /* 0x000001020a107836 */ /* 0x000fc80000000000 */
[----:B------:R-:W-:-:S04]  /*119930*/  IMAD.WIDE R234, R0, 0x4, R2 ;  /* 0x0000000400ea7825 */ /* 0x000fc800078e0202 */
[----:B------:R-:W-:Y:S01]  /*119940*/  IMAD.WIDE R232, R0, 0x4, R4 ;  /* 0x0000000400e87825 */ /* 0x000fe200078e0204 */
[----:B------:R-:W-:Y:S02]  /*119950*/  ISETP.GE.AND P6, PT, R16, R199, PT ;  /* 0x000000c71000720c */ /* 0x000fe40003fc6270 */
[----:B------:R-:W-:Y:S02]  /*119960*/  IADD3 R16, R10, 0x103, RZ ;  /* 0x000001030a107810 */ /* 0x000fe40007ffe0ff */
[----:B-1----:R-:W-:Y:S02]  /*119970*/  ISETP.LT.AND P2, PT, R15, R238, !P2 ;  /* 0x000000ee0f00720c */ /* 0x002fe40005741270 */
[----:B------:R-:W1:Y:S01]  /*119980*/  LDC R238, c[0x0][0x228] ;  /* 0x00008a00ffee7b82 */ /* 0x000e620000000800 */
[----:B---3--:R3:W-:Y:S01]  /*119990*/  @P3 STG.E desc[UR60][R234.64], R239 ;  /* 0x000000efea003986 */ /* 0x0087e2000c10193c */
[----:B------:R-:W-:-:S06]  /*1199a0*/  ISETP.LT.AND P3, PT, R17, R247, !P6 ;  /* 0x000000f71100720c */ /* 0x000fcc0007761270 */
[----:B------:R-:W1:Y:S01]  /*1199b0*/  LDC R247, c[0x0][0x228] ;  /* 0x00008a00fff77b82 */ /* 0x000e620000000800 */
[----:B---3--:R-:W-:-:S07]  /*1199c0*/  IMAD.WIDE R234, R0, 0x4, R6 ;  /* 0x0000000400ea7825 */ /* 0x008fce00078e0206 */
[----:B------:R-:W3:Y:S01]  /*1199d0*/  LDC R239, c[0x0][0x228] ;  /* 0x00008a00ffef7b82 */ /* 0x000ee20000000800 */
[----:B--2---:R2:W-:Y:S01]  /*1199e0*/  @P4 STG.E desc[UR60][R232.64], R236 ;  /* 0x000000ece8004986 */ /* 0x0045e2000c10193c */
[----:B------:R-:W-:-:S03]  /*1199f0*/  ISETP.LT.AND P4, PT, R11, R246, !P6 ;  /* 0x000000f60b00720c */ /* 0x000fc60007781270 */
[----:B----4-:R4:W-:Y:S01]  /*119a00*/  @P5 STG.E desc[UR60][R234.64], R197 ;  /* 0x000000c5ea005986 */ /* 0x0109e2000c10193c */
[----:B------:R-:W-:Y:S02]  /*119a10*/  ISETP.LT.AND P5, PT, R13, R237, !P6 ;  /* 0x000000ed0d00720c */ /* 0x000fe400077a1270 */
[----:B------:R-:W-:Y:S01]  /*119a20*/  ISETP.LT.AND P6, PT, R15, R198, !P6 ;  /* 0x000000c60f00720c */ /* 0x000fe200077c1270 */
[----:B------:R-:W1:Y:S08]  /*119a30*/  LDC R246, c[0x0][0x228] ;  /* 0x00008a00fff67b82 */ /* 0x000e700000000800 */
[----:B--2---:R-:W2:Y:S08]  /*119a40*/  LDC.64 R232, c[0x0][0x228] ;  /* 0x00008a00ffe87b82 */ /* 0x004eb00000000a00 */
[----:B----4-:R-:W4:Y:S01]  /*119a50*/  LDC R197, c[0x0][0x228] ;  /* 0x00008a00ffc57b82 */ /* 0x010f220000000800 */
[C---:B------:R-:W-:Y:S01]  /*119a60*/  IMAD.WIDE R234, R0.reuse, 0x4, R8 ;  /* 0x0000000400ea7825 */ /* 0x040fe200078e0208 */
[----:B------:R-:W-:-:S05]  /*119a70*/  IADD3 R0, R0, R14, RZ ;  /* 0x0000000e00007210 */ /* 0x000fca0007ffe0ff */
[----:B------:R-:W-:Y:S01]  /*119a80*/  IMAD.WIDE R198, R0, 0x4, R2 ;  /* 0x0000000400c67825 */ /* 0x000fe200078e0202 */
[----:B------:R3:W-:Y:S01]  /*119a90*/  @P2 STG.E desc[UR60][R234.64], R252 ;  /* 0x000000fcea002986 */ /* 0x0007e2000c10193c */
[----:B------:R-:W-:-:S03]  /*119aa0*/  ISETP.GE.AND P2, PT, R16, R245, PT ;  /* 0x000000f51000720c */ /* 0x000fc60003f46270 */
[----:B------:R-:W2:Y:S04]  /*119ab0*/  LDL.LU R16, [R1+0x15f4] ;  /* 0x0015f40001107983 */ /* 0x000ea80000300800 */
[----:B------:R-:W4:Y:S04]  /*119ac0*/  LDL.LU R245, [R1+0xdf4] ;  /* 0x000df40001f57983 */ /* 0x000f280000300800 */
[----:B------:R1:W-:Y:S01]  /*119ad0*/  @P4 STG.E desc[UR60][R198.64], R244 ;  /* 0x000000f4c6004986 */ /* 0x0003e2000c10193c */
[C---:B------:R-:W-:Y:S01]  /*119ae0*/  IMAD.WIDE R236, R0.reuse, 0x4, R6 ;  /* 0x0000000400ec7825 */ /* 0x040fe200078e0206 */
[----:B---3--:R-:W3:Y:S08]  /*119af0*/  LDC R252, c[0x0][0x228] ;  /* 0x00008a00fffc7b82 */ /* 0x008ef00000000800 */
[----:B-1----:R-:W1:Y:S01]  /*119b00*/  LDC R244, c[0x0][0x228] ;  /* 0x00008a00fff47b82 */ /* 0x002e620000000800 */
[----:B------:R-:W3:Y:S01]  /*119b10*/  LDL.LU R199, [R1+0x19f4] ;  /* 0x0019f40001c77983 */ /* 0x000ee20000300800 */
[----:B------:R-:W-:Y:S01]  /*119b20*/  IMAD.WIDE R234, R0, 0x4, R4 ;  /* 0x0000000400ea7825 */ /* 0x000fe200078e0204 */
[----:B-1----:R-:W-:-:S02]  /*119b30*/  ISETP.LT.AND P4, PT, R13, R244, !P2 ;  /* 0x000000f40d00720c */ /* 0x002fc40005781270 */
[----:B------:R-:W4:Y:S04]  /*119b40*/  LDL.LU R244, [R1+0xa04] ;  /* 0x000a040001f47983 */ /* 0x000f280000300800 */
[----:B---3--:R1:W-:Y:S04]  /*119b50*/  @P5 STG.E desc[UR60][R234.64], R199 ;  /* 0x000000c7ea005986 */ /* 0x0083e8000c10193c */
[----:B--2---:R2:W-:Y:S01]  /*119b60*/  @P3 STG.E desc[UR60][R236.64], R16 ;  /* 0x00000010ec003986 */ /* 0x0045e2000c10193c */
[----:B----4-:R-:W-:-:S03]  /*119b70*/  ISETP.LT.AND P3, PT, R17, R197, !P2 ;  /* 0x000000c51100720c */ /* 0x010fc60005761270 */
[----:B------:R-:W3:Y:S01]  /*119b80*/  LDL.LU R197, [R1+0x604] ;  /* 0x0006040001c57983 */ /* 0x000ee20000300800 */
[----:B-1----:R-:W-:-:S04]  /*119b90*/  IMAD.WIDE R198, R0, 0x4, R8 ;  /* 0x0000000400c67825 */ /* 0x002fc800078e0208 */
[----:B--2---:R-:W-:Y:S01]  /*119ba0*/  VIADD R16, R10, 0x104 ;  /* 0x000001040a107836 */ /* 0x004fe20000000000 */
[----:B------:R1:W-:Y:S04]  /*119bb0*/  @P6 STG.E desc[UR60][R198.64], R245 ;  /* 0x000000f5c6006986 */ /* 0x0003e8000c10193c */
[----:B------:R-:W-:Y:S02]  /*119bc0*/  ISETP.GE.AND P6, PT, R16, R233, PT ;  /* 0x000000e91000720c */ /* 0x000fe40003fc6270 */
[----:B------:R-:W2:Y:S01]  /*119bd0*/  LDL.LU R16, [R1+0xe04] ;  /* 0x000e040001107983 */ /* 0x000ea20000300800 */
[----:B------:R-:W-:Y:S02]  /*119be0*/  ISETP.LT.AND P5, PT, R11, R239, !P2 ;  /* 0x000000ef0b00720c */ /* 0x000fe400057a1270 */
[----:B------:R-:W-:Y:S01]  /*119bf0*/  IADD3 R0, R0, R14, RZ ;  /* 0x0000000e00007210 */ /* 0x000fe20007ffe0ff */
[----:B------:R-:W4:Y:S01]  /*119c00*/  LDL.LU R233, [R1+0x204] ;  /* 0x0002040001e97983 */ /* 0x000f220000300800 */
[----:B------:R-:W4:Y:S08]  /*119c10*/  LDC R239, c[0x0][0x22c] ;  /* 0x00008b00ffef7b82 */ /* 0x000f300000000800 */
[----:B-1----:R-:W1:Y:S01]  /*119c20*/  LDC R245, c[0x0][0x228] ;  /* 0x00008a00fff57b82 */ /* 0x002e620000000800 */
[----:B------:R-:W-:-:S04]  /*119c30*/  IMAD.WIDE R234, R0, 0x4, R4 ;  /* 0x0000000400ea7825 */ /* 0x000fc800078e0204 */
[----:B------:R-:W-:-:S04]  /*119c40*/  IMAD.WIDE R198, R0, 0x4, R2 ;  /* 0x0000000400c67825 */ /* 0x000fc800078e0202 */
[C---:B------:R-:W-:Y:S01]  /*119c50*/  IMAD.WIDE R236, R0.reuse, 0x4, R6 ;  /* 0x0000000400ec7825 */ /* 0x040fe200078e0206 */
[----:B------:R-:W-:Y:S02]  /*119c60*/  ISETP.LT.AND P2, PT, R15, R238, !P2 ;  /* 0x000000ee0f00720c */ /* 0x000fe40005741270 */
[----:B------:R-:W1:Y:S01]  /*119c70*/  LDC R238, c[0x0][0x228] ;  /* 0x00008a00ffee7b82 */ /* 0x000e620000000800 */
[----:B--2---:R-:W-:Y:S04]  /*119c80*/  @P5 STG.E desc[UR60][R198.64], R16 ;  /* 0x00000010c6005986 */ /* 0x004fe8000c10193c */
[----:B---3--:R2:W-:Y:S04]  /*119c90*/  @P4 STG.E desc[UR60][R234.64], R197 ;  /* 0x000000c5ea004986 */ /* 0x0085e8000c10193c */
[----:B------:R3:W-:Y:S04]  /*119ca0*/  @P3 STG.E desc[UR60][R236.64], R244 ;  /* 0x000000f4ec003986 */ /* 0x0007e8000c10193c */
[----:B--2---:R-:W2:Y:S04]  /*119cb0*/  LDL.LU R234, [R1+0x19f8] ;  /* 0x0019f80001ea7983 */ /* 0x004ea80000300800 */
[----:B------:R-:W2:Y:S04]  /*119cc0*/  LDL.LU R235, [R1+0x15f8] ;  /* 0x0015f80001eb7983 */ /* 0x000ea80000300800 */
[----:B---3--:R-:W3:Y:S01]  /*119cd0*/  LDL.LU R236, [R1+0x1de8] ;  /* 0x001de80001ec7983 */ /* 0x008ee20000300800 */
[----:B------:R-:W-:Y:S01]  /*119ce0*/  ISETP.LT.AND P3, PT, R11, R246, !P6 ;  /* 0x000000f60b00720c */ /* 0x000fe20007761270 */
[C---:B------:R-:W-:Y:S01]  /*119cf0*/  IMAD.WIDE R198, R0.reuse, 0x4, R8 ;  /* 0x0000000400c67825 */ /* 0x040fe200078e0208 */
[----:B------:R-:W-:-:S03]  /*119d00*/  IADD3 R0, R0, R14, RZ ;  /* 0x0000000e00007210 */ /* 0x000fc60007ffe0ff */
[----:B------:R-:W-:Y:S01]  /*119d10*/  VIADD R16, R10, 0x105 ;  /* 0x000001050a107836 */ /* 0x000fe20000000000 */
[----:B------:R-:W-:Y:S02]  /*119d20*/  ISETP.LT.AND P4, PT, R13, R247, !P6 ;  /* 0x000000f70d00720c */ /* 0x000fe40007781270 */
[----:B------:R-:W-:Y:S01]  /*119d30*/  ISETP.LT.AND P5, PT, R17, R252, !P6 ;  /* 0x000000fc1100720c */ /* 0x000fe200077a1270 */
[----:B----4-:R4:W-:Y:S04]  /*119d40*/  @P2 STG.E desc[UR60][R198.64], R233 ;  /* 0x000000e9c6002986 */ /* 0x0109e8000c10193c */
[----:B------:R-:W2:Y:S01]  /*119d50*/  LDL.LU R247, [R1+0xe08] ;  /* 0x000e080001f77983 */ /* 0x000ea20000300800 */
[----:B------:R-:W-:-:S03]  /*119d60*/  ISETP.GE.AND P2, PT, R16, R239, PT ;  /* 0x000000ef1000720c */ /* 0x000fc60003f46270 */
[----:B------:R-:W2:Y:S01]  /*119d70*/  LDL.LU R252, [R1+0x608] ;  /* 0x0006080001fc7983 */ /* 0x000ea20000300800 */
[----:B------:R-:W2:Y:S08]  /*119d80*/  LDC R197, c[0x0][0x228] ;  /* 0x00008a00ffc57b82 */ /* 0x000eb00000000800 */
[----:B------:R-:W2:Y:S01]  /*119d90*/  LDC R244, c[0x0][0x228] ;  /* 0x00008a00fff47b82 */ /* 0x000ea20000000800 */
[----:B------:R-:W-:-:S07]  /*119da0*/  ISETP.LT.AND P6, PT, R15, R232, !P6 ;  /* 0x000000e80f00720c */ /* 0x000fce00077c1270 */
[----:B------:R-:W2:Y:S08]  /*119db0*/  LDC R237, c[0x0][0x22c] ;  /* 0x00008b00ffed7b82 */ /* 0x000eb00000000800 */
[----:B------:R-:W2:Y:S08]  /*119dc0*/  LDC R246, c[0x0][0x22c] ;  /* 0x00008b00fff67b82 */ /* 0x000eb00000000800 */
[----:B------:R-:W2:Y:S01]  /*119dd0*/  LDC R239, c[0x0][0x228] ;  /* 0x00008a00ffef7b82 */ /* 0x000ea20000000800 */
[----:B----4-:R-:W-:-:S05]  /*119de0*/  IMAD.WIDE R198, R0, 0x4, R2 ;  /* 0x0000000400c67825 */ /* 0x010fca00078e0202 */
[----:B---3--:R3:W-:Y:S01]  /*119df0*/  @P3 STG.E desc[UR60][R198.64], R236 ;  /* 0x000000ecc6003986 */ /* 0x0087e2000c10193c */
[----:B-1----:R-:W-:-:S03]  /*119e00*/  ISETP.LT.AND P3, PT, R13, R238, !P2 ;  /* 0x000000ee0d00720c */ /* 0x002fc60005761270 */
[----:B------:R-:W4:Y:S01]  /*119e10*/  LDL.LU R238, [R1+0xdf8] ;  /* 0x000df80001ee7983 */ /* 0x000f220000300800 */
[----:B------:R-:W-:-:S05]  /*119e20*/  IMAD.WIDE R232, R0, 0x4, R4 ;  /* 0x0000000400e87825 */ /* 0x000fca00078e0204 */
[----:B--2---:R1:W-:Y:S01]  /*119e30*/  @P4 STG.E desc[UR60][R232.64], R234 ;  /* 0x000000eae8004986 */ /* 0x0043e2000c10193c */
[----:B---3--:R-:W-:Y:S01]  /*119e40*/  IMAD.WIDE R198, R0, 0x4, R6 ;  /* 0x0000000400c67825 */ /* 0x008fe200078e0206 */
[----:B------:R-:W2:Y:S08]  /*119e50*/  LDC R236, c[0x0][0x228] ;  /* 0x00008a00ffec7b82 */ /* 0x000eb00000000800 */
[----:B-1----:R-:W1:Y:S01]  /*119e60*/  LDC R234, c[0x0][0x228] ;  /* 0x00008a00ffea7b82 */ /* 0x002e620000000800 */
[----:B------:R3:W-:Y:S01]  /*119e70*/  @P5 STG.E desc[UR60][R198.64], R235 ;  /* 0x000000ebc6005986 */ /* 0x0007e2000c10193c */
[----:B------:R-:W-:-:S02]  /*119e80*/  ISETP.LT.AND P4, PT, R11, R245, !P2 ;  /* 0x000000f50b00720c */ /* 0x000fc40005781270 */
[----:B------:R-:W-:-:S04]  /*119e90*/  IADD3 R16, R10, 0x107, RZ ;  /* 0x000001070a107810 */ /* 0x000fc80007ffe0ff */
[----:B------:R-:W2:Y:S01]  /*119ea0*/  LDC R245, c[0x0][0x22c] ;  /* 0x00008b00fff57b82 */ /* 0x000ea20000000800 */
[----:B---3--:R-:W-:-:S07]  /*119eb0*/  IMAD.WIDE R198, R0, 0x4, R8 ;  /* 0x0000000400c67825 */ /* 0x008fce00078e0208 */
[----:B------:R-:W3:Y:S01]  /*119ec0*/  LDC R235, c[0x0][0x228] ;  /* 0x00008a00ffeb7b82 */ /* 0x000ee20000000800 */
[----:B----4-:R4:W-:Y:S01]  /*119ed0*/  @P6 STG.E desc[UR60][R198.64], R238 ;  /* 0x000000eec6006986 */ /* 0x0109e2000c10193c */
[----:B------:R-:W-:-:S03]  /*119ee0*/  ISETP.LT.AND P6, PT, R17, R197, !P2 ;  /* 0x000000c51100720c */ /* 0x000fc600057c1270 */
[----:B------:R-:W2:Y:S01]  /*119ef0*/  LDL.LU R197, [R1+0xa08] ;  /* 0x000a080001c57983 */ /* 0x000ea20000300800 */
[----:B------:R-:W-:-:S03]  /*119f00*/  ISETP.LT.AND P2, PT, R15, R244, !P2 ;  /* 0x000000f40f00720c */ /* 0x000fc60005741270 */
[----:B------:R-:W3:Y:S01]  /*119f10*/  LDL.LU R244, [R1+0x208] ;  /* 0x0002080001f47983 */ /* 0x000ee20000300800 */
[----:B------:R-:W-:Y:S02]  /*119f20*/  IADD3 R0, R0, R14, RZ ;  /* 0x0000000e00007210 */ /* 0x000fe40007ffe0ff */
[----:B------:R-:W-:Y:S01]  /*119f30*/  ISETP.GE.AND P5, PT, R16, R237, PT ;  /* 0x000000ed1000720c */ /* 0x000fe20003fa6270 */
[----:B------:R-:W-:Y:S01]  /*119f40*/  VIADD R16, R10, 0x106 ;  /* 0x000001060a107836 */ /* 0x000fe20000000000 */
[----:B------:R-:W3:Y:S08]  /*119f50*/  LDC R237, c[0x0][0x228] ;  /* 0x00008a00ffed7b82 */ /* 0x000ef00000000800 */
[----:B----4-:R-:W4:Y:S01]  /*119f60*/  LDC R238, c[0x0][0x228] ;  /* 0x00008a00ffee7b82 */ /* 0x010f220000000800 */
[----:B------:R-:W-:-:S04]  /*119f70*/  IMAD.WIDE R232, R0, 0x4, R2 ;  /* 0x0000000400e87825 */ /* 0x000fc800078e0202 */
[----:B------:R-:W-:Y:S01]  /*119f80*/  IMAD.WIDE R198, R0, 0x4, R4 ;  /* 0x0000000400c67825 */ /* 0x000fe200078e0204 */
[----:B------:R1:W-:Y:S04]  /*119f90*/  @P4 STG.E desc[UR60][R232.64], R247 ;  /* 0x000000f7e8004986 */ /* 0x0003e8000c10193c */
[----:B------:R1:W-:Y:S01]  /*119fa0*/  @P3 STG.E desc[UR60][R198.64], R252 ;  /* 0x000000fcc6003986 */ /* 0x0003e2000c10193c */
[----:B------:R-:W-:Y:S01]  /*119fb0*/  ISETP.GE.AND P4, PT, R16, R246, PT ;  /* 0x000000f61000720c */ /* 0x000fe20003f86270 */
[----:B-1----:R-:W-:-:S04]  /*119fc0*/  IMAD.WIDE R232, R0, 0x4, R6 ;  /* 0x0000000400e87825 */ /* 0x002fc800078e0206 */
[----:B------:R-:W-:Y:S01]  /*119fd0*/  IMAD.WIDE R198, R0, 0x4, R8 ;  /* 0x0000000400c67825 */ /* 0x000fe200078e0208 */
[----:B------:R-:W4:Y:S04]  /*119fe0*/  LDL.LU R247, [R1+0x15fc] ;  /* 0x0015fc0001f77983 */ /* 0x000f280000300800 */
[----:B------:R-:W4:Y:S01]  /*119ff0*/  LDL.LU R252, [R1+0xdfc] ;  /* 0x000dfc0001fc7983 */ /* 0x000f220000300800 */
[----:B------:R-:W-:-:S03]  /*11a000*/  ISETP.LT.AND P3, PT, R11, R239, !P4 ;  /* 0x000000ef0b00720c */ /* 0x000fc60006761270 */
[----:B--2---:R1:W-:Y:S01]  /*11a010*/  @P6 STG.E desc[UR60][R232.64], R197 ;  /* 0x000000c5e8006986 */ /* 0x0043e2000c10193c */
[----:B------:R-:W-:-:S03]  /*11a020*/  ISETP.LT.AND P6, PT, R13, R234, !P4 ;  /* 0x000000ea0d00720c */ /* 0x000fc600067c1270 */
[----:B---3--:R2:W-:Y:S04]  /*11a030*/  @P2 STG.E desc[UR60][R198.64], R244 ;  /* 0x000000f4c6002986 */ /* 0x0085e8000c10193c */
[----:B------:R-:W3:Y:S01]  /*11a040*/  LDL.LU R234, [R1+0x19fc] ;  /* 0x0019fc0001ea7983 */ /* 0x000ee20000300800 */
[----:B------:R-:W-:-:S03]  /*11a050*/  ISETP.LT.AND P2, PT, R15, R235, !P4 ;  /* 0x000000eb0f00720c */ /* 0x000fc60006741270 */
[----:B------:R-:W4:Y:S01]  /*11a060*/  LDL.LU R246, [R1+0x60c] ;  /* 0x00060c0001f67983 */ /* 0x000f220000300800 */
[----:B------:R-:W-:-:S03]  /*11a070*/  ISETP.LT.AND P4, PT, R17, R236, !P4 ;  /* 0x000000ec1100720c */ /* 0x000fc60006781270 */
[----:B------:R-:W3:Y:S01]  /*11a080*/  LDL.LU R236, [R1+0x1dec] ;  /* 0x001dec0001ec7983 */ /* 0x000ee20000300800 */
[----:B------:R-:W-:Y:S02]  /*11a090*/  IADD3 R0, R0, R14, RZ ;  /* 0x0000000e00007210 */ /* 0x000fe40007ffe0ff */
[----:B------:R-:W-:Y:S01]  /*11a0a0*/  IADD3 R16, R10, 0x108, RZ ;  /* 0x000001080a107810 */ /* 0x000fe20007ffe0ff */
[----:B------:R-:W4:Y:S08]  /*11a0b0*/  LDC R239, c[0x0][0x228] ;  /* 0x00008a00ffef7b82 */ /* 0x000f300000000800 */
[----:B-1----:R-:W1:Y:S08]  /*11a0c0*/  LDC R197, c[0x0][0x228] ;  /* 0x00008a00ffc57b82 */ /* 0x002e700000000800 */
[----:B------:R-:W1:Y:S01]  /*11a0d0*/  LDC R235, c[0x0][0x228] ;  /* 0x00008a00ffeb7b82 */ /* 0x000e620000000800 */
[----:B------:R-:W-:-:S04]  /*11a0e0*/  IMAD.WIDE R232, R0, 0x4, R2 ;  /* 0x0000000400e87825 */ /* 0x000fc800078e0202 */
[----:B--2---:R-:W-:-:S03]  /*11a0f0*/  IMAD.WIDE R198, R0, 0x4, R4 ;  /* 0x0000000400c67825 */ /* 0x004fc600078e0204 */
[----:B------:R-:W2:Y:S01]  /*11a100*/  LDC R244, c[0x0][0x228] ;  /* 0x00008a00fff47b82 */ /* 0x000ea20000000800 */
[----:B---3--:R3:W-:Y:S01]  /*11a110*/  @P3 STG.E desc[UR60][R232.64], R236 ;  /* 0x000000ece8003986 */ /* 0x0087e2000c10193c */
[----:B------:R-:W-:-:S03]  /*11a120*/  ISETP.GE.AND P3, PT, R16, R245, PT ;  /* 0x000000f51000720c */ /* 0x000fc60003f66270 */
[----:B------:R-:W2:Y:S04]  /*11a130*/  LDL.LU R245, [R1+0xe0c] ;  /* 0x000e0c0001f57983 */ /* 0x000ea80000300800 */
[----:B------:R1:W-:Y:S01]  /*11a140*/  @P6 STG.E desc[UR60][R198.64], R234 ;  /* 0x000000eac6006986 */ /* 0x0003e2000c10193c */
[----:B----4-:R-:W-:Y:S02]  /*11a150*/  ISETP.LT.AND P6, PT, R11, R238, !P5 ;  /* 0x000000ee0b00720c */ /* 0x010fe40006fc1270 */
[----:B------:R-:W4:Y:S08]  /*11a160*/  LDC R238, c[0x0][0x228] ;  /* 0x00008a00ffee7b82 */ /* 0x000f300000000800 */
[----:B---3--:R-:W3:Y:S01]  /*11a170*/  LDC R236, c[0x0][0x22c] ;  /* 0x00008b00ffec7b82 */ /* 0x008ee20000000800 */
[----:B------:R-:W-:-:S04]  /*11a180*/  IMAD.WIDE R232, R0, 0x4, R6 ;  /* 0x0000000400e87825 */ /* 0x000fc800078e0206 */
[----:B-1----:R-:W-:-:S04]  /*11a190*/  IMAD.WIDE R198, R0, 0x4, R8 ;  /* 0x0000000400c67825 */ /* 0x002fc800078e0208 */
[----:B------:R-:W-:Y:S01]  /*11a1a0*/  IMAD.IADD R0, R0, 0x1, R14 ;  /* 0x0000000100007824 */ /* 0x000fe200078e020e */
[----:B------:R-:W-:Y:S01]  /*11a1b0*/  IADD3 R16, R10, 0x109, RZ ;  /* 0x000001090a107810 */ /* 0x000fe20007ffe0ff */
[----:B------:R-:W1:Y:S01]  /*11a1c0*/  LDC R234, c[0x0][0x228] ;  /* 0x00008a00ffea7b82 */ /* 0x000e620000000800 */
[----:B------:R4:W-:Y:S04]  /*11a1d0*/  @P4 STG.E desc[UR60][R232.64], R247 ;  /* 0x000000f7e8004986 */ /* 0x0009e8000c10193c */
[----:B------:R4:W-:Y:S01]  /*11a1e0*/  @P2 STG.E desc[UR60][R198.64], R252 ;  /* 0x000000fcc6002986 */ /* 0x0009e2000c10193c */
[----:B------:R-:W-:-:S03]  /*11a1f0*/  ISETP.LT.AND P2, PT, R17, R197, !P5 ;  /* 0x000000c51100720c */ /* 0x000fc60006f41270 */
[----:B----4-:R-:W4:Y:S01]  /*11a200*/  LDL.LU R247, [R1+0x1a00] ;  /* 0x001a000001f77983 */ /* 0x010f220000300800 */
[----:B------:R-:W-:-:S03]  /*11a210*/  IMAD.WIDE R198, R0, 0x4, R2 ;  /* 0x0000000400c67825 */ /* 0x000fc600078e0202 */
[----:B------:R-:W4:Y:S04]  /*11a220*/  LDL.LU R252, [R1+0x1600] ;  /* 0x0016000001fc7983 */ /* 0x000f280000300800 */
[----:B------:R-:W3:Y:S04]  /*11a230*/  LDL.LU R197, [R1+0x20c] ;  /* 0x00020c0001c57983 */ /* 0x000ee80000300800 */
[----:B--2---:R2:W-:Y:S01]  /*11a240*/  @P6 STG.E desc[UR60][R198.64], R245 ;  /* 0x000000f5c6006986 */ /* 0x0045e2000c10193c */
[----:B------:R-:W-:-:S03]  /*11a250*/  ISETP.LT.AND P6, PT, R13, R239, !P3 ;  /* 0x000000ef0d00720c */ /* 0x000fc60005fc1270 */
[----:B------:R-:W4:Y:S01]  /*11a260*/  LDL.LU R239, [R1+0xa0c] ;  /* 0x000a0c0001ef7983 */ /* 0x000f220000300800 */
[----:B------:R-:W-:Y:S02]  /*11a270*/  ISETP.LT.AND P4, PT, R13, R237, !P5 ;  /* 0x000000ed0d00720c */ /* 0x000fe40006f81270 */
[----:B------:R-:W-:Y:S01]  /*11a280*/  ISETP.LT.AND P5, PT, R15, R235, !P5 ;  /* 0x000000eb0f00720c */ /* 0x000fe20006fa1270 */
[C---:B------:R-:W-:Y:S01]  /*11a290*/  IMAD.WIDE R232, R0.reuse, 0x4, R4 ;  /* 0x0000000400e87825 */ /* 0x040fe200078e0204 */
[----:B------:R-:W1:Y:S08]  /*11a2a0*/  LDC R235, c[0x0][0x228] ;  /* 0x00008a00ffeb7b82 */ /* 0x000e700000000800 */
[----:B------:R-:W1:Y:S08]  /*11a2b0*/  LDC R237, c[0x0][0x228] ;  /* 0x00008a00ffed7b82 */ /* 0x000e700000000800 */
[----:B--2---:R-:W2:Y:S01]  /*11a2c0*/  LDC R245, c[0x0][0x22c] ;  /* 0x00008b00fff57b82 */ /* 0x004ea20000000800 */
[----:B------:R-:W-:Y:S01]  /*11a2d0*/  IMAD.WIDE R198, R0, 0x4, R6 ;  /* 0x0000000400c67825 */ /* 0x000fe200078e0206 */
[----:B------:R3:W-:Y:S01]  /*11a2e0*/  @P4 STG.E desc[UR60][R232.64], R246 ;  /* 0x000000f6e8004986 */ /* 0x0007e2000c10193c */
[----:B------:R-:W-:-:S05]  /*11a2f0*/  ISETP.LT.AND P4, PT, R11, R244, !P3 ;  /* 0x000000f40b00720c */ /* 0x000fca0005f81270 */
[----:B------:R-:W2:Y:S01]  /*11a300*/  LDC R244, c[0x0][0x22c] ;  /* 0x00008b00fff47b82 */ /* 0x000ea20000000800 */
[C---:B---3--:R-:W-:Y:S01]  /*11a310*/  IMAD.WIDE R232, R0.reuse, 0x4, R8 ;  /* 0x0000000400e87825 */ /* 0x048fe200078e0208 */
[----:B------:R-:W-:Y:S01]  /*11a320*/  IADD3 R0, R0, R14, RZ ;  /* 0x0000000e00007210 */ /* 0x000fe20007ffe0ff */
[----:B------:R-:W3:Y:S04]  /*11a330*/  LDL.LU R246, [R1+0x1200] ;  /* 0x0012000001f67983 */ /* 0x000ee80000300800 */
[----:B----4-:R4:W-:Y:S04]  /*11a340*/  @P2 STG.E desc[UR60][R198.64], R239 ;  /* 0x000000efc6002986 */ /* 0x0109e8000c10193c */
[----:B------:R1:W-:Y:S01]  /*11a350*/  @P5 STG.E desc[UR60][R232.64], R197 ;  /* 0x000000c5e8005986 */ /* 0x0003e2000c10193c */
[----:B------:R-:W-:Y:S01]  /*11a360*/  ISETP.GE.AND P2, PT, R16, R236, PT ;  /* 0x000000ec1000720c */ /* 0x000fe20003f46270 */
[----:B----4-:R-:W-:-:S04]  /*11a370*/  IMAD.WIDE R198, R0, 0x4, R2 ;  /* 0x0000000400c67825 */ /* 0x010fc800078e0202 */
[----:B-1----:R-:W-:Y:S01]  /*11a380*/  IMAD.WIDE R232, R0, 0x4, R4 ;  /* 0x0000000400e87825 */ /* 0x002fe200078e0204 */
[----:B------:R-:W-:-:S03]  /*11a390*/  ISETP.LT.AND P5, PT, R17, R237, !P3 ;  /* 0x000000ed1100720c */ /* 0x000fc60005fa1270 */
[----:B------:R-:W-:Y:S01]  /*11a3a0*/  VIADD R16, R10, 0x10a ;  /* 0x0000010a0a107836 */ /* 0x000fe20000000000 */
[----:B------:R-:W1:Y:S01]  /*11a3b0*/  LDC R236, c[0x0][0x228] ;  /* 0x00008a00ffec7b82 */ /* 0x000e620000000800 */
[----:B------:R4:W-:Y:S01]  /*11a3c0*/  @P4 STG.E desc[UR60][R198.64], R247 ;  /* 0x000000f7c6004986 */ /* 0x0009e2000c10193c */
[----:B------:R-:W-:-:S03]  /*11a3d0*/  ISETP.LT.AND P4, PT, R13, R238, !P2 ;  /* 0x000000ee0d00720c */ /* 0x000fc60005781270 */
[----:B------:R2:W-:Y:S01]  /*11a3e0*/  @P6 STG.E desc[UR60][R232.64], R252 ;  /* 0x000000fce8006986 */ /* 0x0005e2000c10193c */
[----:B------:R-:W-:Y:S02]  /*11a3f0*/  ISETP.LT.AND P6, PT, R11, R235, !P2 ;  /* 0x000000eb0b00720c */ /* 0x000fe400057c1270 */
[----:B------:R-:W1:Y:S08]  /*11a400*/  LDC R197, c[0x0][0x228] ;  /* 0x00008a00ffc57b82 */ /* 0x000e700000000800 */
[----:B------:R-:W1:Y:S08]  /*11a410*/  LDC R237, c[0x0][0x228] ;  /* 0x00008a00ffed7b82 */ /* 0x000e700000000800 */
[----:B------:R-:W1:Y:S01]  /*11a420*/  LDC R239, c[0x0][0x228] ;  /* 0x00008a00ffef7b82 */ /* 0x000e620000000800 */
[----:B----4-:R-:W4:Y:S04]  /*11a430*/  LDL.LU R247, [R1+0xa10] ;  /* 0x000a100001f77983 */ /* 0x010f280000300800 */
[----:B------:R-:W4:Y:S04]  /*11a440*/  LDL.LU R238, [R1+0x610] ;  /* 0x0006100001ee7983 */ /* 0x000f280000300800 */
[----:B--2---:R-:W2:Y:S04]  /*11a450*/  LDL.LU R252, [R1+0x210] ;  /* 0x0002100001fc7983 */ /* 0x004ea80000300800 */
[----:B------:R-:W3:Y:S01]  /*11a460*/  LDL.LU R235, [R1+0x1df0] ;  /* 0x001df00001eb7983 */ /* 0x000ee20000300800 */
[----:B------:R-:W-:Y:S01]  /*11a470*/  IMAD.WIDE R232, R0, 0x4, R6 ;  /* 0x0000000400e87825 */ /* 0x000fe200078e0206 */
[----:B------:R-:W-:-:S03]  /*11a480*/  ISETP.LT.AND P3, PT, R15, R234, !P3 ;  /* 0x000000ea0f00720c */ /* 0x000fc60005f61270 */
[C---:B------:R-:W-:Y:S01]  /*11a490*/  IMAD.WIDE R198, R0.reuse, 0x4, R8 ;  /* 0x0000000400c67825 */ /* 0x040fe200078e0208 */
[----:B------:R-:W-:Y:S01]  /*11a4a0*/  IADD3 R0, R0, R14, RZ ;  /* 0x0000000e00007210 */ /* 0x000fe20007ffe0ff */
[----:B------:R-:W4:Y:S01]  /*11a4b0*/  LDC R234, c[0x0][0x228] ;  /* 0x00008a00ffea7b82 */ /* 0x000f220000000800 */
[----:B---3--:R3:W-:Y:S01]  /*11a4c0*/  @P5 STG.E desc[UR60][R232.64], R235 ;  /* 0x000000ebe8005986 */ /* 0x0087e2000c10193c */
[----:B------:R-:W-:-:S03]  /*11a4d0*/  ISETP.GE.AND P5, PT, R16, R245, PT ;  /* 0x000000f51000720c */ /* 0x000fc60003fa6270 */
[----:B------:R-:W4:Y:S04]  /*11a4e0*/  LDL.LU R245, [R1+0xe10] ;  /* 0x000e100001f57983 */ /* 0x000f280000300800 */
[----:B------:R2:W-:Y:S01]  /*11a4f0*/  @P3 STG.E desc[UR60][R198.64], R246 ;  /* 0x000000f6c6003986 */ /* 0x0005e2000c10193c */
[----:B-1----:R-:W-:Y:S01]  /*11a500*/  ISETP.LT.AND P3, PT, R17, R236, !P2 ;  /* 0x000000ec1100720c */ /* 0x002fe20005761270 */
[----:B---3--:R-:W1:Y:S01]  /*11a510*/  LDC R235, c[0x0][0x228] ;  /* 0x00008a00ffeb7b82 */ /* 0x008e620000000800 */
[----:B--2---:R-:W-:-:S04]  /*11a520*/  IMAD.WIDE R198, R0, 0x4, R2 ;  /* 0x0000000400c67825 */ /* 0x004fc800078e0202 */
[----:B------:R-:W-:Y:S01]  /*11a530*/  IMAD.WIDE R232, R0, 0x4, R4 ;  /* 0x0000000400e87825 */ /* 0x000fe200078e0204 */
[----:B------:R-:W-:Y:S02]  /*11a540*/  ISETP.LT.AND P2, PT, R15, R197, !P2 ;  /* 0x000000c50f00720c */ /* 0x000fe40005741270 */
[----:B------:R-:W-:Y:S01]  /*11a550*/  IADD3 R16, R10, 0x10b, RZ ;  /* 0x0000010b0a107810 */ /* 0x000fe20007ffe0ff */
[----:B------:R-:W2:Y:S01]  /*11a560*/  LDL.LU R246, [R1+0x1604] ;  /* 0x0016040001f67983 */ /* 0x000ea20000300800 */
[----:B------:R-:W3:Y:S08]  /*11a570*/  LDC R197, c[0x0][0x228] ;  /* 0x00008a00ffc57b82 */ /* 0x000ef00000000800 */
[----:B------:R-:W3:Y:S01]  /*11a580*/  LDC R236, c[0x0][0x228] ;  /* 0x00008a00ffec7b82 */ /* 0x000ee20000000800 */
[----:B----4-:R4:W-:Y:S04]  /*11a590*/  @P6 STG.E desc[UR60][R198.64], R245 ;  /* 0x000000f5c6006986 */ /* 0x0109e8000c10193c */
[----:B------:R1:W-:Y:S01]  /*11a5a0*/  @P4 STG.E desc[UR60][R232.64], R238 ;  /* 0x000000eee8004986 */ /* 0x0003e2000c10193c */
[----:B----4-:R-:W-:-:S03]  /*11a5b0*/  IMAD.WIDE R198, R0, 0x4, R6 ;  /* 0x0000000400c67825 */ /* 0x010fc600078e0206 */
[----:B------:R-:W4:Y:S01]  /*11a5c0*/  LDL.LU R245, [R1+0x1df4] ;  /* 0x001df40001f57983 */ /* 0x000f220000300800 */
[----:B------:R-:W-:Y:S01]  /*11a5d0*/  ISETP.LT.AND P6, PT, R13, R237, !P5 ;  /* 0x000000ed0d00720c */ /* 0x000fe20006fc1270 */
[----:B-1----:R-:W-:Y:S01]  /*11a5e0*/  IMAD.WIDE R232, R0, 0x4, R8 ;  /* 0x0000000400e87825 */ /* 0x002fe200078e0208 */
[----:B------:R-:W-:Y:S01]  /*11a5f0*/  ISETP.LT.AND P4, PT, R11, R234, !P5 ;  /* 0x000000ea0b00720c */ /* 0x000fe20006f81270 */
[----:B------:R1:W-:Y:S01]  /*11a600*/  @P3 STG.E desc[UR60][R198.64], R247 ;  /* 0x000000f7c6003986 */ /* 0x0003e2000c10193c */
[----:B------:R-:W-:-:S03]  /*11a610*/  ISETP.GE.AND P3, PT, R16, R244, PT ;  /* 0x000000f41000720c */ /* 0x000fc60003f66270 */
[----:B------:R-:W3:Y:S04]  /*11a620*/  LDL.LU R16, [R1+0x1a04] ;  /* 0x001a040001107983 */ /* 0x000ee80000300800 */
[----:B------:R2:W-:Y:S01]  /*11a630*/  @P2 STG.E desc[UR60][R232.64], R252 ;  /* 0x000000fce8002986 */ /* 0x0005e2000c10193c */
[----:B------:R-:W-:Y:S02]  /*11a640*/  ISETP.LT.AND P2, PT, R17, R239, !P5 ;  /* 0x000000ef1100720c */ /* 0x000fe40006f41270 */
[----:B------:R-:W-:Y:S01]  /*11a650*/  ISETP.LT.AND P5, PT, R15, R235, !P5 ;  /* 0x000000eb0f00720c */ /* 0x000fe20006fa1270 */
[----:B------:R-:W4:Y:S08]  /*11a660*/  LDC R238, c[0x0][0x22c] ;  /* 0x00008b00ffee7b82 */ /* 0x000f300000000800 */
[----:B------:R-:W4:Y:S08]  /*11a670*/  LDC R234, c[0x0][0x228] ;  /* 0x00008a00ffea7b82 */ /* 0x000f300000000800 */
[----:B------:R-:W4:Y:S01]  /*11a680*/  LDC R237, c[0x0][0x228] ;  /* 0x00008a00ffed7b82 */ /* 0x000f220000000800 */
[----:B------:R-:W-:-:S07]  /*11a690*/  IMAD.IADD R0, R0, 0x1, R14 ;  /* 0x0000000100007824 */ /* 0x000fce00078e020e */
[----:B------:R-:W4:Y:S08]  /*11a6a0*/  LDC R239, c[0x0][0x228] ;  /* 0x00008a00ffef7b82 */ /* 0x000f300000000800 */
[----:B------:R-:W4:Y:S01]  /*11a6b0*/  LDC R244, c[0x0][0x228] ;  /* 0x00008a00fff47b82 */ /* 0x000f220000000800 */
[----:B-1----:R-:W4:Y:S04]  /*11a6c0*/  LDL.LU R247, [R1+0xe14] ;  /* 0x000e140001f77983 */ /* 0x002f280000300800 */
[----:B--2---:R-:W2:Y:S04]  /*11a6d0*/  LDL.LU R252, [R1+0x614] ;  /* 0x0006140001fc7983 */ /* 0x004ea80000300800 */
[----:B------:R-:W2:Y:S01]  /*11a6e0*/  LDL.LU R235, [R1+0x1204] ;  /* 0x0012040001eb7983 */ /* 0x000ea20000300800 */
[----:B------:R-:W-:-:S04]  /*11a6f0*/  IMAD.WIDE R198, R0, 0x4, R2 ;  /* 0x0000000400c67825 */ /* 0x000fc800078e0202 */
[----:B------:R-:W-:Y:S01]  /*11a700*/  IMAD.WIDE R232, R0, 0x4, R4 ;  /* 0x0000000400e87825 */ /* 0x000fe200078e0204 */
[----:B---3--:R1:W-:Y:S04]  /*11a710*/  @P4 STG.E desc[UR60][R198.64], R16 ;  /* 0x00000010c6004986 */ /* 0x0083e8000c10193c */
[----:B------:R3:W-:Y:S01]  /*11a720*/  @P6 STG.E desc[UR60][R232.64], R246 ;  /* 0x000000f6e8006986 */ /* 0x0007e2000c10193c */
[----:B------:R-:W-:Y:S02]  /*11a730*/  ISETP.LT.AND P6, PT, R11, R197, !P3 ;  /* 0x000000c50b00720c */ /* 0x000fe40005fc1270 */
[----:B------:R-:W-:Y:S02]  /*11a740*/  ISETP.LT.AND P4, PT, R13, R236, !P3 ;  /* 0x000000ec0d00720c */ /* 0x000fe40005f81270 */
[----:B------:R-:W-:Y:S01]  /*11a750*/  IADD3 R197, R10, 0x10c, RZ ;  /* 0x0000010c0ac57810 */ /* 0x000fe20007ffe0ff */
[----:B------:R-:W2:Y:S01]  /*11a760*/  LDC R236, c[0x0][0x228] ;  /* 0x00008a00ffec7b82 */ /* 0x000ea20000000800 */
[----:B-1----:R-:W-:-:S04]  /*11a770*/  IMAD.WIDE R198, R0, 0x4, R6 ;  /* 0x0000000400c67825 */ /* 0x002fc800078e0206 */
[C---:B---3--:R-:W-:Y:S01]  /*11a780*/  IMAD.WIDE R232, R0.reuse, 0x4, R8 ;  /* 0x0000000400e87825 */ /* 0x048fe200078e0208 */
[----:B------:R-:W-:Y:S02]  /*11a790*/  IADD3 R16, R0, R14, RZ ;  /* 0x0000000e00107210 */ /* 0x000fe40007ffe0ff */
[----:B------:R-:W1:Y:S01]  /*11a7a0*/  LDC R246, c[0x0][0x22c] ;  /* 0x00008b00fff67b82 */ /* 0x000e620000000800 */
[----:B----4-:R3:W-:Y:S04]  /*11a7b0*/  @P2 STG.E desc[UR60][R198.64], R245 ;  /* 0x000000f5c6002986 */ /* 0x0107e8000c10193c */
[----:B--2---:R2:W-:Y:S01]  /*11a7c0*/  @P5 STG.E desc[UR60][R232.64], R235 ;  /* 0x000000ebe8005986 */ /* 0x0045e2000c10193c */
[----:B------:R-:W-:Y:S02]  /*11a7d0*/  ISETP.GE.AND P2, PT, R197, R238, PT ;  /* 0x000000eec500720c */ /* 0x000fe40003f46270 */
[----:B------:R-:W-:-:S02]  /*11a7e0*/  ISETP.LT.AND P5, PT, R17, R234, !P3 ;  /* 0x000000ea1100720c */ /* 0x000fc40005fa1270 */
[----:B------:R-:W-:Y:S01]  /*11a7f0*/  ISETP.LT.AND P3, PT, R15, R237, !P3 ;  /* 0x000000ed0f00720c */ /* 0x000fe20005f61270 */
[----:B------:R-:W4:Y:S04]  /*11a800*/  LDL.LU R234, [R1+0x1a08] ;  /* 0x001a080001ea7983 */ /* 0x000f280000300800 */
[----:B------:R-:W4:Y:S01]  /*11a810*/  LDL.LU R237, [R1+0xa14] ;  /* 0x000a140001ed7983 */ /* 0x000f220000300800 */
[----:B---3--:R-:W-:-:S04]  /*11a820*/  IMAD.WIDE R198, R16, 0x4, R2 ;  /* 0x0000000410c67825 */ /* 0x008fc800078e0202 */
[C---:B--2---:R-:W-:Y:S01]  /*11a830*/  IMAD.WIDE R232, R16.reuse, 0x4, R4 ;  /* 0x0000000410e87825 */ /* 0x044fe200078e0204 */
[----:B------:R-:W-:Y:S01]  /*11a840*/  IADD3 R0, R16, R14, RZ ;  /* 0x0000000e10007210 */ /* 0x000fe20007ffe0ff */
[----:B------:R-:W2:Y:S08]  /*11a850*/  LDC R245, c[0x0][0x228] ;  /* 0x00008a00fff57b82 */ /* 0x000eb00000000800 */
[----:B------:R-:W3:Y:S01]  /*11a860*/  LDC R235, c[0x0][0x228] ;  /* 0x00008a00ffeb7b82 */ /* 0x000ee20000000800 */
[----:B------:R1:W-:Y:S04]  /*11a870*/  @P6 STG.E desc[UR60][R198.64], R247 ;  /* 0x000000f7c6006986 */ /* 0x0003e8000c10193c */
[----:B------:R1:W-:Y:S01]  /*11a880*/  @P4 STG.E desc[UR60][R232.64], R252 ;  /* 0x000000fce8004986 */ /* 0x0003e2000c10193c */
[----:B------:R-:W-:Y:S01]  /*11a890*/  ISETP.LT.AND P4, PT, R11, R239, !P2 ;  /* 0x000000ef0b00720c */ /* 0x000fe20005781270 */
[----:B------:R-:W-:Y:S01]  /*11a8a0*/  VIADD R197, R10, 0x10d ;  /* 0x0000010d0ac57836 */ /* 0x000fe20000000000 */
[----:B------:R-:W3:Y:S01]  /*11a8b0*/  LDC R238, c[0x0][0x228] ;  /* 0x00008a00ffee7b82 */ /* 0x000ee20000000800 */
[----:B-1----:R-:W3:Y:S04]  /*11a8c0*/  LDL.LU R247, [R1+0x1df8] ;  /* 0x001df80001f77983 */ /* 0x002ee80000300800 */
[----:B------:R-:W3:Y:S04]  /*11a8d0*/  LDL.LU R252, [R1+0x1208] ;  /* 0x0012080001fc7983 */ /* 0x000ee80000300800 */
[----:B------:R-:W3:Y:S01]  /*11a8e0*/  LDL.LU R239, [R1+0x1608] ;  /* 0x0016080001ef7983 */ /* 0x000ee20000300800 */
[----:B------:R-:W-:-:S04]  /*11a8f0*/  IMAD.WIDE R232, R16, 0x4, R6 ;  /* 0x0000000410e87825 */ /* 0x000fc800078e0206 */
[----:B------:R-:W-:Y:S02]  /*11a900*/  IMAD.WIDE R198, R16, 0x4, R8 ;  /* 0x0000000410c67825 */ /* 0x000fe400078e0208 */
[----:B------:R-:W2:Y:S01]  /*11a910*/  LDL.LU R16, [R1+0x214] ;  /* 0x0002140001107983 */ /* 0x000ea20000300800 */
[----:B------:R-:W-:Y:S02]  /*11a920*/  ISETP.LT.AND P6, PT, R13, R244, !P2 ;  /* 0x000000f40d00720c */ /* 0x000fe400057c1270 */
[----:B------:R-:W1:Y:S01]  /*11a930*/  LDC R244, c[0x0][0x22c] ;  /* 0x00008b00fff47b82 */ /* 0x000e620000000800 */
[----:B----4-:R4:W-:Y:S02]  /*11a940*/  @P5 STG.E desc[UR60][R232.64], R237 ;  /* 0x000000ede8005986 */ /* 0x0109e4000c10193c */
[----:B----4-:R-:W-:-:S05]  /*11a950*/  IMAD.WIDE R232, R0, 0x4, R2 ;  /* 0x0000000400e87825 */ /* 0x010fca00078e0202 */
[----:B------:R-:W4:Y:S01]  /*11a960*/  LDC R237, c[0x0][0x228] ;  /* 0x00008a00ffed7b82 */ /* 0x000f220000000800 */
[----:B--2---:R2:W-:Y:S01]  /*11a970*/  @P3 STG.E desc[UR60][R198.64], R16 ;  /* 0x00000010c6003986 */ /* 0x0045e2000c10193c */
[----:B------:R-:W-:-:S03]  /*11a980*/  ISETP.LT.AND P3, PT, R17, R245, !P2 ;  /* 0x000000f51100720c */ /* 0x000fc60005761270 */
[----:B------:R1:W-:Y:S04]  /*11a990*/  @P4 STG.E desc[UR60][R232.64], R234 ;  /* 0x000000eae8004986 */ /* 0x0003e8000c10193c */
[----:B------:R-:W4:Y:S01]  /*11a9a0*/  LDL.LU R245, [R1+0xa18] ;  /* 0x000a180001f57983 */ /* 0x000f220000300800 */
[----:B--2---:R-:W-:Y:S01]  /*11a9b0*/  IMAD.WIDE R198, R0, 0x4, R4 ;  /* 0x0000000400c67825 */ /* 0x004fe200078e0204 */
[----:B------:R-:W-:Y:S02]  /*11a9c0*/  IADD3 R16, R10, 0x10e, RZ ;  /* 0x0000010e0a107810 */ /* 0x000fe40007ffe0ff */
[----:B---3--:R-:W-:Y:S01]  /*11a9d0*/  ISETP.LT.AND P2, PT, R15, R235, !P2 ;  /* 0x000000eb0f00720c */ /* 0x008fe20005741270 */
[C---:B-1----:R-:W-:Y:S01]  /*11a9e0*/  IMAD.WIDE R232, R0.reuse, 0x4, R8 ;  /* 0x0000000400e87825 */ /* 0x042fe200078e0208 */
[----:B------:R-:W-:Y:S01]  /*11a9f0*/  ISETP.GE.AND P5, PT, R197, R246, PT ;  /* 0x000000f6c500720c */ /* 0x000fe20003fa6270 */
[----:B------:R1:W-:Y:S01]  /*11aa00*/  @P6 STG.E desc[UR60][R198.64], R239 ;  /* 0x000000efc6006986 */ /* 0x0003e2000c10193c */
[----:B------:R-:W2:Y:S08]  /*11aa10*/  LDC R197, c[0x0][0x228] ;  /* 0x00008a00ffc57b82 */ /* 0x000eb00000000800 */
[----:B------:R-:W3:Y:S08]  /*11aa20*/  LDC R234, c[0x0][0x228] ;  /* 0x00008a00ffea7b82 */ /* 0x000ef00000000800 */
[----:B------:R-:W3:Y:S08]  /*11aa30*/  LDC R235, c[0x0][0x228] ;  /* 0x00008a00ffeb7b82 */ /* 0x000ef00000000800 */
[----:B------:R-:W3:Y:S01]  /*11aa40*/  LDC R246, c[0x0][0x228] ;  /* 0x00008a00fff67b82 */ /* 0x000ee20000000800 */
[----:B-1----:R-:W-:-:S04]  /*11aa50*/  IMAD.WIDE R198, R0, 0x4, R6 ;  /* 0x0000000400c67825 */ /* 0x002fc800078e0206 */
[----:B------:R-:W-:Y:S01]  /*11aa60*/  IMAD.IADD R0, R0, 0x1, R14 ;  /* 0x0000000100007824 */ /* 0x000fe200078e020e */
[----:B------:R-:W-:Y:S01]  /*11aa70*/  ISETP.LT.AND P4, PT, R13, R236, !P5 ;  /* 0x000000ec0d00720c */ /* 0x000fe20006f81270 */
[----:B------:R-:W3:Y:S04]  /*11aa80*/  LDL.LU R14, [R1+0x618] ;  /* 0x00061800010e7983 */ /* 0x000ee80000300800 */
[----:B------:R1:W-:Y:S01]  /*11aa90*/  @P3 STG.E desc[UR60][R198.64], R247 ;  /* 0x000000f7c6003986 */ /* 0x0003e2000c10193c */
[----:B------:R-:W-:Y:S02]  /*11aaa0*/  ISETP.GE.AND P3, PT, R16, R244, PT ;  /* 0x000000f41000720c */ /* 0x000fe40003f66270 */
[----:B------:R-:W-:Y:S01]  /*11aab0*/  ISETP.LT.AND P6, PT, R11, R238, !P5 ;  /* 0x000000ee0b00720c */ /* 0x000fe20006fc1270 */
[----:B------:R-:W3:Y:S08]  /*11aac0*/  LDC R236, c[0x0][0x248] ;  /* 0x00009200ffec7b82 */ /* 0x000ef00000000800 */
[----:B------:R-:W3:Y:S01]  /*11aad0*/  LDC R239, c[0x0][0x22c] ;  /* 0x00008b00ffef7b82 */ /* 0x000ee20000000800 */
[----:B-1----:R-:W3:Y:S04]  /*11aae0*/  LDL.LU R247, [R1+0x1a0c] ;  /* 0x001a0c0001f77983 */ /* 0x002ee80000300800 */
[----:B------:R-:W3:Y:S04]  /*11aaf0*/  LDL.LU R16, [R1+0xe18] ;  /* 0x000e180001107983 */ /* 0x000ee80000300800 */
[----:B------:R1:W-:Y:S01]  /*11ab00*/  @P2 STG.E desc[UR60][R232.64], R252 ;  /* 0x000000fce8002986 */ /* 0x0003e2000c10193c */
[----:B----4-:R-:W-:Y:S01]  /*11ab10*/  ISETP.LT.AND P2, PT, R17, R237, !P5 ;  /* 0x000000ed1100720c */ /* 0x010fe20006f41270 */
[----:B------:R-:W-:Y:S01]  /*11ab20*/  IMAD.WIDE R198, R0, 0x4, R2 ;  /* 0x0000000400c67825 */ /* 0x000fe200078e0202 */
[----:B------:R-:W4:Y:S08]  /*11ab30*/  LDC R238, c[0x0][0x228] ;  /* 0x00008a00ffee7b82 */ /* 0x000f300000000800 */
[----:B------:R-:W4:Y:S01]  /*11ab40*/  LDC R244, c[0x0][0x228] ;  /* 0x00008a00fff47b82 */ /* 0x000f220000000800 */
[----:B-1----:R-:W4:Y:S04]  /*11ab50*/  LDL.LU R252, [R1+0x160c] ;  /* 0x00160c0001fc7983 */ /* 0x002f280000300800 */
[----:B------:R-:W4:Y:S01]  /*11ab60*/  LDL.LU R237, [R1+0x218] ;  /* 0x0002180001ed7983 */ /* 0x000f220000300800 */
[----:B--2---:R-:W-:-:S02]  /*11ab70*/  ISETP.LT.AND P5, PT, R15, R197, !P5 ;  /* 0x000000c50f00720c */ /* 0x004fc40006fa1270 */
[----:B------:R-:W1:Y:S01]  /*11ab80*/  LDC R197, c[0x0][0x228] ;  /* 0x00008a00ffc57b82 */ /* 0x000e620000000800 */
[----:B------:R-:W-:Y:S01]  /*11ab90*/  IMAD.WIDE R232, R0, 0x4, R4 ;  /* 0x0000000400e87825 */ /* 0x000fe200078e0204 */
[----:B---3--:R2:W-:Y:S01]  /*11aba0*/  @P6 STG.E desc[UR60][R198.64], R16 ;  /* 0x00000010c6006986 */ /* 0x0085e2000c10193c */
[----:B------:R-:W-:-:S05]  /*11abb0*/  ISETP.LT.AND P6, PT, R13, R234, !P3 ;  /* 0x000000ea0d00720c */ /* 0x000fca0005fc1270 */
[----:B------:R-:W3:Y:S01]  /*11abc0*/  LDC R234, c[0x0][0x248] ;  /* 0x00009200ffea7b82 */ /* 0x000ee20000000800 */
[----:B------:R1:W-:Y:S01]  /*11abd0*/  @P4 STG.E desc[UR60][R232.64], R14 ;  /* 0x0000000ee8004986 */ /* 0x0003e2000c10193c */
[----:B------:R-:W-:-:S06]  /*11abe0*/  ISETP.LT.AND P4, PT, R11, R235, !P3 ;  /* 0x000000eb0b00720c */ /* 0x000fcc0005f81270 */
[----:B------:R-:W3:Y:S01]  /*11abf0*/  LDC R235, c[0x0][0x228] ;  /* 0x00008a00ffeb7b82 */ /* 0x000ee20000000800 */
[----:B--2---:R-:W-:Y:S01]  /*11ac00*/  IMAD.WIDE R198, R0, 0x4, R6 ;  /* 0x0000000400c67825 */ /* 0x004fe200078e0206 */
[----:B------:R-:W-:Y:S02]  /*11ac10*/  IADD3 R16, R10, 0x10f, RZ ;  /* 0x0000010f0a107810 */ /* 0x000fe40007ffe0ff */
[C---:B-1----:R-:W-:Y:S01]  /*11ac20*/  IADD3 R14, R0.reuse, R236, RZ ;  /* 0x000000ec000e7210 */ /* 0x042fe20007ffe0ff */
[----:B------:R-:W-:Y:S01]  /*11ac30*/  IMAD.WIDE R232, R0, 0x4, R8 ;  /* 0x0000000400e87825 */ /* 0x000fe200078e0208 */
[----:B------:R1:W-:Y:S01]  /*11ac40*/  @P2 STG.E desc[UR60][R198.64], R245 ;  /* 0x000000f5c6002986 */ /* 0x0003e2000c10193c */
[----:B------:R-:W-:Y:S01]  /*11ac50*/  ISETP.GE.AND P2, PT, R16, R239, PT ;  /* 0x000000ef1000720c */ /* 0x000fe20003f46270 */
[----:B------:R-:W2:Y:S02]  /*11ac60*/  LDC R236, c[0x0][0x228] ;  /* 0x00008a00ffec7b82 */ /* 0x000ea40000000800 */
[----:B----4-:R4:W-:Y:S01]  /*11ac70*/  @P5 STG.E desc[UR60][R232.64], R237 ;  /* 0x000000ede8005986 */ /* 0x0109e2000c10193c */
[----:B------:R-:W-:-:S02]  /*11ac80*/  ISETP.LT.AND P5, PT, R17, R238, !P3 ;  /* 0x000000ee1100720c */ /* 0x000fc40005fa1270 */
[----:B------:R-:W-:-:S03]  /*11ac90*/  ISETP.LT.AND P3, PT, R15, R244, !P3 ;  /* 0x000000f40f00720c */ /* 0x000fc60005f61270 */
[----:B------:R-:W2:Y:S01]  /*11aca0*/  LDC R238, c[0x0][0x248] ;  /* 0x00009200ffee7b82 */ /* 0x000ea20000000800 */
[C---:B-1----:R-:W-:Y:S01]  /*11acb0*/  IMAD.WIDE R198, R14.reuse, 0x4, R2 ;  /* 0x000000040ec67825 */ /* 0x042fe200078e0202 */
[----:B------:R-:W2:Y:S03]  /*11acc0*/  LDL.LU R244, [R1+0x1dfc] ;  /* 0x001dfc0001f47983 */ /* 0x000ea60000300800 */
[----:B---3--:R-:W-:-:S03]  /*11acd0*/  IMAD.IADD R0, R14, 0x1, R234 ;  /* 0x000000010e007824 */ /* 0x008fc600078e02ea */
[----:B------:R-:W1:Y:S01]  /*11ace0*/  LDC R245, c[0x0][0x22c] ;  /* 0x00008b00fff57b82 */ /* 0x000e620000000800 */
[----:B------:R3:W-:Y:S01]  /*11acf0*/  @P4 STG.E desc[UR60][R198.64], R247 ;  /* 0x000000f7c6004986 */ /* 0x0007e2000c10193c */
[----:B------:R-:W-:-:S06]  /*11ad00*/  IADD3 R16, R10, 0x110, RZ ;  /* 0x000001100a107810 */ /* 0x000fcc0007ffe0ff */
[----:B----4-:R-:W4:Y:S01]  /*11ad10*/  LDC R237, c[0x0][0x228] ;  /* 0x00008a00ffed7b82 */ /* 0x010f220000000800 */
[----:B------:R-:W-:Y:S01]  /*11ad20*/  IMAD.WIDE R232, R14, 0x4, R4 ;  /* 0x000000040ee87825 */ /* 0x000fe200078e0204 */
[----:B------:R-:W-:-:S06]  /*11ad30*/  ISETP.LT.AND P4, PT, R13, R246, !P2 ;  /* 0x000000f60d00720c */ /* 0x000fcc0005781270 */
[----:B------:R-:W4:Y:S01]  /*11ad40*/  LDC R239, c[0x0][0x228] ;  /* 0x00008a00ffef7b82 */ /* 0x000f220000000800 */
[----:B------:R-:W4:Y:S04]  /*11ad50*/  LDL.LU R246, [R1+0xa1c] ;  /* 0x000a1c0001f67983 */ /* 0x000f280000300800 */
[----:B------:R3:W-:Y:S01]  /*11ad60*/  @P6 STG.E desc[UR60][R232.64], R252 ;  /* 0x000000fce8006986 */ /* 0x0007e2000c10193c */
[----:B------:R-:W-:Y:S02]  /*11ad70*/  ISETP.LT.AND P6, PT, R11, R197, !P2 ;  /* 0x000000c50b00720c */ /* 0x000fe400057c1270 */
[----:B---3--:R-:W3:Y:S01]  /*11ad80*/  LDC R247, c[0x0][0x22c] ;  /* 0x00008b00fff77b82 */ /* 0x008ee20000000800 */
[C---:B------:R-:W-:Y:S01]  /*11ad90*/  IMAD.WIDE R198, R14.reuse, 0x4, R8 ;  /* 0x000000040ec67825 */ /* 0x040fe200078e0208 */
[----:B------:R-:W3:Y:S04]  /*11ada0*/  LDL.LU R252, [R1+0x21c] ;  /* 0x00021c0001fc7983 */ /* 0x000ee80000300800 */
[----:B------:R-:W4:Y:S04]  /*11adb0*/  LDL.LU R197, [R1+0xe1c] ;  /* 0x000e1c0001c57983 */ /* 0x000f280000300800 */
[----:B------:R-:W3:Y:S01]  /*11adc0*/  LDL.LU R234, [R1+0x120c] ;  /* 0x00120c0001ea7983 */ /* 0x000ee20000300800 */
[----:B------:R-:W-:-:S03]  /*11add0*/  IMAD.WIDE R232, R14, 0x4, R6 ;  /* 0x000000040ee87825 */ /* 0x000fc600078e0206 */
[----:B------:R-:W4:Y:S04]  /*11ade0*/  LDL.LU R14, [R1+0x61c] ;  /* 0x00061c00010e7983 */ /* 0x000f280000300800 */
[----:B--2---:R2:W-:Y:S01]  /*11adf0*/  @P5 STG.E desc[UR60][R232.64], R244 ;  /* 0x000000f4e8005986 */ /* 0x0045e2000c10193c */
[----:B-1----:R-:W-:Y:S01]  /*11ae00*/  ISETP.GE.AND P5, PT, R16, R245, PT ;  /* 0x000000f51000720c */ /* 0x002fe20003fa6270 */
[----:B--2---:R-:W-:Y:S01]  /*11ae10*/  IMAD.WIDE R232, R0, 0x4, R2 ;  /* 0x0000000400e87825 */ /* 0x004fe200078e0202 */
[----:B------:R-:W1:Y:S01]  /*11ae20*/  LDC R244, c[0x0][0x228] ;  /* 0x00008a00fff47b82 */ /* 0x000e620000000800 */
[----:B---3--:R2:W-:Y:S04]  /*11ae30*/  @P3 STG.E desc[UR60][R198.64], R234 ;  /* 0x000000eac6003986 */ /* 0x0085e8000c10193c */
[----:B----4-:R3:W-:Y:S01]  /*11ae40*/  @P6 STG.E desc[UR60][R232.64], R197 ;  /* 0x000000c5e8006986 */ /* 0x0107e2000c10193c */
[----:B------:R-:W-:-:S02]  /*11ae50*/  IADD3 R16, R10, 0x111, RZ ;  /* 0x000001110a107810 */ /* 0x000fc40007ffe0ff */
[----:B------:R-:W4:Y:S01]  /*11ae60*/  LDC R245, c[0x0][0x228] ;  /* 0x00008a00fff57b82 */ /* 0x000f220000000800 */
[----:B--2---:R-:W-:-:S04]  /*11ae70*/  IMAD.WIDE R198, R0, 0x4, R4 ;  /* 0x0000000400c67825 */ /* 0x004fc800078e0204 */
[----:B---3--:R-:W-:Y:S01]  /*11ae80*/  IMAD.WIDE R232, R0, 0x4, R8 ;  /* 0x0000000400e87825 */ /* 0x008fe200078e0208 */
[----:B------:R-:W-:Y:S02]  /*11ae90*/  ISETP.LT.AND P3, PT, R17, R235, !P2 ;  /* 0x000000eb1100720c */ /* 0x000fe40005761270 */
[----:B------:R-:W2:Y:S08]  /*11aea0*/  LDC R234, c[0x0][0x228] ;  /* 0x00008a00ffea7b82 */ /* 0x000eb00000000800 */
[----:B------:R-:W3:Y:S01]  /*11aeb0*/  LDC R197, c[0x0][0x228] ;  /* 0x00008a00ffc57b82 */ /* 0x000ee20000000800 */
[----:B------:R1:W-:Y:S01]  /*11aec0*/  @P4 STG.E desc[UR60][R198.64], R14 ;  /* 0x0000000ec6004986 */ /* 0x0003e2000c10193c */
[----:B------:R-:W-:-:S03]  /*11aed0*/  ISETP.LT.AND P4, PT, R11, R236, !P5 ;  /* 0x000000ec0b00720c */ /* 0x000fc60006f81270 */
[----:B------:R-:W4:Y:S01]  /*11aee0*/  LDL.LU R236, [R1+0x1610] ;  /* 0x0016100001ec7983 */ /* 0x000f220000300800 */
[----:B------:R-:W-:Y:S02]  /*11aef0*/  ISETP.LT.AND P6, PT, R13, R239, !P5 ;  /* 0x000000ef0d00720c */ /* 0x000fe40006fc1270 */
[----:B------:R-:W-:Y:S02]  /*11af00*/  ISETP.LT.AND P2, PT, R15, R237, !P2 ;  /* 0x000000ed0f00720c */ /* 0x000fe40005741270 */
[----:B------:R-:W3:Y:S01]  /*11af10*/  LDC R237, c[0x0][0x228] ;  /* 0x00008a00ffed7b82 */ /* 0x000ee20000000800 */
[----:B-1----:R-:W-:-:S07]  /*11af20*/  IMAD.IADD R14, R0, 0x1, R238 ;  /* 0x00000001000e7824 */ /* 0x002fce00078e02ee */
[----:B------:R-:W1:Y:S01]  /*11af30*/  LDC R235, c[0x0][0x248] ;  /* 0x00009200ffeb7b82 */ /* 0x000e620000000800 */
[----:B------:R-:W3:Y:S07]  /*11af40*/  LDL.LU R238, [R1+0x1e50] ;  /* 0x001e500001ee7983 */ /* 0x000eee0000300800 */
[----:B------:R-:W1:Y:S01]  /*11af50*/  LDC R239, c[0x0][0x228] ;  /* 0x00008a00ffef7b82 */ /* 0x000e620000000800 */
[----:B------:R-:W-:Y:S02]  /*11af60*/  IMAD.WIDE R198, R0, 0x4, R6 ;  /* 0x0000000400c67825 */ /* 0x000fe400078e0206 */
[----:B------:R-:W4:Y:S04]  /*11af70*/  LDL.LU R0, [R1+0x1a10] ;  /* 0x001a100001007983 */ /* 0x000f280000300800 */
[----:B------:R2:W-:Y:S04]  /*11af80*/  @P3 STG.E desc[UR60][R198.64], R246 ;  /* 0x000000f6c6003986 */ /* 0x0005e8000c10193c */
[----:B------:R2:W-:Y:S01]  /*11af90*/  @P2 STG.E desc[UR60][R232.64], R252 ;  /* 0x000000fce8002986 */ /* 0x0005e2000c10193c */
[----:B------:R-:W-:-:S02]  /*11afa0*/  ISETP.GE.AND P3, PT, R16, R247, PT ;  /* 0x000000f71000720c */ /* 0x000fc40003f66270 */
[----:B------:R-:W-:Y:S01]  /*11afb0*/  ISETP.LT.AND P2, PT, R17, R244, !P5 ;  /* 0x000000f41100720c */ /* 0x000fe20006f41270 */
[----:B--2---:R-:W-:-:S04]  /*11afc0*/  IMAD.WIDE R198, R14, 0x4, R2 ;  /* 0x000000040ec67825 */ /* 0x004fc800078e0202 */
[----:B------:R-:W-:Y:S01]  /*11afd0*/  IMAD.WIDE R232, R14, 0x4, R4 ;  /* 0x000000040ee87825 */ /* 0x000fe200078e0204 */
[----:B------:R-:W2:Y:S01]  /*11afe0*/  LDL.LU R252, [R1+0x620] ;  /* 0x0006200001fc7983 */ /* 0x000ea20000300800 */
[----:B------:R-:W-:-:S03]  /*11aff0*/  ISETP.LT.AND P5, PT, R15, R234, !P5 ;  /* 0x000000ea0f00720c */ /* 0x000fc60006fa1270 */
[----:B------:R-:W2:Y:S01]  /*11b000*/  LDL.LU R234, [R1+0xe20] ;  /* 0x000e200001ea7983 */ /* 0x000ea20000300800 */
[----:B------:R-:W1:Y:S01]  /*11b010*/  LDC R246, c[0x0][0x22c] ;  /* 0x00008b00fff67b82 */ /* 0x000e620000000800 */
[----:B------:R-:W-:-:S07]  /*11b020*/  IADD3 R16, R10, 0x112, RZ ;  /* 0x000001120a107810 */ /* 0x000fce0007ffe0ff */
[----:B------:R-:W2:Y:S08]  /*11b030*/  LDC R244, c[0x0][0x228] ;  /* 0x00008a00fff47b82 */ /* 0x000eb00000000800 */
[----:B------:R-:W2:Y:S01]  /*11b040*/  LDC R247, c[0x0][0x22c] ;  /* 0x00008b00fff77b82 */ /* 0x000ea20000000800 */
[----:B----4-:R-:W-:Y:S04]  /*11b050*/  @P4 STG.E desc[UR60][R198.64], R0 ;  /* 0x00000000c6004986 */ /* 0x010fe8000c10193c */
[----:B------:R4:W-:Y:S01]  /*11b060*/  @P6 STG.E desc[UR60][R232.64], R236 ;  /* 0x000000ece8006986 */ /* 0x0009e2000c10193c */
[----:B---3--:R-:W-:-:S03]  /*11b070*/  ISETP.LT.AND P6, PT, R13, R237, !P3 ;  /* 0x000000ed0d00720c */ /* 0x008fc60005fc1270 */
[----:B------:R-:W3:Y:S01]  /*11b080*/  LDL.LU R237, [R1+0x1210] ;  /* 0x0012100001ed7983 */ /* 0x000ee20000300800 */
[----:B------:R-:W-:Y:S02]  /*11b090*/  ISETP.LT.AND P4, PT, R11, R197, !P3 ;  /* 0x000000c50b00720c */ /* 0x000fe40005f81270 */
[----:B------:R-:W2:Y:S08]  /*11b0a0*/  LDC R197, c[0x0][0x228] ;  /* 0x00008a00ffc57b82 */ /* 0x000eb00000000800 */
[----:B----4-:R-:W4:Y:S01]  /*11b0b0*/  LDC R236, c[0x0][0x248] ;  /* 0x00009200ffec7b82 */ /* 0x010f220000000800 */
[C---:B------:R-:W-:Y:S01]  /*11b0c0*/  IMAD.WIDE R198, R14.reuse, 0x4, R6 ;  /* 0x000000040ec67825 */ /* 0x040fe200078e0206 */
[----:B-1----:R-:W-:-:S03]  /*11b0d0*/  IADD3 R0, R14, R235, RZ ;  /* 0x000000eb0e007210 */ /* 0x002fc60007ffe0ff */
[----:B------:R-:W-:-:S03]  /*11b0e0*/  IMAD.WIDE R232, R14, 0x4, R8 ;  /* 0x000000040ee87825 */ /* 0x000fc600078e0208 */
[----:B------:R-:W1:Y:S01]  /*11b0f0*/  LDC R235, c[0x0][0x228] ;  /* 0x00008a00ffeb7b82 */ /* 0x000e620000000800 */
[----:B------:R2:W-:Y:S01]  /*11b100*/  @P2 STG.E desc[UR60][R198.64], R238 ;  /* 0x000000eec6002986 */ /* 0x0005e2000c10193c */
[----:B------:R-:W-:-:S03]  /*11b110*/  ISETP.GE.AND P2, PT, R16, R246, PT ;  /* 0x000000f61000720c */ /* 0x000fc60003f46270 */
[----:B------:R-:W3:Y:S01]  /*11b120*/  LDL.LU R246, [R1+0xa20] ;  /* 0x000a200001f67983 */ /* 0x000ee20000300800 */
[----:B--2---:R-:W-:-:S04]  /*11b130*/  IMAD.WIDE R198, R0, 0x4, R2 ;  /* 0x0000000400c67825 */ /* 0x004fc800078e0202 */
[----:B----4-:R-:W-:Y:S01]  /*11b140*/  IMAD.IADD R14, R0, 0x1, R236 ;  /* 0x00000001000e7824 */ /* 0x010fe200078e02ec */
[----:B------:R-:W2:Y:S01]  /*11b150*/  LDC R238, c[0x0][0x228] ;  /* 0x00008a00ffee7b82 */ /* 0x000ea20000000800 */
[----:B---3--:R3:W-:Y:S04]  /*11b160*/  @P5 STG.E desc[UR60][R232.64], R237 ;  /* 0x000000ede8005986 */ /* 0x0087e8000c10193c */
[----:B------:R4:W-:Y:S01]  /*11b170*/  @P4 STG.E desc[UR60][R198.64], R234 ;  /* 0x000000eac6004986 */ /* 0x0009e2000c10193c */
[----:B------:R-:W-:-:S03]  /*11b180*/  ISETP.LT.AND P4, PT, R13, R245, !P2 ;  /* 0x000000f50d00720c */ /* 0x000fc60005781270 */
[----:B------:R-:W2:Y:S01]  /*11b190*/  LDL.LU R245, [R1+0x1e54] ;  /* 0x001e540001f57983 */ /* 0x000ea20000300800 */
[----:B------:R-:W-:Y:S01]  /*11b1a0*/  IADD3 R16, R10, 0x113, RZ ;  /* 0x000001130a107810 */ /* 0x000fe20007ffe0ff */
[----:B---3--:R-:W3:Y:S01]  /*11b1b0*/  LDC R237, c[0x0][0x248] ;  /* 0x00009200ffed7b82 */ /* 0x008ee20000000800 */
[----:B----4-:R-:W-:-:S04]  /*11b1c0*/  IMAD.WIDE R198, R0, 0x4, R4 ;  /* 0x0000000400c67825 */ /* 0x010fc800078e0204 */
[----:B------:R-:W-:Y:S01]  /*11b1d0*/  IMAD.WIDE R232, R0, 0x4, R8 ;  /* 0x0000000400e87825 */ /* 0x000fe200078e0208 */
[----:B------:R-:W-:Y:S02]  /*11b1e0*/  ISETP.LT.AND P5, PT, R17, R239, !P3 ;  /* 0x000000ef1100720c */ /* 0x000fe40005fa1270 */
[----:B------:R-:W4:Y:S01]  /*11b1f0*/  LDC R234, c[0x0][0x228] ;  /* 0x00008a00ffea7b82 */ /* 0x000f220000000800 */
[----:B------:R1:W-:Y:S01]  /*11b200*/  @P6 STG.E desc[UR60][R198.64], R252 ;  /* 0x000000fcc6006986 */ /* 0x0003e2000c10193c */
[----:B------:R-:W-:-:S06]  /*11b210*/  ISETP.LT.AND P6, PT, R11, R197, !P2 ;  /* 0x000000c50b00720c */ /* 0x000fcc00057c1270 */
[----:B------:R-:W3:Y:S01]  /*11b220*/  LDC R239, c[0x0][0x228] ;  /* 0x00008a00ffef7b82 */ /* 0x000ee20000000800 */
[----:B-1----:R-:W3:Y:S04]  /*11b230*/  LDL.LU R252, [R1+0x1214] ;  /* 0x0012140001fc7983 */ /* 0x002ee80000300800 */
[----:B------:R-:W4:Y:S01]  /*11b240*/  LDL.LU R197, [R1+0x1a14] ;  /* 0x001a140001c57983 */ /* 0x000f220000300800 */
[----:B------:R-:W-:-:S03]  /*11b250*/  IMAD.WIDE R198, R0, 0x4, R6 ;  /* 0x0000000400c67825 */ /* 0x000fc600078e0206 */
[----:B------:R-:W3:Y:S04]  /*11b260*/  LDL.LU R236, [R1+0x1614] ;  /* 0x0016140001ec7983 */ /* 0x000ee80000300800 */
[----:B------:R-:W2:Y:S01]  /*11b270*/  LDL.LU R0, [R1+0x220] ;  /* 0x0002200001007983 */ /* 0x000ea20000300800 */
[----:B------:R-:W-:-:S03]  /*11b280*/  ISETP.LT.AND P3, PT, R15, R244, !P3 ;  /* 0x000000f40f00720c */ /* 0x000fc60005f61270 */
[----:B------:R1:W-:Y:S01]  /*11b290*/  @P5 STG.E desc[UR60][R198.64], R246 ;  /* 0x000000f6c6005986 */ /* 0x0003e2000c10193c */
[----:B------:R-:W-:-:S03]  /*11b2a0*/  ISETP.GE.AND P5, PT, R16, R247, PT ;  /* 0x000000f71000720c */ /* 0x000fc60003fa6270 */
[----:B------:R-:W3:Y:S01]  /*11b2b0*/  LDL.LU R247, [R1+0x624] ;  /* 0x0006240001f77983 */ /* 0x000ee20000300800 */
[----:B------:R-:W3:Y:S01]  /*11b2c0*/  LDC R244, c[0x0][0x22c] ;  /* 0x00008b00fff47b82 */ /* 0x000ee20000000800 */
[----:B-1----:R-:W-:-:S07]  /*11b2d0*/  IMAD.WIDE R198, R14, 0x4, R2 ;  /* 0x000000040ec67825 */ /* 0x002fce00078e0202 */
[----:B------:R-:W1:Y:S01]  /*11b2e0*/  LDC R246, c[0x0][0x228] ;  /* 0x00008a00fff67b82 */ /* 0x000e620000000800 */
[----:B--2---:R-:W-:Y:S01]  /*11b2f0*/  @P3 STG.E desc[UR60][R232.64], R0 ;  /* 0x00000000e8003986 */ /* 0x004fe2000c10193c */
[----:B------:R-:W-:Y:S02]  /*11b300*/  ISETP.LT.AND P3, PT, R17, R238, !P2 ;  /* 0x000000ee1100720c */ /* 0x000fe40005761270 */
[----:B------:R-:W-:Y:S01]  /*11b310*/  ISETP.LT.AND P2, PT, R15, R235, !P2 ;  /* 0x000000eb0f00720c */ /* 0x000fe20005741270 */
[----:B----4-:R2:W-:Y:S04]  /*11b320*/  @P6 STG.E desc[UR60][R198.64], R197 ;  /* 0x000000c5c6006986 */ /* 0x0105e8000c10193c */
[----:B------:R-:W4:Y:S01]  /*11b330*/  LDL.LU R235, [R1+0xe24] ;  /* 0x000e240001eb7983 */ /* 0x000f220000300800 */
[----:B------:R-:W1:Y:S01]  /*11b340*/  LDC R238, c[0x0][0x228] ;  /* 0x00008a00ffee7b82 */ /* 0x000e620000000800 */
[----:B------:R-:W-:-:S07]  /*11b350*/  ISETP.LT.AND P6, PT, R13, R234, !P5 ;  /* 0x000000ea0d00720c */ /* 0x000fce0006fc1270 */
[----:B------:R-:W4:Y:S01]  /*11b360*/  LDC R234, c[0x0][0x228] ;  /* 0x00008a00ffea7b82 */ /* 0x000f220000000800 */
[----:B--2---:R-:W-:-:S04]  /*11b370*/  IMAD.WIDE R198, R14, 0x4, R4 ;  /* 0x000000040ec67825 */ /* 0x004fc800078e0204 */
[----:B---3--:R-:W-:Y:S01]  /*11b380*/  IMAD.IADD R0, R14, 0x1, R237 ;  /* 0x000000010e007824 */ /* 0x008fe200078e02ed */
[----:B------:R-:W-:Y:S02]  /*11b390*/  IADD3 R16, R10, 0x114, RZ ;  /* 0x000001140a107810 */ /* 0x000fe40007ffe0ff */
[----:B------:R-:W2:Y:S08]  /*11b3a0*/  LDC R197, c[0x0][0x228] ;  /* 0x00008a00ffc57b82 */ /* 0x000eb00000000800 */
[----:B------:R-:W3:Y:S01]  /*11b3b0*/  LDC R237, c[0x0][0x22c] ;  /* 0x00008b00ffed7b82 */ /* 0x000ee20000000800 */
[----:B------:R1:W-:Y:S01]  /*11b3c0*/  @P4 STG.E desc[UR60][R198.64], R236 ;  /* 0x000000ecc6004986 */ /* 0x0003e2000c10193c */
[----:B------:R-:W-:Y:S01]  /*11b3d0*/  ISETP.LT.AND P4, PT, R11, R239, !P5 ;  /* 0x000000ef0b00720c */ /* 0x000fe20006f81270 */
[----:B------:R-:W-:-:S05]  /*11b3e0*/  IMAD.WIDE R232, R0, 0x4, R2 ;  /* 0x0000000400e87825 */ /* 0x000fca00078e0202 */
[----:B------:R-:W3:Y:S01]  /*11b3f0*/  LDC R239, c[0x0][0x248] ;  /* 0x00009200ffef7b82 */ /* 0x000ee20000000800 */
[----:B-1----:R-:W-:-:S07]  /*11b400*/  IMAD.WIDE R198, R14, 0x4, R6 ;  /* 0x000000040ec67825 */ /* 0x002fce00078e0206 */
[----:B------:R-:W1:Y:S01]  /*11b410*/  LDC R236, c[0x0][0x248] ;  /* 0x00009200ffec7b82 */ /* 0x000e620000000800 */
[----:B------:R2:W-:Y:S01]  /*11b420*/  @P3 STG.E desc[UR60][R198.64], R245 ;  /* 0x000000f5c6003986 */ /* 0x0005e2000c10193c */
[----:B------:R-:W-:-:S06]  /*11b430*/  ISETP.GE.AND P3, PT, R16, R244, PT ;  /* 0x000000f41000720c */ /* 0x000fcc0003f66270 */
[----:B------:R-:W3:Y:S01]  /*11b440*/  LDC R244, c[0x0][0x228] ;  /* 0x00008a00fff47b82 */ /* 0x000ee20000000800 */
[----:B--2---:R-:W-:-:S07]  /*11b450*/  IMAD.WIDE R198, R14, 0x4, R8 ;  /* 0x000000040ec67825 */ /* 0x004fce00078e0208 */
[----:B------:R-:W2:Y:S01]  /*11b460*/  LDC R245, c[0x0][0x228] ;  /* 0x00008a00fff57b82 */ /* 0x000ea20000000800 */
[----:B------:R1:W-:Y:S01]  /*11b470*/  @P2 STG.E desc[UR60][R198.64], R252 ;  /* 0x000000fcc6002986 */ /* 0x0003e2000c10193c */
[----:B------:R-:W-:Y:S02]  /*11b480*/  ISETP.LT.AND P2, PT, R17, R246, !P5 ;  /* 0x000000f61100720c */ /* 0x000fe40006f41270 */
[----:B------:R-:W-:Y:S01]  /*11b490*/  ISETP.LT.AND P5, PT, R15, R238, !P5 ;  /* 0x000000ee0f00720c */ /* 0x000fe20006fa1270 */
[----:B-1----:R-:W-:Y:S01]  /*11b4a0*/  IMAD.WIDE R198, R0, 0x4, R4 ;  /* 0x0000000400c67825 */ /* 0x002fe200078e0204 */
[----:B------:R-:W2:Y:S04]  /*11b4b0*/  LDL.LU R252, [R1+0x1618] ;  /* 0x0016180001fc7983 */ /* 0x000ea80000300800 */
[----:B------:R-:W2:Y:S04]  /*11b4c0*/  LDL.LU R246, [R1+0x1a18] ;  /* 0x001a180001f67983 */ /* 0x000ea80000300800 */
[----:B------:R-:W2:Y:S04]  /*11b4d0*/  LDL.LU R238, [R1+0xa24] ;  /* 0x000a240001ee7983 */ /* 0x000ea80000300800 */
[----:B----4-:R1:W-:Y:S04]  /*11b4e0*/  @P4 STG.E desc[UR60][R232.64], R235 ;  /* 0x000000ebe8004986 */ /* 0x0103e8000c10193c */
[----:B------:R4:W-:Y:S01]  /*11b4f0*/  @P6 STG.E desc[UR60][R198.64], R247 ;  /* 0x000000f7c6006986 */ /* 0x0009e2000c10193c */
[----:B------:R-:W-:-:S03]  /*11b500*/  ISETP.LT.AND P6, PT, R11, R234, !P3 ;  /* 0x000000ea0b00720c */ /* 0x000fc60005fc1270 */
[----:B------:R-:W2:Y:S01]  /*11b510*/  LDL.LU R234, [R1+0x224] ;  /* 0x0002240001ea7983 */ /* 0x000ea20000300800 */
[----:B------:R-:W-:Y:S02]  /*11b520*/  ISETP.LT.AND P4, PT, R13, R197, !P3 ;  /* 0x000000c50d00720c */ /* 0x000fe40005f81270 */
[----:B------:R-:W2:Y:S01]  /*11b530*/  LDC R197, c[0x0][0x228] ;  /* 0x00008a00ffc57b82 */ /* 0x000ea20000000800 */
[----:B------:R-:W-:Y:S02]  /*11b540*/  IADD3 R14, R0, R236, RZ ;  /* 0x000000ec000e7210 */ /* 0x000fe40007ffe0ff */
[----:B------:R-:W-:-:S05]  /*11b550*/  IADD3 R16, R10, 0x115, RZ ;  /* 0x000001150a107810 */ /* 0x000fca0007ffe0ff */
[----:B-1----:R-:W1:Y:S08]  /*11b560*/  LDC R235, c[0x0][0x228] ;  /* 0x00008a00ffeb7b82 */ /* 0x002e700000000800 */
[----:B------:R-:W1:Y:S01]  /*11b570*/  LDC R236, c[0x0][0x228] ;  /* 0x00008a00ffec7b82 */ /* 0x000e620000000800 */
[----:B----4-:R-:W-:-:S04]  /*11b580*/  IMAD.WIDE R198, R0, 0x4, R6 ;  /* 0x0000000400c67825 */ /* 0x010fc800078e0206 */
[----:B------:R-:W-:Y:S01]  /*11b590*/  IMAD.WIDE R232, R0, 0x4, R8 ;  /* 0x0000000400e87825 */ /* 0x000fe200078e0208 */
[----:B---3--:R-:W-:Y:S02]  /*11b5a0*/  IADD3 R0, R14, R239, RZ ;  /* 0x000000ef0e007210 */ /* 0x008fe40007ffe0ff */
[----:B------:R-:W3:Y:S08]  /*11b5b0*/  LDC R247, c[0x0][0x22c] ;  /* 0x00008b00fff77b82 */ /* 0x000ef00000000800 */
[----:B------:R-:W4:Y:S01]  /*11b5c0*/  LDC R239, c[0x0][0x228] ;  /* 0x00008a00ffef7b82 */ /* 0x000f220000000800 */
[----:B--2---:R2:W-:Y:S01]  /*11b5d0*/  @P2 STG.E desc[UR60][R198.64], R238 ;  /* 0x000000eec6002986 */ /* 0x0045e2000c10193c */
[----:B------:R-:W-:-:S03]  /*11b5e0*/  ISETP.GE.AND P2, PT, R16, R237, PT ;  /* 0x000000ed1000720c */ /* 0x000fc60003f46270 */
[----:B------:R-:W3:Y:S01]  /*11b5f0*/  LDL.LU R237, [R1+0x1e58] ;  /* 0x001e580001ed7983 */ /* 0x000ee20000300800 */
[----:B--2---:R-:W-:Y:S02]  /*11b600*/  IMAD.WIDE R198, R14, 0x4, R2 ;  /* 0x000000040ec67825 */ /* 0x004fe400078e0202 */
[----:B------:R-:W2:Y:S01]  /*11b610*/  LDC R238, c[0x0][0x228] ;  /* 0x00008a00ffee7b82 */ /* 0x000ea20000000800 */
[----:B------:R1:W-:Y:S01]  /*11b620*/  @P5 STG.E desc[UR60][R232.64], R234 ;  /* 0x000000eae8005986 */ /* 0x0003e2000c10193c */
[----:B------:R-:W-:Y:S02]  /*11b630*/  ISETP.LT.AND P5, PT, R15, R245, !P3 ;  /* 0x000000f50f00720c */ /* 0x000fe40005fa1270 */
[----:B------:R-:W-:Y:S01]  /*11b640*/  ISETP.LT.AND P3, PT, R17, R244, !P3 ;  /* 0x000000f41100720c */ /* 0x000fe20005f61270 */
[----:B------:R4:W-:Y:S04]  /*11b650*/  @P6 STG.E desc[UR60][R198.64], R246 ;  /* 0x000000f6c6006986 */ /* 0x0009e8000c10193c */
[----:B------:R-:W2:Y:S01]  /*11b660*/  LDL.LU R244, [R1+0x1218] ;  /* 0x0012180001f47983 */ /* 0x000ea20000300800 */
[----:B------:R-:W-:Y:S01]  /*11b670*/  VIADD R16, R10, 0x116 ;  /* 0x000001160a107836 */ /* 0x000fe20000000000 */
[----:B------:R-:W2:Y:S08]  /*11b680*/  LDC R245, c[0x0][0x228] ;  /* 0x00008a00fff57b82 */ /* 0x000eb00000000800 */
[----:B-1----:R-:W1:Y:S01]  /*11b690*/  LDC R234, c[0x0][0x228] ;  /* 0x00008a00ffea7b82 */ /* 0x002e620000000800 */
[----:B------:R-:W-:-:S04]  /*11b6a0*/  IMAD.WIDE R232, R14, 0x4, R4 ;  /* 0x000000040ee87825 */ /* 0x000fc800078e0204 */
[----:B----4-:R-:W-:-:S03]  /*11b6b0*/  IMAD.WIDE R198, R14, 0x4, R6 ;  /* 0x000000040ec67825 */ /* 0x010fc600078e0206 */
[----:B------:R-:W4:Y:S01]  /*11b6c0*/  LDC R246, c[0x0][0x22c] ;  /* 0x00008b00fff67b82 */ /* 0x000f220000000800 */
[----:B------:R1:W-:Y:S01]  /*11b6d0*/  @P4 STG.E desc[UR60][R232.64], R252 ;  /* 0x000000fce8004986 */ /* 0x0003e2000c10193c */
[----:B------:R-:W-:-:S03]  /*11b6e0*/  ISETP.LT.AND P4, PT, R11, R197, !P2 ;  /* 0x000000c50b00720c */ /* 0x000fc60005781270 */
[----:B-1----:R-:W4:Y:S04]  /*11b6f0*/  LDL.LU R252, [R1+0x228] ;  /* 0x0002280001fc7983 */ /* 0x002f280000300800 */
[----:B------:R-:W4:Y:S01]  /*11b700*/  LDL.LU R197, [R1+0xe28] ;  /* 0x000e280001c57983 */ /* 0x000f220000300800 */
[----:B------:R-:W-:-:S03]  /*11b710*/  IMAD.WIDE R232, R14, 0x4, R8 ;  /* 0x000000040ee87825 */ /* 0x000fc600078e0208 */
[----:B------:R-:W4:Y:S01]  /*11b720*/  LDL.LU R14, [R1+0x628] ;  /* 0x00062800010e7983 */ /* 0x000f220000300800 */
[----:B------:R-:W-:Y:S02]  /*11b730*/  ISETP.LT.AND P6, PT, R13, R235, !P2 ;  /* 0x000000eb0d00720c */ /* 0x000fe400057c1270 */
[----:B------:R-:W1:Y:S01]  /*11b740*/  LDC R235, c[0x0][0x248] ;  /* 0x00009200ffeb7b82 */ /* 0x000e620000000800 */
[----:B---3--:R3:W-:Y:S01]  /*11b750*/  @P3 STG.E desc[UR60][R198.64], R237 ;  /* 0x000000edc6003986 */ /* 0x0087e2000c10193c */
[----:B------:R-:W-:Y:S01]  /*11b760*/  ISETP.GE.AND P3, PT, R16, R247, PT ;  /* 0x000000f71000720c */ /* 0x000fe20003f66270 */
[----:B---3--:R-:W-:-:S05]  /*11b770*/  IMAD.WIDE R198, R0, 0x4, R2 ;  /* 0x0000000400c67825 */ /* 0x008fca00078e0202 */
[----:B------:R-:W3:Y:S01]  /*11b780*/  LDC R237, c[0x0][0x228] ;  /* 0x00008a00ffed7b82 */ /* 0x000ee20000000800 */
[----:B--2---:R2:W-:Y:S01]  /*11b790*/  @P5 STG.E desc[UR60][R232.64], R244 ;  /* 0x000000f4e8005986 */ /* 0x0045e2000c10193c */
[----:B------:R-:W-:-:S03]  /*11b7a0*/  ISETP.LT.AND P5, PT, R15, R236, !P2 ;  /* 0x000000ec0f00720c */ /* 0x000fc600057a1270 */
[----:B------:R-:W3:Y:S04]  /*11b7b0*/  LDL.LU R236, [R1+0xa28] ;  /* 0x000a280001ec7983 */ /* 0x000ee80000300800 */
[----:B------:R-:W3:Y:S01]  /*11b7c0*/  LDL.LU R247, [R1+0x121c] ;  /* 0x00121c0001f77983 */ /* 0x000ee20000300800 */
[----:B--2---:R-:W-:Y:S01]  /*11b7d0*/  IMAD.WIDE R232, R0, 0x4, R4 ;  /* 0x0000000400e87825 */ /* 0x004fe200078e0204 */
[----:B------:R-:W-:Y:S01]  /*11b7e0*/  IADD3 R16, R10, 0x117, RZ ;  /* 0x000001170a107810 */ /* 0x000fe20007ffe0ff */
[----:B------:R-:W2:Y:S01]  /*11b7f0*/  LDC R244, c[0x0][0x228] ;  /* 0x00008a00fff47b82 */ /* 0x000ea20000000800 */
[----:B----4-:R4:W-:Y:S04]  /*11b800*/  @P4 STG.E desc[UR60][R198.64], R197 ;  /* 0x000000c5c6004986 */ /* 0x0109e8000c10193c */
[----:B------:R1:W-:Y:S01]  /*11b810*/  @P6 STG.E desc[UR60][R232.64], R14 ;  /* 0x0000000ee8006986 */ /* 0x0003e2000c10193c */
[----:B----4-:R-:W-:-:S04]  /*11b820*/  IMAD.WIDE R198, R0, 0x4, R6 ;  /* 0x0000000400c67825 */ /* 0x010fc800078e0206 */
[C---:B-1----:R-:W-:Y:S02]  /*11b830*/  IMAD.IADD R14, R0.reuse, 0x1, R235 ;  /* 0x00000001000e7824 */ /* 0x042fe400078e02eb */
[----:B------:R-:W-:Y:S01]  /*11b840*/  IMAD.WIDE R232, R0, 0x4, R8 ;  /* 0x0000000400e87825 */ /* 0x000fe200078e0208 */
[----:B------:R-:W4:Y:S04]  /*11b850*/  LDL.LU R235, [R1+0x1a1c] ;  /* 0x001a1c0001eb7983 */ /* 0x000f280000300800 */
[----:B------:R-:W2:Y:S01]  /*11b860*/  LDL.LU R0, [R1+0x161c] ;  /* 0x00161c0001007983 */ /* 0x000ea20000300800 */
[----:B------:R-:W1:Y:S01]  /*11b870*/  LDC R197, c[0x0][0x228] ;  /* 0x00008a00ffc57b82 */ /* 0x000e620000000800 */
[----:B------:R-:W-:Y:S02]  /*11b880*/  ISETP.LT.AND P2, PT, R17, R238, !P2 ;  /* 0x000000ee1100720c */ /* 0x000fe40005741270 */
[----:B------:R-:W-:-:S05]  /*11b890*/  ISETP.LT.AND P6, PT, R11, R234, !P3 ;  /* 0x000000ea0b00720c */ /* 0x000fca0005fc1270 */
[----:B------:R-:W1:Y:S01]  /*11b8a0*/  LDC R234, c[0x0][0x248] ;  /* 0x00009200ffea7b82 */ /* 0x000e620000000800 */
[----:B------:R-:W-:-:S07]  /*11b8b0*/  ISETP.LT.AND P4, PT, R13, R245, !P3 ;  /* 0x000000f50d00720c */ /* 0x000fce0005f81270 */
[----:B------:R-:W1:Y:S08]  /*11b8c0*/  LDC R245, c[0x0][0x22c] ;  /* 0x00008b00fff57b82 */ /* 0x000e700000000800 */
[----:B------:R-:W1:Y:S01]  /*11b8d0*/  LDC R238, c[0x0][0x228] ;  /* 0x00008a00ffee7b82 */ /* 0x000e620000000800 */
[----:B---3--:R3:W-:Y:S04]  /*11b8e0*/  @P2 STG.E desc[UR60][R198.64], R236 ;  /* 0x000000ecc6002986 */ /* 0x0087e8000c10193c */
[----:B------:R1:W-:Y:S01]  /*11b8f0*/  @P5 STG.E desc[UR60][R232.64], R252 ;  /* 0x000000fce8005986 */ /* 0x0003e2000c10193c */
[----:B------:R-:W-:Y:S01]  /*11b900*/  ISETP.GE.AND P2, PT, R16, R246, PT ;  /* 0x000000f61000720c */ /* 0x000fe20003f46270 */
[----:B---3--:R-:W-:-:S04]  /*11b910*/  IMAD.WIDE R198, R14, 0x4, R2 ;  /* 0x000000040ec67825 */ /* 0x008fc800078e0202 */
[----:B-1----:R-:W-:Y:S01]  /*11b920*/  IMAD.WIDE R232, R14, 0x4, R4 ;  /* 0x000000040ee87825 */ /* 0x002fe200078e0204 */
[----:B------:R-:W3:Y:S04]  /*11b930*/  LDL.LU R252, [R1+0x62c] ;  /* 0x00062c0001fc7983 */ /* 0x000ee80000300800 */
[----:B------:R-:W3:Y:S01]  /*11b940*/  LDL.LU R246, [R1+0x22c] ;  /* 0x00022c0001f67983 */ /* 0x000ee20000300800 */
[----:B------:R-:W1:Y:S03]  /*11b950*/  LDC R236, c[0x0][0x228] ;  /* 0x00008a00ffec7b82 */ /* 0x000e660000000800 */
[----:B----4-:R4:W-:Y:S04]  /*11b960*/  @P6 STG.E desc[UR60][R198.64], R235 ;  /* 0x000000ebc6006986 */ /* 0x0109e8000c10193c */
[----:B--2---:R2:W-:Y:S01]  /*11b970*/  @P4 STG.E desc[UR60][R232.64], R0 ;  /* 0x00000000e8004986 */ /* 0x0045e2000c10193c */
[----:B------:R-:W-:-:S03]  /*11b980*/  ISETP.LT.AND P4, PT, R11, R197, !P2 ;  /* 0x000000c50b00720c */ /* 0x000fc60005781270 */
[----:B------:R-:W3:Y:S01]  /*11b990*/  LDL.LU R197, [R1+0x1e5c] ;  /* 0x001e5c0001c57983 */ /* 0x000ee20000300800 */
[----:B------:R-:W-:Y:S02]  /*11b9a0*/  ISETP.LT.AND P5, PT, R17, R237, !P3 ;  /* 0x000000ed1100720c */ /* 0x000fe40005fa1270 */
[----:B------:R-:W-:Y:S01]  /*11b9b0*/  IADD3 R16, R10, 0x118, RZ ;  /* 0x000001180a107810 */ /* 0x000fe20007ffe0ff */
[----:B----4-:R-:W4:Y:S01]  /*11b9c0*/  LDC R235, c[0x0][0x228] ;  /* 0x00008a00ffeb7b82 */ /* 0x010f220000000800 */
[C---:B--2---:R-:W-:Y:S02]  /*11b9d0*/  IADD3 R0, R14.reuse, R234, RZ ;  /* 0x000000ea0e007210 */ /* 0x044fe40007ffe0ff */
[----:B------:R-:W-:Y:S01]  /*11b9e0*/  ISETP.LT.AND P6, PT, R13, R239, !P2 ;  /* 0x000000ef0d00720c */ /* 0x000fe200057c1270 */
[----:B------:R-:W2:Y:S04]  /*11b9f0*/  LDL.LU R234, [R1+0xe2c] ;  /* 0x000e2c0001ea7983 */ /* 0x000ea80000300800 */
[----:B------:R-:W4:Y:S01]  /*11ba00*/  LDC R239, c[0x0][0x248] ;  /* 0x00009200ffef7b82 */ /* 0x000f220000000800 */
[----:B------:R-:W-:Y:S01]  /*11ba10*/  ISETP.LT.AND P3, PT, R15, R244, !P3 ;  /* 0x000000f40f00720c */ /* 0x000fe20005f61270 */
[----:B------:R-:W-:-:S04]  /*11ba20*/  IMAD.WIDE R232, R14, 0x4, R6 ;  /* 0x000000040ee87825 */ /* 0x000fc800078e0206 */
[----:B------:R-:W-:Y:S02]  /*11ba30*/  IMAD.WIDE R198, R14, 0x4, R8 ;  /* 0x000000040ec67825 */ /* 0x000fe400078e0208 */
[----:B------:R-:W4:Y:S08]  /*11ba40*/  LDC R237, c[0x0][0x228] ;  /* 0x00008a00ffed7b82 */ /* 0x000f300000000800 */
[----:B------:R-:W4:Y:S01]  /*11ba50*/  LDC R244, c[0x0][0x22c] ;  /* 0x00008b00fff47b82 */ /* 0x000f220000000800 */
[----:B---3--:R3:W-:Y:S01]  /*11ba60*/  @P5 STG.E desc[UR60][R232.64], R197 ;  /* 0x000000c5e8005986 */ /* 0x0087e2000c10193c */
[----:B------:R-:W-:-:S03]  /*11ba70*/  ISETP.GE.AND P5, PT, R16, R245, PT ;  /* 0x000000f51000720c */ /* 0x000fc60003fa6270 */
[----:B------:R1:W-:Y:S01]  /*11ba80*/  @P3 STG.E desc[UR60][R198.64], R247 ;  /* 0x000000f7c6003986 */ /* 0x0003e2000c10193c */
[----:B------:R-:W-:Y:S02]  /*11ba90*/  VIADD R14, R10, 0x119 ;  /* 0x000001190a0e7836 */ /* 0x000fe40000000000 */
[----:B------:R-:W4:Y:S01]  /*11baa0*/  LDC R16, c[0x0][0x228] ;  /* 0x00008a00ff107b82 */ /* 0x000f220000000800 */
[----:B---3--:R-:W-:-:S04]  /*11bab0*/  IMAD.WIDE R232, R0, 0x4, R2 ;  /* 0x0000000400e87825 */ /* 0x008fc800078e0202 */
[----:B-1----:R-:W-:Y:S01]  /*11bac0*/  IMAD.WIDE R198, R0, 0x4, R4 ;  /* 0x0000000400c67825 */ /* 0x002fe200078e0204 */
[----:B------:R-:W3:Y:S04]  /*11bad0*/  LDL.LU R247, [R1+0x1620] ;  /* 0x0016200001f77983 */ /* 0x000ee80000300800 */
[----:B--2---:R1:W-:Y:S01]  /*11bae0*/  @P4 STG.E desc[UR60][R232.64], R234 ;  /* 0x000000eae8004986 */ /* 0x0043e2000c10193c */
[----:B------:R-:W-:-:S03]  /*11baf0*/  ISETP.LT.AND P4, PT, R13, R238, !P5 ;  /* 0x000000ee0d00720c */ /* 0x000fc60006f81270 */
[----:B------:R-:W2:Y:S04]  /*11bb00*/  LDL.LU R238, [R1+0xa2c] ;  /* 0x000a2c0001ee7983 */ /* 0x000ea80000300800 */
[----:B------:R1:W-:Y:S04]  /*11bb10*/  @P6 STG.E desc[UR60][R198.64], R252 ;  /* 0x000000fcc6006986 */ /* 0x0003e8000c10193c */
[----:B------:R-:W3:Y:S01]  /*11bb20*/  LDL.LU R245, [R1+0x1e60] ;  /* 0x001e600001f57983 */ /* 0x000ee20000300800 */
[----:B------:R-:W2:Y:S01]  /*11bb30*/  LDC R197, c[0x0][0x228] ;  /* 0x00008a00ffc57b82 */ /* 0x000ea20000000800 */
[----:B------:R-:W-:-:S07]  /*11bb40*/  ISETP.LT.AND P3, PT, R17, R236, !P2 ;  /* 0x000000ec1100720c */ /* 0x000fce0005761270 */
[----:B------:R-:W2:Y:S01]  /*11bb50*/  LDC R236, c[0x0][0x228] ;  /* 0x00008a00ffec7b82 */ /* 0x000ea20000000800 */
[----:B-1----:R-:W-:-:S07]  /*11bb60*/  IMAD.WIDE R232, R0, 0x4, R8 ;  /* 0x0000000400e87825 */ /* 0x002fce00078e0208 */
[----:B------:R-:W1:Y:S01]  /*11bb70*/  LDC R234, c[0x0][0x228] ;  /* 0x00008a00ffea7b82 */ /* 0x000e620000000800 */
[C---:B------:R-:W-:Y:S01]  /*11bb80*/  IMAD.WIDE R198, R0.reuse, 0x4, R6 ;  /* 0x0000000400c67825 */ /* 0x040fe200078e0206 */
[----:B------:R-:W3:Y:S01]  /*11bb90*/  LDL.LU R252, [R1+0xe30] ;  /* 0x000e300001fc7983 */ /* 0x000ee20000300800 */
[----:B----4-:R-:W-:-:S03]  /*11bba0*/  IADD3 R0, R0, R239, RZ ;  /* 0x000000ef00007210 */ /* 0x010fc60007ffe0ff */
[----:B------:R-:W4:Y:S01]  /*11bbb0*/  LDL.LU R239, [R1+0x1a20] ;  /* 0x001a200001ef7983 */ /* 0x000f220000300800 */
[----:B------:R-:W-:Y:S02]  /*11bbc0*/  ISETP.LT.AND P6, PT, R11, R235, !P5 ;  /* 0x000000eb0b00720c */ /* 0x000fe40006fc1270 */
[----:B------:R-:W1:Y:S01]  /*11bbd0*/  LDC R235, c[0x0][0x248] ;  /* 0x00009200ffeb7b82 */ /* 0x000e620000000800 */
[----:B------:R-:W-:-:S07]  /*11bbe0*/  ISETP.LT.AND P2, PT, R15, R237, !P2 ;  /* 0x000000ed0f00720c */ /* 0x000fce0005741270 */
[----:B------:R-:W3:Y:S01]  /*11bbf0*/  LDC R237, c[0x0][0x22c] ;  /* 0x00008b00ffed7b82 */ /* 0x000ee20000000800 */
[----:B--2---:R2:W-:Y:S05]  /*11bc00*/  @P3 STG.E desc[UR60][R198.64], R238 ;  /* 0x000000eec6003986 */ /* 0x0045ea000c10193c */
[----:B------:R1:W-:Y:S01]  /*11bc10*/  @P2 STG.E desc[UR60][R232.64], R246 ;  /* 0x000000f6e8002986 */ /* 0x0003e2000c10193c */
[----:B------:R-:W-:Y:S02]  /*11bc20*/  ISETP.LT.AND P2, PT, R17, R197, !P5 ;  /* 0x000000c51100720c */ /* 0x000fe40006f41270 */
[----:B------:R-:W-:Y:S02]  /*11bc30*/  ISETP.LT.AND P5, PT, R15, R236, !P5 ;  /* 0x000000ec0f00720c */ /* 0x000fe40006fa1270 */
[----:B------:R-:W-:Y:S01]  /*11bc40*/  ISETP.GE.AND P3, PT, R14, R244, PT ;  /* 0x000000f40e00720c */ /* 0x000fe20003f66270 */
[----:B------:R-:W3:Y:S01]  /*11bc50*/  LDL.LU R236, [R1+0x230] ;  /* 0x0002300001ec7983 */ /* 0x000ee20000300800 */
[----:B--2---:R-:W-:-:S04]  /*11bc60*/  IMAD.WIDE R198, R0, 0x4, R2 ;  /* 0x0000000400c67825 */ /* 0x004fc800078e0202 */
[----:B-1----:R-:W-:-:S04]  /*11bc70*/  IMAD.WIDE R232, R0, 0x4, R4 ;  /* 0x0000000400e87825 */ /* 0x002fc800078e0204 */
[----:B------:R-:W-:Y:S01]  /*11bc80*/  IMAD.IADD R14, R0, 0x1, R235 ;  /* 0x00000001000e7824 */ /* 0x000fe200078e02eb */
[----:B------:R-:W1:Y:S08]  /*11bc90*/  LDC R197, c[0x0][0x228] ;  /* 0x00008a00ffc57b82 */ /* 0x000e700000000800 */
[----:B------:R-:W2:Y:S01]  /*11bca0*/  LDC R238, c[0x0][0x228] ;  /* 0x00008a00ffee7b82 */ /* 0x000ea20000000800 */
[----:B----4-:R4:W-:Y:S04]  /*11bcb0*/  @P6 STG.E desc[UR60][R198.64], R239 ;  /* 0x000000efc6006986 */ /* 0x0109e8000c10193c */
[----:B---3--:R3:W-:Y:S03]  /*11bcc0*/  @P4 STG.E desc[UR60][R232.64], R247 ;  /* 0x000000f7e8004986 */ /* 0x0087e6000c10193c */
[----:B------:R-:W1:Y:S08]  /*11bcd0*/  LDC R244, c[0x0][0x228] ;  /* 0x00008a00fff47b82 */ /* 0x000e700000000800 */
[----:B------:R-:W1:Y:S08]  /*11bce0*/  LDC R246, c[0x0][0x228] ;  /* 0x00008a00fff67b82 */ /* 0x000e700000000800 */
[----:B----4-:R-:W4:Y:S01]  /*11bcf0*/  LDC R239, c[0x0][0x228] ;  /* 0x00008a00ffef7b82 */ /* 0x010f220000000800 */
[----:B---3--:R-:W3:Y:S04]  /*11bd00*/  LDL.LU R247, [R1+0x120] ;  /* 0x0001200001f77983 */ /* 0x008ee80000300800 */
[----:B------:R-:W4:Y:S01]  /*11bd10*/  LDL.LU R235, [R1+0x1220] ;  /* 0x0012200001eb7983 */ /* 0x000f220000300800 */
[----:B------:R-:W-:-:S02]  /*11bd20*/  ISETP.LT.AND P4, PT, R11, R16, !P3 ;  /* 0x000000100b00720c */ /* 0x000fc40005f81270 */
[----:B------:R-:W-:Y:S01]  /*11bd30*/  ISETP.LT.AND P6, PT, R13, R234, !P3 ;  /* 0x000000ea0d00720c */ /* 0x000fe20005fc1270 */
[----:B------:R-:W-:-:S04]  /*11bd40*/  IMAD.WIDE R198, R0, 0x4, R6 ;  /* 0x0000000400c67825 */ /* 0x000fc800078e0206 */
[----:B------:R-:W-:Y:S01]  /*11bd50*/  IMAD.WIDE R232, R0, 0x4, R8 ;  /* 0x0000000400e87825 */ /* 0x000fe200078e0208 */
[----:B------:R-:W-:Y:S01]  /*11bd60*/  IADD3 R16, R10, 0x11a, RZ ;  /* 0x0000011a0a107810 */ /* 0x000fe20007ffe0ff */
[----:B------:R-:W1:Y:S01]  /*11bd70*/  LDC R234, c[0x0][0x248] ;  /* 0x00009200ffea7b82 */ /* 0x000e620000000800 */
[----:B------:R2:W-:Y:S04]  /*11bd80*/  @P2 STG.E desc[UR60][R198.64], R245 ;  /* 0x000000f5c6002986 */ /* 0x0005e8000c10193c */
[----:B------:R2:W-:Y:S01]  /*11bd90*/  @P5 STG.E desc[UR60][R232.64], R252 ;  /* 0x000000fce8005986 */ /* 0x0005e2000c10193c */
[----:B------:R-:W-:Y:S01]  /*11bda0*/  ISETP.GE.AND P2, PT, R16, R237, PT ;  /* 0x000000ed1000720c */ /* 0x000fe20003f46270 */
[----:B--2---:R-:W-:-:S04]  /*11bdb0*/  IMAD.WIDE R198, R14, 0x4, R2 ;  /* 0x000000040ec67825 */ /* 0x004fc800078e0202 */
[C---:B------:R-:W-:Y:S01]  /*11bdc0*/  IMAD.WIDE R232, R14.reuse, 0x4, R4 ;  /* 0x000000040ee87825 */ /* 0x040fe200078e0204 */
[----:B------:R-:W2:Y:S01]  /*11bdd0*/  LDL.LU R252, [R1+0x1624] ;  /* 0x0016240001fc7983 */ /* 0x000ea20000300800 */
[----:B------:R-:W3:Y:S01]  /*11bde0*/  LDC R245, c[0x0][0x22c] ;  /* 0x00008b00fff57b82 */ /* 0x000ee20000000800 */
[----:B------:R-:W-:Y:S02]  /*11bdf0*/  ISETP.LT.AND P5, PT, R17, R238, !P3 ;  /* 0x000000ee1100720c */ /* 0x000fe40005fa1270 */
[----:B-1----:R-:W-:Y:S02]  /*11be00*/  IADD3 R0, R14, R234, RZ ;  /* 0x000000ea0e007210 */ /* 0x002fe40007ffe0ff */
[----:B------:R-:W-:-:S03]  /*11be10*/  IADD3 R16, R10, 0x11b, RZ ;  /* 0x0000011b0a107810 */ /* 0x000fc60007ffe0ff */
[----:B------:R-:W1:Y:S01]  /*11be20*/  LDC R237, c[0x0][0x228] ;  /* 0x00008a00ffed7b82 */ /* 0x000e620000000800 */
[----:B----4-:R4:W-:Y:S04]  /*11be30*/  @P4 STG.E desc[UR60][R198.64], R235 ;  /* 0x000000ebc6004986 */ /* 0x0109e8000c10193c */
[----:B------:R1:W-:Y:S01]  /*11be40*/  @P6 STG.E desc[UR60][R232.64], R236 ;  /* 0x000000ece8006986 */ /* 0x0003e2000c10193c */
[----:B------:R-:W-:Y:S02]  /*11be50*/  ISETP.LT.AND P6, PT, R11, R197, !P2 ;  /* 0x000000c50b00720c */ /* 0x000fe400057c1270 */
[----:B------:R-:W-:Y:S01]  /*11be60*/  ISETP.LT.AND P3, PT, R15, R244, !P3 ;  /* 0x000000f40f00720c */ /* 0x000fe20005f61270 */
[----:B------:R-:W2:Y:S01]  /*11be70*/  LDL.LU R197, [R1+0x1a24] ;  /* 0x001a240001c57983 */ /* 0x000ea20000300800 */
[----:B------:R-:W2:Y:S08]  /*11be80*/  LDC R238, c[0x0][0x228] ;  /* 0x00008a00ffee7b82 */ /* 0x000eb00000000800 */
[----:B----4-:R-:W4:Y:S01]  /*11be90*/  LDC R235, c[0x0][0x228] ;  /* 0x00008a00ffeb7b82 */ /* 0x010f220000000800 */
[----:B------:R-:W-:-:S07]  /*11bea0*/  ISETP.LT.AND P4, PT, R13, R246, !P2 ;  /* 0x000000f60d00720c */ /* 0x000fce0005781270 */
[----:B-1----:R-:W1:Y:S08]  /*11beb0*/  LDC R236, c[0x0][0x248] ;  /* 0x00009200ffec7b82 */ /* 0x002e700000000800 */
[----:B------:R-:W1:Y:S01]  /*11bec0*/  LDC R246, c[0x0][0x22c] ;  /* 0x00008b00fff67b82 */ /* 0x000e620000000800 */
[----:B------:R-:W-:-:S04]  /*11bed0*/  IMAD.WIDE R198, R14, 0x4, R6 ;  /* 0x000000040ec67825 */ /* 0x000fc800078e0206 */
[----:B------:R-:W-:-:S03]  /*11bee0*/  IMAD.WIDE R232, R14, 0x4, R8 ;  /* 0x000000040ee87825 */ /* 0x000fc600078e0208 */
[----:B------:R-:W1:Y:S08]  /*11bef0*/  LDC R244, c[0x0][0x228] ;  /* 0x00008a00fff47b82 */ /* 0x000e700000000800 */
[----:B------:R-:W1:Y:S01]  /*11bf00*/  LDC R234, c[0x0][0x228] ;  /* 0x00008a00ffea7b82 */ /* 0x000e620000000800 */
[----:B---3--:R3:W-:Y:S04]  /*11bf10*/  @P5 STG.E desc[UR60][R198.64], R247 ;  /* 0x000000f7c6005986 */ /* 0x0087e8000c10193c */
[----:B------:R4:W-:Y:S01]  /*11bf20*/  @P3 STG.E desc[UR60][R232.64], R240 ;  /* 0x000000f0e8003986 */ /* 0x0009e2000c10193c */
[----:B------:R-:W-:Y:S01]  /*11bf30*/  ISETP.GE.AND P5, PT, R16, R245, PT ;  /* 0x000000f51000720c */ /* 0x000fe20003fa6270 */
[----:B---3--:R-:W-:-:S02]  /*11bf40*/  IMAD.WIDE R198, R0, 0x4, R2 ;  /* 0x0000000400c67825 */ /* 0x008fc400078e0202 */
[----:B------:R-:W3:Y:S04]  /*11bf50*/  LDL.LU R247, [R1+0x234] ;  /* 0x0002340001f77983 */ /* 0x000ee80000300800 */
[----:B------:R-:W3:Y:S04]  /*11bf60*/  LDL.LU R245, [R1+0x1e64] ;  /* 0x001e640001f57983 */ /* 0x000ee80000300800 */
[----:B----4-:R-:W4:Y:S04]  /*11bf70*/  LDL.LU R240, [R1+0xe34] ;  /* 0x000e340001f07983 */ /* 0x010f280000300800 */
[----:B--2---:R2:W-:Y:S02]  /*11bf80*/  @P6 STG.E desc[UR60][R198.64], R197 ;  /* 0x000000c5c6006986 */ /* 0x0045e4000c10193c */
[----:B--2---:R-:W-:Y:S01]  /*11bf90*/  IMAD.WIDE R198, R0, 0x4, R4 ;  /* 0x0000000400c67825 */ /* 0x004fe200078e0204 */
[----:B------:R-:W2:Y:S04]  /*11bfa0*/  LDC R197, c[0x0][0x228] ;  /* 0x00008a00ffc57b82 */ /* 0x000ea80000000800 */
[----:B------:R1:W-:Y:S01]  /*11bfb0*/  @P4 STG.E desc[UR60][R198.64], R252 ;  /* 0x000000fcc6004986 */ /* 0x0003e2000c10193c */
[----:B------:R-:W-:-:S03]  /*11bfc0*/  ISETP.LT.AND P4, PT, R11, R235, !P5 ;  /* 0x000000eb0b00720c */ /* 0x000fc60006f81270 */
[----:B-1----:R-:W2:Y:S04]  /*11bfd0*/  LDL.LU R252, [R1+0x124] ;  /* 0x0001240001fc7983 */ /* 0x002ea80000300800 */
[----:B------:R-:W2:Y:S01]  /*11bfe0*/  LDL.LU R235, [R1+0x1224] ;  /* 0x0012240001eb7983 */ /* 0x000ea20000300800 */
[----:B------:R-:W-:Y:S02]  /*11bff0*/  ISETP.LT.AND P3, PT, R17, R237, !P2 ;  /* 0x000000ed1100720c */ /* 0x000fe40005761270 */
[----:B------:R-:W-:Y:S01]  /*11c000*/  ISETP.LT.AND P2, PT, R15, R238, !P2 ;  /* 0x000000ee0f00720c */ /* 0x000fe20005741270 */
[C---:B------:R-:W-:Y:S01]  /*11c010*/  IMAD.WIDE R198, R0.reuse, 0x4, R6 ;  /* 0x0000000400c67825 */ /* 0x040fe200078e0206 */
[----:B------:R-:W-:-:S03]  /*11c020*/  IADD3 R14, R0, R236, RZ ;  /* 0x000000ec000e7210 */ /* 0x000fc60007ffe0ff */
[----:B------:R-:W-:Y:S02]  /*11c030*/  VIADD R16, R10, 0x11c ;  /* 0x0000011c0a107836 */ /* 0x000fe40000000000 */
[----:B------:R-:W-:Y:S01]  /*11c040*/  IMAD.WIDE R232, R0, 0x4, R8 ;  /* 0x0000000400e87825 */ /* 0x000fe200078e0208 */
[----:B------:R-:W1:Y:S08]  /*11c050*/  LDC R238, c[0x0][0x228] ;  /* 0x00008a00ffee7b82 */ /* 0x000e700000000800 */
[----:B------:R-:W1:Y:S01]  /*11c060*/  LDC R237, c[0x0][0x248] ;  /* 0x00009200ffed7b82 */ /* 0x000e620000000800 */
[----:B---3--:R3:W-:Y:S01]  /*11c070*/  @P3 STG.E desc[UR60][R198.64], R245 ;  /* 0x000000f5c6003986 */ /* 0x0087e2000c10193c */
[----:B------:R-:W-:-:S03]  /*11c080*/  ISETP.GE.AND P3, PT, R16, R246, PT ;  /* 0x000000f61000720c */ /* 0x000fc60003f66270 */
[----:B----4-:R4:W-:Y:S01]  /*11c090*/  @P2 STG.E desc[UR60][R232.64], R240 ;  /* 0x000000f0e8002986 */ /* 0x0109e2000c10193c */
[----:B------:R-:W-:Y:S02]  /*11c0a0*/  ISETP.LT.AND P6, PT, R13, R239, !P5 ;  /* 0x000000ef0d00720c */ /* 0x000fe40006fc1270 */
[----:B------:R-:W2:Y:S01]  /*11c0b0*/  LDC R236, c[0x0][0x248] ;  /* 0x00009200ffec7b82 */ /* 0x000ea20000000800 */
[----:B---3--:R-:W-:-:S07]  /*11c0c0*/  IMAD.WIDE R198, R14, 0x4, R2 ;  /* 0x000000040ec67825 */ /* 0x008fce00078e0202 */
[----:B------:R-:W3:Y:S01]  /*11c0d0*/  LDC R245, c[0x0][0x22c] ;  /* 0x00008b00fff57b82 */ /* 0x000ee20000000800 */
[----:B------:R-:W-:-:S07]  /*11c0e0*/  ISETP.LT.AND P2, PT, R17, R244, !P5 ;  /* 0x000000f41100720c */ /* 0x000fce0006f41270 */
[----:B------:R-:W3:Y:S08]  /*11c0f0*/  LDC R239, c[0x0][0x228] ;  /* 0x00008a00ffef7b82 */ /* 0x000ef00000000800 */
[----:B------:R-:W3:Y:S08]  /*11c100*/  LDC R244, c[0x0][0x228] ;  /* 0x00008a00fff47b82 */ /* 0x000ef00000000800 */
[----:B----4-:R-:W4:Y:S01]  /*11c110*/  LDC R240, c[0x0][0x228] ;  /* 0x00008a00fff07b82 */ /* 0x010f220000000800 */
[----:B-1----:R-:W-:Y:S01]  /*11c120*/  IADD3 R16, R14, R237, RZ ;  /* 0x000000ed0e107210 */ /* 0x002fe20007ffe0ff */
[----:B------:R-:W-:-:S06]  /*11c130*/  VIADD R0, R10, 0x11d ;  /* 0x0000011d0a007836 */ /* 0x000fcc0000000000 */
[----:B------:R-:W1:Y:S01]  /*11c140*/  LDC R246, c[0x0][0x22c] ;  /* 0x00008b00fff67b82 */ /* 0x000e620000000800 */
[----:B--2---:R2:W-:Y:S01]  /*11c150*/  @P4 STG.E desc[UR60][R198.64], R235 ;  /* 0x000000ebc6004986 */ /* 0x0045e2000c10193c */
[----:B------:R-:W-:-:S03]  /*11c160*/  ISETP.LT.AND P4, PT, R11, R197, !P3 ;  /* 0x000000c50b00720c */ /* 0x000fc60005f81270 */
[----:B------:R-:W4:Y:S01]  /*11c170*/  LDL.LU R197, [R1+0x1a28] ;  /* 0x001a280001c57983 */ /* 0x000f220000300800 */
[C---:B------:R-:W-:Y:S01]  /*11c180*/  IMAD.WIDE R232, R14.reuse, 0x4, R4 ;  /* 0x000000040ee87825 */ /* 0x040fe200078e0204 */
[----:B------:R-:W-:Y:S01]  /*11c190*/  ISETP.LT.AND P5, PT, R15, R234, !P5 ;  /* 0x000000ea0f00720c */ /* 0x000fe20006fa1270 */
[----:B------:R-:W1:Y:S08]  /*11c1a0*/  LDC R237, c[0x0][0x228] ;  /* 0x00008a00ffed7b82 */ /* 0x000e700000000800 */
[----:B--2---:R-:W2:Y:S08]  /*11c1b0*/  LDC R235, c[0x0][0x228] ;  /* 0x00008a00ffeb7b82 */ /* 0x004eb00000000800 */
[----:B------:R-:W1:Y:S01]  /*11c1c0*/  LDC R234, c[0x0][0x228] ;  /* 0x00008a00ffea7b82 */ /* 0x000e620000000800 */
[----:B------:R3:W-:Y:S01]  /*11c1d0*/  @P6 STG.E desc[UR60][R232.64], R247 ;  /* 0x000000f7e8006986 */ /* 0x0007e2000c10193c */
[----:B------:R-:W-:Y:S01]  /*11c1e0*/  ISETP.LT.AND P6, PT, R13, R238, !P3 ;  /* 0x000000ee0d00720c */ /* 0x000fe20005fc1270 */
[----:B------:R-:W-:-:S02]  /*11c1f0*/  IMAD.WIDE R198, R14, 0x4, R6 ;  /* 0x000000040ec67825 */ /* 0x000fc400078e0206 */
[----:B---3--:R-:W3:Y:S04]  /*11c200*/  LDL.LU R247, [R1+0x1e68] ;  /* 0x001e680001f77983 */ /* 0x008ee80000300800 */
[----:B------:R-:W2:Y:S01]  /*11c210*/  LDL.LU R238, [R1+0x1628] ;  /* 0x0016280001ee7983 */ /* 0x000ea20000300800 */
[----:B------:R-:W-:-:S03]  /*11c220*/  IMAD.WIDE R232, R14, 0x4, R8 ;  /* 0x000000040ee87825 */ /* 0x000fc600078e0208 */
[----:B------:R4:W-:Y:S01]  /*11c230*/  @P2 STG.E desc[UR60][R198.64], R252 ;  /* 0x000000fcc6002986 */ /* 0x0009e2000c10193c */
[----:B------:R-:W-:-:S03]  /*11c240*/  ISETP.GE.AND P2, PT, R0, R245, PT ;  /* 0x000000f50000720c */ /* 0x000fc60003f46270 */
[----:B------:R4:W-:Y:S01]  /*11c250*/  @P5 STG.E desc[UR60][R232.64], R241 ;  /* 0x000000f1e8005986 */ /* 0x0009e2000c10193c */
[----:B------:R-:W-:Y:S01]  /*11c260*/  ISETP.LT.AND P5, PT, R17, R239, !P3 ;  /* 0x000000ef1100720c */ /* 0x000fe20005fa1270 */
[C---:B----4-:R-:W-:Y:S02]  /*11c270*/  IMAD.WIDE R198, R16.reuse, 0x4, R2 ;  /* 0x0000000410c67825 */ /* 0x050fe400078e0202 */
[----:B------:R-:W4:Y:S04]  /*11c280*/  LDL.LU R252, [R1+0x238] ;  /* 0x0002380001fc7983 */ /* 0x000f280000300800 */
[----:B------:R-:W4:Y:S01]  /*11c290*/  LDL.LU R241, [R1+0x128] ;  /* 0x0001280001f17983 */ /* 0x000f220000300800 */
[----:B------:R-:W-:Y:S01]  /*11c2a0*/  ISETP.LT.AND P3, PT, R15, R240, !P3 ;  /* 0x000000f00f00720c */ /* 0x000fe20005f61270 */
[C---:B------:R-:W-:Y:S01]  /*11c2b0*/  IMAD.WIDE R232, R16.reuse, 0x4, R6 ;  /* 0x0000000410e87825 */ /* 0x040fe200078e0206 */
[----:B------:R-:W-:Y:S01]  /*11c2c0*/  IADD3 R0, R16, R236, RZ ;  /* 0x000000ec10007210 */ /* 0x000fe20007ffe0ff */
[----:B------:R-:W4:Y:S01]  /*11c2d0*/  LDC R239, c[0x0][0x228] ;  /* 0x00008a00ffef7b82 */ /* 0x000f220000000800 */
[----:B------:R-:W-:-:S07]  /*11c2e0*/  IADD3 R14, R10, 0x11e, RZ ;  /* 0x0000011e0a0e7810 */ /* 0x000fce0007ffe0ff */
[----:B------:R-:W4:Y:S08]  /*11c2f0*/  LDC R245, c[0x0][0x22c] ;  /* 0x00008b00fff57b82 */ /* 0x000f300000000800 */
[----:B------:R-:W4:Y:S01]  /*11c300*/  LDC R236, c[0x0][0x228] ;  /* 0x00008a00ffec7b82 */ /* 0x000f220000000800 */
[----:B------:R1:W-:Y:S01]  /*11c310*/  @P4 STG.E desc[UR60][R198.64], R197 ;  /* 0x000000c5c6004986 */ /* 0x0003e2000c10193c */
[----:B------:R-:W-:-:S03]  /*11c320*/  ISETP.LT.AND P4, PT, R13, R244, !P2 ;  /* 0x000000f40d00720c */ /* 0x000fc60005781270 */
[----:B------:R-:W4:Y:S04]  /*11c330*/  LDL.LU R244, [R1+0x1228] ;  /* 0x0012280001f47983 */ /* 0x000f280000300800 */
[----:B------:R-:W4:Y:S01]  /*11c340*/  LDL.LU R240, [R1+0xe38] ;  /* 0x000e380001f07983 */ /* 0x000f220000300800 */
[----:B-1----:R-:W1:Y:S01]  /*11c350*/  LDC R197, c[0x0][0x228] ;  /* 0x00008a00ffc57b82 */ /* 0x002e620000000800 */
[----:B------:R-:W-:-:S05]  /*11c360*/  IMAD.WIDE R198, R16, 0x4, R4 ;  /* 0x0000000410c67825 */ /* 0x000fca00078e0204 */
[----:B--2---:R2:W-:Y:S01]  /*11c370*/  @P6 STG.E desc[UR60][R198.64], R238 ;  /* 0x000000eec6006986 */ /* 0x0045e2000c10193c */
[----:B------:R-:W-:-:S03]  /*11c380*/  ISETP.LT.AND P6, PT, R11, R235, !P2 ;  /* 0x000000eb0b00720c */ /* 0x000fc600057c1270 */
[----:B---3--:R3:W-:Y:S01]  /*11c390*/  @P5 STG.E desc[UR60][R232.64], R247 ;  /* 0x000000f7e8005986 */ /* 0x0087e2000c10193c */
[----:B------:R-:W-:Y:S01]  /*11c3a0*/  ISETP.GE.AND P5, PT, R14, R246, PT ;  /* 0x000000f60e00720c */ /* 0x000fe20003fa6270 */
[----:B------:R-:W1:Y:S08]  /*11c3b0*/  LDC R235, c[0x0][0x228] ;  /* 0x00008a00ffeb7b82 */ /* 0x000e700000000800 */
[----:B------:R-:W1:Y:S08]  /*11c3c0*/  LDC R246, c[0x0][0x228] ;  /* 0x00008a00fff67b82 */ /* 0x000e700000000800 */
[----:B--2---:R-:W2:Y:S01]  /*11c3d0*/  LDC R238, c[0x0][0x248] ;  /* 0x00009200ffee7b82 */ /* 0x004ea20000000800 */
[----:B------:R-:W-:-:S04]  /*11c3e0*/  IMAD.WIDE R198, R16, 0x4, R8 ;  /* 0x0000000410c67825 */ /* 0x000fc800078e0208 */
[----:B---3--:R-:W-:-:S03]  /*11c3f0*/  IMAD.WIDE R232, R0, 0x4, R2 ;  /* 0x0000000400e87825 */ /* 0x008fc600078e0202 */
[----:B------:R-:W3:Y:S01]  /*11c400*/  LDC R247, c[0x0][0x228] ;  /* 0x00008a00fff77b82 */ /* 0x000ee20000000800 */
[----:B----4-:R-:W-:Y:S04]  /*11c410*/  @P3 STG.E desc[UR60][R198.64], R240 ;  /* 0x000000f0c6003986 */ /* 0x010fe8000c10193c */
[----:B------:R4:W-:Y:S01]  /*11c420*/  @P6 STG.E desc[UR60][R232.64], R244 ;  /* 0x000000f4e8006986 */ /* 0x0009e2000c10193c */
[----:B-1----:R-:W-:Y:S02]  /*11c430*/  ISETP.LT.AND P6, PT, R13, R197, !P5 ;  /* 0x000000c50d00720c */ /* 0x002fe40006fc1270 */
[----:B------:R-:W-:Y:S01]  /*11c440*/  ISETP.LT.AND P3, PT, R17, R237, !P2 ;  /* 0x000000ed1100720c */ /* 0x000fe20005761270 */
[----:B------:R-:W3:Y:S01]  /*11c450*/  LDL.LU R197, [R1+0x1a2c] ;  /* 0x001a2c0001c57983 */ /* 0x000ee20000300800 */
[----:B------:R-:W-:Y:S01]  /*11c460*/  ISETP.LT.AND P2, PT, R15, R234, !P2 ;  /* 0x000000ea0f00720c */ /* 0x000fe20005741270 */
[----:B------:R-:W1:Y:S01]  /*11c470*/  LDC R237, c[0x0][0x228] ;  /* 0x00008a00ffed7b82 */ /* 0x000e620000000800 */
[----:B--2---:R-:W-:Y:S01]  /*11c480*/  IADD3 R14, R0, R238, RZ ;  /* 0x000000ee000e7210 */ /* 0x004fe20007ffe0ff */
[----:B------:R-:W-:-:S06]  /*11c490*/  VIADD R16, R10, 0x11f ;  /* 0x0000011f0a107836 */ /* 0x000fcc0000000000 */
[----:B----4-:R-:W2:Y:S08]  /*11c4a0*/  LDC R244, c[0x0][0x248] ;  /* 0x00009200fff47b82 */ /* 0x010eb00000000800 */
[----:B------:R-:W4:Y:S01]  /*11c4b0*/  LDC R234, c[0x0][0x228] ;  /* 0x00008a00ffea7b82 */ /* 0x000f220000000800 */
[----:B------:R-:W-:-:S05]  /*11c4c0*/  IMAD.WIDE R198, R0, 0x4, R4 ;  /* 0x0000000400c67825 */ /* 0x000fca00078e0204 */
[----:B------:R1:W-:Y:S01]  /*11c4d0*/  @P4 STG.E desc[UR60][R198.64], R252 ;  /* 0x000000fcc6004986 */ /* 0x0003e2000c10193c */
[----:B------:R-:W-:Y:S01]  /*11c4e0*/  ISETP.LT.AND P4, PT, R11, R239, !P5 ;  /* 0x000000ef0b00720c */ /* 0x000fe20006f81270 */
[C---:B-1----:R-:W-:Y:S02]  /*11c4f0*/  IMAD.WIDE R198, R0.reuse, 0x4, R6 ;  /* 0x0000000400c67825 */ /* 0x042fe400078e0206 */
[----:B------:R-:W4:Y:S04]  /*11c500*/  LDL.LU R252, [R1+0xe3c] ;  /* 0x000e3c0001fc7983 */ /* 0x000f280000300800 */
[----:B------:R-:W2:Y:S04]  /*11c510*/  LDL.LU R239, [R1+0x162c] ;  /* 0x00162c0001ef7983 */ /* 0x000ea80000300800 */
[----:B------:R1:W-:Y:S02]  /*11c520*/  @P3 STG.E desc[UR60][R198.64], R241 ;  /* 0x000000f1c6003986 */ /* 0x0003e4000c10193c */
[----:B-1----:R-:W-:-:S04]  /*11c530*/  IMAD.WIDE R198, R0, 0x4, R8 ;  /* 0x0000000400c67825 */ /* 0x002fc800078e0208 */
[----:B------:R-:W-:Y:S01]  /*11c540*/  IMAD.WIDE R232, R14, 0x4, R2 ;  /* 0x000000040ee87825 */ /* 0x000fe200078e0202 */
[----:B------:R-:W1:Y:S01]  /*11c550*/  LDC.64 R240, c[0x0][0x228] ;  /* 0x00008a00fff07b82 */ /* 0x000e620000000a00 */
[----:B------:R3:W-:Y:S04]  /*11c560*/  @P2 STG.E desc[UR60][R198.64], R242 ;  /* 0x000000f2c6002986 */ /* 0x0007e8000c10193c */
[----:B---3--:R-:W3:Y:S01]  /*11c570*/  LDL.LU R242, [R1+0x1e6c] ;  /* 0x001e6c0001f27983 */ /* 0x008ee20000300800 */
[----:B------:R-:W-:Y:S02]  /*11c580*/  ISETP.GE.AND P3, PT, R16, R245, PT ;  /* 0x000000f51000720c */ /* 0x000fe40003f66270 */
[----:B------:R-:W-:Y:S02]  /*11c590*/  ISETP.LT.AND P2, PT, R17, R247, !P5 ;  /* 0x000000f71100720c */ /* 0x000fe40006f41270 */
[----:B------:R-:W-:Y:S01]  /*11c5a0*/  ISETP.LT.AND P5, PT, R15, R237, !P5 ;  /* 0x000000ed0f00720c */ /* 0x000fe20006fa1270 */
[----:B------:R-:W-:Y:S01]  /*11c5b0*/  IMAD.WIDE R198, R14, 0x4, R4 ;  /* 0x000000040ec67825 */ /* 0x000fe200078e0204 */
[----:B------:R-:W-:Y:S01]  /*11c5c0*/  IADD3 R16, R10, 0x120, RZ ;  /* 0x000001200a107810 */ /* 0x000fe20007ffe0ff */
[----:B------:R-:W4:Y:S08]  /*11c5d0*/  LDC R245, c[0x0][0x228] ;  /* 0x00008a00fff57b82 */ /* 0x000f300000000800 */
[----:B------:R-:W4:Y:S01]  /*11c5e0*/  LDC R247, c[0x0][0x248] ;  /* 0x00009200fff77b82 */ /* 0x000f220000000800 */
[----:B------:R1:W-:Y:S01]  /*11c5f0*/  @P4 STG.E desc[UR60][R232.64], R197 ;  /* 0x000000c5e8004986 */ /* 0x0003e2000c10193c */
[----:B------:R-:W-:-:S03]  /*11c600*/  ISETP.LT.AND P4, PT, R13, R236, !P3 ;  /* 0x000000ec0d00720c */ /* 0x000fc60005f81270 */
[----:B------:R-:W4:Y:S04]  /*11c610*/  LDL.LU R236, [R1+0x23c] ;  /* 0x00023c0001ec7983 */ /* 0x000f280000300800 */
[----:B------:R-:W4:Y:S01]  /*11c620*/  LDL.LU R237, [R1+0x122c] ;  /* 0x00122c0001ed7983 */ /* 0x000f220000300800 */
[C---:B-1----:R-:W-:Y:S01]  /*11c630*/  IMAD.WIDE R232, R14.reuse, 0x4, R8 ;  /* 0x000000040ee87825 */ /* 0x042fe200078e0208 */
[----:B------:R-:W1:Y:S02]  /*11c640*/  LDC R197, c[0x0][0x228] ;  /* 0x00008a00ffc57b82 */ /* 0x000e640000000800 */
[----:B--2---:R2:W-:Y:S02]  /*11c650*/  @P6 STG.E desc[UR60][R198.64], R239 ;  /* 0x000000efc6006986 */ /* 0x0045e4000c10193c */
[----:B--2---:R-:W-:-:S04]  /*11c660*/  IMAD.WIDE R198, R14, 0x4, R6 ;  /* 0x000000040ec67825 */ /* 0x004fc800078e0206 */
[----:B------:R-:W-:Y:S01]  /*11c670*/  IMAD.IADD R0, R14, 0x1, R244 ;  /* 0x000000010e007824 */ /* 0x000fe200078e02f4 */
[----:B------:R-:W2:Y:S01]  /*11c680*/  LDC.64 R238, c[0x0][0x228] ;  /* 0x00008a00ffee7b82 */ /* 0x000ea20000000a00 */
[----:B---3--:R3:W-:Y:S01]  /*11c690*/  @P2 STG.E desc[UR60][R198.64], R242 ;  /* 0x000000f2c6002986 */ /* 0x0087e2000c10193c */
[----:B------:R-:W-:-:S03]  /*11c6a0*/  ISETP.GE.AND P2, PT, R16, R241, PT ;  /* 0x000000f11000720c */ /* 0x000fc60003f46270 */
[----:B------:R-:W2:Y:S04]  /*11c6b0*/  LDL.LU R241, [R1+0x12c] ;  /* 0x00012c0001f17983 */ /* 0x000ea80000300800 */
[----:B----4-:R4:W-:Y:S01]  /*11c6c0*/  @P5 STG.E desc[UR60][R232.64], R252 ;  /* 0x000000fce8005986 */ /* 0x0109e2000c10193c */
[----:B------:R-:W-:Y:S02]  /*11c6d0*/  ISETP.LT.AND P5, PT, R15, R246, !P3 ;  /* 0x000000f60f00720c */ /* 0x000fe40005fa1270 */
[----:B------:R-:W-:Y:S02]  /*11c6e0*/  ISETP.LT.AND P6, PT, R11, R235, !P3 ;  /* 0x000000eb0b00720c */ /* 0x000fe40005fc1270 */
[----:B------:R-:W-:Y:S01]  /*11c6f0*/  IADD3 R14, R10, 0x121, RZ ;  /* 0x000001210a0e7810 */ /* 0x000fe20007ffe0ff */
[----:B------:R-:W2:Y:S08]  /*11c700*/  LDC R16, c[0x0][0x228] ;  /* 0x00008a00ff107b82 */ /* 0x000eb00000000800 */
[----:B---3--:R-:W3:Y:S08]  /*11c710*/  LDC R242, c[0x0][0x228] ;  /* 0x00008a00fff27b82 */ /* 0x008ef00000000800 */
[----:B------:R-:W3:Y:S01]  /*11c720*/  LDC R244, c[0x0][0x228] ;  /* 0x00008a00fff47b82 */ /* 0x000ee20000000800 */
[----:B----4-:R-:W4:Y:S04]  /*11c730*/  LDL.LU R252, [R1+0x1230] ;  /* 0x0012300001fc7983 */ /* 0x010f280000300800 */
[----:B------:R-:W4:Y:S01]  /*11c740*/  LDL.LU R246, [R1+0x1630] ;  /* 0x0016300001f67983 */ /* 0x000f220000300800 */
[----:B------:R-:W-:-:S04]  /*11c750*/  IMAD.WIDE R198, R0, 0x4, R2 ;  /* 0x0000000400c67825 */ /* 0x000fc800078e0202 */
[----:B------:R-:W-:Y:S01]  /*11c760*/  IMAD.WIDE R232, R0, 0x4, R4 ;  /* 0x0000000400e87825 */ /* 0x000fe200078e0204 */
[----:B------:R-:W-:Y:S01]  /*11c770*/  ISETP.LT.AND P3, PT, R17, R245, !P3 ;  /* 0x000000f51100720c */ /* 0x000fe20005f61270 */
[----:B------:R-:W4:Y:S01]  /*11c780*/  LDC R235, c[0x0][0x228] ;  /* 0x00008a00ffeb7b82 */ /* 0x000f220000000800 */
[----:B------:R-:W4:Y:S04]  /*11c790*/  LDL.LU R245, [R1+0xe40] ;  /* 0x000e400001f57983 */ /* 0x000f280000300800 */
[----:B------:R3:W-:Y:S04]  /*11c7a0*/  @P6 STG.E desc[UR60][R198.64], R237 ;  /* 0x000000edc6006986 */ /* 0x0007e8000c10193c */
[----:B------:R3:W-:Y:S01]  /*11c7b0*/  @P4 STG.E desc[UR60][R232.64], R236 ;  /* 0x000000ece8004986 */ /* 0x0007e2000c10193c */
[----:B-1----:R-:W-:-:S02]  /*11c7c0*/  ISETP.LT.AND P4, PT, R11, R197, !P2 ;  /* 0x000000c50b00720c */ /* 0x002fc40005781270 */
[----:B------:R-:W1:Y:S01]  /*11c7d0*/  LDC R197, c[0x0][0x248] ;  /* 0x00009200ffc57b82 */ /* 0x000e620000000800 */
[----:B------:R-:W-:Y:S01]  /*11c7e0*/  ISETP.LT.AND P6, PT, R13, R234, !P2 ;  /* 0x000000ea0d00720c */ /* 0x000fe200057c1270 */
[----:B---3--:R-:W-:-:S04]  /*11c7f0*/  IMAD.WIDE R198, R0, 0x4, R6 ;  /* 0x0000000400c67825 */ /* 0x008fc800078e0206 */
[C---:B------:R-:W-:Y:S01]  /*11c800*/  IMAD.WIDE R232, R0.reuse, 0x4, R8 ;  /* 0x0000000400e87825 */ /* 0x040fe200078e0208 */
[----:B------:R-:W-:Y:S01]  /*11c810*/  IADD3 R0, R0, R247, RZ ;  /* 0x000000f700007210 */ /* 0x000fe20007ffe0ff */
[----:B------:R-:W3:Y:S01]  /*11c820*/  LDC.64 R236, c[0x0][0x228] ;  /* 0x00008a00ffec7b82 */ /* 0x000ee20000000a00 */
[----:B------:R-:W3:Y:S04]  /*11c830*/  LDL.LU R247, [R1+0x1a30] ;  /* 0x001a300001f77983 */ /* 0x000ee80000300800 */
[----:B--2---:R2:W-:Y:S04]  /*11c840*/  @P3 STG.E desc[UR60][R198.64], R241 ;  /* 0x000000f1c6003986 */ /* 0x0045e8000c10193c */
[----:B------:R2:W-:Y:S01]  /*11c850*/  @P5 STG.E desc[UR60][R232.64], R243 ;  /* 0x000000f3e8005986 */ /* 0x0005e2000c10193c */
[----:B------:R-:W-:-:S02]  /*11c860*/  ISETP.GE.AND P3, PT, R14, R239, PT ;  /* 0x000000ef0e00720c */ /* 0x000fc40003f66270 */
[C---:B-1----:R-:W-:Y:S01]  /*11c870*/  IADD3 R14, R0.reuse, R197, RZ ;  /* 0x000000c5000e7210 */ /* 0x042fe20007ffe0ff */
[----:B--2---:R-:W-:-:S04]  /*11c880*/  IMAD.WIDE R198, R0, 0x4, R2 ;  /* 0x0000000400c67825 */ /* 0x004fc800078e0202 */
[----:B------:R-:W-:Y:S01]  /*11c890*/  IMAD.WIDE R232, R0, 0x4, R4 ;  /* 0x0000000400e87825 */ /* 0x000fe200078e0204 */
[----:B------:R-:W1:Y:S01]  /*11c8a0*/  LDC R241, c[0x0][0x228] ;  /* 0x00008a00fff17b82 */ /* 0x000e620000000800 */
[----:B------:R-:W-:-:S07]  /*11c8b0*/  ISETP.LT.AND P5, PT, R15, R242, !P2 ;  /* 0x000000f20f00720c */ /* 0x000fce00057a1270 */
[----:B------:R-:W2:Y:S01]  /*11c8c0*/  LDC R243, c[0x0][0x228] ;  /* 0x00008a00fff37b82 */ /* 0x000ea20000000800 */
[----:B----4-:R4:W-:Y:S04]  /*11c8d0*/  @P4 STG.E desc[UR60][R198.64], R246 ;  /* 0x000000f6c6004986 */ /* 0x0109e8000c10193c */
[----:B------:R4:W-:Y:S03]  /*11c8e0*/  @P6 STG.E desc[UR60][R232.64], R252 ;  /* 0x000000fce8006986 */ /* 0x0009e6000c10193c */
[----:B------:R-:W2:Y:S08]  /*11c8f0*/  LDC R242, c[0x0][0x228] ;  /* 0x00008a00fff27b82 */ /* 0x000eb00000000800 */
[----:B------:R-:W2:Y:S01]  /*11c900*/  LDC R239, c[0x0][0x228] ;  /* 0x00008a00ffef7b82 */ /* 0x000ea20000000800 */
[C---:B----4-:R-:W-:Y:S01]  /*11c910*/  IMAD.WIDE R198, R0.reuse, 0x4, R6 ;  /* 0x0000000400c67825 */ /* 0x050fe200078e0206 */
[----:B------:R-:W4:Y:S04]  /*11c920*/  LDL.LU R252, [R1+0x630] ;  /* 0x0006300001fc7983 */ /* 0x000f280000300800 */
[----:B------:R-:W4:Y:S01]  /*11c930*/  LDL.LU R197, [R1+0xa30] ;  /* 0x000a300001c57983 */ /* 0x000f220000300800 */
[----:B------:R-:W-:Y:S01]  /*11c940*/  IMAD.WIDE R232, R0, 0x4, R8 ;  /* 0x0000000400e87825 */ /* 0x000fe200078e0208 */
[----:B------:R-:W4:Y:S02]  /*11c950*/  LDC R246, c[0x0][0x248] ;  /* 0x00009200fff67b82 */ /* 0x000f240000000800 */
[----:B------:R-:W4:Y:S01]  /*11c960*/  LDL.LU R0, [R1+0x240] ;  /* 0x0002400001007983 */ /* 0x000f220000300800 */
[----:B------:R-:W-:-:S02]  /*11c970*/  ISETP.LT.AND P2, PT, R17, R235, !P2 ;  /* 0x000000eb1100720c */ /* 0x000fc40005741270 */
[----:B------:R-:W-:Y:S02]  /*11c980*/  ISETP.LT.AND P6, PT, R11, R16, !P3 ;  /* 0x000000100b00720c */ /* 0x000fe40005fc1270 */
[----:B------:R-:W-:Y:S01]  /*11c990*/  ISETP.LT.AND P4, PT, R13, R244, !P3 ;  /* 0x000000f40d00720c */ /* 0x000fe20005f81270 */
[----:B------:R-:W-:Y:S01]  /*11c9a0*/  VIADD R16, R10, 0x122 ;  /* 0x000001220a107836 */ /* 0x000fe20000000000 */
[----:B------:R-:W4:Y:S08]  /*11c9b0*/  LDC.64 R234, c[0x0][0x228] ;  /* 0x00008a00ffea7b82 */ /* 0x000f300000000a00 */
[----:B------:R-:W4:Y:S01]  /*11c9c0*/  LDC R244, c[0x0][0x228] ;  /* 0x00008a00fff47b82 */ /* 0x000f220000000800 */
[----:B---3--:R3:W-:Y:S04]  /*11c9d0*/  @P2 STG.E desc[UR60][R198.64], R247 ;  /* 0x000000f7c6002986 */ /* 0x0087e8000c10193c */
[----:B------:R3:W-:Y:S01]  /*11c9e0*/  @P5 STG.E desc[UR60][R232.64], R245 ;  /* 0x000000f5e8005986 */ /* 0x0007e2000c10193c */
[----:B------:R-:W-:-:S02]  /*11c9f0*/  ISETP.GE.AND P2, PT, R16, R237, PT ;  /* 0x000000ed1000720c */ /* 0x000fc40003f46270 */
[----:B-1----:R-:W-:Y:S02]  /*11ca00*/  ISETP.LT.AND P5, PT, R17, R241, !P3 ;  /* 0x000000f11100720c */ /* 0x002fe40005fa1270 */
[----:B--2---:R-:W-:Y:S01]  /*11ca10*/  ISETP.LT.AND P3, PT, R15, R242, !P3 ;  /* 0x000000f20f00720c */ /* 0x004fe20005f61270 */
[----:B------:R-:W1:Y:S01]  /*11ca20*/  LDC R241, c[0x0][0x248] ;  /* 0x00009200fff17b82 */ /* 0x000e620000000800 */
[----:B---3--:R-:W-:-:S04]  /*11ca30*/  IMAD.WIDE R198, R14, 0x4, R2 ;  /* 0x000000040ec67825 */ /* 0x008fc800078e0202 */
[----:B------:R-:W-:Y:S01]  /*11ca40*/  IMAD.WIDE R232, R14, 0x4, R4 ;  /* 0x000000040ee87825 */ /* 0x000fe200078e0204 */
[----:B------:R-:W2:Y:S01]  /*11ca50*/  LDL.LU R247, [R1+0x1234] ;  /* 0x0012340001f77983 */ /* 0x000ea20000300800 */
[----:B------:R-:W-:Y:S01]  /*11ca60*/  IADD3 R16, R10, 0x123, RZ ;  /* 0x000001230a107810 */ /* 0x000fe20007ffe0ff */
[----:B------:R-:W3:Y:S08]  /*11ca70*/  LDC R237, c[0x0][0x228] ;  /* 0x00008a00ffed7b82 */ /* 0x000ef00000000800 */
[----:B------:R-:W3:Y:S01]  /*11ca80*/  LDC R245, c[0x0][0x228] ;  /* 0x00008a00fff57b82 */ /* 0x000ee20000000800 */
[----:B----4-:R4:W-:Y:S01]  /*11ca90*/  @P6 STG.E desc[UR60][R198.64], R197 ;  /* 0x000000c5c6006986 */ /* 0x0109e2000c10193c */
[----:B------:R-:W-:-:S03]  /*11caa0*/  ISETP.LT.AND P6, PT, R13, R243, !P2 ;  /* 0x000000f30d00720c */ /* 0x000fc600057c1270 */
[----:B------:R1:W-:Y:S01]  /*11cab0*/  @P4 STG.E desc[UR60][R232.64], R0 ;  /* 0x00000000e8004986 */ /* 0x0003e2000c10193c */
[----:B------:R-:W-:-:S04]  /*11cac0*/  IMAD.WIDE R242, R14, 0x4, R6 ;  /* 0x000000040ef27825 */ /* 0x000fc800078e0206 */
[----:B----4-:R-:W-:-:S04]  /*11cad0*/  IMAD.WIDE R198, R14, 0x4, R8 ;  /* 0x000000040ec67825 */ /* 0x010fc800078e0208 */
[----:B-1----:R-:W-:Y:S01]  /*11cae0*/  IMAD.IADD R0, R14, 0x1, R246 ;  /* 0x000000010e007824 */ /* 0x002fe200078e02f6 */
[----:B------:R-:W1:Y:S01]  /*11caf0*/  LDC R197, c[0x0][0x228] ;  /* 0x00008a00ffc57b82 */ /* 0x000e620000000800 */
[----:B------:R-:W4:Y:S01]  /*11cb00*/  LDL.LU R14, [R1+0x1634] ;  /* 0x00163400010e7983 */ /* 0x000f220000300800 */
[----:B------:R-:W-:-:S03]  /*11cb10*/  ISETP.LT.AND P4, PT, R11, R239, !P2 ;  /* 0x000000ef0b00720c */ /* 0x000fc60005781270 */
[----:B------:R3:W-:Y:S04]  /*11cb20*/  @P5 STG.E desc[UR60][R242.64], R252 ;  /* 0x000000fcf2005986 */ /* 0x0007e8000c10193c */
[----:B------:R3:W-:Y:S01]  /*11cb30*/  @P3 STG.E desc[UR60][R198.64], R248 ;  /* 0x000000f8c6003986 */ /* 0x0007e2000c10193c */
[----:B------:R-:W-:Y:S01]  /*11cb40*/  ISETP.GE.AND P5, PT, R16, R235, PT ;  /* 0x000000eb1000720c */ /* 0x000fe20003fa6270 */
[----:B------:R-:W1:Y:S08]  /*11cb50*/  LDC.64 R232, c[0x0][0x228] ;  /* 0x00008a00ffe87b82 */ /* 0x000e700000000a00 */
[----:B------:R-:W1:Y:S08]  /*11cb60*/  LDC R246, c[0x0][0x228] ;  /* 0x00008a00fff67b82 */ /* 0x000e700000000800 */
[----:B------:R-:W1:Y:S01]  /*11cb70*/  LDC R239, c[0x0][0x228] ;  /* 0x00008a00ffef7b82 */ /* 0x000e620000000800 */
[----:B---3--:R-:W-:-:S07]  /*11cb80*/  IMAD.WIDE R242, R0, 0x4, R2 ;  /* 0x0000000400f27825 */ /* 0x008fce00078e0202 */
[----:B------:R-:W3:Y:S01]  /*11cb90*/  LDC R235, c[0x0][0x228] ;  /* 0x00008a00ffeb7b82 */ /* 0x000ee20000000800 */
[----:B------:R-:W-:Y:S01]  /*11cba0*/  IMAD.WIDE R198, R0, 0x4, R4 ;  /* 0x0000000400c67825 */ /* 0x000fe200078e0204 */
[----:B------:R-:W3:Y:S04]  /*11cbb0*/  LDL.LU R252, [R1+0x244] ;  /* 0x0002440001fc7983 */ /* 0x000ee80000300800 */
[----:B------:R-:W3:Y:S04]  /*11cbc0*/  LDL.LU R248, [R1+0x1a34] ;  /* 0x001a340001f87983 */ /* 0x000ee80000300800 */
[----:B----4-:R4:W-:Y:S04]  /*11cbd0*/  @P4 STG.E desc[UR60][R242.64], R14 ;  /* 0x0000000ef2004986 */ /* 0x0109e8000c10193c */
[----:B--2---:R2:W-:Y:S01]  /*11cbe0*/  @P6 STG.E desc[UR60][R198.64], R247 ;  /* 0x000000f7c6006986 */ /* 0x0045e2000c10193c */
[----:B-1----:R-:W-:-:S02]  /*11cbf0*/  ISETP.LT.AND P6, PT, R11, R197, !P5 ;  /* 0x000000c50b00720c */ /* 0x002fc40006fc1270 */
[----:B----4-:R-:W-:Y:S01]  /*11cc00*/  IADD3 R14, R0, R241, RZ ;  /* 0x000000f1000e7210 */ /* 0x010fe20007ffe0ff */
[----:B--2---:R-:W2:Y:S04]  /*11cc10*/  LDL.LU R247, [R1+0x634] ;  /* 0x0006340001f77983 */ /* 0x004ea80000300800 */
[----:B------:R-:W4:Y:S04]  /*11cc20*/  LDL.LU R197, [R1+0xa34] ;  /* 0x000a340001c57983 */ /* 0x000f280000300800 */
[----:B------:R-:W2:Y:S01]  /*11cc30*/  LDL.LU R241, [R1+0xe44] ;  /* 0x000e440001f17983 */ /* 0x000ea20000300800 */
[----:B------:R-:W-:-:S02]  /*11cc40*/  ISETP.LT.AND P3, PT, R17, R237, !P2 ;  /* 0x000000ed1100720c */ /* 0x000fc40005761270 */
[----:B------:R-:W-:Y:S02]  /*11cc50*/  ISETP.LT.AND P2, PT, R15, R244, !P2 ;  /* 0x000000f40f00720c */ /* 0x000fe40005741270 */
[----:B------:R-:W-:Y:S01]  /*11cc60*/  ISETP.LT.AND P4, PT, R13, R245, !P5 ;  /* 0x000000f50d00720c */ /* 0x000fe20006f81270 */
[----:B------:R-:W-:-:S04]  /*11cc70*/  IMAD.WIDE R244, R0, 0x4, R6 ;  /* 0x0000000400f47825 */ /* 0x000fc800078e0206 */
[----:B------:R-:W-:Y:S01]  /*11cc80*/  IMAD.WIDE R242, R0, 0x4, R8 ;  /* 0x0000000400f27825 */ /* 0x000fe200078e0208 */
[----:B------:R-:W-:Y:S01]  /*11cc90*/  IADD3 R16, R10, 0x124, RZ ;  /* 0x000001240a107810 */ /* 0x000fe20007ffe0ff */
[----:B------:R-:W1:Y:S08]  /*11cca0*/  LDC R237, c[0x0][0x248] ;  /* 0x00009200ffed7b82 */ /* 0x000e700000000800 */
[----:B------:R-:W1:Y:S01]  /*11ccb0*/  LDC.64 R198, c[0x0][0x228] ;  /* 0x00008a00ffc67b82 */ /* 0x000e620000000a00 */
[----:B---3--:R3:W-:Y:S01]  /*11ccc0*/  @P3 STG.E desc[UR60][R244.64], R248 ;  /* 0x000000f8f4003986 */ /* 0x0087e2000c10193c */
[----:B------:R-:W-:Y:S01]  /*11ccd0*/  ISETP.GE.AND P3, PT, R16, R233, PT ;  /* 0x000000e91000720c */ /* 0x000fe20003f66270 */
[----:B---3--:R-:W-:-:S05]  /*11cce0*/  IMAD.WIDE R244, R14, 0x4, R2 ;  /* 0x000000040ef47825 */ /* 0x008fca00078e0202 */
[----:B------:R-:W3:Y:S01]  /*11ccf0*/  LDC R248, c[0x0][0x228] ;  /* 0x00008a00fff87b82 */ /* 0x000ee20000000800 */
[----:B--2---:R-:W-:Y:S01]  /*11cd00*/  @P2 STG.E desc[UR60][R242.64], R241 ;  /* 0x000000f1f2002986 */ /* 0x004fe2000c10193c */
[----:B------:R-:W-:-:S03]  /*11cd10*/  ISETP.LT.AND P2, PT, R17, R246, !P5 ;  /* 0x000000f61100720c */ /* 0x000fc60006f41270 */
[----:B----4-:R2:W-:Y:S01]  /*11cd20*/  @P6 STG.E desc[UR60][R244.64], R197 ;  /* 0x000000c5f4006986 */ /* 0x0105e2000c10193c */
[----:B------:R-:W-:Y:S02]  /*11cd30*/  ISETP.LT.AND P5, PT, R15, R239, !P5 ;  /* 0x000000ef0f00720c */ /* 0x000fe40006fa1270 */
[----:B------:R-:W4:Y:S01]  /*11cd40*/  LDC R246, c[0x0][0x228] ;  /* 0x00008a00fff67b82 */ /* 0x000f220000000800 */
[----:B------:R-:W4:Y:S01]  /*11cd50*/  LDL.LU R239, [R1+0x1238] ;  /* 0x0012380001ef7983 */ /* 0x000f220000300800 */
[----:B-1----:R-:W-:Y:S01]  /*11cd60*/  IADD3 R0, R14, R237, RZ ;  /* 0x000000ed0e007210 */ /* 0x002fe20007ffe0ff */
[----:B------:R-:W-:-:S05]  /*11cd70*/  VIADD R16, R10, 0x125 ;  /* 0x000001250a107836 */ /* 0x000fca0000000000 */
[----:B------:R-:W1:Y:S08]  /*11cd80*/  LDC R233, c[0x0][0x248] ;  /* 0x00009200ffe97b82 */ /* 0x000e700000000800 */
[----:B--2---:R-:W2:Y:S01]  /*11cd90*/  LDC R197, c[0x0][0x228] ;  /* 0x00008a00ffc57b82 */ /* 0x004ea20000000800 */
[----:B------:R-:W-:Y:S01]  /*11cda0*/  IMAD.WIDE R242, R14, 0x4, R4 ;  /* 0x000000040ef27825 */ /* 0x000fe200078e0204 */
[----:B------:R-:W-:-:S03]  /*11cdb0*/  ISETP.LT.AND P6, PT, R11, R240, !P3 ;  /* 0x000000f00b00720c */ /* 0x000fc60005fc1270 */
[----:B------:R-:W-:-:S03]  /*11cdc0*/  IMAD.WIDE R244, R14, 0x4, R6 ;  /* 0x000000040ef47825 */ /* 0x000fc600078e0206 */
[----:B------:R-:W2:Y:S08]  /*11cdd0*/  LDC.64 R240, c[0x0][0x228] ;  /* 0x00008a00fff07b82 */ /* 0x000eb00000000a00 */
[----:B------:R-:W2:Y:S01]  /*11cde0*/  LDC R237, c[0x0][0x228] ;  /* 0x00008a00ffed7b82 */ /* 0x000ea20000000800 */
[----:B------:R3:W-:Y:S01]  /*11cdf0*/  @P4 STG.E desc[UR60][R242.64], R252 ;  /* 0x000000fcf2004986 */ /* 0x0007e2000c10193c */
[----:B------:R-:W-:-:S03]  /*11ce00*/  ISETP.LT.AND P4, PT, R13, R235, !P3 ;  /* 0x000000eb0d00720c */ /* 0x000fc60005f81270 */
[----:B---3--:R-:W3:Y:S04]  /*11ce10*/  LDL.LU R252, [R1+0xe48] ;  /* 0x000e480001fc7983 */ /* 0x008ee80000300800 */
[----:B------:R-:W2:Y:S01]  /*11ce20*/  LDL.LU R235, [R1+0x1638] ;  /* 0x0016380001eb7983 */ /* 0x000ea20000300800 */
[----:B------:R-:W-:-:S03]  /*11ce30*/  IMAD.WIDE R242, R14, 0x4, R8 ;  /* 0x000000040ef27825 */ /* 0x000fc600078e0208 */
[----:B------:R1:W-:Y:S04]  /*11ce40*/  @P2 STG.E desc[UR60][R244.64], R247 ;  /* 0x000000f7f4002986 */ /* 0x0003e8000c10193c */
[----:B------:R1:W-:Y:S01]  /*11ce50*/  @P5 STG.E desc[UR60][R242.64], R249 ;  /* 0x000000f9f2005986 */ /* 0x0003e2000c10193c */
[----:B------:R-:W-:Y:S02]  /*11ce60*/  ISETP.LT.AND P5, PT, R17, R248, !P3 ;  /* 0x000000f81100720c */ /* 0x000fe40005fa1270 */
[----:B----4-:R-:W-:Y:S02]  /*11ce70*/  ISETP.LT.AND P3, PT, R15, R246, !P3 ;  /* 0x000000f60f00720c */ /* 0x010fe40005f61270 */
[----:B------:R-:W-:Y:S02]  /*11ce80*/  ISETP.GE.AND P2, PT, R16, R199, PT ;  /* 0x000000c71000720c */ /* 0x000fe40003f46270 */
[----:B------:R-:W4:Y:S01]  /*11ce90*/  LDC R199, c[0x0][0x228] ;  /* 0x00008a00ffc77b82 */ /* 0x000f220000000800 */
[----:B-1----:R-:W-:-:S07]  /*11cea0*/  IMAD.IADD R14, R0, 0x1, R233 ;  /* 0x00000001000e7824 */ /* 0x002fce00078e02e9 */
[----:B------:R-:W1:Y:S01]  /*11ceb0*/  LDC R247, c[0x0][0x228] ;  /* 0x00008a00fff77b82 */ /* 0x000e620000000800 */
[C---:B------:R-:W-:Y:S01]  /*11cec0*/  IMAD.WIDE R244, R0.reuse, 0x4, R2 ;  /* 0x0000000400f47825 */ /* 0x040fe200078e0202 */
[----:B------:R-:W4:Y:S03]  /*11ced0*/  LDL.LU R249, [R1+0x248] ;  /* 0x0002480001f97983 */ /* 0x000f260000300800 */
[----:B------:R-:W-:Y:S01]  /*11cee0*/  IMAD.WIDE R242, R0, 0x4, R4 ;  /* 0x0000000400f27825 */ /* 0x000fe200078e0204 */
[----:B------:R-:W3:Y:S04]  /*11cef0*/  LDL.LU R246, [R1+0x1a38] ;  /* 0x001a380001f67983 */ /* 0x000ee80000300800 */
[----:B------:R-:W4:Y:S01]  /*11cf00*/  LDL.LU R248, [R1+0x638] ;  /* 0x0006380001f87983 */ /* 0x000f220000300800 */
[----:B------:R-:W-:Y:S01]  /*11cf10*/  IADD3 R16, R10, 0x126, RZ ;  /* 0x000001260a107810 */ /* 0x000fe20007ffe0ff */
[----:B------:R-:W4:Y:S02]  /*11cf20*/  LDC R233, c[0x0][0x248] ;  /* 0x00009200ffe97b82 */ /* 0x000f240000000800 */
[----:B--2---:R2:W-:Y:S04]  /*11cf30*/  @P6 STG.E desc[UR60][R244.64], R235 ;  /* 0x000000ebf4006986 */ /* 0x0045e8000c10193c */
[----:B------:R1:W-:Y:S01]  /*11cf40*/  @P4 STG.E desc[UR60][R242.64], R239 ;  /* 0x000000eff2004986 */ /* 0x0003e2000c10193c */
[----:B------:R-:W-:-:S03]  /*11cf50*/  ISETP.LT.AND P4, PT, R13, R197, !P2 ;  /* 0x000000c50d00720c */ /* 0x000fc60005781270 */
[----:B------:R-:W4:Y:S01]  /*11cf60*/  LDL.LU R197, [R1+0xa38] ;  /* 0x000a380001c57983 */ /* 0x000f220000300800 */
[----:B------:R-:W-:Y:S01]  /*11cf70*/  ISETP.LT.AND P6, PT, R11, R238, !P2 ;  /* 0x000000ee0b00720c */ /* 0x000fe200057c1270 */
[----:B--2---:R-:W-:-:S04]  /*11cf80*/  IMAD.WIDE R244, R0, 0x4, R6 ;  /* 0x0000000400f47825 */ /* 0x004fc800078e0206 */
[----:B-1----:R-:W-:Y:S01]  /*11cf90*/  IMAD.WIDE R242, R0, 0x4, R8 ;  /* 0x0000000400f27825 */ /* 0x002fe200078e0208 */
[----:B------:R-:W1:Y:S08]  /*11cfa0*/  LDC R235, c[0x0][0x248] ;  /* 0x00009200ffeb7b82 */ /* 0x000e700000000800 */
[----:B------:R-:W2:Y:S01]  /*11cfb0*/  LDC.64 R238, c[0x0][0x228] ;  /* 0x00008a00ffee7b82 */ /* 0x000ea20000000a00 */
[----:B---3--:R3:W-:Y:S04]  /*11cfc0*/  @P5 STG.E desc[UR60][R244.64], R246 ;  /* 0x000000f6f4005986 */ /* 0x0087e8000c10193c */
[----:B------:R3:W-:Y:S01]  /*11cfd0*/  @P3 STG.E desc[UR60][R242.64], R252 ;  /* 0x000000fcf2003986 */ /* 0x0007e2000c10193c */
[----:B------:R-:W-:-:S02]  /*11cfe0*/  ISETP.GE.AND P5, PT, R16, R241, PT ;  /* 0x000000f11000720c */ /* 0x000fc40003fa6270 */
[----:B------:R-:W2:Y:S01]  /*11cff0*/  LDC R241, c[0x0][0x228] ;  /* 0x00008a00fff17b82 */ /* 0x000ea20000000800 */
[----:B---3--:R-:W-:-:S04]  /*11d000*/  IMAD.WIDE R244, R14, 0x4, R2 ;  /* 0x000000040ef47825 */ /* 0x008fc800078e0202 */
[C---:B------:R-:W-:Y:S01]  /*11d010*/  IMAD.WIDE R242, R14.reuse, 0x4, R4 ;  /* 0x000000040ef27825 */ /* 0x040fe200078e0204 */
[----:B------:R-:W3:Y:S02]  /*11d020*/  LDL.LU R252, [R1+0x123c] ;  /* 0x00123c0001fc7983 */ /* 0x000ee40000300800 */
[----:B------:R-:W2:Y:S01]  /*11d030*/  LDC R246, c[0x0][0x228] ;  /* 0x00008a00fff67b82 */ /* 0x000ea20000000800 */
[----:B------:R-:W-:Y:S02]  /*11d040*/  ISETP.LT.AND P3, PT, R17, R247, !P2 ;  /* 0x000000f71100720c */ /* 0x000fe40005761270 */
[----:B------:R-:W-:Y:S02]  /*11d050*/  ISETP.LT.AND P2, PT, R15, R237, !P2 ;  /* 0x000000ed0f00720c */ /* 0x000fe40005741270 */
[----:B-1----:R-:W-:Y:S02]  /*11d060*/  IADD3 R0, R14, R235, RZ ;  /* 0x000000eb0e007210 */ /* 0x002fe40007ffe0ff */
[----:B------:R-:W-:Y:S01]  /*11d070*/  IADD3 R16, R10, 0x127, RZ ;  /* 0x000001270a107810 */ /* 0x000fe20007ffe0ff */
[----:B------:R-:W1:Y:S01]  /*11d080*/  LDC R247, c[0x0][0x228] ;  /* 0x00008a00fff77b82 */ /* 0x000e620000000800 */
[----:B----4-:R4:W-:Y:S04]  /*11d090*/  @P6 STG.E desc[UR60][R244.64], R197 ;  /* 0x000000c5f4006986 */ /* 0x0109e8000c10193c */
[----:B------:R2:W-:Y:S01]  /*11d0a0*/  @P4 STG.E desc[UR60][R242.64], R249 ;  /* 0x000000f9f2004986 */ /* 0x0005e2000c10193c */
[----:B------:R-:W-:-:S02]  /*11d0b0*/  ISETP.LT.AND P4, PT, R13, R199, !P5 ;  /* 0x000000c70d00720c */ /* 0x000fc40006f81270 */
[----:B----4-:R-:W4:Y:S01]  /*11d0c0*/  LDC R197, c[0x0][0x228] ;  /* 0x00008a00ffc57b82 */ /* 0x010f220000000800 */
[----:B--2---:R-:W2:Y:S04]  /*11d0d0*/  LDL.LU R249, [R1+0xe4c] ;  /* 0x000e4c0001f97983 */ /* 0x004ea80000300800 */
[----:B------:R-:W3:Y:S01]  /*11d0e0*/  LDL.LU R199, [R1+0x163c] ;  /* 0x00163c0001c77983 */ /* 0x000ee20000300800 */
[----:B------:R-:W-:-:S04]  /*11d0f0*/  IMAD.WIDE R244, R14, 0x4, R6 ;  /* 0x000000040ef47825 */ /* 0x000fc800078e0206 */
[----:B------:R-:W-:Y:S01]  /*11d100*/  IMAD.WIDE R242, R14, 0x4, R8 ;  /* 0x000000040ef27825 */ /* 0x000fe200078e0208 */
[----:B------:R-:W-:Y:S02]  /*11d110*/  ISETP.LT.AND P6, PT, R11, R236, !P5 ;  /* 0x000000ec0b00720c */ /* 0x000fe40006fc1270 */
[----:B------:R-:W1:Y:S01]  /*11d120*/  LDC.64 R236, c[0x0][0x228] ;  /* 0x00008a00ffec7b82 */ /* 0x000e620000000a00 */
[----:B------:R4:W-:Y:S04]  /*11d130*/  @P3 STG.E desc[UR60][R244.64], R248 ;  /* 0x000000f8f4003986 */ /* 0x0009e8000c10193c */
[----:B------:R4:W-:Y:S01]  /*11d140*/  @P2 STG.E desc[UR60][R242.64], R250 ;  /* 0x000000faf2002986 */ /* 0x0009e2000c10193c */
[----:B------:R-:W-:Y:S02]  /*11d150*/  ISETP.LT.AND P2, PT, R17, R246, !P5 ;  /* 0x000000f61100720c */ /* 0x000fe40006f41270 */
[----:B------:R-:W-:Y:S01]  /*11d160*/  ISETP.LT.AND P5, PT, R15, R241, !P5 ;  /* 0x000000f10f00720c */ /* 0x000fe20006fa1270 */
[----:B------:R-:W1:Y:S01]  /*11d170*/  LDC R246, c[0x0][0x228] ;  /* 0x00008a00fff67b82 */ /* 0x000e620000000800 */
[----:B----4-:R-:W4:Y:S04]  /*11d180*/  LDL.LU R248, [R1+0x24c] ;  /* 0x00024c0001f87983 */ /* 0x010f280000300800 */
[----:B------:R-:W4:Y:S04]  /*11d190*/  LDL.LU R250, [R1+0xa3c] ;  /* 0x000a3c0001fa7983 */ /* 0x000f280000300800 */
[----:B------:R-:W2:Y:S01]  /*11d1a0*/  LDL.LU R241, [R1+0x1a3c] ;  /* 0x001a3c0001f17983 */ /* 0x000ea20000300800 */
[----:B------:R-:W-:-:S04]  /*11d1b0*/  IMAD.WIDE R244, R0, 0x4, R2 ;  /* 0x0000000400f47825 */ /* 0x000fc800078e0202 */
[----:B------:R-:W-:Y:S01]  /*11d1c0*/  IMAD.WIDE R242, R0, 0x4, R4 ;  /* 0x0000000400f27825 */ /* 0x000fe200078e0204 */
[----:B------:R-:W-:Y:S02]  /*11d1d0*/  ISETP.GE.AND P3, PT, R16, R239, PT ;  /* 0x000000ef1000720c */ /* 0x000fe40003f66270 */
[----:B------:R-:W-:Y:S01]  /*11d1e0*/  IADD3 R14, R0, R233, RZ ;  /* 0x000000e9000e7210 */ /* 0x000fe20007ffe0ff */
[----:B---3--:R3:W-:Y:S04]  /*11d1f0*/  @P6 STG.E desc[UR60][R244.64], R199 ;  /* 0x000000c7f4006986 */ /* 0x0087e8000c10193c */
[----:B------:R1:W-:Y:S01]  /*11d200*/  @P4 STG.E desc[UR60][R242.64], R252 ;  /* 0x000000fcf2004986 */ /* 0x0003e2000c10193c */
[----:B------:R-:W-:Y:S01]  /*11d210*/  VIADD R16, R10, 0x128 ;  /* 0x000001280a107836 */ /* 0x000fe20000000000 */
[----:B------:R-:W4:Y:S08]  /*11d220*/  LDC R239, c[0x0][0x248] ;  /* 0x00009200ffef7b82 */ /* 0x000f300000000800 */
[----:B---3--:R-:W3:Y:S01]  /*11d230*/  LDC R199, c[0x0][0x228] ;  /* 0x00008a00ffc77b82 */ /* 0x008ee20000000800 */
[----:B-1----:R-:W3:Y:S01]  /*11d240*/  LDL.LU R252, [R1+0x63c] ;  /* 0x00063c0001fc7983 */ /* 0x002ee20000300800 */
[----:B------:R-:W-:-:S02]  /*11d250*/  ISETP.LT.AND P6, PT, R11, R234, !P3 ;  /* 0x000000ea0b00720c */ /* 0x000fc40005fc1270 */
[----:B------:R-:W-:Y:S01]  /*11d260*/  ISETP.LT.AND P4, PT, R13, R197, !P3 ;  /* 0x000000c50d00720c */ /* 0x000fe20005f81270 */
[----:B------:R-:W-:-:S04]  /*11d270*/  IMAD.WIDE R244, R0, 0x4, R6 ;  /* 0x0000000400f47825 */ /* 0x000fc800078e0206 */
[----:B------:R-:W-:Y:S01]  /*11d280*/  IMAD.WIDE R242, R0, 0x4, R8 ;  /* 0x0000000400f27825 */ /* 0x000fe200078e0208 */
[----:B------:R-:W1:Y:S08]  /*11d290*/  LDC.64 R234, c[0x0][0x228] ;  /* 0x00008a00ffea7b82 */ /* 0x000e700000000a00 */
[----:B------:R-:W1:Y:S01]  /*11d2a0*/  LDC R197, c[0x0][0x228] ;  /* 0x00008a00ffc57b82 */ /* 0x000e620000000800 */
[----:B--2---:R2:W-:Y:S04]  /*11d2b0*/  @P2 STG.E desc[UR60][R244.64], R241 ;  /* 0x000000f1f4002986 */ /* 0x0045e8000c10193c */
[----:B------:R2:W-:Y:S01]  /*11d2c0*/  @P5 STG.E desc[UR60][R242.64], R249 ;  /* 0x000000f9f2005986 */ /* 0x0005e2000c10193c */
[----:B------:R-:W-:-:S02]  /*11d2d0*/  ISETP.GE.AND P2, PT, R16, R237, PT ;  /* 0x000000ed1000720c */ /* 0x000fc40003f46270 */
[----:B------:R-:W-:Y:S01]  /*11d2e0*/  ISETP.LT.AND P5, PT, R17, R247, !P3 ;  /* 0x000000f71100720c */ /* 0x000fe20005fa1270 */
[----:B--2---:R-:W-:-:S04]  /*11d2f0*/  IMAD.WIDE R244, R14, 0x4, R2 ;  /* 0x000000040ef47825 */ /* 0x004fc800078e0202 */
[----:B------:R-:W-:Y:S01]  /*11d300*/  IMAD.WIDE R242, R14, 0x4, R4 ;  /* 0x000000040ef27825 */ /* 0x000fe200078e0204 */
[----:B------:R-:W2:Y:S04]  /*11d310*/  LDL.LU R249, [R1+0x1240] ;  /* 0x0012400001f97983 */ /* 0x000ea80000300800 */
[----:B----4-:R-:W-:Y:S04]  /*11d320*/  @P6 STG.E desc[UR60][R244.64], R250 ;  /* 0x000000faf4006986 */ /* 0x010fe8000c10193c */
[----:B------:R4:W-:Y:S01]  /*11d330*/  @P4 STG.E desc[UR60][R242.64], R248 ;  /* 0x000000f8f2004986 */ /* 0x0009e2000c10193c */
[----:B---3--:R-:W-:-:S02]  /*11d340*/  ISETP.LT.AND P4, PT, R13, R199, !P2 ;  /* 0x000000c70d00720c */ /* 0x008fc40005781270 */
[----:B------:R-:W-:Y:S02]  /*11d350*/  ISETP.LT.AND P3, PT, R15, R246, !P3 ;  /* 0x000000f60f00720c */ /* 0x000fe40005f61270 */
[----:B------:R-:W-:Y:S01]  /*11d360*/  ISETP.LT.AND P6, PT, R11, R232, !P2 ;  /* 0x000000e80b00720c */ /* 0x000fe200057c1270 */
[----:B------:R-:W3:Y:S08]  /*11d370*/  LDC R241, c[0x0][0x228] ;  /* 0x00008a00fff17b82 */ /* 0x000ef00000000800 */
[----:B------:R-:W3:Y:S08]  /*11d380*/  LDC R247, c[0x0][0x228] ;  /* 0x00008a00fff77b82 */ /* 0x000ef00000000800 */
[----:B------:R-:W3:Y:S01]  /*11d390*/  LDC R237, c[0x0][0x248] ;  /* 0x00009200ffed7b82 */ /* 0x000ee20000000800 */
[----:B----4-:R-:W4:Y:S04]  /*11d3a0*/  LDL.LU R248, [R1+0x1a40] ;  /* 0x001a400001f87983 */ /* 0x010f280000300800 */
[----:B------:R-:W4:Y:S04]  /*11d3b0*/  LDL.LU R250, [R1+0xe50] ;  /* 0x000e500001fa7983 */ /* 0x000f280000300800 */
[----:B------:R-:W2:Y:S01]  /*11d3c0*/  LDL.LU R199, [R1+0x1640] ;  /* 0x0016400001c77983 */ /* 0x000ea20000300800 */
[----:B------:R-:W-:-:S04]  /*11d3d0*/  IMAD.WIDE R232, R14, 0x4, R6 ;  /* 0x000000040ee87825 */ /* 0x000fc800078e0206 */
[----:B------:R-:W-:Y:S01]  /*11d3e0*/  IMAD.WIDE R244, R14, 0x4, R8 ;  /* 0x000000040ef47825 */ /* 0x000fe200078e0208 */
[----:B------:R-:W4:Y:S01]  /*11d3f0*/  LDC.64 R242, c[0x0][0x228] ;  /* 0x00008a00fff27b82 */ /* 0x000f220000000a00 */
[----:B------:R-:W-:Y:S02]  /*11d400*/  IADD3 R16, R10, 0x129, RZ ;  /* 0x000001290a107810 */ /* 0x000fe40007ffe0ff */
[----:B------:R-:W-:-:S05]  /*11d410*/  IMAD.IADD R0, R14, 0x1, R239 ;  /* 0x000000010e007824 */ /* 0x000fca00078e02ef */
[----:B------:R-:W4:Y:S08]  /*11d420*/  LDC R246, c[0x0][0x228] ;  /* 0x00008a00fff67b82 */ /* 0x000f300000000800 */
[----:B------:R-:W4:Y:S01]  /*11d430*/  LDC R239, c[0x0][0x248] ;  /* 0x00009200ffef7b82 */ /* 0x000f220000000800 */
[----:B------:R1:W-:Y:S04]  /*11d440*/  @P5 STG.E desc[UR60][R232.64], R252 ;  /* 0x000000fce8005986 */ /* 0x0003e8000c10193c */
[----:B------:R3:W-:Y:S04]  /*11d450*/  @P3 STG.E desc[UR60][R244.64], R251 ;  /* 0x000000fbf4003986 */ /* 0x0007e8000c10193c */
[----:B-1----:R-:W4:Y:S04]  /*11d460*/  LDL.LU R252, [R1+0x640] ;  /* 0x0006400001fc7983 */ /* 0x002f280000300800 */
[----:B---3--:R-:W3:Y:S01]  /*11d470*/  LDL.LU R251, [R1+0xa40] ;  /* 0x000a400001fb7983 */ /* 0x008ee20000300800 */
[----:B------:R-:W-:-:S02]  /*11d480*/  ISETP.GE.AND P5, PT, R16, R235, PT ;  /* 0x000000eb1000720c */ /* 0x000fc40003fa6270 */
[----:B------:R-:W1:Y:S01]  /*11d490*/  LDC R235, c[0x0][0x228] ;  /* 0x00008a00ffeb7b82 */ /* 0x000e620000000800 */
[----:B------:R-:W-:Y:S01]  /*11d4a0*/  IMAD.WIDE R232, R0, 0x4, R2 ;  /* 0x0000000400e87825 */ /* 0x000fe200078e0202 */
[----:B------:R-:W-:-:S03]  /*11d4b0*/  ISETP.LT.AND P3, PT, R17, R241, !P2 ;  /* 0x000000f11100720c */ /* 0x000fc60005761270 */
[C---:B------:R-:W-:Y:S01]  /*11d4c0*/  IMAD.WIDE R244, R0.reuse, 0x4, R4 ;  /* 0x0000000400f47825 */ /* 0x040fe200078e0204 */
[----:B------:R-:W-:Y:S02]  /*11d4d0*/  ISETP.LT.AND P2, PT, R15, R247, !P2 ;  /* 0x000000f70f00720c */ /* 0x000fe40005741270 */
[----:B------:R-:W-:Y:S02]  /*11d4e0*/  IADD3 R14, R0, R237, RZ ;  /* 0x000000ed000e7210 */ /* 0x000fe40007ffe0ff */
[----:B------:R-:W-:Y:S01]  /*11d4f0*/  IADD3 R16, R10, 0x12a, RZ ;  /* 0x0000012a0a107810 */ /* 0x000fe20007ffe0ff */
[----:B------:R-:W1:Y:S08]  /*11d500*/  LDC R241, c[0x0][0x228] ;  /* 0x00008a00fff17b82 */ /* 0x000e700000000800 */
[----:B------:R-:W1:Y:S08]  /*11d510*/  LDC R247, c[0x0][0x228] ;  /* 0x00008a00fff77b82 */ /* 0x000e700000000800 */
[----:B------:R-:W1:Y:S01]  /*11d520*/  LDC R237, c[0x0][0x248] ;  /* 0x00009200ffed7b82 */ /* 0x000e620000000800 */
[----:B--2---:R2:W-:Y:S01]  /*11d530*/  @P6 STG.E desc[UR60][R232.64], R199 ;  /* 0x000000c7e8006986 */ /* 0x0045e2000c10193c */
[----:B------:R-:W-:-:S03]  /*11d540*/  ISETP.LT.AND P6, PT, R11, R198, !P5 ;  /* 0x000000c60b00720c */ /* 0x000fc60006fc1270 */
[----:B------:R1:W-:Y:S01]  /*11d550*/  @P4 STG.E desc[UR60][R244.64], R249 ;  /* 0x000000f9f4004986 */ /* 0x0003e2000c10193c */
[----:B------:R-:W-:Y:S02]  /*11d560*/  ISETP.LT.AND P4, PT, R13, R197, !P5 ;  /* 0x000000c50d00720c */ /* 0x000fe40006f81270 */
[----:B------:R-:W3:Y:S08]  /*11d570*/  LDC R197, c[0x0][0x228] ;  /* 0x00008a00ffc57b82 */ /* 0x000ef00000000800 */
[----:B--2---:R-:W2:Y:S01]  /*11d580*/  LDC.64 R198, c[0x0][0x228] ;  /* 0x00008a00ffc67b82 */ /* 0x004ea20000000a00 */
[----:B------:R-:W-:-:S04]  /*11d590*/  IMAD.WIDE R232, R0, 0x4, R6 ;  /* 0x0000000400e87825 */ /* 0x000fc800078e0206 */
[----:B-1----:R-:W-:Y:S01]  /*11d5a0*/  IMAD.WIDE R244, R0, 0x4, R8 ;  /* 0x0000000400f47825 */ /* 0x002fe200078e0208 */
[----:B------:R-:W2:Y:S04]  /*11d5b0*/  LDL.LU R249, [R1+0x250] ;  /* 0x0002500001f97983 */ /* 0x000ea80000300800 */
[----:B----4-:R1:W-:Y:S04]  /*11d5c0*/  @P3 STG.E desc[UR60][R232.64], R248 ;  /* 0x000000f8e8003986 */ /* 0x0103e8000c10193c */
[----:B------:R4:W-:Y:S01]  /*11d5d0*/  @P2 STG.E desc[UR60][R244.64], R250 ;  /* 0x000000faf4002986 */ /* 0x0009e2000c10193c */
[----:B------:R-:W-:-:S03]  /*11d5e0*/  ISETP.GE.AND P3, PT, R16, R243, PT ;  /* 0x000000f31000720c */ /* 0x000fc60003f66270 */
[----:B------:R-:W2:Y:S01]  /*11d5f0*/  LDL.LU R243, [R1+0x650] ;  /* 0x0006500001f37983 */ /* 0x000ea20000300800 */
[----:B-1----:R-:W-:-:S04]  /*11d600*/  IMAD.WIDE R232, R14, 0x4, R2 ;  /* 0x000000040ee87825 */ /* 0x002fc800078e0202 */
[----:B----4-:R-:W-:Y:S01]  /*11d610*/  IMAD.WIDE R244, R14, 0x4, R4 ;  /* 0x000000040ef47825 */ /* 0x010fe200078e0204 */
[----:B------:R-:W4:Y:S01]  /*11d620*/  LDL.LU R250, [R1+0x1244] ;  /* 0x0012440001fa7983 */ /* 0x000f220000300800 */
[----:B------:R-:W1:Y:S03]  /*11d630*/  LDC R248, c[0x0][0x228] ;  /* 0x00008a00fff87b82 */ /* 0x000e660000000800 */
[----:B---3--:R3:W-:Y:S04]  /*11d640*/  @P6 STG.E desc[UR60][R232.64], R251 ;  /* 0x000000fbe8006986 */ /* 0x0087e8000c10193c */
[----:B------:R1:W-:Y:S01]  /*11d650*/  @P4 STG.E desc[UR60][R244.64], R252 ;  /* 0x000000fcf4004986 */ /* 0x0003e2000c10193c */
[----:B------:R-:W-:-:S03]  /*11d660*/  ISETP.LT.AND P4, PT, R13, R235, !P3 ;  /* 0x000000eb0d00720c */ /* 0x000fc60005f81270 */
[----:B---3--:R-:W3:Y:S04]  /*11d670*/  LDL.LU R251, [R1+0x1a44] ;  /* 0x001a440001fb7983 */ /* 0x008ee80000300800 */
[----:B-1----:R-:W3:Y:S04]  /*11d680*/  LDL.LU R252, [R1+0xe54] ;  /* 0x000e540001fc7983 */ /* 0x002ee80000300800 */
[----:B------:R-:W4:Y:S01]  /*11d690*/  LDL.LU R235, [R1+0x1644] ;  /* 0x0016440001eb7983 */ /* 0x000f220000300800 */
[----:B------:R-:W-:Y:S02]  /*11d6a0*/  ISETP.LT.AND P2, PT, R17, R246, !P5 ;  /* 0x000000f61100720c */ /* 0x000fe40006f41270 */
[----:B------:R-:W-:-:S02]  /*11d6b0*/  ISETP.LT.AND P5, PT, R15, R241, !P5 ;  /* 0x000000f10f00720c */ /* 0x000fc40006fa1270 */
[----:B------:R-:W-:Y:S01]  /*11d6c0*/  ISETP.LT.AND P6, PT, R11, R240, !P3 ;  /* 0x000000f00b00720c */ /* 0x000fe20005fc1270 */
[C---:B------:R-:W-:Y:S01]  /*11d6d0*/  IMAD.WIDE R244, R14.reuse, 0x4, R6 ;  /* 0x000000040ef47825 */ /* 0x040fe200078e0206 */
[----:B------:R-:W-:-:S03]  /*11d6e0*/  IADD3 R0, R14, R239, RZ ;  /* 0x000000ef0e007210 */ /* 0x000fc60007ffe0ff */
[----:B------:R-:W-:-:S04]  /*11d6f0*/  IMAD.WIDE R240, R14, 0x4, R8 ;  /* 0x000000040ef07825 */ /* 0x000fc800078e0208 */
[----:B------:R-:W-:Y:S01]  /*11d700*/  VIADD R16, R10, 0x12b ;  /* 0x0000012b0a107836 */ /* 0x000fe20000000000 */
[----:B------:R-:W1:Y:S08]  /*11d710*/  LDC R246, c[0x0][0x228] ;  /* 0x00008a00fff67b82 */ /* 0x000e700000000800 */
[----:B------:R-:W1:Y:S01]  /*11d720*/  LDC.64 R232, c[0x0][0x228] ;  /* 0x00008a00ffe87b82 */ /* 0x000e620000000a00 */
[----:B--2---:R2:W-:Y:S04]  /*11d730*/  @P2 STG.E desc[UR60][R244.64], R243 ;  /* 0x000000f3f4002986 */ /* 0x0045e8000c10193c */
[----:B------:R1:W-:Y:S01]  /*11d740*/  @P5 STG.E desc[UR60][R240.64], R249 ;  /* 0x000000f9f0005986 */ /* 0x0003e2000c10193c */
[----:B------:R-:W-:-:S02]  /*11d750*/  ISETP.GE.AND P2, PT, R16, R199, PT ;  /* 0x000000c71000720c */ /* 0x000fc40003f46270 */
[----:B------:R-:W-:Y:S01]  /*11d760*/  ISETP.LT.AND P5, PT, R17, R248, !P3 ;  /* 0x000000f81100720c */ /* 0x000fe20005fa1270 */
[----:B--2---:R-:W-:-:S04]  /*11d770*/  IMAD.WIDE R244, R0, 0x4, R2 ;  /* 0x0000000400f47825 */ /* 0x004fc800078e0202 */
[C---:B-1----:R-:W-:Y:S01]  /*11d780*/  IMAD.WIDE R240, R0.reuse, 0x4, R4 ;  /* 0x0000000400f07825 */ /* 0x042fe200078e0204 */
[----:B------:R-:W2:Y:S04]  /*11d790*/  LDL.LU R249, [R1+0x644] ;  /* 0x0006440001f97983 */ /* 0x000ea80000300800 */
[----:B------:R-:W2:Y:S01]  /*11d7a0*/  LDL.LU R248, [R1+0x654] ;  /* 0x0006540001f87983 */ /* 0x000ea20000300800 */
[----:B------:R-:W-:Y:S01]  /*11d7b0*/  ISETP.LT.AND P3, PT, R15, R247, !P3 ;  /* 0x000000f70f00720c */ /* 0x000fe20005f61270 */
[----:B------:R-:W1:Y:S08]  /*11d7c0*/  LDC R243, c[0x0][0x228] ;  /* 0x00008a00fff37b82 */ /* 0x000e700000000800 */
[----:B------:R-:W2:Y:S01]  /*11d7d0*/  LDC R247, c[0x0][0x228] ;  /* 0x00008a00fff77b82 */ /* 0x000ea20000000800 */
[----:B------:R-:W-:Y:S01]  /*11d7e0*/  IMAD.IADD R14, R0, 0x1, R237 ;  /* 0x00000001000e7824 */ /* 0x000fe200078e02ed */
[----:B------:R-:W-:-:S06]  /*11d7f0*/  IADD3 R16, R10, 0x12c, RZ ;  /* 0x0000012c0a107810 */ /* 0x000fcc0007ffe0ff */
[----:B------:R-:W2:Y:S01]  /*11d800*/  LDC R199, c[0x0][0x228] ;  /* 0x00008a00ffc77b82 */ /* 0x000ea20000000800 */
[----:B----4-:R4:W-:Y:S04]  /*11d810*/  @P6 STG.E desc[UR60][R244.64], R235 ;  /* 0x000000ebf4006986 */ /* 0x0109e8000c10193c */
[----:B------:R1:W-:Y:S01]  /*11d820*/  @P4 STG.E desc[UR60][R240.64], R250 ;  /* 0x000000faf0004986 */ /* 0x0003e2000c10193c */
[----:B------:R-:W-:Y:S02]  /*11d830*/  ISETP.LT.AND P4, PT, R13, R197, !P2 ;  /* 0x000000c50d00720c */ /* 0x000fe40005781270 */
[----:B----4-:R-:W4:Y:S01]  /*11d840*/  LDC R235, c[0x0][0x248] ;  /* 0x00009200ffeb7b82 */ /* 0x010f220000000800 */
[----:B-1----:R-:W2:Y:S04]  /*11d850*/  LDL.LU R250, [R1+0x254] ;  /* 0x0002540001fa7983 */ /* 0x002ea80000300800 */
[----:B------:R-:W2:Y:S01]  /*11d860*/  LDL.LU R197, [R1+0xa44] ;  /* 0x000a440001c57983 */ /* 0x000ea20000300800 */
[----:B------:R-:W-:-:S04]  /*11d870*/  IMAD.WIDE R244, R0, 0x4, R6 ;  /* 0x0000000400f47825 */ /* 0x000fc800078e0206 */
[----:B------:R-:W-:Y:S01]  /*11d880*/  IMAD.WIDE R240, R0, 0x4, R8 ;  /* 0x0000000400f07825 */ /* 0x000fe200078e0208 */
[----:B---3--:R1:W-:Y:S04]  /*11d890*/  @P5 STG.E desc[UR60][R244.64], R251 ;  /* 0x000000fbf4005986 */ /* 0x0083e8000c10193c */
[----:B------:R3:W-:Y:S04]  /*11d8a0*/  @P3 STG.E desc[UR60][R240.64], R252 ;  /* 0x000000fcf0003986 */ /* 0x0007e8000c10193c */
[----:B-1----:R-:W2:Y:S04]  /*11d8b0*/  LDL.LU R251, [R1+0x1648] ;  /* 0x0016480001fb7983 */ /* 0x002ea80000300800 */
[----:B---3--:R-:W3:Y:S01]  /*11d8c0*/  LDL.LU R252, [R1+0x1248] ;  /* 0x0012480001fc7983 */ /* 0x008ee20000300800 */
[----:B------:R-:W-:-:S02]  /*11d8d0*/  ISETP.LT.AND P6, PT, R11, R238, !P2 ;  /* 0x000000ee0b00720c */ /* 0x000fc400057c1270 */
[----:B------:R-:W-:Y:S02]  /*11d8e0*/  ISETP.LT.AND P3, PT, R17, R246, !P2 ;  /* 0x000000f61100720c */ /* 0x000fe40005761270 */
[----:B------:R-:W-:Y:S01]  /*11d8f0*/  ISETP.LT.AND P2, PT, R15, R243, !P2 ;  /* 0x000000f30f00720c */ /* 0x000fe20005741270 */
[----:B------:R-:W-:-:S04]  /*11d900*/  IMAD.WIDE R244, R14, 0x4, R2 ;  /* 0x000000040ef47825 */ /* 0x000fc800078e0202 */
[----:B------:R-:W-:Y:S01]  /*11d910*/  IMAD.WIDE R240, R14, 0x4, R4 ;  /* 0x000000040ef07825 */ /* 0x000fe200078e0204 */
[----:B------:R-:W-:Y:S02]  /*11d920*/  ISETP.GE.AND P5, PT, R16, R233, PT ;  /* 0x000000e91000720c */ /* 0x000fe40003fa6270 */
[C---:B----4-:R-:W-:Y:S01]  /*11d930*/  IADD3 R0, R14.reuse, R235, RZ ;  /* 0x000000eb0e007210 */ /* 0x050fe20007ffe0ff */
[----:B------:R-:W1:Y:S08]  /*11d940*/  LDC R233, c[0x0][0x228] ;  /* 0x00008a00ffe97b82 */ /* 0x000e700000000800 */
[----:B------:R-:W4:Y:S08]  /*11d950*/  LDC.64 R238, c[0x0][0x228] ;  /* 0x00008a00ffee7b82 */ /* 0x000f300000000a00 */
[----:B------:R-:W4:Y:S08]  /*11d960*/  LDC R243, c[0x0][0x248] ;  /* 0x00009200fff37b82 */ /* 0x000f300000000800 */
[----:B------:R-:W4:Y:S01]  /*11d970*/  LDC R246, c[0x0][0x228] ;  /* 0x00008a00fff67b82 */ /* 0x000f220000000800 */
[----:B--2---:R2:W-:Y:S04]  /*11d980*/  @P6 STG.E desc[UR60][R244.64], R197 ;  /* 0x000000c5f4006986 */ /* 0x0045e8000c10193c */
[----:B------:R1:W-:Y:S01]  /*11d990*/  @P4 STG.E desc[UR60][R240.64], R249 ;  /* 0x000000f9f0004986 */ /* 0x0003e2000c10193c */
[----:B--2---:R-:W-:-:S04]  /*11d9a0*/  IMAD.WIDE R244, R14, 0x4, R6 ;  /* 0x000000040ef47825 */ /* 0x004fc800078e0206 */
[----:B-1----:R-:W-:Y:S01]  /*11d9b0*/  IMAD.WIDE R240, R14, 0x4, R8 ;  /* 0x000000040ef07825 */ /* 0x002fe200078e0208 */
[----:B------:R-:W2:Y:S04]  /*11d9c0*/  LDL.LU R249, [R1+0xe58] ;  /* 0x000e580001f97983 */ /* 0x000ea80000300800 */
[----:B------:R1:W-:Y:S04]  /*11d9d0*/  @P3 STG.E desc[UR60][R244.64], R248 ;  /* 0x000000f8f4003986 */ /* 0x0003e8000c10193c */
[----:B------:R4:W-:Y:S01]  /*11d9e0*/  @P2 STG.E desc[UR60][R240.64], R250 ;  /* 0x000000faf0002986 */ /* 0x0009e2000c10193c */
[----:B------:R-:W-:Y:S01]  /*11d9f0*/  ISETP.LT.AND P2, PT, R17, R247, !P5 ;  /* 0x000000f71100720c */ /* 0x000fe20006f41270 */
[----:B------:R-:W3:Y:S02]  /*11da00*/  LDC R197, c[0x0][0x228] ;  /* 0x00008a00ffc57b82 */ /* 0x000ee40000000800 */
[----:B-1----:R-:W2:Y:S04]  /*11da10*/  LDL.LU R248, [R1+0xa48] ;  /* 0x000a480001f87983 */ /* 0x002ea80000300800 */
[----:B----4-:R-:W4:Y:S04]  /*11da20*/  LDL.LU R250, [R1+0x648] ;  /* 0x0006480001fa7983 */ /* 0x010f280000300800 */
[----:B------:R-:W2:Y:S01]  /*11da30*/  LDL.LU R247, [R1+0x1a48] ;  /* 0x001a480001f77983 */ /* 0x000ea20000300800 */
[----:B------:R-:W-:-:S02]  /*11da40*/  ISETP.LT.AND P6, PT, R11, R236, !P5 ;  /* 0x000000ec0b00720c */ /* 0x000fc40006fc1270 */
[----:B------:R-:W-:Y:S01]  /*11da50*/  ISETP.LT.AND P4, PT, R13, R199, !P5 ;  /* 0x000000c70d00720c */ /* 0x000fe20006f81270 */
[----:B------:R-:W-:-:S04]  /*11da60*/  IMAD.WIDE R244, R0, 0x4, R2 ;  /* 0x0000000400f47825 */ /* 0x000fc800078e0202 */
[----:B------:R-:W-:Y:S01]  /*11da70*/  IMAD.WIDE R240, R0, 0x4, R4 ;  /* 0x0000000400f07825 */ /* 0x000fe200078e0204 */
[----:B------:R-:W1:Y:S08]  /*11da80*/  LDC.64 R236, c[0x0][0x228] ;  /* 0x00008a00ffec7b82 */ /* 0x000e700000000a00 */
[----:B------:R-:W4:Y:S01]  /*11da90*/  LDC R199, c[0x0][0x228] ;  /* 0x00008a00ffc77b82 */ /* 0x000f220000000800 */
[----:B------:R3:W-:Y:S04]  /*11daa0*/  @P6 STG.E desc[UR60][R244.64], R251 ;  /* 0x000000fbf4006986 */ /* 0x0007e8000c10193c */
[----:B---3--:R3:W-:Y:S04]  /*11dab0*/  @P4 STG.E desc[UR60][R240.64], R252 ;  /* 0x000000fcf0004986 */ /* 0x0087e8000c10193c */
[----:B------:R-:W4:Y:S04]  /*11dac0*/  LDL.LU R251, [R1+0x658] ;  /* 0x0006580001fb7983 */ /* 0x000f280000300800 */
[----:B---3--:R-:W3:Y:S01]  /*11dad0*/  LDL.LU R252, [R1+0x258] ;  /* 0x0002580001fc7983 */ /* 0x008ee20000300800 */
[----:B------:R-:W-:-:S02]  /*11dae0*/  IADD3 R16, R10, 0x12d, RZ ;  /* 0x0000012d0a107810 */ /* 0x000fc40007ffe0ff */
[----:B------:R-:W-:Y:S01]  /*11daf0*/  ISETP.LT.AND P5, PT, R15, R233, !P5 ;  /* 0x000000e90f00720c */ /* 0x000fe20006fa1270 */
[C---:B------:R-:W-:Y:S01]  /*11db00*/  IMAD.WIDE R244, R0.reuse, 0x4, R6 ;  /* 0x0000000400f47825 */ /* 0x040fe200078e0206 */
[----:B------:R-:W-:Y:S02]  /*11db10*/  IADD3 R14, R0, R243, RZ ;  /* 0x000000f3000e7210 */ /* 0x000fe40007ffe0ff */
[----:B------:R-:W-:Y:S01]  /*11db20*/  ISETP.GE.AND P3, PT, R16, R239, PT ;  /* 0x000000ef1000720c */ /* 0x000fe20003f66270 */
[----:B------:R-:W-:-:S04]  /*11db30*/  IMAD.WIDE R240, R0, 0x4, R8 ;  /* 0x0000000400f07825 */ /* 0x000fc800078e0208 */
[----:B------:R-:W-:Y:S01]  /*11db40*/  VIADD R16, R10, 0x12e ;  /* 0x0000012e0a107836 */ /* 0x000fe20000000000 */
[----:B------:R-:W4:Y:S01]  /*11db50*/  LDC R239, c[0x0][0x228] ;  /* 0x00008a00ffef7b82 */ /* 0x000f220000000800 */
[----:B------:R-:W-:Y:S02]  /*11db60*/  ISETP.LT.AND P6, PT, R11, R234, !P3 ;  /* 0x000000ea0b00720c */ /* 0x000fe40005fc1270 */
[----:B------:R-:W-:-:S05]  /*11db70*/  ISETP.LT.AND P4, PT, R13, R197, !P3 ;  /* 0x000000c50d00720c */ /* 0x000fca0005f81270 */
[----:B------:R-:W4:Y:S08]  /*11db80*/  LDC R233, c[0x0][0x248] ;  /* 0x00009200ffe97b82 */ /* 0x000f300000000800 */
[----:B------:R-:W3:Y:S08]  /*11db90*/  LDC.64 R234, c[0x0][0x228] ;  /* 0x00008a00ffea7b82 */ /* 0x000ef00000000a00 */
[----:B------:R-:W3:Y:S01]  /*11dba0*/  LDC R197, c[0x0][0x228] ;  /* 0x00008a00ffc57b82 */ /* 0x000ee20000000800 */
[----:B--2---:R2:W-:Y:S04]  /*11dbb0*/  @P2 STG.E desc[UR60][R244.64], R247 ;  /* 0x000000f7f4002986 */ /* 0x0045e8000c10193c */
[----:B------:R2:W-:Y:S01]  /*11dbc0*/  @P5 STG.E desc[UR60][R240.64], R249 ;  /* 0x000000f9f0005986 */ /* 0x0005e2000c10193c */
[----:B-1----:R-:W-:Y:S01]  /*11dbd0*/  ISETP.GE.AND P2, PT, R16, R237, PT ;  /* 0x000000ed1000720c */ /* 0x002fe20003f46270 */
[----:B--2---:R-:W-:-:S04]  /*11dbe0*/  IMAD.WIDE R244, R14, 0x4, R2 ;  /* 0x000000040ef47825 */ /* 0x004fc800078e0202 */
[----:B------:R-:W-:Y:S01]  /*11dbf0*/  IMAD.WIDE R240, R14, 0x4, R4 ;  /* 0x000000040ef07825 */ /* 0x000fe200078e0204 */
[----:B------:R-:W2:Y:S04]  /*11dc00*/  LDL.LU R249, [R1+0x124c] ;  /* 0x00124c0001f97983 */ /* 0x000ea80000300800 */
[----:B------:R1:W-:Y:S04]  /*11dc10*/  @P6 STG.E desc[UR60][R244.64], R248 ;  /* 0x000000f8f4006986 */ /* 0x0003e8000c10193c */
[----:B----4-:R4:W-:Y:S01]  /*11dc20*/  @P4 STG.E desc[UR60][R240.64], R250 ;  /* 0x000000faf0004986 */ /* 0x0109e2000c10193c */
[----:B------:R-:W-:-:S02]  /*11dc30*/  ISETP.LT.AND P4, PT, R13, R199, !P2 ;  /* 0x000000c70d00720c */ /* 0x000fc40005781270 */
[----:B------:R-:W-:Y:S01]  /*11dc40*/  ISETP.LT.AND P5, PT, R17, R246, !P3 ;  /* 0x000000f61100720c */ /* 0x000fe20005fa1270 */
[----:B------:R-:W3:Y:S01]  /*11dc50*/  LDC R247, c[0x0][0x228] ;  /* 0x00008a00fff77b82 */ /* 0x000ee20000000800 */
[----:B------:R-:W-:Y:S01]  /*11dc60*/  IMAD.IADD R0, R14, 0x1, R233 ;  /* 0x000000010e007824 */ /* 0x000fe200078e02e9 */
[----:B------:R-:W-:-:S06]  /*11dc70*/  IADD3 R16, R10, 0x12f, RZ ;  /* 0x0000012f0a107810 */ /* 0x000fcc0007ffe0ff */
[----:B------:R-:W3:Y:S01]  /*11dc80*/  LDC R237, c[0x0][0x248] ;  /* 0x00009200ffed7b82 */ /* 0x000ee20000000800 */
[----:B-1----:R-:W2:Y:S04]  /*11dc90*/  LDL.LU R248, [R1+0x1a4c] ;  /* 0x001a4c0001f87983 */ /* 0x002ea80000300800 */
[----:B----4-:R-:W4:Y:S04]  /*11dca0*/  LDL.LU R250, [R1+0xe5c] ;  /* 0x000e5c0001fa7983 */ /* 0x010f280000300800 */
[----:B------:R-:W2:Y:S01]  /*11dcb0*/  LDL.LU R199, [R1+0x164c] ;  /* 0x00164c0001c77983 */ /* 0x000ea20000300800 */
[----:B------:R-:W-:-:S02]  /*11dcc0*/  ISETP.LT.AND P3, PT, R15, R239, !P3 ;  /* 0x000000ef0f00720c */ /* 0x000fc40005f61270 */
[----:B------:R-:W-:Y:S01]  /*11dcd0*/  ISETP.LT.AND P6, PT, R11, R242, !P2 ;  /* 0x000000f20b00720c */ /* 0x000fe200057c1270 */
[----:B------:R-:W-:-:S04]  /*11dce0*/  IMAD.WIDE R244, R14, 0x4, R6 ;  /* 0x000000040ef47825 */ /* 0x000fc800078e0206 */
[----:B------:R-:W-:Y:S01]  /*11dcf0*/  IMAD.WIDE R242, R14, 0x4, R8 ;  /* 0x000000040ef27825 */ /* 0x000fe200078e0208 */
[----:B------:R-:W1:Y:S08]  /*11dd00*/  LDC R246, c[0x0][0x228] ;  /* 0x00008a00fff67b82 */ /* 0x000e700000000800 */
[----:B------:R-:W2:Y:S08]  /*11dd10*/  LDC.64 R240, c[0x0][0x228] ;  /* 0x00008a00fff07b82 */ /* 0x000eb00000000a00 */
[----:B------:R-:W4:Y:S01]  /*11dd20*/  LDC R239, c[0x0][0x228] ;  /* 0x00008a00ffef7b82 */ /* 0x000f220000000800 */
[----:B------:R3:W-:Y:S07]  /*11dd30*/  @P5 STG.E desc[UR60][R244.64], R251 ;  /* 0x000000fbf4005986 */ /* 0x0007ee000c10193c */
[----:B------:R-:W4:Y:S01]  /*11dd40*/  LDC R233, c[0x0][0x228] ;  /* 0x00008a00ffe97b82 */ /* 0x000f220000000800 */
[----:B---3--:R3:W-:Y:S04]  /*11dd50*/  @P3 STG.E desc[UR60][R242.64], R252 ;  /* 0x000000fcf2003986 */ /* 0x0087e8000c10193c */
[----:B------:R-:W4:Y:S04]  /*11dd60*/  LDL.LU R251, [R1+0xa4c] ;  /* 0x000a4c0001fb7983 */ /* 0x000f280000300800 */
[----:B---3--:R-:W3:Y:S01]  /*11dd70*/  LDL.LU R252, [R1+0x64c] ;  /* 0x00064c0001fc7983 */ /* 0x008ee20000300800 */
[----:B------:R-:W-:Y:S01]  /*11dd80*/  ISETP.LT.AND P3, PT, R17, R247, !P2 ;  /* 0x000000f71100720c */ /* 0x000fe20005761270 */
[----:B------:R-:W-:-:S04]  /*11dd90*/  IMAD.WIDE R244, R0, 0x4, R2 ;  /* 0x0000000400f47825 */ /* 0x000fc800078e0202 */
[----:B------:R-:W-:Y:S01]  /*11dda0*/  IMAD.WIDE R242, R0, 0x4, R4 ;  /* 0x0000000400f27825 */ /* 0x000fe200078e0204 */
[----:B-1----:R-:W-:Y:S02]  /*11ddb0*/  ISETP.LT.AND P2, PT, R15, R246, !P2 ;  /* 0x000000f60f00720c */ /* 0x002fe40005741270 */
[----:B------:R-:W-:Y:S02]  /*11ddc0*/  ISETP.GE.AND P5, PT, R16, R235, PT ;  /* 0x000000eb1000720c */ /* 0x000fe40003fa6270 */
[----:B------:R-:W-:Y:S02]  /*11ddd0*/  IADD3 R16, R10, 0x130, RZ ;  /* 0x000001300a107810 */ /* 0x000fe40007ffe0ff */
[C---:B------:R-:W-:Y:S01]  /*11dde0*/  IADD3 R14, R0.reuse, R237, RZ ;  /* 0x000000ed000e7210 */ /* 0x040fe20007ffe0ff */
[----:B------:R-:W1:Y:S08]  /*11ddf0*/  LDC R247, c[0x0][0x228] ;  /* 0x00008a00fff77b82 */ /* 0x000e700000000800 */
[----:B------:R-:W1:Y:S08]  /*11de00*/  LDC R235, c[0x0][0x248] ;  /* 0x00009200ffeb7b82 */ /* 0x000e700000000800 */
[----:B------:R-:W1:Y:S08]  /*11de10*/  LDC R246, c[0x0][0x228] ;  /* 0x00008a00fff67b82 */ /* 0x000e700000000800 */
[----:B------:R-:W1:Y:S01]  /*11de20*/  LDC R237, c[0x0][0x248] ;  /* 0x00009200ffed7b82 */ /* 0x000e620000000800 */
[----:B--2---:R2:W-:Y:S04]  /*11de30*/  @P6 STG.E desc[UR60][R244.64], R199 ;  /* 0x000000c7f4006986 */ /* 0x0045e8000c10193c */
[----:B------:R1:W-:Y:S01]  /*11de40*/  @P4 STG.E desc[UR60][R242.64], R249 ;  /* 0x000000f9f2004986 */ /* 0x0003e2000c10193c */
[----:B--2---:R-:W-:-:S03]  /*11de50*/  IMAD.WIDE R244, R0, 0x4, R6 ;  /* 0x0000000400f47825 */ /* 0x004fc600078e0206 */
[----:B-1----:R-:W2:Y:S01]  /*11de60*/  LDL.LU R249, [R1+0x25c] ;  /* 0x00025c0001f97983 */ /* 0x002ea20000300800 */
[----:B------:R-:W-:-:S03]  /*11de70*/  IMAD.WIDE R242, R0, 0x4, R8 ;  /* 0x0000000400f27825 */ /* 0x000fc600078e0208 */
[----:B------:R1:W-:Y:S01]  /*11de80*/  @P3 STG.E desc[UR60][R244.64], R248 ;  /* 0x000000f8f4003986 */ /* 0x0003e2000c10193c */
[----:B------:R-:W-:-:S03]  /*11de90*/  ISETP.GE.AND P3, PT, R16, R241, PT ;  /* 0x000000f11000720c */ /* 0x000fc60003f66270 */
[----:B----4-:R4:W-:Y:S04]  /*11dea0*/  @P2 STG.E desc[UR60][R242.64], R250 ;  /* 0x000000faf2002986 */ /* 0x0109e8000c10193c */
[----:B-1----:R-:W2:Y:S04]  /*11deb0*/  LDL.LU R248, [R1+0x1a50] ;  /* 0x001a500001f87983 */ /* 0x002ea80000300800 */
[----:B------:R-:W2:Y:S04]  /*11dec0*/  LDL.LU R241, [R1+0x65c] ;  /* 0x00065c0001f17983 */ /* 0x000ea80000300800 */
[----:B----4-:R-:W4:Y:S01]  /*11ded0*/  LDL.LU R250, [R1+0x1650] ;  /* 0x0016500001fa7983 */ /* 0x010f220000300800 */
        /* <DEDUP_REMOVED lines=10> */
[----:B------:R-:W-:-:S02]  /*11df80*/  ISETP.LT.AND P2, PT, R17, R239, !P5 ;  /* 0x000000ef1100720c */ /* 0x000fc40006f41270 */
[----:B------:R-:W-:Y:S02]  /*11df90*/  ISETP.LT.AND P5, PT, R15, R247, !P5 ;  /* 0x000000f70f00720c */ /* 0x000fe40006fa1270 */
[----:B------:R-:W-:Y:S02]  /*11dfa0*/  ISETP.LT.AND P6, PT, R11, R232, !P3 ;  /* 0x000000e80b00720c */ /* 0x000fe40005fc1270 */
[----:B------:R-:W-:Y:S01]  /*11dfb0*/  ISETP.LT.AND P4, PT, R13, R233, !P3 ;  /* 0x000000e90d00720c */ /* 0x000fe20005f81270 */
[C---:B------:R-:W-:Y:S01]  /*11dfc0*/  IMAD.WIDE R232, R14.reuse, 0x4, R6 ;  /* 0x000000040ee87825 */ /* 0x040fe200078e0206 */
[----:B------:R-:W-:-:S03]  /*11dfd0*/  IADD3 R0, R14, R235, RZ ;  /* 0x000000eb0e007210 */ /* 0x000fc60007ffe0ff */
[----:B------:R-:W-:-:S04]  /*11dfe0*/  IMAD.WIDE R244, R14, 0x4, R8 ;  /* 0x000000040ef47825 */ /* 0x000fc800078e0208 */
[----:B------:R-:W-:Y:S01]  /*11dff0*/  VIADD R16, R10, 0x131 ;  /* 0x000001310a107836 */ /* 0x000fe20000000000 */
[----:B------:R-:W4:Y:S08]  /*11e000*/  LDC R239, c[0x0][0x228] ;  /* 0x00008a00ffef7b82 */ /* 0x000f300000000800 */
[----:B------:R-:W3:Y:S08]  /*11e010*/  LDC.64 R242, c[0x0][0x228] ;  /* 0x00008a00fff27b82 */ /* 0x000ef00000000a00 */
[----:B------:R-:W3:Y:S01]  /*11e020*/  LDC R247, c[0x0][0x228] ;  /* 0x00008a00fff77b82 */ /* 0x000ee20000000800 */
[----:B--2---:R2:W-:Y:S04]  /*11e030*/  @P2 STG.E desc[UR60][R232.64], R241 ;  /* 0x000000f1e8002986 */ /* 0x0045e8000c10193c */
[----:B------:R2:W-:Y:S01]  /*11e040*/  @P5 STG.E desc[UR60][R244.64], R249 ;  /* 0x000000f9f4005986 */ /* 0x0005e2000c10193c */
[----:B-1----:R-:W-:-:S02]  /*11e050*/  ISETP.GE.AND P2, PT, R16, R199, PT ;  /* 0x000000c71000720c */ /* 0x002fc40003f46270 */
[----:B------:R-:W1:Y:S01]  /*11e060*/  LDC R235, c[0x0][0x248] ;  /* 0x00009200ffeb7b82 */ /* 0x000e620000000800 */
[----:B--2---:R-:W-:-:S04]  /*11e070*/  IMAD.WIDE R232, R0, 0x4, R2 ;  /* 0x0000000400e87825 */ /* 0x004fc800078e0202 */
[----:B------:R-:W-:Y:S01]  /*11e080*/  IMAD.WIDE R244, R0, 0x4, R4 ;  /* 0x0000000400f47825 */ /* 0x000fe200078e0204 */
[----:B------:R-:W2:Y:S04]  /*11e090*/  LDL.LU R249, [R1+0x660] ;  /* 0x0006600001f97983 */ /* 0x000ea80000300800 */
[----:B------:R3:W-:Y:S04]  /*11e0a0*/  @P6 STG.E desc[UR60][R232.64], R248 ;  /* 0x000000f8e8006986 */ /* 0x0007e8000c10193c */
[----:B----4-:R4:W-:Y:S01]  /*11e0b0*/  @P4 STG.E desc[UR60][R244.64], R250 ;  /* 0x000000faf4004986 */ /* 0x0109e2000c10193c */
[----:B------:R-:W-:-:S02]  /*11e0c0*/  ISETP.LT.AND P4, PT, R13, R197, !P2 ;  /* 0x000000c50d00720c */ /* 0x000fc40005781270 */
[----:B------:R-:W-:Y:S01]  /*11e0d0*/  ISETP.LT.AND P5, PT, R17, R246, !P3 ;  /* 0x000000f61100720c */ /* 0x000fe20005fa1270 */
[----:B------:R-:W1:Y:S01]  /*11e0e0*/  LDC R241, c[0x0][0x228] ;  /* 0x00008a00fff17b82 */ /* 0x000e620000000800 */
[----:B------:R-:W-:-:S07]  /*11e0f0*/  IADD3 R16, R10, 0x132, RZ ;  /* 0x000001320a107810 */ /* 0x000fce0007ffe0ff */
[----:B------:R-:W2:Y:S01]  /*11e100*/  LDC R199, c[0x0][0x228] ;  /* 0x00008a00ffc77b82 */ /* 0x000ea20000000800 */
[----:B---3--:R-:W3:Y:S04]  /*11e110*/  LDL.LU R248, [R1+0xa50] ;  /* 0x000a500001f87983 */ /* 0x008ee80000300800 */
[----:B----4-:R-:W4:Y:S04]  /*11e120*/  LDL.LU R250, [R1+0x260] ;  /* 0x0002600001fa7983 */ /* 0x010f280000300800 */
[----:B------:R-:W2:Y:S01]  /*11e130*/  LDL.LU R197, [R1+0xe60] ;  /* 0x000e600001c57983 */ /* 0x000ea20000300800 */
[----:B------:R-:W-:-:S02]  /*11e140*/  ISETP.LT.AND P3, PT, R15, R239, !P3 ;  /* 0x000000ef0f00720c */ /* 0x000fc40005f61270 */
[----:B------:R-:W-:Y:S01]  /*11e150*/  ISETP.LT.AND P6, PT, R11, R238, !P2 ;  /* 0x000000ee0b00720c */ /* 0x000fe200057c1270 */
[----:B------:R-:W-:-:S04]  /*11e160*/  IMAD.WIDE R238, R0, 0x4, R6 ;  /* 0x0000000400ee7825 */ /* 0x000fc800078e0206 */
[C---:B------:R-:W-:Y:S01]  /*11e170*/  IMAD.WIDE R244, R0.reuse, 0x4, R8 ;  /* 0x0000000400f47825 */ /* 0x040fe200078e0208 */
[----:B------:R-:W4:Y:S03]  /*11e180*/  LDC R246, c[0x0][0x228] ;  /* 0x00008a00fff67b82 */ /* 0x000f260000000800 */
[----:B------:R-:W-:-:S05]  /*11e190*/  IMAD.IADD R14, R0, 0x1, R237 ;  /* 0x00000001000e7824 */ /* 0x000fca00078e02ed */
[----:B------:R-:W4:Y:S01]  /*11e1a0*/  LDC.64 R232, c[0x0][0x228] ;  /* 0x00008a00ffe87b82 */ /* 0x000f220000000a00 */
[----:B------:R1:W-:Y:S04]  /*11e1b0*/  @P5 STG.E desc[UR60][R238.64], R251 ;  /* 0x000000fbee005986 */ /* 0x0003e8000c10193c */
[----:B------:R1:W-:Y:S04]  /*11e1c0*/  @P3 STG.E desc[UR60][R244.64], R252 ;  /* 0x000000fcf4003986 */ /* 0x0003e8000c10193c */
[----:B-1----:R-:W4:Y:S04]  /*11e1d0*/  LDL.LU R251, [R1+0x1a54] ;  /* 0x001a540001fb7983 */ /* 0x002f280000300800 */
[----:B------:R-:W4:Y:S01]  /*11e1e0*/  LDL.LU R252, [R1+0x1654] ;  /* 0x0016540001fc7983 */ /* 0x000f220000300800 */
[----:B------:R-:W-:-:S02]  /*11e1f0*/  ISETP.GE.AND P5, PT, R16, R243, PT ;  /* 0x000000f31000720c */ /* 0x000fc40003fa6270 */
[----:B------:R-:W1:Y:S01]  /*11e200*/  LDC R243, c[0x0][0x228] ;  /* 0x00008a00fff37b82 */ /* 0x000e620000000800 */
[----:B------:R-:W-:Y:S01]  /*11e210*/  ISETP.LT.AND P3, PT, R17, R247, !P2 ;  /* 0x000000f71100720c */ /* 0x000fe20005761270 */
[----:B------:R-:W-:Y:S01]  /*11e220*/  IMAD.WIDE R238, R14, 0x4, R2 ;  /* 0x000000040eee7825 */ /* 0x000fe200078e0202 */
[----:B------:R-:W-:-:S03]  /*11e230*/  ISETP.LT.AND P2, PT, R15, R241, !P2 ;  /* 0x000000f10f00720c */ /* 0x000fc60005741270 */
[C---:B------:R-:W-:Y:S01]  /*11e240*/  IMAD.WIDE R244, R14.reuse, 0x4, R4 ;  /* 0x000000040ef47825 */ /* 0x040fe200078e0204 */
[----:B------:R-:W-:Y:S01]  /*11e250*/  IADD3 R0, R14, R235, RZ ;  /* 0x000000eb0e007210 */ /* 0x000fe20007ffe0ff */
[----:B------:R-:W1:Y:S01]  /*11e260*/  LDC R241, c[0x0][0x248] ;  /* 0x00009200fff17b82 */ /* 0x000e620000000800 */
[----:B------:R-:W-:-:S07]  /*11e270*/  IADD3 R16, R10, 0x133, RZ ;  /* 0x000001330a107810 */ /* 0x000fce0007ffe0ff */
[----:B------:R-:W1:Y:S01]  /*11e280*/  LDC R247, c[0x0][0x228] ;  /* 0x00008a00fff77b82 */ /* 0x000e620000000800 */
[----:B--2---:R2:W-:Y:S04]  /*11e290*/  @P6 STG.E desc[UR60][R238.64], R197 ;  /* 0x000000c5ee006986 */ /* 0x0045e8000c10193c */
[----:B------:R1:W-:Y:S01]  /*11e2a0*/  @P4 STG.E desc[UR60][R244.64], R249 ;  /* 0x000000f9f4004986 */ /* 0x0003e2000c10193c */
[----:B------:R-:W-:Y:S02]  /*11e2b0*/  ISETP.LT.AND P6, PT, R11, R236, !P5 ;  /* 0x000000ec0b00720c */ /* 0x000fe40006fc1270 */
[----:B------:R-:W-:Y:S01]  /*11e2c0*/  ISETP.LT.AND P4, PT, R13, R199, !P5 ;  /* 0x000000c70d00720c */ /* 0x000fe20006f81270 */
[----:B------:R-:W4:Y:S08]  /*11e2d0*/  LDC.64 R236, c[0x0][0x228] ;  /* 0x00008a00ffec7b82 */ /* 0x000f300000000a00 */
[----:B------:R-:W4:Y:S08]  /*11e2e0*/  LDC R199, c[0x0][0x228] ;  /* 0x00008a00ffc77b82 */ /* 0x000f300000000800 */
[----:B--2---:R-:W2:Y:S01]  /*11e2f0*/  LDC R197, c[0x0][0x228] ;  /* 0x00008a00ffc57b82 */ /* 0x004ea20000000800 */
[----:B------:R-:W-:-:S04]  /*11e300*/  IMAD.WIDE R238, R14, 0x4, R8 ;  /* 0x000000040eee7825 */ /* 0x000fc800078e0208 */
[----:B-1----:R-:W-:Y:S01]  /*11e310*/  IMAD.WIDE R244, R14, 0x4, R6 ;  /* 0x000000040ef47825 */ /* 0x002fe200078e0206 */
[----:B------:R-:W2:Y:S04]  /*11e320*/  LDL.LU R249, [R1+0x1254] ;  /* 0x0012540001f97983 */ /* 0x000ea80000300800 */
[----:B---3--:R1:W-:Y:S04]  /*11e330*/  @P3 STG.E desc[UR60][R244.64], R248 ;  /* 0x000000f8f4003986 */ /* 0x0083e8000c10193c */
[----:B----4-:R3:W-:Y:S01]  /*11e340*/  @P2 STG.E desc[UR60][R238.64], R250 ;  /* 0x000000faee002986 */ /* 0x0107e2000c10193c */
[----:B------:R-:W-:-:S02]  /*11e350*/  ISETP.LT.AND P2, PT, R17, R246, !P5 ;  /* 0x000000f61100720c */ /* 0x000fc40006f41270 */
[----:B------:R-:W-:Y:S01]  /*11e360*/  ISETP.LT.AND P5, PT, R15, R243, !P5 ;  /* 0x000000f30f00720c */ /* 0x000fe20006fa1270 */
[----:B------:R-:W4:Y:S01]  /*11e370*/  LDC R246, c[0x0][0x228] ;  /* 0x00008a00fff67b82 */ /* 0x000f220000000800 */
[----:B-1----:R-:W4:Y:S04]  /*11e380*/  LDL.LU R248, [R1+0xe64] ;  /* 0x000e640001f87983 */ /* 0x002f280000300800 */
[----:B---3--:R-:W3:Y:S04]  /*11e390*/  LDL.LU R250, [R1+0x664] ;  /* 0x0006640001fa7983 */ /* 0x008ee80000300800 */
[----:B------:R-:W4:Y:S01]  /*11e3a0*/  LDL.LU R243, [R1+0x1e74] ;  /* 0x001e740001f37983 */ /* 0x000f220000300800 */
[----:B------:R-:W-:-:S04]  /*11e3b0*/  IMAD.WIDE R244, R0, 0x4, R2 ;  /* 0x0000000400f47825 */ /* 0x000fc800078e0202 */
[----:B------:R-:W-:Y:S01]  /*11e3c0*/  IMAD.WIDE R238, R0, 0x4, R4 ;  /* 0x0000000400ee7825 */ /* 0x000fe200078e0204 */
[----:B------:R1:W-:Y:S04]  /*11e3d0*/  @P6 STG.E desc[UR60][R244.64], R251 ;  /* 0x000000fbf4006986 */ /* 0x0003e8000c10193c */
[----:B------:R1:W-:Y:S04]  /*11e3e0*/  @P4 STG.E desc[UR60][R238.64], R252 ;  /* 0x000000fcee004986 */ /* 0x0003e8000c10193c */
[----:B-1----:R-:W3:Y:S04]  /*11e3f0*/  LDL.LU R251, [R1+0xa54] ;  /* 0x000a540001fb7983 */ /* 0x002ee80000300800 */
[----:B------:R-:W3:Y:S01]  /*11e400*/  LDL.LU R252, [R1+0x264] ;  /* 0x0002640001fc7983 */ /* 0x000ee20000300800 */
[----:B------:R-:W-:Y:S01]  /*11e410*/  ISETP.GE.AND P3, PT, R16, R233, PT ;  /* 0x000000e91000720c */ /* 0x000fe20003f66270 */
[C---:B------:R-:W-:Y:S01]  /*11e420*/  IMAD.WIDE R244, R0.reuse, 0x4, R6 ;  /* 0x0000000400f47825 */ /* 0x040fe200078e0206 */
[----:B------:R-:W-:-:S03]  /*11e430*/  IADD3 R14, R0, R241, RZ ;  /* 0x000000f1000e7210 */ /* 0x000fc60007ffe0ff */
[----:B------:R-:W-:Y:S01]  /*11e440*/  IMAD.WIDE R238, R0, 0x4, R8 ;  /* 0x0000000400ee7825 */ /* 0x000fe200078e0208 */
[----:B------:R-:W-:Y:S02]  /*11e450*/  ISETP.LT.AND P6, PT, R11, R234, !P3 ;  /* 0x000000ea0b00720c */ /* 0x000fe40005fc1270 */
[----:B--2---:R-:W-:Y:S01]  /*11e460*/  ISETP.LT.AND P4, PT, R13, R197, !P3 ;  /* 0x000000c50d00720c */ /* 0x004fe20005f81270 */
[----:B------:R-:W-:Y:S01]  /*11e470*/  VIADD R16, R10, 0x134 ;  /* 0x000001340a107836 */ /* 0x000fe20000000000 */
[----:B------:R-:W1:Y:S08]  /*11e480*/  LDC R233, c[0x0][0x248] ;  /* 0x00009200ffe97b82 */ /* 0x000e700000000800 */
[----:B------:R-:W2:Y:S08]  /*11e490*/  LDC.64 R234, c[0x0][0x228] ;  /* 0x00008a00ffea7b82 */ /* 0x000eb00000000a00 */
[----:B------:R-:W2:Y:S01]  /*11e4a0*/  LDC R197, c[0x0][0x228] ;  /* 0x00008a00ffc57b82 */ /* 0x000ea20000000800 */
[----:B----4-:R4:W-:Y:S04]  /*11e4b0*/  @P2 STG.E desc[UR60][R244.64], R243 ;  /* 0x000000f3f4002986 */ /* 0x0109e8000c10193c */
[----:B------:R1:W-:Y:S01]  /*11e4c0*/  @P5 STG.E desc[UR60][R238.64], R249 ;  /* 0x000000f9ee005986 */ /* 0x0003e2000c10193c */
[----:B------:R-:W-:-:S02]  /*11e4d0*/  ISETP.GE.AND P2, PT, R16, R237, PT ;  /* 0x000000ed1000720c */ /* 0x000fc40003f46270 */
[----:B------:R-:W-:Y:S01]  /*11e4e0*/  ISETP.LT.AND P5, PT, R17, R247, !P3 ;  /* 0x000000f71100720c */ /* 0x000fe20005fa1270 */
[----:B----4-:R-:W-:-:S04]  /*11e4f0*/  IMAD.WIDE R244, R14, 0x4, R2 ;  /* 0x000000040ef47825 */ /* 0x010fc800078e0202 */
[----:B-1----:R-:W-:Y:S01]  /*11e500*/  IMAD.WIDE R238, R14, 0x4, R4 ;  /* 0x000000040eee7825 */ /* 0x002fe200078e0204 */
[----:B------:R-:W4:Y:S04]  /*11e510*/  LDL.LU R249, [R1+0x1658] ;  /* 0x0016580001f97983 */ /* 0x000f280000300800 */
[----:B------:R1:W-:Y:S04]  /*11e520*/  @P6 STG.E desc[UR60][R244.64], R248 ;  /* 0x000000f8f4006986 */ /* 0x0003e8000c10193c */
[----:B---3--:R3:W-:Y:S01]  /*11e530*/  @P4 STG.E desc[UR60][R238.64], R250 ;  /* 0x000000faee004986 */ /* 0x0087e2000c10193c */
[----:B------:R-:W-:-:S02]  /*11e540*/  ISETP.LT.AND P4, PT, R13, R199, !P2 ;  /* 0x000000c70d00720c */ /* 0x000fc40005781270 */
[----:B------:R-:W-:Y:S01]  /*11e550*/  ISETP.LT.AND P3, PT, R15, R246, !P3 ;  /* 0x000000f60f00720c */ /* 0x000fe20005f61270 */
[----:B------:R-:W2:Y:S08]  /*11e560*/  LDC R243, c[0x0][0x228] ;  /* 0x00008a00fff37b82 */ /* 0x000eb00000000800 */
[----:B------:R-:W2:Y:S08]  /*11e570*/  LDC R247, c[0x0][0x228] ;  /* 0x00008a00fff77b82 */ /* 0x000eb00000000800 */
[----:B------:R-:W2:Y:S01]  /*11e580*/  LDC R237, c[0x0][0x248] ;  /* 0x00009200ffed7b82 */ /* 0x000ea20000000800 */
[----:B-1----:R-:W4:Y:S04]  /*11e590*/  LDL.LU R248, [R1+0x1e78] ;  /* 0x001e780001f87983 */ /* 0x002f280000300800 */
[----:B---3--:R-:W3:Y:S04]  /*11e5a0*/  LDL.LU R250, [R1+0x1258] ;  /* 0x0012580001fa7983 */ /* 0x008ee80000300800 */
[----:B------:R-:W4:Y:S01]  /*11e5b0*/  LDL.LU R199, [R1+0x1a58] ;  /* 0x001a580001c77983 */ /* 0x000f220000300800 */
[----:B------:R-:W-:Y:S01]  /*11e5c0*/  ISETP.LT.AND P6, PT, R11, R240, !P2 ;  /* 0x000000f00b00720c */ /* 0x000fe200057c1270 */
[----:B------:R-:W-:-:S04]  /*11e5d0*/  IMAD.WIDE R244, R14, 0x4, R6 ;  /* 0x000000040ef47825 */ /* 0x000fc800078e0206 */
[C---:B------:R-:W-:Y:S01]  /*11e5e0*/  IMAD.WIDE R240, R14.reuse, 0x4, R8 ;  /* 0x000000040ef07825 */ /* 0x040fe200078e0208 */
[----:B------:R-:W1:Y:S03]  /*11e5f0*/  LDC.64 R238, c[0x0][0x228] ;  /* 0x00008a00ffee7b82 */ /* 0x000e660000000a00 */
[----:B------:R-:W-:-:S05]  /*11e600*/  IMAD.IADD R0, R14, 0x1, R233 ;  /* 0x000000010e007824 */ /* 0x000fca00078e02e9 */
[----:B------:R-:W1:Y:S01]  /*11e610*/  LDC R233, c[0x0][0x228] ;  /* 0x00008a00ffe97b82 */ /* 0x000e620000000800 */
[----:B------:R2:W-:Y:S04]  /*11e620*/  @P5 STG.E desc[UR60][R244.64], R251 ;  /* 0x000000fbf4005986 */ /* 0x0005e8000c10193c */
[----:B------:R2:W-:Y:S01]  /*11e630*/  @P3 STG.E desc[UR60][R240.64], R252 ;  /* 0x000000fcf0003986 */ /* 0x0005e2000c10193c */
[----:B------:R-:W-:Y:S02]  /*11e640*/  IADD3 R16, R10, 0x135, RZ ;  /* 0x000001350a107810 */ /* 0x000fe40007ffe0ff */
[----:B------:R-:W1:Y:S01]  /*11e650*/  LDC R246, c[0x0][0x228] ;  /* 0x00008a00fff67b82 */ /* 0x000e620000000800 */
[----:B--2---:R-:W2:Y:S04]  /*11e660*/  LDL.LU R251, [R1+0xe68] ;  /* 0x000e680001fb7983 */ /* 0x004ea80000300800 */
[----:B------:R-:W2:Y:S01]  /*11e670*/  LDL.LU R252, [R1+0x668] ;  /* 0x0006680001fc7983 */ /* 0x000ea20000300800 */
[----:B------:R-:W-:Y:S01]  /*11e680*/  IMAD.WIDE R244, R0, 0x4, R2 ;  /* 0x0000000400f47825 */ /* 0x000fe200078e0202 */
[----:B------:R-:W-:-:S03]  /*11e690*/  ISETP.LT.AND P3, PT, R17, R243, !P2 ;  /* 0x000000f31100720c */ /* 0x000fc60005761270 */
[----:B------:R-:W-:Y:S01]  /*11e6a0*/  IMAD.WIDE R240, R0, 0x4, R4 ;  /* 0x0000000400f07825 */ /* 0x000fe200078e0204 */
[----:B------:R-:W-:Y:S02]  /*11e6b0*/  ISETP.LT.AND P2, PT, R15, R247, !P2 ;  /* 0x000000f70f00720c */ /* 0x000fe40005741270 */
[----:B------:R-:W-:Y:S02]  /*11e6c0*/  ISETP.GE.AND P5, PT, R16, R235, PT ;  /* 0x000000eb1000720c */ /* 0x000fe40003fa6270 */
[----:B------:R-:W-:Y:S02]  /*11e6d0*/  IADD3 R14, R0, R237, RZ ;  /* 0x000000ed000e7210 */ /* 0x000fe40007ffe0ff */
[----:B------:R-:W-:Y:S01]  /*11e6e0*/  IADD3 R16, R10, 0x136, RZ ;  /* 0x000001360a107810 */ /* 0x000fe20007ffe0ff */
[----:B------:R-:W2:Y:S08]  /*11e6f0*/  LDC R243, c[0x0][0x228] ;  /* 0x00008a00fff37b82 */ /* 0x000eb00000000800 */
[----:B------:R-:W2:Y:S08]  /*11e700*/  LDC R235, c[0x0][0x248] ;  /* 0x00009200ffeb7b82 */ /* 0x000eb00000000800 */
[----:B------:R-:W2:Y:S08]  /*11e710*/  LDC R247, c[0x0][0x228] ;  /* 0x00008a00fff77b82 */ /* 0x000eb00000000800 */
[----:B------:R-:W2:Y:S01]  /*11e720*/  LDC R237, c[0x0][0x248] ;  /* 0x00009200ffed7b82 */ /* 0x000ea20000000800 */
[----:B----4-:R4:W-:Y:S01]  /*11e730*/  @P6 STG.E desc[UR60][R244.64], R199 ;  /* 0x000000c7f4006986 */ /* 0x0109e2000c10193c */
[----:B------:R-:W-:-:S03]  /*11e740*/  ISETP.LT.AND P6, PT, R11, R198, !P5 ;  /* 0x000000c60b00720c */ /* 0x000fc60006fc1270 */
[----:B------:R1:W-:Y:S01]  /*11e750*/  @P4 STG.E desc[UR60][R240.64], R249 ;  /* 0x000000f9f0004986 */ /* 0x0003e2000c10193c */
[----:B------:R-:W-:Y:S02]  /*11e760*/  ISETP.LT.AND P4, PT, R13, R197, !P5 ;  /* 0x000000c50d00720c */ /* 0x000fe40006f81270 */
[----:B------:R-:W2:Y:S08]  /*11e770*/  LDC R197, c[0x0][0x228] ;  /* 0x00008a00ffc57b82 */ /* 0x000eb00000000800 */
[----:B----4-:R-:W4:Y:S01]  /*11e780*/  LDC.64 R198, c[0x0][0x228] ;  /* 0x00008a00ffc67b82 */ /* 0x010f220000000a00 */
[----:B------:R-:W-:-:S04]  /*11e790*/  IMAD.WIDE R244, R0, 0x4, R6 ;  /* 0x0000000400f47825 */ /* 0x000fc800078e0206 */
[----:B-1----:R-:W-:Y:S01]  /*11e7a0*/  IMAD.WIDE R240, R0, 0x4, R8 ;  /* 0x0000000400f07825 */ /* 0x002fe200078e0208 */
[----:B------:R-:W4:Y:S04]  /*11e7b0*/  LDL.LU R249, [R1+0x268] ;  /* 0x0002680001f97983 */ /* 0x000f280000300800 */
[----:B------:R1:W-:Y:S04]  /*11e7c0*/  @P3 STG.E desc[UR60][R244.64], R248 ;  /* 0x000000f8f4003986 */ /* 0x0003e8000c10193c */
[----:B---3--:R3:W-:Y:S01]  /*11e7d0*/  @P2 STG.E desc[UR60][R240.64], R250 ;  /* 0x000000faf0002986 */ /* 0x0087e2000c10193c */
[----:B------:R-:W-:-:S03]  /*11e7e0*/  ISETP.GE.AND P3, PT, R16, R239, PT ;  /* 0x000000ef1000720c */ /* 0x000fc60003f66270 */
[----:B------:R-:W4:Y:S01]  /*11e7f0*/  LDL.LU R239, [R1+0xa58] ;  /* 0x000a580001ef7983 */ /* 0x000f220000300800 */
[----:B-1----:R-:W-:-:S04]  /*11e800*/  IMAD.WIDE R244, R14, 0x4, R2 ;  /* 0x000000040ef47825 */ /* 0x002fc800078e0202 */
[----:B---3--:R-:W-:Y:S01]  /*11e810*/  IMAD.WIDE R240, R14, 0x4, R4 ;  /* 0x000000040ef07825 */ /* 0x008fe200078e0204 */
[----:B------:R-:W3:Y:S04]  /*11e820*/  LDL.LU R250, [R1+0x165c] ;  /* 0x00165c0001fa7983 */ /* 0x000ee80000300800 */
[----:B--2---:R1:W-:Y:S04]  /*11e830*/  @P6 STG.E desc[UR60][R244.64], R251 ;  /* 0x000000fbf4006986 */ /* 0x0043e8000c10193c */
[----:B------:R2:W-:Y:S01]  /*11e840*/  @P4 STG.E desc[UR60][R240.64], R252 ;  /* 0x000000fcf0004986 */ /* 0x0005e2000c10193c */
[----:B------:R-:W-:Y:S01]  /*11e850*/  ISETP.LT.AND P4, PT, R13, R233, !P3 ;  /* 0x000000e90d00720c */ /* 0x000fe20005f81270 */
[----:B------:R-:W4:Y:S02]  /*11e860*/  LDC R248, c[0x0][0x228] ;  /* 0x00008a00fff87b82 */ /* 0x000f240000000800 */
[----:B-1----:R-:W3:Y:S04]  /*11e870*/  LDL.LU R251, [R1+0x1e7c] ;  /* 0x001e7c0001fb7983 */ /* 0x002ee80000300800 */
[----:B--2---:R-:W2:Y:S04]  /*11e880*/  LDL.LU R252, [R1+0x125c] ;  /* 0x00125c0001fc7983 */ /* 0x004ea80000300800 */
[----:B------:R-:W3:Y:S01]  /*11e890*/  LDL.LU R233, [R1+0x1a5c] ;  /* 0x001a5c0001e97983 */ /* 0x000ee20000300800 */
[----:B------:R-:W-:-:S02]  /*11e8a0*/  ISETP.LT.AND P2, PT, R17, R246, !P5 ;  /* 0x000000f61100720c */ /* 0x000fc40006f41270 */
[----:B------:R-:W-:Y:S02]  /*11e8b0*/  ISETP.LT.AND P5, PT, R15, R243, !P5 ;  /* 0x000000f30f00720c */ /* 0x000fe40006fa1270 */
[----:B------:R-:W-:Y:S01]  /*11e8c0*/  ISETP.LT.AND P6, PT, R11, R242, !P3 ;  /* 0x000000f20b00720c */ /* 0x000fe20005fc1270 */
[C---:B------:R-:W-:Y:S01]  /*11e8d0*/  IMAD.WIDE R244, R14.reuse, 0x4, R6 ;  /* 0x000000040ef47825 */ /* 0x040fe200078e0206 */
[----:B------:R-:W-:-:S03]  /*11e8e0*/  IADD3 R0, R14, R235, RZ ;  /* 0x000000eb0e007210 */ /* 0x000fc60007ffe0ff */
[----:B------:R-:W-:-:S04]  /*11e8f0*/  IMAD.WIDE R242, R14, 0x4, R8 ;  /* 0x000000040ef27825 */ /* 0x000fc800078e0208 */
[----:B------:R-:W-:Y:S01]  /*11e900*/  VIADD R16, R10, 0x137 ;  /* 0x000001370a107836 */ /* 0x000fe20000000000 */
[----:B------:R-:W1:Y:S08]  /*11e910*/  LDC R246, c[0x0][0x228] ;  /* 0x00008a00fff67b82 */ /* 0x000e700000000800 */
[----:B------:R-:W1:Y:S01]  /*11e920*/  LDC.64 R240, c[0x0][0x228] ;  /* 0x00008a00fff07b82 */ /* 0x000e620000000a00 */
[----:B----4-:R4:W-:Y:S04]  /*11e930*/  @P2 STG.E desc[UR60][R244.64], R239 ;  /* 0x000000eff4002986 */ /* 0x0109e8000c10193c */
[----:B------:R1:W-:Y:S01]  /*11e940*/  @P5 STG.E desc[UR60][R242.64], R249 ;  /* 0x000000f9f2005986 */ /* 0x0003e2000c10193c */
[----:B------:R-:W-:-:S02]  /*11e950*/  ISETP.GE.AND P2, PT, R16, R199, PT ;  /* 0x000000c71000720c */ /* 0x000fc40003f46270 */
[----:B------:R-:W-:Y:S02]  /*11e960*/  ISETP.LT.AND P5, PT, R17, R248, !P3 ;  /* 0x000000f81100720c */ /* 0x000fe40005fa1270 */
[----:B------:R-:W-:Y:S01]  /*11e970*/  ISETP.LT.AND P3, PT, R15, R247, !P3 ;  /* 0x000000f70f00720c */ /* 0x000fe20005f61270 */
[----:B------:R-:W2:Y:S08]  /*11e980*/  LDC R199, c[0x0][0x228] ;  /* 0x00008a00ffc77b82 */ /* 0x000eb00000000800 */
[----:B----4-:R-:W4:Y:S08]  /*11e990*/  LDC R239, c[0x0][0x228] ;  /* 0x00008a00ffef7b82 */ /* 0x010f300000000800 */
[----:B------:R-:W4:Y:S08]  /*11e9a0*/  LDC R248, c[0x0][0x228] ;  /* 0x00008a00fff87b82 */ /* 0x000f300000000800 */
[----:B------:R-:W4:Y:S01]  /*11e9b0*/  LDC R235, c[0x0][0x248] ;  /* 0x00009200ffeb7b82 */ /* 0x000f220000000800 */
[----:B------:R-:W-:-:S04]  /*11e9c0*/  IMAD.WIDE R244, R0, 0x4, R2 ;  /* 0x0000000400f47825 */ /* 0x000fc800078e0202 */
[----:B-1----:R-:W-:Y:S01]  /*11e9d0*/  IMAD.WIDE R242, R0, 0x4, R4 ;  /* 0x0000000400f27825 */ /* 0x002fe200078e0204 */
[----:B------:R-:W4:Y:S04]  /*11e9e0*/  LDL.LU R249, [R1+0x66c] ;  /* 0x00066c0001f97983 */ /* 0x000f280000300800 */
[----:B------:R-:W4:Y:S04]  /*11e9f0*/  LDL.LU R247, [R1+0xa5c] ;  /* 0x000a5c0001f77983 */ /* 0x000f280000300800 */
[----:B---3--:R-:W-:Y:S04]  /*11ea00*/  @P6 STG.E desc[UR60][R244.64], R233 ;  /* 0x000000e9f4006986 */ /* 0x008fe8000c10193c */
[----:B------:R1:W-:Y:S01]  /*11ea10*/  @P4 STG.E desc[UR60][R242.64], R250 ;  /* 0x000000faf2004986 */ /* 0x0003e2000c10193c */
[----:B------:R-:W-:-:S03]  /*11ea20*/  ISETP.LT.AND P4, PT, R13, R197, !P2 ;  /* 0x000000c50d00720c */ /* 0x000fc60005781270 */
[----:B-1----:R-:W3:Y:S04]  /*11ea30*/  LDL.LU R250, [R1+0x26c] ;  /* 0x00026c0001fa7983 */ /* 0x002ee80000300800 */
[----:B------:R-:W3:Y:S01]  /*11ea40*/  LDL.LU R197, [R1+0xe6c] ;  /* 0x000e6c0001c57983 */ /* 0x000ee20000300800 */
[----:B------:R-:W-:-:S05]  /*11ea50*/  IMAD.WIDE R244, R0, 0x4, R6 ;  /* 0x0000000400f47825 */ /* 0x000fca00078e0206 */
[----:B------:R1:W-:Y:S04]  /*11ea60*/  @P5 STG.E desc[UR60][R244.64], R251 ;  /* 0x000000fbf4005986 */ /* 0x0003e8000c10193c */
[----:B-1----:R-:W3:Y:S01]  /*11ea70*/  LDL.LU R251, [R1+0x1a60] ;  /* 0x001a600001fb7983 */ /* 0x002ee20000300800 */
[----:B------:R-:W-:-:S05]  /*11ea80*/  IMAD.WIDE R242, R0, 0x4, R8 ;  /* 0x0000000400f27825 */ /* 0x000fca00078e0208 */
[----:B--2---:R1:W-:Y:S04]  /*11ea90*/  @P3 STG.E desc[UR60][R242.64], R252 ;  /* 0x000000fcf2003986 */ /* 0x0043e8000c10193c */
[----:B-1----:R-:W2:Y:S01]  /*11eaa0*/  LDL.LU R252, [R1+0x1660] ;  /* 0x0016600001fc7983 */ /* 0x002ea20000300800 */
[----:B------:R-:W-:Y:S02]  /*11eab0*/  ISETP.LT.AND P3, PT, R17, R246, !P2 ;  /* 0x000000f61100720c */ /* 0x000fe40005761270 */
[----:B------:R-:W-:Y:S01]  /*11eac0*/  ISETP.LT.AND P6, PT, R11, R232, !P2 ;  /* 0x000000e80b00720c */ /* 0x000fe200057c1270 */
[----:B------:R-:W1:Y:S01]  /*11ead0*/  LDC R246, c[0x0][0x228] ;  /* 0x00008a00fff67b82 */ /* 0x000e620000000800 */
[----:B------:R-:W-:Y:S01]  /*11eae0*/  IMAD.IADD R14, R0, 0x1, R237 ;  /* 0x00000001000e7824 */ /* 0x000fe200078e02ed */
[----:B------:R-:W-:-:S02]  /*11eaf0*/  IADD3 R16, R10, 0x138, RZ ;  /* 0x000001380a107810 */ /* 0x000fc40007ffe0ff */
[----:B----4-:R-:W-:-:S04]  /*11eb00*/  ISETP.LT.AND P2, PT, R15, R239, !P2 ;  /* 0x000000ef0f00720c */ /* 0x010fc80005741270 */
[----:B------:R-:W4:Y:S01]  /*11eb10*/  LDC.64 R232, c[0x0][0x228] ;  /* 0x00008a00ffe87b82 */ /* 0x000f220000000a00 */
[----:B------:R-:W-:Y:S01]  /*11eb20*/  IMAD.WIDE R244, R14, 0x4, R2 ;  /* 0x000000040ef47825 */ /* 0x000fe200078e0202 */
[----:B------:R-:W-:-:S03]  /*11eb30*/  ISETP.GE.AND P5, PT, R16, R241, PT ;  /* 0x000000f11000720c */ /* 0x000fc60003fa6270 */
[C---:B------:R-:W-:Y:S01]  /*11eb40*/  IMAD.WIDE R242, R14.reuse, 0x4, R4 ;  /* 0x000000040ef27825 */ /* 0x040fe200078e0204 */
[C---:B------:R-:W-:Y:S02]  /*11eb50*/  IADD3 R0, R14.reuse, R235, RZ ;  /* 0x000000eb0e007210 */ /* 0x040fe40007ffe0ff */
[----:B------:R-:W4:Y:S01]  /*11eb60*/  LDC R239, c[0x0][0x248] ;  /* 0x00009200ffef7b82 */ /* 0x000f220000000800 */
[----:B---3--:R3:W-:Y:S01]  /*11eb70*/  @P6 STG.E desc[UR60][R244.64], R197 ;  /* 0x000000c5f4006986 */ /* 0x0087e2000c10193c */
[----:B------:R-:W-:Y:S01]  /*11eb80*/  ISETP.LT.AND P6, PT, R11, R236, !P5 ;  /* 0x000000ec0b00720c */ /* 0x000fe20006fc1270 */
[----:B------:R-:W-:Y:S02]  /*11eb90*/  IMAD.WIDE R236, R14, 0x4, R6 ;  /* 0x000000040eec7825 */ /* 0x000fe400078e0206 */
[----:B------:R1:W-:Y:S01]  /*11eba0*/  @P4 STG.E desc[UR60][R242.64], R249 ;  /* 0x000000f9f2004986 */ /* 0x0003e2000c10193c */
[----:B------:R-:W-:Y:S02]  /*11ebb0*/  ISETP.LT.AND P4, PT, R13, R199, !P5 ;  /* 0x000000c70d00720c */ /* 0x000fe40006f81270 */
[----:B------:R-:W-:Y:S01]  /*11ebc0*/  IADD3 R16, R10, 0x139, RZ ;  /* 0x000001390a107810 */ /* 0x000fe20007ffe0ff */
[----:B------:R-:W4:Y:S01]  /*11ebd0*/  LDC R199, c[0x0][0x228] ;  /* 0x00008a00ffc77b82 */ /* 0x000f220000000800 */
[----:B------:R2:W-:Y:S07]  /*11ebe0*/  @P3 STG.E desc[UR60][R236.64], R247 ;  /* 0x000000f7ec003986 */ /* 0x0005ee000c10193c */
[----:B---3--:R-:W3:Y:S08]  /*11ebf0*/  LDC R197, c[0x0][0x228] ;  /* 0x00008a00ffc57b82 */ /* 0x008ef00000000800 */
[----:B-1----:R-:W1:Y:S08]  /*11ec00*/  LDC.64 R242, c[0x0][0x228] ;  /* 0x00008a00fff27b82 */ /* 0x002e700000000a00 */
[----:B------:R-:W1:Y:S01]  /*11ec10*/  LDC R241, c[0x0][0x228] ;  /* 0x00008a00fff17b82 */ /* 0x000e620000000800 */
[----:B------:R-:W-:Y:S01]  /*11ec20*/  IMAD.WIDE R244, R14, 0x4, R8 ;  /* 0x000000040ef47825 */ /* 0x000fe200078e0208 */
[----:B------:R-:W3:Y:S04]  /*11ec30*/  LDL.LU R249, [R1+0x1260] ;  /* 0x0012600001f97983 */ /* 0x000ee80000300800 */
[----:B------:R4:W-:Y:S01]  /*11ec40*/  @P2 STG.E desc[UR60][R244.64], R250 ;  /* 0x000000faf4002986 */ /* 0x0009e2000c10193c */
[----:B------:R-:W-:-:S02]  /*11ec50*/  ISETP.LT.AND P2, PT, R17, R248, !P5 ;  /* 0x000000f81100720c */ /* 0x000fc40006f41270 */
[----:B------:R-:W-:Y:S01]  /*11ec60*/  ISETP.LT.AND P5, PT, R15, R246, !P5 ;  /* 0x000000f60f00720c */ /* 0x000fe20006fa1270 */
[----:B--2---:R-:W2:Y:S01]  /*11ec70*/  LDC R247, c[0x0][0x228] ;  /* 0x00008a00fff77b82 */ /* 0x004ea20000000800 */
[----:B----4-:R-:W4:Y:S04]  /*11ec80*/  LDL.LU R250, [R1+0x670] ;  /* 0x0006700001fa7983 */ /* 0x010f280000300800 */
[----:B------:R-:W2:Y:S04]  /*11ec90*/  LDL.LU R248, [R1+0xe70] ;  /* 0x000e700001f87983 */ /* 0x000ea80000300800 */
[----:B------:R-:W4:Y:S01]  /*11eca0*/  LDL.LU R246, [R1+0x1e80] ;  /* 0x001e800001f67983 */ /* 0x000f220000300800 */
[----:B------:R-:W-:-:S05]  /*11ecb0*/  IMAD.WIDE R236, R0, 0x4, R2 ;  /* 0x0000000400ec7825 */ /* 0x000fca00078e0202 */
[----:B------:R1:W-:Y:S04]  /*11ecc0*/  @P6 STG.E desc[UR60][R236.64], R251 ;  /* 0x000000fbec006986 */ /* 0x0003e8000c10193c */
[----:B-1----:R-:W2:Y:S01]  /*11ecd0*/  LDL.LU R251, [R1+0xa60] ;  /* 0x000a600001fb7983 */ /* 0x002ea20000300800 */
[----:B------:R-:W-:-:S05]  /*11ece0*/  IMAD.WIDE R244, R0, 0x4, R4 ;  /* 0x0000000400f47825 */ /* 0x000fca00078e0204 */
[----:B------:R1:W-:Y:S04]  /*11ecf0*/  @P4 STG.E desc[UR60][R244.64], R252 ;  /* 0x000000fcf4004986 */ /* 0x0003e8000c10193c */
[----:B-1----:R-:W2:Y:S01]  /*11ed00*/  LDL.LU R252, [R1+0x270] ;  /* 0x0002700001fc7983 */ /* 0x002ea20000300800 */
[----:B------:R-:W-:Y:S01]  /*11ed10*/  ISETP.GE.AND P3, PT, R16, R233, PT ;  /* 0x000000e91000720c */ /* 0x000fe20003f66270 */
[C---:B------:R-:W-:Y:S01]  /*11ed20*/  IMAD.WIDE R236, R0.reuse, 0x4, R6 ;  /* 0x0000000400ec7825 */ /* 0x040fe200078e0206 */
[----:B------:R-:W-:-:S03]  /*11ed30*/  IADD3 R14, R0, R239, RZ ;  /* 0x000000ef000e7210 */ /* 0x000fc60007ffe0ff */
[----:B------:R-:W-:Y:S01]  /*11ed40*/  IMAD.WIDE R244, R0, 0x4, R8 ;  /* 0x0000000400f47825 */ /* 0x000fe200078e0208 */
[----:B------:R-:W-:Y:S02]  /*11ed50*/  ISETP.LT.AND P6, PT, R11, R234, !P3 ;  /* 0x000000ea0b00720c */ /* 0x000fe40005fc1270 */
[----:B---3--:R-:W-:Y:S01]  /*11ed60*/  ISETP.LT.AND P4, PT, R13, R197, !P3 ;  /* 0x000000c50d00720c */ /* 0x008fe20005f81270 */
[----:B------:R-:W-:Y:S01]  /*11ed70*/  VIADD R16, R10, 0x13a ;  /* 0x0000013a0a107836 */ /* 0x000fe20000000000 */
[----:B------:R-:W1:Y:S08]  /*11ed80*/  LDC R233, c[0x0][0x248] ;  /* 0x00009200ffe97b82 */ /* 0x000e700000000800 */
[----:B------:R-:W3:Y:S08]  /*11ed90*/  LDC.64 R234, c[0x0][0x228] ;  /* 0x00008a00ffea7b82 */ /* 0x000ef00000000a00 */
[----:B------:R-:W3:Y:S01]  /*11eda0*/  LDC R197, c[0x0][0x228] ;  /* 0x00008a00ffc57b82 */ /* 0x000ee20000000800 */
[----:B----4-:R4:W-:Y:S04]  /*11edb0*/  @P2 STG.E desc[UR60][R236.64], R246 ;  /* 0x000000f6ec002986 */ /* 0x0109e8000c10193c */
[----:B------:R1:W-:Y:S01]  /*11edc0*/  @P5 STG.E desc[UR60][R244.64], R249 ;  /* 0x000000f9f4005986 */ /* 0x0003e2000c10193c */
[----:B------:R-:W-:Y:S01]  /*11edd0*/  ISETP.GE.AND P2, PT, R16, R243, PT ;  /* 0x000000f31000720c */ /* 0x000fe20003f46270 */
[----:B----4-:R-:W-:-:S04]  /*11ede0*/  IMAD.WIDE R236, R14, 0x4, R2 ;  /* 0x000000040eec7825 */ /* 0x010fc800078e0202 */
[----:B-1----:R-:W-:Y:S01]  /*11edf0*/  IMAD.WIDE R244, R14, 0x4, R4 ;  /* 0x000000040ef47825 */ /* 0x002fe200078e0204 */
[----:B------:R-:W4:Y:S04]  /*11ee00*/  LDL.LU R249, [R1+0x1664] ;  /* 0x0016640001f97983 */ /* 0x000f280000300800 */
[----:B--2---:R1:W-:Y:S04]  /*11ee10*/  @P6 STG.E desc[UR60][R236.64], R248 ;  /* 0x000000f8ec006986 */ /* 0x0043e8000c10193c */
[----:B------:R2:W-:Y:S01]  /*11ee20*/  @P4 STG.E desc[UR60][R244.64], R250 ;  /* 0x000000faf4004986 */ /* 0x0005e2000c10193c */
[----:B------:R-:W-:-:S02]  /*11ee30*/  ISETP.LT.AND P4, PT, R13, R199, !P2 ;  /* 0x000000c70d00720c */ /* 0x000fc40005781270 */
[----:B------:R-:W-:Y:S01]  /*11ee40*/  ISETP.LT.AND P5, PT, R17, R247, !P3 ;  /* 0x000000f71100720c */ /* 0x000fe20005fa1270 */
[----:B------:R-:W3:Y:S08]  /*11ee50*/  LDC R246, c[0x0][0x228] ;  /* 0x00008a00fff67b82 */ /* 0x000ef00000000800 */
[----:B------:R-:W3:Y:S01]  /*11ee60*/  LDC R243, c[0x0][0x228] ;  /* 0x00008a00fff37b82 */ /* 0x000ee20000000800 */
[----:B------:R-:W-:Y:S01]  /*11ee70*/  IMAD.IADD R0, R14, 0x1, R233 ;  /* 0x000000010e007824 */ /* 0x000fe200078e02e9 */
[----:B------:R-:W-:-:S06]  /*11ee80*/  IADD3 R16, R10, 0x13b, RZ ;  /* 0x0000013b0a107810 */ /* 0x000fcc0007ffe0ff */
[----:B-1----:R-:W1:Y:S01]  /*11ee90*/  LDC.64 R236, c[0x0][0x228] ;  /* 0x00008a00ffec7b82 */ /* 0x002e620000000a00 */
[----:B------:R-:W4:Y:S04]  /*11eea0*/  LDL.LU R248, [R1+0x1e84] ;  /* 0x001e840001f87983 */ /* 0x000f280000300800 */
[----:B--2---:R-:W2:Y:S04]  /*11eeb0*/  LDL.LU R250, [R1+0x1264] ;  /* 0x0012640001fa7983 */ /* 0x004ea80000300800 */
[----:B------:R-:W4:Y:S01]  /*11eec0*/  LDL.LU R199, [R1+0x1a64] ;  /* 0x001a640001c77983 */ /* 0x000f220000300800 */
[----:B------:R-:W-:Y:S01]  /*11eed0*/  IMAD.WIDE R244, R14, 0x4, R6 ;  /* 0x000000040ef47825 */ /* 0x000fe200078e0206 */
[----:B------:R-:W-:-:S02]  /*11eee0*/  ISETP.LT.AND P3, PT, R15, R241, !P3 ;  /* 0x000000f10f00720c */ /* 0x000fc40005f61270 */
[----:B------:R-:W-:Y:S01]  /*11eef0*/  ISETP.LT.AND P6, PT, R11, R238, !P2 ;  /* 0x000000ee0b00720c */ /* 0x000fe200057c1270 */
[----:B------:R-:W1:Y:S08]  /*11ef00*/  LDC R247, c[0x0][0x228] ;  /* 0x00008a00fff77b82 */ /* 0x000e700000000800 */
[----:B------:R-:W1:Y:S01]  /*11ef10*/  LDC R233, c[0x0][0x228] ;  /* 0x00008a00ffe97b82 */ /* 0x000e620000000800 */
[----:B------:R3:W-:Y:S07]  /*11ef20*/  @P5 STG.E desc[UR60][R244.64], R251 ;  /* 0x000000fbf4005986 */ /* 0x0007ee000c10193c */
[----:B------:R-:W1:Y:S01]  /*11ef30*/  LDC R241, c[0x0][0x248] ;  /* 0x00009200fff17b82 */ /* 0x000e620000000800 */
[----:B---3--:R-:W3:Y:S01]  /*11ef40*/  LDL.LU R251, [R1+0xe74] ;  /* 0x000e740001fb7983 */ /* 0x008ee20000300800 */
[----:B------:R-:W-:-:S05]  /*11ef50*/  IMAD.WIDE R238, R14, 0x4, R8 ;  /* 0x000000040eee7825 */ /* 0x000fca00078e0208 */
[----:B------:R1:W-:Y:S04]  /*11ef60*/  @P3 STG.E desc[UR60][R238.64], R252 ;  /* 0x000000fcee003986 */ /* 0x0003e8000c10193c */
[----:B-1----:R-:W3:Y:S01]  /*11ef70*/  LDL.LU R252, [R1+0x674] ;  /* 0x0006740001fc7983 */ /* 0x002ee20000300800 */
[----:B------:R-:W-:Y:S02]  /*11ef80*/  ISETP.LT.AND P3, PT, R17, R246, !P2 ;  /* 0x000000f61100720c */ /* 0x000fe40005761270 */
[----:B------:R-:W1:Y:S01]  /*11ef90*/  LDC R246, c[0x0][0x228] ;  /* 0x00008a00fff67b82 */ /* 0x000e620000000800 */
[----:B------:R-:W-:Y:S01]  /*11efa0*/  ISETP.LT.AND P2, PT, R15, R243, !P2 ;  /* 0x000000f30f00720c */ /* 0x000fe20005741270 */
[----:B------:R-:W-:-:S04]  /*11efb0*/  IMAD.WIDE R244, R0, 0x4, R2 ;  /* 0x0000000400f47825 */ /* 0x000fc800078e0202 */
[----:B------:R-:W-:Y:S01]  /*11efc0*/  IMAD.WIDE R238, R0, 0x4, R4 ;  /* 0x0000000400ee7825 */ /* 0x000fe200078e0204 */
[----:B------:R-:W-:Y:S02]  /*11efd0*/  ISETP.GE.AND P5, PT, R16, R235, PT ;  /* 0x000000eb1000720c */ /* 0x000fe40003fa6270 */
[----:B------:R-:W-:Y:S01]  /*11efe0*/  IADD3 R14, R0, R241, RZ ;  /* 0x000000f1000e7210 */ /* 0x000fe20007ffe0ff */
[----:B------:R-:W1:Y:S08]  /*11eff0*/  LDC R235, c[0x0][0x248] ;  /* 0x00009200ffeb7b82 */ /* 0x000e700000000800 */
[----:B------:R-:W3:Y:S01]  /*11f000*/  LDC R243, c[0x0][0x228] ;  /* 0x00008a00fff37b82 */ /* 0x000ee20000000800 */
[----:B----4-:R4:W-:Y:S04]  /*11f010*/  @P6 STG.E desc[UR60][R244.64], R199 ;  /* 0x000000c7f4006986 */ /* 0x0109e8000c10193c */
[----:B------:R1:W-:Y:S01]  /*11f020*/  @P4 STG.E desc[UR60][R238.64], R249 ;  /* 0x000000f9ee004986 */ /* 0x0003e2000c10193c */
[----:B------:R-:W-:-:S02]  /*11f030*/  ISETP.LT.AND P6, PT, R11, R198, !P5 ;  /* 0x000000c60b00720c */ /* 0x000fc40006fc1270 */
[----:B------:R-:W-:Y:S02]  /*11f040*/  ISETP.LT.AND P4, PT, R13, R197, !P5 ;  /* 0x000000c50d00720c */ /* 0x000fe40006f81270 */
[----:B------:R-:W-:Y:S01]  /*11f050*/  IADD3 R16, R10, 0x13c, RZ ;  /* 0x0000013c0a107810 */ /* 0x000fe20007ffe0ff */
[----:B------:R-:W3:Y:S08]  /*11f060*/  LDC R197, c[0x0][0x228] ;  /* 0x00008a00ffc57b82 */ /* 0x000ef00000000800 */
[----:B----4-:R-:W4:Y:S01]  /*11f070*/  LDC.64 R198, c[0x0][0x228] ;  /* 0x00008a00ffc67b82 */ /* 0x010f220000000a00 */
[----:B------:R-:W-:-:S04]  /*11f080*/  IMAD.WIDE R244, R0, 0x4, R6 ;  /* 0x0000000400f47825 */ /* 0x000fc800078e0206 */
[----:B-1----:R-:W-:Y:S01]  /*11f090*/  IMAD.WIDE R238, R0, 0x4, R8 ;  /* 0x0000000400ee7825 */ /* 0x002fe200078e0208 */
[----:B------:R-:W4:Y:S04]  /*11f0a0*/  LDL.LU R249, [R1+0x274] ;  /* 0x0002740001f97983 */ /* 0x000f280000300800 */
[----:B------:R1:W-:Y:S04]  /*11f0b0*/  @P3 STG.E desc[UR60][R244.64], R248 ;  /* 0x000000f8f4003986 */ /* 0x0003e8000c10193c */
[----:B--2---:R2:W-:Y:S01]  /*11f0c0*/  @P2 STG.E desc[UR60][R238.64], R250 ;  /* 0x000000faee002986 */ /* 0x0045e2000c10193c */
[----:B------:R-:W-:-:S02]  /*11f0d0*/  ISETP.LT.AND P2, PT, R17, R247, !P5 ;  /* 0x000000f71100720c */ /* 0x000fc40006f41270 */
[----:B------:R-:W-:Y:S01]  /*11f0e0*/  ISETP.LT.AND P5, PT, R15, R246, !P5 ;  /* 0x000000f60f00720c */ /* 0x000fe20006fa1270 */
[----:B-1----:R-:W4:Y:S04]  /*11f0f0*/  LDL.LU R248, [R1+0x1a68] ;  /* 0x001a680001f87983 */ /* 0x002f280000300800 */
[----:B--2---:R-:W2:Y:S04]  /*11f100*/  LDL.LU R250, [R1+0x1668] ;  /* 0x0016680001fa7983 */ /* 0x004ea80000300800 */
[----:B------:R-:W4:Y:S01]  /*11f110*/  LDL.LU R246, [R1+0xa64] ;  /* 0x000a640001f67983 */ /* 0x000f220000300800 */
[----:B------:R-:W-:-:S04]  /*11f120*/  IMAD.WIDE R244, R14, 0x4, R2 ;  /* 0x000000040ef47825 */ /* 0x000fc800078e0202 */
[----:B------:R-:W-:Y:S01]  /*11f130*/  IMAD.WIDE R238, R14, 0x4, R4 ;  /* 0x000000040eee7825 */ /* 0x000fe200078e0204 */
[----:B------:R-:W-:Y:S02]  /*11f140*/  ISETP.GE.AND P3, PT, R16, R237, PT ;  /* 0x000000ed1000720c */ /* 0x000fe40003f66270 */
[----:B------:R-:W-:Y:S01]  /*11f150*/  IADD3 R0, R14, R235, RZ ;  /* 0x000000eb0e007210 */ /* 0x000fe20007ffe0ff */
[----:B------:R-:W1:Y:S01]  /*11f160*/  LDC R247, c[0x0][0x228] ;  /* 0x00008a00fff77b82 */ /* 0x000e620000000800 */
[----:B---3--:R3:W-:Y:S01]  /*11f170*/  @P6 STG.E desc[UR60][R244.64], R251 ;  /* 0x000000fbf4006986 */ /* 0x0087e2000c10193c */
[----:B------:R-:W-:-:S06]  /*11f180*/  VIADD R16, R10, 0x13d ;  /* 0x0000013d0a107836 */ /* 0x000fcc0000000000 */
[----:B------:R-:W1:Y:S08]  /*11f190*/  LDC R237, c[0x0][0x248] ;  /* 0x00009200ffed7b82 */ /* 0x000e700000000800 */
[----:B------:R-:W1:Y:S01]  /*11f1a0*/  LDC R235, c[0x0][0x248] ;  /* 0x00009200ffeb7b82 */ /* 0x000e620000000800 */
[----:B---3--:R-:W3:Y:S04]  /*11f1b0*/  LDL.LU R251, [R1+0x1e88] ;  /* 0x001e880001fb7983 */ /* 0x008ee80000300800 */
[----:B------:R1:W-:Y:S04]  /*11f1c0*/  @P4 STG.E desc[UR60][R238.64], R252 ;  /* 0x000000fcee004986 */ /* 0x0003e8000c10193c */
[----:B-1----:R-:W3:Y:S01]  /*11f1d0*/  LDL.LU R252, [R1+0x1268] ;  /* 0x0012680001fc7983 */ /* 0x002ee20000300800 */
[----:B------:R-:W1:Y:S01]  /*11f1e0*/  LDC.64 R238, c[0x0][0x228] ;  /* 0x00008a00ffee7b82 */ /* 0x000e620000000a00 */
[----:B------:R-:W-:Y:S01]  /*11f1f0*/  ISETP.LT.AND P6, PT, R11, R240, !P3 ;  /* 0x000000f00b00720c */ /* 0x000fe20005fc1270 */
[----:B------:R-:W-:Y:S01]  /*11f200*/  IMAD.WIDE R244, R14, 0x4, R6 ;  /* 0x000000040ef47825 */ /* 0x000fe200078e0206 */
[----:B------:R-:W-:-:S03]  /*11f210*/  ISETP.LT.AND P4, PT, R13, R233, !P3 ;  /* 0x000000e90d00720c */ /* 0x000fc60005f81270 */
[----:B------:R-:W-:Y:S01]  /*11f220*/  IMAD.WIDE R240, R14, 0x4, R8 ;  /* 0x000000040ef07825 */ /* 0x000fe200078e0208 */
[----:B----4-:R4:W-:Y:S04]  /*11f230*/  @P2 STG.E desc[UR60][R244.64], R246 ;  /* 0x000000f6f4002986 */ /* 0x0109e8000c10193c */
[----:B------:R1:W-:Y:S01]  /*11f240*/  @P5 STG.E desc[UR60][R240.64], R249 ;  /* 0x000000f9f0005986 */ /* 0x0003e2000c10193c */
[----:B------:R-:W-:Y:S02]  /*11f250*/  ISETP.LT.AND P5, PT, R17, R243, !P3 ;  /* 0x000000f31100720c */ /* 0x000fe40005fa1270 */
[----:B------:R-:W-:Y:S01]  /*11f260*/  ISETP.GE.AND P2, PT, R16, R199, PT ;  /* 0x000000c71000720c */ /* 0x000fe20003f46270 */
[----:B----4-:R-:W-:-:S04]  /*11f270*/  IMAD.WIDE R244, R0, 0x4, R2 ;  /* 0x0000000400f47825 */ /* 0x010fc800078e0202 */
[----:B-1----:R-:W-:Y:S01]  /*11f280*/  IMAD.WIDE R240, R0, 0x4, R4 ;  /* 0x0000000400f07825 */ /* 0x002fe200078e0204 */
[----:B------:R-:W4:Y:S04]  /*11f290*/  LDL.LU R249, [R1+0x678] ;  /* 0x0006780001f97983 */ /* 0x000f280000300800 */
[----:B------:R1:W-:Y:S04]  /*11f2a0*/  @P6 STG.E desc[UR60][R244.64], R248 ;  /* 0x000000f8f4006986 */ /* 0x0003e8000c10193c */
[----:B--2---:R2:W-:Y:S01]  /*11f2b0*/  @P4 STG.E desc[UR60][R240.64], R250 ;  /* 0x000000faf0004986 */ /* 0x0045e2000c10193c */
[----:B------:R-:W-:-:S02]  /*11f2c0*/  ISETP.LT.AND P4, PT, R13, R197, !P2 ;  /* 0x000000c50d00720c */ /* 0x000fc40005781270 */
[----:B------:R-:W-:Y:S02]  /*11f2d0*/  IADD3 R16, R10, 0x13e, RZ ;  /* 0x0000013e0a107810 */ /* 0x000fe40007ffe0ff */
[----:B------:R-:W-:Y:S01]  /*11f2e0*/  ISETP.LT.AND P3, PT, R15, R247, !P3 ;  /* 0x000000f70f00720c */ /* 0x000fe20005f61270 */
[----:B------:R-:W3:Y:S08]  /*11f2f0*/  LDC R246, c[0x0][0x228] ;  /* 0x00008a00fff67b82 */ /* 0x000ef00000000800 */
[----:B------:R-:W3:Y:S08]  /*11f300*/  LDC R243, c[0x0][0x228] ;  /* 0x00008a00fff37b82 */ /* 0x000ef00000000800 */
[----:B-1----:R-:W1:Y:S01]  /*11f310*/  LDC R248, c[0x0][0x228] ;  /* 0x00008a00fff87b82 */ /* 0x002e620000000800 */
[----:B------:R-:W-:-:S07]  /*11f320*/  IMAD.IADD R14, R0, 0x1, R237 ;  /* 0x00000001000e7824 */ /* 0x000fce00078e02ed */
[----:B------:R-:W1:Y:S01]  /*11f330*/  LDC R199, c[0x0][0x228] ;  /* 0x00008a00ffc77b82 */ /* 0x000e620000000800 */
[C---:B------:R-:W-:Y:S01]  /*11f340*/  IMAD.WIDE R244, R0.reuse, 0x4, R6 ;  /* 0x0000000400f47825 */ /* 0x040fe200078e0206 */
[----:B--2---:R-:W2:Y:S04]  /*11f350*/  LDL.LU R250, [R1+0x278] ;  /* 0x0002780001fa7983 */ /* 0x004ea80000300800 */
[----:B------:R-:W4:Y:S01]  /*11f360*/  LDL.LU R197, [R1+0xe78] ;  /* 0x000e780001c57983 */ /* 0x000f220000300800 */
[----:B------:R-:W-:Y:S01]  /*11f370*/  IMAD.WIDE R240, R0, 0x4, R8 ;  /* 0x0000000400f07825 */ /* 0x000fe200078e0208 */
[----:B------:R-:W-:Y:S02]  /*11f380*/  ISETP.LT.AND P6, PT, R11, R232, !P2 ;  /* 0x000000e80b00720c */ /* 0x000fe400057c1270 */
[----:B---3--:R3:W-:Y:S01]  /*11f390*/  @P5 STG.E desc[UR60][R244.64], R251 ;  /* 0x000000fbf4005986 */ /* 0x0087e2000c10193c */
[----:B------:R-:W-:Y:S01]  /*11f3a0*/  ISETP.GE.AND P5, PT, R16, R239, PT ;  /* 0x000000ef1000720c */ /* 0x000fe20003fa6270 */
[----:B------:R-:W1:Y:S01]  /*11f3b0*/  LDC R247, c[0x0][0x228] ;  /* 0x00008a00fff77b82 */ /* 0x000e620000000800 */
[----:B------:R-:W-:-:S07]  /*11f3c0*/  IADD3 R0, R14, R235, RZ ;  /* 0x000000eb0e007210 */ /* 0x000fce0007ffe0ff */
[----:B------:R-:W1:Y:S08]  /*11f3d0*/  LDC.64 R232, c[0x0][0x228] ;  /* 0x00008a00ffe87b82 */ /* 0x000e700000000a00 */
[----:B------:R-:W1:Y:S01]  /*11f3e0*/  LDC R237, c[0x0][0x248] ;  /* 0x00009200ffed7b82 */ /* 0x000e620000000800 */
[----:B---3--:R-:W3:Y:S04]  /*11f3f0*/  LDL.LU R251, [R1+0x1a6c] ;  /* 0x001a6c0001fb7983 */ /* 0x008ee80000300800 */
[----:B------:R-:W2:Y:S04]  /*11f400*/  LDL.LU R239, [R1+0xa68] ;  /* 0x000a680001ef7983 */ /* 0x000ea80000300800 */
[----:B------:R1:W-:Y:S04]  /*11f410*/  @P3 STG.E desc[UR60][R240.64], R252 ;  /* 0x000000fcf0003986 */ /* 0x0003e8000c10193c */
[----:B-1----:R-:W3:Y:S01]  /*11f420*/  LDL.LU R252, [R1+0x166c] ;  /* 0x00166c0001fc7983 */ /* 0x002ee20000300800 */
[----:B------:R-:W-:-:S02]  /*11f430*/  ISETP.LT.AND P3, PT, R17, R246, !P2 ;  /* 0x000000f61100720c */ /* 0x000fc40005761270 */
[----:B------:R-:W-:Y:S01]  /*11f440*/  ISETP.LT.AND P2, PT, R15, R243, !P2 ;  /* 0x000000f30f00720c */ /* 0x000fe20005741270 */
[----:B------:R-:W-:-:S04]  /*11f450*/  IMAD.WIDE R244, R14, 0x4, R2 ;  /* 0x000000040ef47825 */ /* 0x000fc800078e0202 */
[C---:B------:R-:W-:Y:S01]  /*11f460*/  IMAD.WIDE R240, R14.reuse, 0x4, R4 ;  /* 0x000000040ef07825 */ /* 0x040fe200078e0204 */
[----:B------:R-:W1:Y:S01]  /*11f470*/  LDC R246, c[0x0][0x228] ;  /* 0x00008a00fff67b82 */ /* 0x000e620000000800 */
[----:B----4-:R4:W-:Y:S01]  /*11f480*/  @P6 STG.E desc[UR60][R244.64], R197 ;  /* 0x000000c5f4006986 */ /* 0x0109e2000c10193c */
[----:B------:R-:W-:Y:S01]  /*11f490*/  ISETP.LT.AND P6, PT, R11, R242, !P5 ;  /* 0x000000f20b00720c */ /* 0x000fe20006fc1270 */
[C---:B------:R-:W-:Y:S02]  /*11f4a0*/  IMAD.WIDE R242, R14.reuse, 0x4, R8 ;  /* 0x000000040ef27825 */ /* 0x040fe400078e0208 */
[----:B------:R1:W-:Y:S02]  /*11f4b0*/  @P4 STG.E desc[UR60][R240.64], R249 ;  /* 0x000000f9f0004986 */ /* 0x0003e4000c10193c */
[----:B----4-:R-:W-:Y:S01]  /*11f4c0*/  IMAD.WIDE R244, R14, 0x4, R6 ;  /* 0x000000040ef47825 */ /* 0x010fe200078e0206 */
[----:B------:R-:W4:Y:S08]  /*11f4d0*/  LDC R197, c[0x0][0x228] ;  /* 0x00008a00ffc57b82 */ /* 0x000f300000000800 */
[----:B-1----:R-:W1:Y:S01]  /*11f4e0*/  LDC.64 R240, c[0x0][0x228] ;  /* 0x00008a00fff07b82 */ /* 0x002e620000000a00 */
[----:B------:R-:W4:Y:S04]  /*11f4f0*/  LDL.LU R249, [R1+0x126c] ;  /* 0x00126c0001f97983 */ /* 0x000f280000300800 */
[----:B--2---:R2:W-:Y:S04]  /*11f500*/  @P3 STG.E desc[UR60][R244.64], R239 ;  /* 0x000000eff4003986 */ /* 0x0045e8000c10193c */
[----:B------:R3:W-:Y:S01]  /*11f510*/  @P2 STG.E desc[UR60][R242.64], R250 ;  /* 0x000000faf2002986 */ /* 0x0007e2000c10193c */
[----:B------:R-:W-:-:S02]  /*11f520*/  ISETP.LT.AND P2, PT, R17, R248, !P5 ;  /* 0x000000f81100720c */ /* 0x000fc40006f41270 */
[----:B------:R-:W-:Y:S02]  /*11f530*/  ISETP.LT.AND P4, PT, R13, R199, !P5 ;  /* 0x000000c70d00720c */ /* 0x000fe40006f81270 */
[----:B------:R-:W-:Y:S01]  /*11f540*/  IADD3 R16, R10, 0x13f, RZ ;  /* 0x0000013f0a107810 */ /* 0x000fe20007ffe0ff */
[----:B--2---:R-:W2:Y:S01]  /*11f550*/  LDC R239, c[0x0][0x228] ;  /* 0x00008a00ffef7b82 */ /* 0x004ea20000000800 */
[----:B---3--:R-:W3:Y:S04]  /*11f560*/  LDL.LU R250, [R1+0x67c] ;  /* 0x00067c0001fa7983 */ /* 0x008ee80000300800 */
[----:B------:R-:W2:Y:S01]  /*11f570*/  LDL.LU R248, [R1+0x1e8c] ;  /* 0x001e8c0001f87983 */ /* 0x000ea20000300800 */
[----:B------:R-:W-:Y:S01]  /*11f580*/  ISETP.LT.AND P5, PT, R15, R247, !P5 ;  /* 0x000000f70f00720c */ /* 0x000fe20006fa1270 */
[----:B------:R-:W-:-:S02]  /*11f590*/  IMAD.WIDE R244, R0, 0x4, R2 ;  /* 0x0000000400f47825 */ /* 0x000fc400078e0202 */
[----:B------:R-:W3:Y:S02]  /*11f5a0*/  LDL.LU R247, [R1+0xe7c] ;  /* 0x000e7c0001f77983 */ /* 0x000ee40000300800 */
[C---:B------:R-:W-:Y:S01]  /*11f5b0*/  IMAD.WIDE R242, R0.reuse, 0x4, R4 ;  /* 0x0000000400f27825 */ /* 0x040fe200078e0204 */
[----:B------:R-:W3:Y:S01]  /*11f5c0*/  LDC R199, c[0x0][0x228] ;  /* 0x00008a00ffc77b82 */ /* 0x000ee20000000800 */
[----:B------:R1:W-:Y:S04]  /*11f5d0*/  @P6 STG.E desc[UR60][R244.64], R251 ;  /* 0x000000fbf4006986 */ /* 0x0003e8000c10193c */
[----:B------:R1:W-:Y:S04]  /*11f5e0*/  @P4 STG.E desc[UR60][R242.64], R252 ;  /* 0x000000fcf2004986 */ /* 0x0003e8000c10193c */
[----:B-1----:R-:W3:Y:S04]  /*11f5f0*/  LDL.LU R251, [R1+0xa6c] ;  /* 0x000a6c0001fb7983 */ /* 0x002ee80000300800 */
[----:B------:R-:W3:Y:S01]  /*11f600*/  LDL.LU R252, [R1+0x27c] ;  /* 0x00027c0001fc7983 */ /* 0x000ee20000300800 */
[----:B------:R-:W-:Y:S01]  /*11f610*/  IMAD.WIDE R244, R0, 0x4, R6 ;  /* 0x0000000400f47825 */ /* 0x000fe200078e0206 */
[----:B------:R-:W-:-:S03]  /*11f620*/  ISETP.GE.AND P3, PT, R16, R233, PT ;  /* 0x000000e91000720c */ /* 0x000fc60003f66270 */
[C---:B------:R-:W-:Y:S01]  /*11f630*/  IMAD.WIDE R242, R0.reuse, 0x4, R8 ;  /* 0x0000000400f27825 */ /* 0x040fe200078e0208 */
[----:B------:R-:W-:-:S03]  /*11f640*/  IADD3 R14, R0, R237, RZ ;  /* 0x000000ed000e7210 */ /* 0x000fc60007ffe0ff */
[----:B------:R-:W-:Y:S01]  /*11f650*/  VIADD R16, R10, 0x140 ;  /* 0x000001400a107836 */ /* 0x000fe20000000000 */
[----:B------:R-:W-:Y:S02]  /*11f660*/  ISETP.LT.AND P6, PT, R11, R234, !P3 ;  /* 0x000000ea0b00720c */ /* 0x000fe40005fc1270 */
[----:B----4-:R-:W-:Y:S01]  /*11f670*/  ISETP.LT.AND P4, PT, R13, R197, !P3 ;  /* 0x000000c50d00720c */ /* 0x010fe20005f81270 */
[----:B------:R-:W1:Y:S08]  /*11f680*/  LDC R233, c[0x0][0x248] ;  /* 0x00009200ffe97b82 */ /* 0x000e700000000800 */
[----:B------:R-:W4:Y:S08]  /*11f690*/  LDC.64 R234, c[0x0][0x228] ;  /* 0x00008a00ffea7b82 */ /* 0x000f300000000a00 */
[----:B------:R-:W4:Y:S01]  /*11f6a0*/  LDC R197, c[0x0][0x228] ;  /* 0x00008a00ffc57b82 */ /* 0x000f220000000800 */
[----:B--2---:R2:W-:Y:S04]  /*11f6b0*/  @P2 STG.E desc[UR60][R244.64], R248 ;  /* 0x000000f8f4002986 */ /* 0x0045e8000c10193c */
[----:B------:R1:W-:Y:S01]  /*11f6c0*/  @P5 STG.E desc[UR60][R242.64], R249 ;  /* 0x000000f9f2005986 */ /* 0x0003e2000c10193c */
[----:B------:R-:W-:-:S02]  /*11f6d0*/  ISETP.LT.AND P5, PT, R17, R246, !P3 ;  /* 0x000000f61100720c */ /* 0x000fc40005fa1270 */
[----:B--2---:R-:W2:Y:S01]  /*11f6e0*/  LDC R248, c[0x0][0x228] ;  /* 0x00008a00fff87b82 */ /* 0x004ea20000000800 */
[----:B------:R-:W-:Y:S01]  /*11f6f0*/  IMAD.WIDE R244, R14, 0x4, R2 ;  /* 0x000000040ef47825 */ /* 0x000fe200078e0202 */
[----:B------:R-:W-:Y:S02]  /*11f700*/  ISETP.LT.AND P3, PT, R15, R239, !P3 ;  /* 0x000000ef0f00720c */ /* 0x000fe40005f61270 */
[----:B------:R-:W-:Y:S01]  /*11f710*/  ISETP.GE.AND P2, PT, R16, R241, PT ;  /* 0x000000f11000720c */ /* 0x000fe20003f46270 */
[----:B-1----:R-:W-:Y:S01]  /*11f720*/  IMAD.WIDE R242, R14, 0x4, R4 ;  /* 0x000000040ef27825 */ /* 0x002fe200078e0204 */
[----:B------:R-:W4:Y:S04]  /*11f730*/  LDL.LU R249, [R1+0x1670] ;  /* 0x0016700001f97983 */ /* 0x000f280000300800 */
[----:B---3--:R1:W-:Y:S01]  /*11f740*/  @P6 STG.E desc[UR60][R244.64], R247 ;  /* 0x000000f7f4006986 */ /* 0x0083e2000c10193c */
[----:B------:R-:W-:-:S03]  /*11f750*/  ISETP.LT.AND P6, PT, R11, R236, !P2 ;  /* 0x000000ec0b00720c */ /* 0x000fc600057c1270 */
[----:B------:R3:W-:Y:S01]  /*11f760*/  @P4 STG.E desc[UR60][R242.64], R250 ;  /* 0x000000faf2004986 */ /* 0x0007e2000c10193c */
[C---:B------:R-:W-:Y:S01]  /*11f770*/  IMAD.WIDE R236, R14.reuse, 0x4, R6 ;  /* 0x000000040eec7825 */ /* 0x040fe200078e0206 */
[----:B------:R-:W-:Y:S01]  /*11f780*/  ISETP.LT.AND P4, PT, R13, R199, !P2 ;  /* 0x000000c70d00720c */ /* 0x000fe20005781270 */
[----:B------:R-:W2:Y:S08]  /*11f790*/  LDC R246, c[0x0][0x228] ;  /* 0x00008a00fff67b82 */ /* 0x000eb00000000800 */
[----:B-1----:R-:W1:Y:S01]  /*11f7a0*/  LDC R247, c[0x0][0x228] ;  /* 0x00008a00fff77b82 */ /* 0x002e620000000800 */
[----:B------:R-:W-:Y:S01]  /*11f7b0*/  IMAD.IADD R0, R14, 0x1, R233 ;  /* 0x000000010e007824 */ /* 0x000fe200078e02e9 */
[----:B------:R2:W-:Y:S01]  /*11f7c0*/  @P5 STG.E desc[UR60][R236.64], R251 ;  /* 0x000000fbec005986 */ /* 0x0005e2000c10193c */
[----:B------:R-:W-:-:S05]  /*11f7d0*/  IADD3 R16, R10, 0x141, RZ ;  /* 0x000001410a107810 */ /* 0x000fca0007ffe0ff */
[----:B------:R-:W1:Y:S08]  /*11f7e0*/  LDC R239, c[0x0][0x248] ;  /* 0x00009200ffef7b82 */ /* 0x000e700000000800 */
[----:B------:R-:W1:Y:S01]  /*11f7f0*/  LDC R241, c[0x0][0x228] ;  /* 0x00008a00fff17b82 */ /* 0x000e620000000800 */
[----:B------:R-:W-:-:S07]  /*11f800*/  IMAD.WIDE R244, R14, 0x4, R8 ;  /* 0x000000040ef47825 */ /* 0x000fce00078e0208 */
[----:B---3--:R-:W3:Y:S01]  /*11f810*/  LDC.64 R242, c[0x0][0x228] ;  /* 0x00008a00fff27b82 */ /* 0x008ee20000000a00 */
[----:B------:R-:W3:Y:S04]  /*11f820*/  LDL.LU R250, [R1+0x1270] ;  /* 0x0012700001fa7983 */ /* 0x000ee80000300800 */
[----:B------:R-:W3:Y:S04]  /*11f830*/  LDL.LU R199, [R1+0x1a70] ;  /* 0x001a700001c77983 */ /* 0x000ee80000300800 */
[----:B------:R2:W-:Y:S01]  /*11f840*/  @P3 STG.E desc[UR60][R244.64], R252 ;  /* 0x000000fcf4003986 */ /* 0x0005e2000c10193c */
[----:B------:R-:W3:Y:S01]  /*11f850*/  LDC R233, c[0x0][0x228] ;  /* 0x00008a00ffe97b82 */ /* 0x000ee20000000800 */
[----:B--2---:R-:W-:-:S02]  /*11f860*/  ISETP.LT.AND P3, PT, R17, R248, !P2 ;  /* 0x000000f81100720c */ /* 0x004fc40005761270 */
[----:B------:R-:W2:Y:S04]  /*11f870*/  LDL.LU R251, [R1+0xe80] ;  /* 0x000e800001fb7983 */ /* 0x000ea80000300800 */
[----:B------:R-:W2:Y:S04]  /*11f880*/  LDL.LU R252, [R1+0x680] ;  /* 0x0006800001fc7983 */ /* 0x000ea80000300800 */
[----:B------:R-:W2:Y:S01]  /*11f890*/  LDL.LU R248, [R1+0x1e90] ;  /* 0x001e900001f87983 */ /* 0x000ea20000300800 */
[----:B------:R-:W-:Y:S01]  /*11f8a0*/  ISETP.LT.AND P2, PT, R15, R246, !P2 ;  /* 0x000000f60f00720c */ /* 0x000fe20005741270 */
[----:B------:R-:W-:-:S04]  /*11f8b0*/  IMAD.WIDE R236, R0, 0x4, R2 ;  /* 0x0000000400ec7825 */ /* 0x000fc800078e0202 */
[----:B------:R-:W-:Y:S01]  /*11f8c0*/  IMAD.WIDE R244, R0, 0x4, R4 ;  /* 0x0000000400f47825 */ /* 0x000fe200078e0204 */
[----:B----4-:R-:W-:Y:S02]  /*11f8d0*/  ISETP.GE.AND P5, PT, R16, R235, PT ;  /* 0x000000eb1000720c */ /* 0x010fe40003fa6270 */
[C---:B-1----:R-:W-:Y:S01]  /*11f8e0*/  IADD3 R14, R0.reuse, R239, RZ ;  /* 0x000000ef000e7210 */ /* 0x042fe20007ffe0ff */
[----:B------:R-:W1:Y:S08]  /*11f8f0*/  LDC R235, c[0x0][0x248] ;  /* 0x00009200ffeb7b82 */ /* 0x000e700000000800 */
[----:B------:R-:W4:Y:S01]  /*11f900*/  LDC R246, c[0x0][0x228] ;  /* 0x00008a00fff67b82 */ /* 0x000f220000000800 */
[----:B---3--:R3:W-:Y:S04]  /*11f910*/  @P6 STG.E desc[UR60][R236.64], R199 ;  /* 0x000000c7ec006986 */ /* 0x0087e8000c10193c */
[----:B------:R1:W-:Y:S01]  /*11f920*/  @P4 STG.E desc[UR60][R244.64], R249 ;  /* 0x000000f9f4004986 */ /* 0x0003e2000c10193c */
[----:B---3--:R-:W-:-:S04]  /*11f930*/  IMAD.WIDE R236, R0, 0x4, R6 ;  /* 0x0000000400ec7825 */ /* 0x008fc800078e0206 */
[----:B-1----:R-:W-:Y:S01]  /*11f940*/  IMAD.WIDE R244, R0, 0x4, R8 ;  /* 0x0000000400f47825 */ /* 0x002fe200078e0208 */
[----:B------:R-:W3:Y:S04]  /*11f950*/  LDL.LU R249, [R1+0x280] ;  /* 0x0002800001f97983 */ /* 0x000ee80000300800 */
[----:B--2---:R1:W-:Y:S04]  /*11f960*/  @P3 STG.E desc[UR60][R236.64], R248 ;  /* 0x000000f8ec003986 */ /* 0x0043e8000c10193c */
[----:B------:R2:W-:Y:S01]  /*11f970*/  @P2 STG.E desc[UR60][R244.64], R250 ;  /* 0x000000faf4002986 */ /* 0x0005e2000c10193c */
[----:B------:R-:W-:-:S03]  /*11f980*/  ISETP.LT.AND P2, PT, R17, R247, !P5 ;  /* 0x000000f71100720c */ /* 0x000fc60006f41270 */
[----:B-1----:R-:W4:Y:S04]  /*11f990*/  LDL.LU R248, [R1+0x1a74] ;  /* 0x001a740001f87983 */ /* 0x002f280000300800 */
[----:B--2---:R-:W2:Y:S04]  /*11f9a0*/  LDL.LU R250, [R1+0x1674] ;  /* 0x0016740001fa7983 */ /* 0x004ea80000300800 */
[----:B------:R-:W3:Y:S01]  /*11f9b0*/  LDL.LU R247, [R1+0xa70] ;  /* 0x000a700001f77983 */ /* 0x000ee20000300800 */
[----:B------:R-:W-:Y:S02]  /*11f9c0*/  ISETP.LT.AND P6, PT, R11, R198, !P5 ;  /* 0x000000c60b00720c */ /* 0x000fe40006fc1270 */
[----:B------:R-:W-:Y:S01]  /*11f9d0*/  ISETP.LT.AND P4, PT, R13, R197, !P5 ;  /* 0x000000c50d00720c */ /* 0x000fe20006f81270 */
[----:B------:R-:W-:-:S04]  /*11f9e0*/  IMAD.WIDE R236, R14, 0x4, R2 ;  /* 0x000000040eec7825 */ /* 0x000fc800078e0202 */
[----:B------:R-:W-:Y:S01]  /*11f9f0*/  IMAD.WIDE R244, R14, 0x4, R4 ;  /* 0x000000040ef47825 */ /* 0x000fe200078e0204 */
[----:B------:R-:W1:Y:S08]  /*11fa00*/  LDC.64 R198, c[0x0][0x228] ;  /* 0x00008a00ffc67b82 */ /* 0x000e700000000a00 */
[----:B------:R-:W2:Y:S01]  /*11fa10*/  LDC R197, c[0x0][0x228] ;  /* 0x00008a00ffc57b82 */ /* 0x000ea20000000800 */
[----:B------:R1:W-:Y:S04]  /*11fa20*/  @P6 STG.E desc[UR60][R236.64], R251 ;  /* 0x000000fbec006986 */ /* 0x0003e8000c10193c */
[----:B------:R1:W-:Y:S04]  /*11fa30*/  @P4 STG.E desc[UR60][R244.64], R252 ;  /* 0x000000fcf4004986 */ /* 0x0003e8000c10193c */
[----:B-1----:R-:W2:Y:S04]  /*11fa40*/  LDL.LU R251, [R1+0x1e94] ;  /* 0x001e940001fb7983 */ /* 0x002ea80000300800 */
[----:B------:R-:W2:Y:S01]  /*11fa50*/  LDL.LU R252, [R1+0x1274] ;  /* 0x0012740001fc7983 */ /* 0x000ea20000300800 */
[----:B------:R-:W-:-:S02]  /*11fa60*/  IADD3 R16, R10, 0x142, RZ ;  /* 0x000001420a107810 */ /* 0x000fc40007ffe0ff */
[----:B------:R-:W-:Y:S01]  /*11fa70*/  ISETP.LT.AND P5, PT, R15, R241, !P5 ;  /* 0x000000f10f00720c */ /* 0x000fe20006fa1270 */
[C---:B------:R-:W-:Y:S01]  /*11fa80*/  IMAD.WIDE R244, R14.reuse, 0x4, R6 ;  /* 0x000000040ef47825 */ /* 0x040fe200078e0206 */
[----:B------:R-:W-:Y:S02]  /*11fa90*/  IADD3 R0, R14, R235, RZ ;  /* 0x000000eb0e007210 */ /* 0x000fe40007ffe0ff */
[----:B------:R-:W-:Y:S01]  /*11faa0*/  ISETP.GE.AND P3, PT, R16, R243, PT ;  /* 0x000000f31000720c */ /* 0x000fe20003f66270 */
[----:B------:R-:W-:Y:S01]  /*11fab0*/  VIADD R16, R10, 0x143 ;  /* 0x000001430a107836 */ /* 0x000fe20000000000 */
[----:B------:R-:W1:Y:S08]  /*11fac0*/  LDC R243, c[0x0][0x228] ;  /* 0x00008a00fff37b82 */ /* 0x000e700000000800 */
[----:B------:R-:W1:Y:S01]  /*11fad0*/  LDC R241, c[0x0][0x248] ;  /* 0x00009200fff17b82 */ /* 0x000e620000000800 */
[----:B------:R-:W-:-:S02]  /*11fae0*/  ISETP.LT.AND P6, PT, R11, R238, !P3 ;  /* 0x000000ee0b00720c */ /* 0x000fc40005fc1270 */
[----:B------:R-:W-:Y:S01]  /*11faf0*/  ISETP.LT.AND P4, PT, R13, R233, !P3 ;  /* 0x000000e90d00720c */ /* 0x000fe20005f81270 */
[----:B------:R-:W-:-:S04]  /*11fb00*/  IMAD.WIDE R238, R14, 0x4, R8 ;  /* 0x000000040eee7825 */ /* 0x000fc800078e0208 */
[----:B------:R-:W1:Y:S08]  /*11fb10*/  LDC.64 R236, c[0x0][0x228] ;  /* 0x00008a00ffec7b82 */ /* 0x000e700000000a00 */
[----:B------:R-:W1:Y:S01]  /*11fb20*/  LDC R235, c[0x0][0x248] ;  /* 0x00009200ffeb7b82 */ /* 0x000e620000000800 */
[----:B---3--:R3:W-:Y:S04]  /*11fb30*/  @P2 STG.E desc[UR60][R244.64], R247 ;  /* 0x000000f7f4002986 */ /* 0x0087e8000c10193c */
[----:B------:R1:W-:Y:S01]  /*11fb40*/  @P5 STG.E desc[UR60][R238.64], R249 ;  /* 0x000000f9ee005986 */ /* 0x0003e2000c10193c */
[----:B------:R-:W-:Y:S01]  /*11fb50*/  ISETP.GE.AND P2, PT, R16, R199, PT ;  /* 0x000000c71000720c */ /* 0x000fe20003f46270 */
[----:B---3--:R-:W-:-:S04]  /*11fb60*/  IMAD.WIDE R244, R0, 0x4, R2 ;  /* 0x0000000400f47825 */ /* 0x008fc800078e0202 */
[----:B-1----:R-:W-:Y:S01]  /*11fb70*/  IMAD.WIDE R238, R0, 0x4, R4 ;  /* 0x0000000400ee7825 */ /* 0x002fe200078e0204 */
[----:B------:R-:W3:Y:S04]  /*11fb80*/  LDL.LU R249, [R1+0x684] ;  /* 0x0006840001f97983 */ /* 0x000ee80000300800 */
[----:B----4-:R1:W-:Y:S04]  /*11fb90*/  @P6 STG.E desc[UR60][R244.64], R248 ;  /* 0x000000f8f4006986 */ /* 0x0103e8000c10193c */
[----:B--2---:R2:W-:Y:S01]  /*11fba0*/  @P4 STG.E desc[UR60][R238.64], R250 ;  /* 0x000000faee004986 */ /* 0x0045e2000c10193c */
[----:B------:R-:W-:-:S02]  /*11fbb0*/  ISETP.LT.AND P4, PT, R13, R197, !P2 ;  /* 0x000000c50d00720c */ /* 0x000fc40005781270 */
[----:B------:R-:W-:Y:S01]  /*11fbc0*/  ISETP.LT.AND P5, PT, R17, R246, !P3 ;  /* 0x000000f61100720c */ /* 0x000fe20005fa1270 */
[----:B------:R-:W4:Y:S01]  /*11fbd0*/  LDC R247, c[0x0][0x228] ;  /* 0x00008a00fff77b82 */ /* 0x000f220000000800 */
[----:B------:R-:W-:-:S07]  /*11fbe0*/  IMAD.IADD R14, R0, 0x1, R241 ;  /* 0x00000001000e7824 */ /* 0x000fce00078e02f1 */
[----:B------:R-:W3:Y:S01]  /*11fbf0*/  LDC R199, c[0x0][0x228] ;  /* 0x00008a00ffc77b82 */ /* 0x000ee20000000800 */
[----:B-1----:R-:W3:Y:S04]  /*11fc00*/  LDL.LU R248, [R1+0xa74] ;  /* 0x000a740001f87983 */ /* 0x002ee80000300800 */
[----:B--2---:R-:W2:Y:S04]  /*11fc10*/  LDL.LU R250, [R1+0x284] ;  /* 0x0002840001fa7983 */ /* 0x004ea80000300800 */
[----:B------:R-:W3:Y:S01]  /*11fc20*/  LDL.LU R197, [R1+0xe84] ;  /* 0x000e840001c57983 */ /* 0x000ee20000300800 */
[----:B------:R-:W-:Y:S01]  /*11fc30*/  ISETP.LT.AND P3, PT, R15, R243, !P3 ;  /* 0x000000f30f00720c */ /* 0x000fe20005f61270 */
[----:B------:R-:W-:-:S04]  /*11fc40*/  IMAD.WIDE R244, R0, 0x4, R6 ;  /* 0x0000000400f47825 */ /* 0x000fc800078e0206 */
[----:B------:R-:W-:Y:S01]  /*11fc50*/  IMAD.WIDE R238, R0, 0x4, R8 ;  /* 0x0000000400ee7825 */ /* 0x000fe200078e0208 */
[----:B------:R-:W-:Y:S01]  /*11fc60*/  ISETP.LT.AND P6, PT, R11, R232, !P2 ;  /* 0x000000e80b00720c */ /* 0x000fe200057c1270 */
[----:B------:R-:W1:Y:S08]  /*11fc70*/  LDC R246, c[0x0][0x228] ;  /* 0x00008a00fff67b82 */ /* 0x000e700000000800 */
[----:B------:R-:W2:Y:S01]  /*11fc80*/  LDC R243, c[0x0][0x228] ;  /* 0x00008a00fff37b82 */ /* 0x000ea20000000800 */
[----:B------:R4:W-:Y:S07]  /*11fc90*/  @P5 STG.E desc[UR60][R244.64], R251 ;  /* 0x000000fbf4005986 */ /* 0x0009ee000c10193c */
[----:B------:R-:W2:Y:S01]  /*11fca0*/  LDC.64 R232, c[0x0][0x228] ;  /* 0x00008a00ffe87b82 */ /* 0x000ea20000000a00 */
[----:B------:R4:W-:Y:S04]  /*11fcb0*/  @P3 STG.E desc[UR60][R238.64], R252 ;  /* 0x000000fcee003986 */ /* 0x0009e8000c10193c */
[----:B----4-:R-:W4:Y:S04]  /*11fcc0*/  LDL.LU R251, [R1+0x1a78] ;  /* 0x001a780001fb7983 */ /* 0x010f280000300800 */
[----:B------:R-:W4:Y:S01]  /*11fcd0*/  LDL.LU R252, [R1+0x1678] ;  /* 0x0016780001fc7983 */ /* 0x000f220000300800 */
[----:B------:R-:W-:-:S04]  /*11fce0*/  IMAD.WIDE R244, R14, 0x4, R2 ;  /* 0x000000040ef47825 */ /* 0x000fc800078e0202 */
[----:B------:R-:W-:Y:S01]  /*11fcf0*/  IMAD.WIDE R238, R14, 0x4, R4 ;  /* 0x000000040eee7825 */ /* 0x000fe200078e0204 */
[----:B------:R-:W-:Y:S02]  /*11fd00*/  ISETP.LT.AND P3, PT, R17, R247, !P2 ;  /* 0x000000f71100720c */ /* 0x000fe40005761270 */
[----:B------:R-:W2:Y:S01]  /*11fd10*/  LDC R247, c[0x0][0x228] ;  /* 0x00008a00fff77b82 */ /* 0x000ea20000000800 */
[----:B------:R-:W-:Y:S02]  /*11fd20*/  IADD3 R16, R10, 0x144, RZ ;  /* 0x000001440a107810 */ /* 0x000fe40007ffe0ff */
[----:B-1----:R-:W-:Y:S02]  /*11fd30*/  ISETP.LT.AND P2, PT, R15, R246, !P2 ;  /* 0x000000f60f00720c */ /* 0x002fe40005741270 */
[----:B------:R-:W-:-:S03]  /*11fd40*/  IADD3 R0, R14, R235, RZ ;  /* 0x000000eb0e007210 */ /* 0x000fc60007ffe0ff */
[----:B------:R-:W1:Y:S01]  /*11fd50*/  LDC R246, c[0x0][0x228] ;  /* 0x00008a00fff67b82 */ /* 0x000e620000000800 */
[----:B------:R-:W-:Y:S02]  /*11fd60*/  ISETP.GE.AND P5, PT, R16, R237, PT ;  /* 0x000000ed1000720c */ /* 0x000fe40003fa6270 */
[----:B------:R-:W-:-:S05]  /*11fd70*/  IADD3 R16, R10, 0x145, RZ ;  /* 0x000001450a107810 */ /* 0x000fca0007ffe0ff */
[----:B------:R-:W1:Y:S01]  /*11fd80*/  LDC R237, c[0x0][0x248] ;  /* 0x00009200ffed7b82 */ /* 0x000e620000000800 */
[----:B---3--:R3:W-:Y:S04]  /*11fd90*/  @P6 STG.E desc[UR60][R244.64], R197 ;  /* 0x000000c5f4006986 */ /* 0x0087e8000c10193c */
[----:B------:R1:W-:Y:S03]  /*11fda0*/  @P4 STG.E desc[UR60][R238.64], R249 ;  /* 0x000000f9ee004986 */ /* 0x0003e6000c10193c */
        /* <DEDUP_REMOVED lines=8> */
[----:B------:R4:W-:Y:S04]  /*11fe30*/  @P3 STG.E desc[UR60][R244.64], R248 ;  /* 0x000000f8f4003986 */ /* 0x0009e8000c10193c */
[----:B--2---:R2:W-:Y:S01]  /*11fe40*/  @P2 STG.E desc[UR60][R240.64], R250 ;  /* 0x000000faf0002986 */ /* 0x0045e2000c10193c */
[----:B------:R-:W-:-:S02]  /*11fe50*/  ISETP.LT.AND P2, PT, R17, R243, !P5 ;  /* 0x000000f31100720c */ /* 0x000fc40006f41270 */
[----:B------:R-:W-:Y:S02]  /*11fe60*/  ISETP.LT.AND P5, PT, R15, R247, !P5 ;  /* 0x000000f70f00720c */ /* 0x000fe40006fa1270 */
[----:B------:R-:W-:Y:S01]  /*11fe70*/  ISETP.GE.AND P3, PT, R16, R233, PT ;  /* 0x000000e91000720c */ /* 0x000fe20003f66270 */
[----:B----4-:R-:W-:-:S04]  /*11fe80*/  IMAD.WIDE R244, R0, 0x4, R2 ;  /* 0x0000000400f47825 */ /* 0x010fc800078e0202 */
[----:B--2---:R-:W-:Y:S01]  /*11fe90*/  IMAD.WIDE R240, R0, 0x4, R4 ;  /* 0x0000000400f07825 */ /* 0x004fe200078e0204 */
[----:B------:R-:W2:Y:S04]  /*11fea0*/  LDL.LU R250, [R1+0x688] ;  /* 0x0006880001fa7983 */ /* 0x000ea80000300800 */
[----:B------:R-:W4:Y:S04]  /*11feb0*/  LDL.LU R247, [R1+0x1278] ;  /* 0x0012780001f77983 */ /* 0x000f280000300800 */
[----:B------:R1:W-:Y:S04]  /*11fec0*/  @P6 STG.E desc[UR60][R244.64], R251 ;  /* 0x000000fbf4006986 */ /* 0x0003e8000c10193c */
[----:B------:R1:W-:Y:S01]  /*11fed0*/  @P4 STG.E desc[UR60][R240.64], R252 ;  /* 0x000000fcf0004986 */ /* 0x0003e2000c10193c */
[----:B---3--:R-:W-:Y:S01]  /*11fee0*/  ISETP.LT.AND P4, PT, R13, R197, !P3 ;  /* 0x000000c50d00720c */ /* 0x008fe20005f81270 */
[----:B------:R-:W-:Y:S01]  /*11fef0*/  VIADD R16, R10, 0x146 ;  /* 0x000001460a107836 */ /* 0x000fe20000000000 */
[C---:B------:R-:W-:Y:S01]  /*11ff00*/  IADD3 R14, R0.reuse, R237, RZ ;  /* 0x000000ed000e7210 */ /* 0x040fe20007ffe0ff */
[----:B------:R-:W3:Y:S08]  /*11ff10*/  LDC R243, c[0x0][0x228] ;  /* 0x00008a00fff37b82 */ /* 0x000ef00000000800 */
[----:B------:R-:W3:Y:S08]  /*11ff20*/  LDC R233, c[0x0][0x248] ;  /* 0x00009200ffe97b82 */ /* 0x000ef00000000800 */
[----:B------:R-:W3:Y:S01]  /*11ff30*/  LDC R248, c[0x0][0x228] ;  /* 0x00008a00fff87b82 */ /* 0x000ee20000000800 */
[C---:B-1----:R-:W-:Y:S01]  /*11ff40*/  IMAD.WIDE R244, R0.reuse, 0x4, R6 ;  /* 0x0000000400f47825 */ /* 0x042fe200078e0206 */
[----:B------:R-:W3:Y:S04]  /*11ff50*/  LDL.LU R252, [R1+0x288] ;  /* 0x0002880001fc7983 */ /* 0x000ee80000300800 */
[----:B------:R-:W2:Y:S04]  /*11ff60*/  LDL.LU R197, [R1+0xe88] ;  /* 0x000e880001c57983 */ /* 0x000ea80000300800 */
[----:B------:R-:W3:Y:S01]  /*11ff70*/  LDL.LU R251, [R1+0x1a7c] ;  /* 0x001a7c0001fb7983 */ /* 0x000ee20000300800 */
[----:B------:R-:W-:Y:S01]  /*11ff80*/  ISETP.LT.AND P6, PT, R11, R234, !P3 ;  /* 0x000000ea0b00720c */ /* 0x000fe20005fc1270 */
[----:B------:R-:W-:Y:S01]  /*11ff90*/  IMAD.WIDE R240, R0, 0x4, R8 ;  /* 0x0000000400f07825 */ /* 0x000fe200078e0208 */
[----:B------:R-:W1:Y:S08]  /*11ffa0*/  LDC.64 R234, c[0x0][0x228] ;  /* 0x00008a00ffea7b82 */ /* 0x000e700000000a00 */
[----:B------:R-:W1:Y:S01]  /*11ffb0*/  LDC R237, c[0x0][0x248] ;  /* 0x00009200ffed7b82 */ /* 0x000e620000000800 */
[----:B------:R1:W-:Y:S01]  /*11ffc0*/  @P2 STG.E desc[UR60][R244.64], R249 ;  /* 0x000000f9f4002986 */ /* 0x0003e2000c10193c */
[----:B------:R-:W-:-:S03]  /*11ffd0*/  ISETP.GE.AND P2, PT, R16, R239, PT ;  /* 0x000000ef1000720c */ /* 0x000fc60003f46270 */
[----:B-1----:R-:W3:Y:S04]  /*11ffe0*/  LDL.LU R249, [R1+0x167c] ;  /* 0x00167c0001f97983 */ /* 0x002ee80000300800 */
[----:B------:R-:W3:Y:S01]  /*11fff0*/  LDL.LU R239, [R1+0xa78] ;  /* 0x000a780001ef7983 */ /* 0x000ee20000300800 */
[----:B------:R-:W-:-:S03]  /*120000*/  IMAD.WIDE R244, R14, 0x4, R2 ;  /* 0x000000040ef47825 */ /* 0x000fc600078e0202 */
[----:B----4-:R1:W-:Y:S02]  /*120010*/  @P5 STG.E desc[UR60][R240.64], R247 ;  /* 0x000000f7f0005986 */ /* 0x0103e4000c10193c */
[----:B-1----:R-:W-:Y:S01]  /*120020*/  IMAD.WIDE R240, R14, 0x4, R4 ;  /* 0x000000040ef07825 */ /* 0x002fe200078e0204 */
[----:B------:R-:W1:Y:S01]  /*120030*/  LDC R247, c[0x0][0x228] ;  /* 0x00008a00fff77b82 */ /* 0x000e620000000800 */
[----:B--2---:R2:W-:Y:S04]  /*120040*/  @P6 STG.E desc[UR60][R244.64], R197 ;  /* 0x000000c5f4006986 */ /* 0x0045e8000c10193c */
[----:B------:R4:W-:Y:S01]  /*120050*/  @P4 STG.E desc[UR60][R240.64], R250 ;  /* 0x000000faf0004986 */ /* 0x0009e2000c10193c */
[----:B------:R-:W-:Y:S02]  /*120060*/  ISETP.LT.AND P5, PT, R17, R246, !P3 ;  /* 0x000000f61100720c */ /* 0x000fe40005fa1270 */
[----:B--2---:R-:W2:Y:S01]  /*120070*/  LDC R197, c[0x0][0x228] ;  /* 0x00008a00ffc57b82 */ /* 0x004ea20000000800 */
[----:B----4-:R-:W4:Y:S01]  /*120080*/  LDL.LU R250, [R1+0x1e9c] ;  /* 0x001e9c0001fa7983 */ /* 0x010f220000300800 */
[----:B---3--:R-:W-:-:S02]  /*120090*/  ISETP.LT.AND P3, PT, R15, R243, !P3 ;  /* 0x000000f30f00720c */ /* 0x008fc40005f61270 */
[----:B------:R-:W-:Y:S02]  /*1200a0*/  ISETP.LT.AND P6, PT, R11, R242, !P2 ;  /* 0x000000f20b00720c */ /* 0x000fe400057c1270 */
[----:B------:R-:W-:Y:S01]  /*1200b0*/  ISETP.LT.AND P4, PT, R13, R199, !P2 ;  /* 0x000000c70d00720c */ /* 0x000fe20005781270 */
[----:B------:R-:W-:-:S04]  /*1200c0*/  IMAD.WIDE R244, R14, 0x4, R6 ;  /* 0x000000040ef47825 */ /* 0x000fc800078e0206 */
[----:B------:R-:W-:-:S04]  /*1200d0*/  IMAD.WIDE R242, R14, 0x4, R8 ;  /* 0x000000040ef27825 */ /* 0x000fc800078e0208 */
[----:B------:R-:W-:Y:S01]  /*1200e0*/  IMAD.IADD R0, R14, 0x1, R233 ;  /* 0x000000010e007824 */ /* 0x000fe200078e02e9 */
[----:B------:R-:W-:Y:S01]  /*1200f0*/  IADD3 R16, R10, 0x147, RZ ;  /* 0x000001470a107810 */ /* 0x000fe20007ffe0ff */
[----:B------:R-:W3:Y:S08]  /*120100*/  LDC R246, c[0x0][0x228] ;  /* 0x00008a00fff67b82 */ /* 0x000ef00000000800 */
[----:B------:R-:W4:Y:S08]  /*120110*/  LDC.64 R240, c[0x0][0x228] ;  /* 0x00008a00fff07b82 */ /* 0x000f300000000a00 */
[----:B------:R-:W3:Y:S01]  /*120120*/  LDC R233, c[0x0][0x228] ;  /* 0x00008a00ffe97b82 */ /* 0x000ee20000000800 */
[----:B------:R-:W-:Y:S01]  /*120130*/  IADD3 R14, R0, R237, RZ ;  /* 0x000000ed000e7210 */ /* 0x000fe20007ffe0ff */
[----:B------:R2:W-:Y:S04]  /*120140*/  @P5 STG.E desc[UR60][R244.64], R239 ;  /* 0x000000eff4005986 */ /* 0x0005e8000c10193c */
[----:B------:R3:W-:Y:S01]  /*120150*/  @P3 STG.E desc[UR60][R242.64], R252 ;  /* 0x000000fcf2003986 */ /* 0x0007e2000c10193c */
[----:B------:R-:W-:-:S02]  /*120160*/  ISETP.GE.AND P5, PT, R16, R235, PT ;  /* 0x000000eb1000720c */ /* 0x000fc40003fa6270 */
[----:B------:R-:W-:Y:S02]  /*120170*/  ISETP.LT.AND P3, PT, R17, R248, !P2 ;  /* 0x000000f81100720c */ /* 0x000fe40005761270 */
[----:B-1----:R-:W-:Y:S01]  /*120180*/  ISETP.LT.AND P2, PT, R15, R247, !P2 ;  /* 0x000000f70f00720c */ /* 0x002fe20005741270 */
[----:B------:R-:W1:Y:S08]  /*120190*/  LDC R235, c[0x0][0x248] ;  /* 0x00009200ffeb7b82 */ /* 0x000e700000000800 */
[----:B--2---:R-:W2:Y:S08]  /*1201a0*/  LDC R239, c[0x0][0x228] ;  /* 0x00008a00ffef7b82 */ /* 0x004eb00000000800 */
[----:B------:R-:W2:Y:S01]  /*1201b0*/  LDC R248, c[0x0][0x228] ;  /* 0x00008a00fff87b82 */ /* 0x000ea20000000800 */
[----:B------:R-:W-:-:S04]  /*1201c0*/  IMAD.WIDE R244, R0, 0x4, R2 ;  /* 0x0000000400f47825 */ /* 0x000fc800078e0202 */
[----:B---3--:R-:W-:Y:S01]  /*1201d0*/  IMAD.WIDE R242, R0, 0x4, R4 ;  /* 0x0000000400f27825 */ /* 0x008fe200078e0204 */
[----:B------:R-:W3:Y:S04]  /*1201e0*/  LDL.LU R252, [R1+0x68c] ;  /* 0x00068c0001fc7983 */ /* 0x000ee80000300800 */
[----:B------:R-:W-:Y:S04]  /*1201f0*/  @P6 STG.E desc[UR60][R244.64], R251 ;  /* 0x000000fbf4006986 */ /* 0x000fe8000c10193c */
[----:B------:R1:W-:Y:S04]  /*120200*/  @P4 STG.E desc[UR60][R242.64], R249 ;  /* 0x000000f9f2004986 */ /* 0x0003e8000c10193c */
[----:B------:R-:W3:Y:S01]  /*120210*/  LDL.LU R247, [R1+0xa7c] ;  /* 0x000a7c0001f77983 */ /* 0x000ee20000300800 */
[----:B------:R-:W-:-:S03]  /*120220*/  ISETP.LT.AND P4, PT, R13, R197, !P5 ;  /* 0x000000c50d00720c */ /* 0x000fc60006f81270 */
[----:B-1----:R-:W3:Y:S04]  /*120230*/  LDL.LU R249, [R1+0x28c] ;  /* 0x00028c0001f97983 */ /* 0x002ee80000300800 */
[----:B------:R-:W2:Y:S04]  /*120240*/  LDL.LU R197, [R1+0xe8c] ;  /* 0x000e8c0001c57983 */ /* 0x000ea80000300800 */
[----:B------:R-:W3:Y:S01]  /*120250*/  LDL.LU R237, [R1+0x127c] ;  /* 0x00127c0001ed7983 */ /* 0x000ee20000300800 */
[----:B------:R-:W-:-:S03]  /*120260*/  IMAD.WIDE R244, R0, 0x4, R6 ;  /* 0x0000000400f47825 */ /* 0x000fc600078e0206 */
[----:B------:R-:W2:Y:S04]  /*120270*/  LDL.LU R251, [R1+0x1a80] ;  /* 0x001a800001fb7983 */ /* 0x000ea80000300800 */
[----:B----4-:R1:W-:Y:S04]  /*120280*/  @P3 STG.E desc[UR60][R244.64], R250 ;  /* 0x000000faf4003986 */ /* 0x0103e8000c10193c */
[----:B-1----:R-:W4:Y:S01]  /*120290*/  LDL.LU R250, [R1+0x1680] ;  /* 0x0016800001fa7983 */ /* 0x002f220000300800 */
[----:B------:R-:W-:Y:S01]  /*1202a0*/  ISETP.LT.AND P6, PT, R11, R198, !P5 ;  /* 0x000000c60b00720c */ /* 0x000fe20006fc1270 */
[----:B------:R-:W-:-:S04]  /*1202b0*/  IMAD.WIDE R242, R0, 0x4, R8 ;  /* 0x0000000400f27825 */ /* 0x000fc800078e0208 */
[----:B------:R-:W-:Y:S01]  /*1202c0*/  IMAD.WIDE R244, R14, 0x4, R2 ;  /* 0x000000040ef47825 */ /* 0x000fe200078e0202 */
[----:B------:R-:W1:Y:S01]  /*1202d0*/  LDC.64 R198, c[0x0][0x228] ;  /* 0x00008a00ffc67b82 */ /* 0x000e620000000a00 */
[----:B------:R-:W-:-:S04]  /*1202e0*/  IADD3 R16, R10, 0x148, RZ ;  /* 0x000001480a107810 */ /* 0x000fc80007ffe0ff */
[----:B------:R-:W-:Y:S02]  /*1202f0*/  ISETP.GE.AND P3, PT, R16, R241, PT ;  /* 0x000000f11000720c */ /* 0x000fe40003f66270 */
[----:B------:R-:W-:Y:S01]  /*120300*/  IADD3 R0, R14, R235, RZ ;  /* 0x000000eb0e007210 */ /* 0x000fe20007ffe0ff */
[----:B------:R-:W-:Y:S01]  /*120310*/  VIADD R16, R10, 0x149 ;  /* 0x000001490a107836 */ /* 0x000fe20000000000 */
[----:B------:R-:W4:Y:S08]  /*120320*/  LDC R241, c[0x0][0x228] ;  /* 0x00008a00fff17b82 */ /* 0x000f300000000800 */
[----:B------:R-:W4:Y:S01]  /*120330*/  LDC R235, c[0x0][0x248] ;  /* 0x00009200ffeb7b82 */ /* 0x000f220000000800 */
[----:B---3--:R3:W-:Y:S01]  /*120340*/  @P2 STG.E desc[UR60][R242.64], R237 ;  /* 0x000000edf2002986 */ /* 0x0087e2000c10193c */
[----:B------:R-:W-:-:S03]  /*120350*/  ISETP.LT.AND P2, PT, R17, R246, !P5 ;  /* 0x000000f61100720c */ /* 0x000fc60006f41270 */
[----:B--2---:R2:W-:Y:S01]  /*120360*/  @P6 STG.E desc[UR60][R244.64], R197 ;  /* 0x000000c5f4006986 */ /* 0x0045e2000c10193c */
[----:B------:R-:W-:Y:S02]  /*120370*/  ISETP.LT.AND P5, PT, R15, R239, !P5 ;  /* 0x000000ef0f00720c */ /* 0x000fe40006fa1270 */
[----:B------:R-:W4:Y:S08]  /*120380*/  LDC R246, c[0x0][0x228] ;  /* 0x00008a00fff67b82 */ /* 0x000f300000000800 */
[----:B------:R-:W4:Y:S01]  /*120390*/  LDC R239, c[0x0][0x248] ;  /* 0x00009200ffef7b82 */ /* 0x000f220000000800 */
[----:B---3--:R-:W-:-:S07]  /*1203a0*/  IMAD.WIDE R242, R14, 0x4, R4 ;  /* 0x000000040ef27825 */ /* 0x008fce00078e0204 */
[----:B--2---:R-:W2:Y:S01]  /*1203b0*/  LDC R197, c[0x0][0x228] ;  /* 0x00008a00ffc57b82 */ /* 0x004ea20000000800 */
[----:B------:R3:W-:Y:S01]  /*1203c0*/  @P4 STG.E desc[UR60][R242.64], R252 ;  /* 0x000000fcf2004986 */ /* 0x0007e2000c10193c */
[----:B------:R-:W-:Y:S02]  /*1203d0*/  ISETP.LT.AND P6, PT, R11, R236, !P3 ;  /* 0x000000ec0b00720c */ /* 0x000fe40005fc1270 */
[----:B------:R-:W-:Y:S01]  /*1203e0*/  ISETP.LT.AND P4, PT, R13, R233, !P3 ;  /* 0x000000e90d00720c */ /* 0x000fe20005f81270 */
[C---:B------:R-:W-:Y:S01]  /*1203f0*/  IMAD.WIDE R236, R14.reuse, 0x4, R6 ;  /* 0x000000040eec7825 */ /* 0x040fe200078e0206 */
[----:B---3--:R-:W3:Y:S03]  /*120400*/  LDL.LU R252, [R1+0x1ea0] ;  /* 0x001ea00001fc7983 */ /* 0x008ee60000300800 */
[----:B------:R-:W-:Y:S01]  /*120410*/  IMAD.WIDE R244, R14, 0x4, R8 ;  /* 0x000000040ef47825 */ /* 0x000fe200078e0208 */
[----:B------:R4:W-:Y:S01]  /*120420*/  @P2 STG.E desc[UR60][R236.64], R247 ;  /* 0x000000f7ec002986 */ /* 0x0009e2000c10193c */
[----:B-1----:R-:W-:-:S02]  /*120430*/  ISETP.GE.AND P2, PT, R16, R199, PT ;  /* 0x000000c71000720c */ /* 0x002fc40003f46270 */
[----:B----4-:R-:W-:Y:S01]  /*120440*/  IMAD.IADD R14, R0, 0x1, R239 ;  /* 0x00000001000e7824 */ /* 0x010fe200078e02ef */
[----:B------:R-:W1:Y:S01]  /*120450*/  LDC.64 R242, c[0x0][0x228] ;  /* 0x00008a00fff27b82 */ /* 0x000e620000000a00 */
[----:B------:R4:W-:Y:S01]  /*120460*/  @P5 STG.E desc[UR60][R244.64], R249 ;  /* 0x000000f9f4005986 */ /* 0x0009e2000c10193c */
[----:B------:R-:W-:-:S06]  /*120470*/  ISETP.LT.AND P5, PT, R17, R248, !P3 ;  /* 0x000000f81100720c */ /* 0x000fcc0005fa1270 */
[----:B------:R-:W1:Y:S08]  /*120480*/  LDC R199, c[0x0][0x228] ;  /* 0x00008a00ffc77b82 */ /* 0x000e700000000800 */
[----:B------:R-:W1:Y:S01]  /*120490*/  LDC R247, c[0x0][0x228] ;  /* 0x00008a00fff77b82 */ /* 0x000e620000000800 */
[----:B------:R-:W-:-:S04]  /*1204a0*/  IMAD.WIDE R236, R0, 0x4, R2 ;  /* 0x0000000400ec7825 */ /* 0x000fc800078e0202 */
[----:B----4-:R-:W-:Y:S01]  /*1204b0*/  IMAD.WIDE R244, R0, 0x4, R4 ;  /* 0x0000000400f47825 */ /* 0x010fe200078e0204 */
[----:B------:R-:W4:Y:S04]  /*1204c0*/  LDL.LU R249, [R1+0x690] ;  /* 0x0006900001f97983 */ /* 0x000f280000300800 */
[----:B------:R-:W-:Y:S04]  /*1204d0*/  @P6 STG.E desc[UR60][R236.64], R251 ;  /* 0x000000fbec006986 */ /* 0x000fe8000c10193c */
[----:B------:R2:W-:Y:S04]  /*1204e0*/  @P4 STG.E desc[UR60][R244.64], R250 ;  /* 0x000000faf4004986 */ /* 0x0005e8000c10193c */
[----:B------:R-:W4:Y:S01]  /*1204f0*/  LDL.LU R248, [R1+0xa90] ;  /* 0x000a900001f87983 */ /* 0x000f220000300800 */
[----:B--2---:R-:W-:-:S03]  /*120500*/  ISETP.LT.AND P4, PT, R13, R197, !P2 ;  /* 0x000000c50d00720c */ /* 0x004fc60005781270 */
[----:B------:R-:W2:Y:S04]  /*120510*/  LDL.LU R250, [R1+0xa80] ;  /* 0x000a800001fa7983 */ /* 0x000ea80000300800 */
[----:B------:R-:W4:Y:S04]  /*120520*/  LDL.LU R197, [R1+0xe90] ;  /* 0x000e900001c57983 */ /* 0x000f280000300800 */
[----:B------:R-:W2:Y:S01]  /*120530*/  LDL.LU R239, [R1+0x1280] ;  /* 0x0012800001ef7983 */ /* 0x000ea20000300800 */
[----:B------:R-:W-:-:S03]  /*120540*/  IMAD.WIDE R236, R0, 0x4, R6 ;  /* 0x0000000400ec7825 */ /* 0x000fc600078e0206 */
[----:B------:R-:W4:Y:S01]  /*120550*/  LDL.LU R251, [R1+0x1a84] ;  /* 0x001a840001fb7983 */ /* 0x000f220000300800 */
[----:B------:R-:W-:Y:S02]  /*120560*/  ISETP.LT.AND P3, PT, R15, R246, !P3 ;  /* 0x000000f60f00720c */ /* 0x000fe40005f61270 */
[----:B------:R-:W-:Y:S01]  /*120570*/  ISETP.LT.AND P6, PT, R11, R232, !P2 ;  /* 0x000000e80b00720c */ /* 0x000fe200057c1270 */
[----:B------:R-:W-:Y:S01]  /*120580*/  IMAD.WIDE R244, R0, 0x4, R8 ;  /* 0x0000000400f47825 */ /* 0x000fe200078e0208 */
[----:B------:R-:W1:Y:S01]  /*120590*/  LDC.64 R232, c[0x0][0x228] ;  /* 0x00008a00ffe87b82 */ /* 0x000e620000000a00 */
[----:B---3--:R3:W-:Y:S01]  /*1205a0*/  @P5 STG.E desc[UR60][R236.64], R252 ;  /* 0x000000fcec005986 */ /* 0x0087e2000c10193c */
[----:B------:R-:W-:-:S06]  /*1205b0*/  IADD3 R16, R10, 0x14a, RZ ;  /* 0x0000014a0a107810 */ /* 0x000fcc0007ffe0ff */
[----:B------:R-:W1:Y:S01]  /*1205c0*/  LDC R246, c[0x0][0x228] ;  /* 0x00008a00fff67b82 */ /* 0x000e620000000800 */
[----:B---3--:R-:W3:Y:S01]  /*1205d0*/  LDL.LU R252, [R1+0x1684] ;  /* 0x0016840001fc7983 */ /* 0x008ee20000300800 */
[----:B------:R-:W-:-:S03]  /*1205e0*/  IMAD.WIDE R236, R14, 0x4, R2 ;  /* 0x000000040eec7825 */ /* 0x000fc600078e0202 */
[----:B--2---:R2:W-:Y:S04]  /*1205f0*/  @P3 STG.E desc[UR60][R244.64], R239 ;  /* 0x000000eff4003986 */ /* 0x0045e8000c10193c */
[----:B----4-:R4:W-:Y:S01]  /*120600*/  @P6 STG.E desc[UR60][R236.64], R197 ;  /* 0x000000c5ec006986 */ /* 0x0109e2000c10193c */
[----:B--2---:R-:W-:Y:S01]  /*120610*/  IMAD.WIDE R244, R14, 0x4, R4 ;  /* 0x000000040ef47825 */ /* 0x004fe200078e0204 */
[----:B-1----:R-:W-:Y:S01]  /*120620*/  ISETP.LT.AND P3, PT, R17, R247, !P2 ;  /* 0x000000f71100720c */ /* 0x002fe20005761270 */
[----:B----4-:R-:W1:Y:S01]  /*120630*/  LDC R197, c[0x0][0x228] ;  /* 0x00008a00ffc57b82 */ /* 0x010e620000000800 */
[----:B------:R-:W-:Y:S02]  /*120640*/  ISETP.GE.AND P5, PT, R16, R243, PT ;  /* 0x000000f31000720c */ /* 0x000fe40003fa6270 */
[----:B------:R-:W-:Y:S01]  /*120650*/  IADD3 R0, R14, R235, RZ ;  /* 0x000000eb0e007210 */ /* 0x000fe20007ffe0ff */
[----:B------:R2:W-:Y:S01]  /*120660*/  @P4 STG.E desc[UR60][R244.64], R249 ;  /* 0x000000f9f4004986 */ /* 0x0005e2000c10193c */
[----:B------:R-:W-:-:S03]  /*120670*/  ISETP.LT.AND P2, PT, R15, R241, !P2 ;  /* 0x000000f10f00720c */ /* 0x000fc60005741270 */
[----:B------:R-:W4:Y:S01]  /*120680*/  LDC R241, c[0x0][0x248] ;  /* 0x00009200fff17b82 */ /* 0x000f220000000800 */
[----:B------:R-:W-:-:S07]  /*120690*/  IADD3 R16, R10, 0x14b, RZ ;  /* 0x0000014b0a107810 */ /* 0x000fce0007ffe0ff */
[----:B------:R-:W1:Y:S08]  /*1206a0*/  LDC R243, c[0x0][0x228] ;  /* 0x00008a00fff37b82 */ /* 0x000e700000000800 */
[----:B------:R-:W1:Y:S08]  /*1206b0*/  LDC R247, c[0x0][0x228] ;  /* 0x00008a00fff77b82 */ /* 0x000e700000000800 */
[----:B------:R-:W1:Y:S01]  /*1206c0*/  LDC.64 R236, c[0x0][0x228] ;  /* 0x00008a00ffec7b82 */ /* 0x000e620000000a00 */
[----:B--2---:R-:W2:Y:S01]  /*1206d0*/  LDL.LU R249, [R1+0x1ea4] ;  /* 0x001ea40001f97983 */ /* 0x004ea20000300800 */
[----:B------:R-:W-:-:S02]  /*1206e0*/  ISETP.LT.AND P6, PT, R11, R238, !P5 ;  /* 0x000000ee0b00720c */ /* 0x000fc40006fc1270 */
[----:B------:R-:W-:Y:S01]  /*1206f0*/  ISETP.LT.AND P4, PT, R13, R199, !P5 ;  /* 0x000000c70d00720c */ /* 0x000fe20006f81270 */
[----:B------:R-:W-:-:S04]  /*120700*/  IMAD.WIDE R244, R14, 0x4, R6 ;  /* 0x000000040ef47825 */ /* 0x000fc800078e0206 */
[----:B------:R-:W-:Y:S01]  /*120710*/  IMAD.WIDE R238, R14, 0x4, R8 ;  /* 0x000000040eee7825 */ /* 0x000fe200078e0208 */
[----:B------:R-:W2:Y:S01]  /*120720*/  LDC R199, c[0x0][0x228] ;  /* 0x00008a00ffc77b82 */ /* 0x000ea20000000800 */
[----:B------:R4:W-:Y:S04]  /*120730*/  @P3 STG.E desc[UR60][R244.64], R248 ;  /* 0x000000f8f4003986 */ /* 0x0009e8000c10193c */
[----:B------:R4:W-:Y:S01]  /*120740*/  @P2 STG.E desc[UR60][R238.64], R250 ;  /* 0x000000faee002986 */ /* 0x0009e2000c10193c */
[----:B------:R-:W-:Y:S01]  /*120750*/  ISETP.GE.AND P3, PT, R16, R233, PT ;  /* 0x000000e91000720c */ /* 0x000fe20003f66270 */
[----:B----4-:R-:W-:-:S04]  /*120760*/  IMAD.WIDE R244, R0, 0x4, R2 ;  /* 0x0000000400f47825 */ /* 0x010fc800078e0202 */
[C---:B------:R-:W-:Y:S01]  /*120770*/  IMAD.WIDE R238, R0.reuse, 0x4, R4 ;  /* 0x0000000400ee7825 */ /* 0x040fe200078e0204 */
[----:B------:R-:W4:Y:S04]  /*120780*/  LDL.LU R250, [R1+0x694] ;  /* 0x0006940001fa7983 */ /* 0x000f280000300800 */
[----:B------:R1:W-:Y:S04]  /*120790*/  @P6 STG.E desc[UR60][R244.64], R251 ;  /* 0x000000fbf4006986 */ /* 0x0003e8000c10193c */
[----:B------:R-:W4:Y:S01]  /*1207a0*/  LDL.LU R248, [R1+0xa94] ;  /* 0x000a940001f87983 */ /* 0x000f220000300800 */
[----:B------:R-:W-:-:S02]  /*1207b0*/  IADD3 R14, R0, R241, RZ ;  /* 0x000000f1000e7210 */ /* 0x000fc40007ffe0ff */
[----:B------:R-:W-:Y:S01]  /*1207c0*/  ISETP.LT.AND P2, PT, R17, R246, !P5 ;  /* 0x000000f61100720c */ /* 0x000fe20006f41270 */
[----:B------:R-:W2:Y:S08]  /*1207d0*/  LDC R233, c[0x0][0x248] ;  /* 0x00009200ffe97b82 */ /* 0x000eb00000000800 */
[----:B------:R-:W2:Y:S01]  /*1207e0*/  LDC R246, c[0x0][0x228] ;  /* 0x00008a00fff67b82 */ /* 0x000ea20000000800 */
[----:B-1----:R-:W-:Y:S01]  /*1207f0*/  IMAD.WIDE R244, R0, 0x4, R6 ;  /* 0x0000000400f47825 */ /* 0x002fe200078e0206 */
[----:B---3--:R1:W-:Y:S01]  /*120800*/  @P4 STG.E desc[UR60][R238.64], R252 ;  /* 0x000000fcee004986 */ /* 0x0083e2000c10193c */
[----:B------:R-:W-:-:S03]  /*120810*/  ISETP.LT.AND P4, PT, R13, R197, !P3 ;  /* 0x000000c50d00720c */ /* 0x000fc60005f81270 */
[----:B-1----:R-:W3:Y:S04]  /*120820*/  LDL.LU R252, [R1+0xa84] ;  /* 0x000a840001fc7983 */ /* 0x002ee80000300800 */
[----:B------:R-:W4:Y:S04]  /*120830*/  LDL.LU R197, [R1+0xe94] ;  /* 0x000e940001c57983 */ /* 0x000f280000300800 */
[----:B------:R-:W3:Y:S04]  /*120840*/  LDL.LU R241, [R1+0x1284] ;  /* 0x0012840001f17983 */ /* 0x000ee80000300800 */
[----:B------:R-:W4:Y:S04]  /*120850*/  LDL.LU R251, [R1+0x1a88] ;  /* 0x001a880001fb7983 */ /* 0x000f280000300800 */
[----:B--2---:R1:W-:Y:S04]  /*120860*/  @P2 STG.E desc[UR60][R244.64], R249 ;  /* 0x000000f9f4002986 */ /* 0x0043e8000c10193c */
[----:B-1----:R-:W2:Y:S01]  /*120870*/  LDL.LU R249, [R1+0x1688] ;  /* 0x0016880001f97983 */ /* 0x002ea20000300800 */
[----:B------:R-:W-:-:S02]  /*120880*/  ISETP.LT.AND P5, PT, R15, R243, !P5 ;  /* 0x000000f30f00720c */ /* 0x000fc40006fa1270 */
[----:B------:R-:W-:Y:S01]  /*120890*/  ISETP.LT.AND P6, PT, R11, R234, !P3 ;  /* 0x000000ea0b00720c */ /* 0x000fe20005fc1270 */
[----:B------:R-:W-:-:S04]  /*1208a0*/  IMAD.WIDE R238, R0, 0x4, R8 ;  /* 0x0000000400ee7825 */ /* 0x000fc800078e0208 */
[----:B------:R-:W-:-:S04]  /*1208b0*/  IMAD.WIDE R244, R14, 0x4, R2 ;  /* 0x000000040ef47825 */ /* 0x000fc800078e0202 */
[----:B------:R-:W-:Y:S01]  /*1208c0*/  VIADD R16, R10, 0x14c ;  /* 0x0000014c0a107836 */ /* 0x000fe20000000000 */
[----:B------:R-:W1:Y:S08]  /*1208d0*/  LDC.64 R234, c[0x0][0x228] ;  /* 0x00008a00ffea7b82 */ /* 0x000e700000000a00 */
[----:B------:R-:W1:Y:S01]  /*1208e0*/  LDC R243, c[0x0][0x228] ;  /* 0x00008a00fff37b82 */ /* 0x000e620000000800 */
[----:B------:R-:W-:-:S07]  /*1208f0*/  ISETP.GE.AND P2, PT, R16, R237, PT ;  /* 0x000000ed1000720c */ /* 0x000fce0003f46270 */
[----:B------:R-:W1:Y:S01]  /*120900*/  LDC R237, c[0x0][0x248] ;  /* 0x00009200ffed7b82 */ /* 0x000e620000000800 */
[----:B------:R-:W-:Y:S01]  /*120910*/  IMAD.IADD R0, R14, 0x1, R233 ;  /* 0x000000010e007824 */ /* 0x000fe200078e02e9 */
[----:B------:R-:W-:-:S06]  /*120920*/  IADD3 R16, R10, 0x14d, RZ ;  /* 0x0000014d0a107810 */ /* 0x000fcc0007ffe0ff */
[----:B------:R-:W2:Y:S01]  /*120930*/  LDC R233, c[0x0][0x228] ;  /* 0x00008a00ffe97b82 */ /* 0x000ea20000000800 */
[----:B---3--:R3:W-:Y:S01]  /*120940*/  @P5 STG.E desc[UR60][R238.64], R241 ;  /* 0x000000f1ee005986 */ /* 0x0087e2000c10193c */
[----:B------:R-:W-:-:S03]  /*120950*/  ISETP.LT.AND P5, PT, R17, R247, !P3 ;  /* 0x000000f71100720c */ /* 0x000fc60005fa1270 */
[----:B----4-:R4:W-:Y:S03]  /*120960*/  @P6 STG.E desc[UR60][R244.64], R197 ;  /* 0x000000c5f4006986 */ /* 0x0109e6000c10193c */
[----:B------:R-:W1:Y:S01]  /*120970*/  LDC R247, c[0x0][0x228] ;  /* 0x00008a00fff77b82 */ /* 0x000e620000000800 */
[----:B------:R-:W-:Y:S01]  /*120980*/  ISETP.LT.AND P3, PT, R15, R246, !P3 ;  /* 0x000000f60f00720c */ /* 0x000fe20005f61270 */
[----:B---3--:R-:W-:-:S06]  /*120990*/  IMAD.WIDE R238, R14, 0x4, R4 ;  /* 0x000000040eee7825 */ /* 0x008fcc00078e0204 */
[----:B----4-:R-:W3:Y:S01]  /*1209a0*/  LDC R197, c[0x0][0x228] ;  /* 0x00008a00ffc57b82 */ /* 0x010ee20000000800 */
[----:B------:R-:W-:Y:S01]  /*1209b0*/  ISETP.LT.AND P6, PT, R11, R240, !P2 ;  /* 0x000000f00b00720c */ /* 0x000fe200057c1270 */
[C---:B------:R-:W-:Y:S01]  /*1209c0*/  IMAD.WIDE R244, R14.reuse, 0x4, R6 ;  /* 0x000000040ef47825 */ /* 0x040fe200078e0206 */
[----:B------:R4:W-:Y:S01]  /*1209d0*/  @P4 STG.E desc[UR60][R238.64], R250 ;  /* 0x000000faee004986 */ /* 0x0009e2000c10193c */
[----:B------:R-:W-:Y:S02]  /*1209e0*/  ISETP.LT.AND P4, PT, R13, R199, !P2 ;  /* 0x000000c70d00720c */ /* 0x000fe40005781270 */
[----:B------:R-:W-:Y:S02]  /*1209f0*/  IMAD.WIDE R240, R14, 0x4, R8 ;  /* 0x000000040ef07825 */ /* 0x000fe400078e0208 */
[----:B------:R-:W3:Y:S01]  /*120a00*/  LDC R246, c[0x0][0x228] ;  /* 0x00008a00fff67b82 */ /* 0x000ee20000000800 */
[----:B----4-:R-:W4:Y:S04]  /*120a10*/  LDL.LU R250, [R1+0x1ea8] ;  /* 0x001ea80001fa7983 */ /* 0x010f280000300800 */
[----:B------:R3:W-:Y:S04]  /*120a20*/  @P5 STG.E desc[UR60][R244.64], R248 ;  /* 0x000000f8f4005986 */ /* 0x0007e8000c10193c */
[----:B------:R3:W-:Y:S01]  /*120a30*/  @P3 STG.E desc[UR60][R240.64], R252 ;  /* 0x000000fcf0003986 */ /* 0x0007e2000c10193c */
[----:B-1----:R-:W-:-:S02]  /*120a40*/  ISETP.GE.AND P5, PT, R16, R235, PT ;  /* 0x000000eb1000720c */ /* 0x002fc40003fa6270 */
[----:B------:R-:W-:Y:S02]  /*120a50*/  ISETP.LT.AND P3, PT, R17, R243, !P2 ;  /* 0x000000f31100720c */ /* 0x000fe40005761270 */
[----:B------:R-:W-:Y:S02]  /*120a60*/  ISETP.LT.AND P2, PT, R15, R247, !P2 ;  /* 0x000000f70f00720c */ /* 0x000fe40005741270 */
[C---:B------:R-:W-:Y:S01]  /*120a70*/  IADD3 R14, R0.reuse, R237, RZ ;  /* 0x000000ed000e7210 */ /* 0x040fe20007ffe0ff */
[----:B------:R-:W1:Y:S08]  /*120a80*/  LDC R243, c[0x0][0x228] ;  /* 0x00008a00fff37b82 */ /* 0x000e700000000800 */
[----:B------:R-:W1:Y:S08]  /*120a90*/  LDC.64 R238, c[0x0][0x228] ;  /* 0x00008a00ffee7b82 */ /* 0x000e700000000a00 */
[----:B------:R-:W1:Y:S08]  /*120aa0*/  LDC R235, c[0x0][0x248] ;  /* 0x00009200ffeb7b82 */ /* 0x000e700000000800 */
[----:B---3--:R-:W3:Y:S01]  /*120ab0*/  LDC R248, c[0x0][0x228] ;  /* 0x00008a00fff87b82 */ /* 0x008ee20000000800 */
[----:B------:R-:W-:-:S04]  /*120ac0*/  IMAD.WIDE R244, R0, 0x4, R2 ;  /* 0x0000000400f47825 */ /* 0x000fc800078e0202 */
[----:B------:R-:W-:Y:S01]  /*120ad0*/  IMAD.WIDE R240, R0, 0x4, R4 ;  /* 0x0000000400f07825 */ /* 0x000fe200078e0204 */
[----:B------:R-:W3:Y:S04]  /*120ae0*/  LDL.LU R252, [R1+0x698] ;  /* 0x0006980001fc7983 */ /* 0x000ee80000300800 */
[----:B------:R-:W-:Y:S04]  /*120af0*/  @P6 STG.E desc[UR60][R244.64], R251 ;  /* 0x000000fbf4006986 */ /* 0x000fe8000c10193c */
[----:B------:R-:W3:Y:S04]  /*120b00*/  LDL.LU R247, [R1+0xa98] ;  /* 0x000a980001f77983 */ /* 0x000ee80000300800 */
[----:B--2---:R2:W-:Y:S01]  /*120b10*/  @P4 STG.E desc[UR60][R240.64], R249 ;  /* 0x000000f9f0004986 */ /* 0x0045e2000c10193c */
[----:B------:R-:W-:-:S03]  /*120b20*/  ISETP.LT.AND P4, PT, R13, R197, !P5 ;  /* 0x000000c50d00720c */ /* 0x000fc60006f81270 */
[----:B--2---:R-:W2:Y:S04]  /*120b30*/  LDL.LU R249, [R1+0xa88] ;  /* 0x000a880001f97983 */ /* 0x004ea80000300800 */
[----:B------:R-:W3:Y:S04]  /*120b40*/  LDL.LU R197, [R1+0xe98] ;  /* 0x000e980001c57983 */ /* 0x000ee80000300800 */
[----:B------:R-:W2:Y:S01]  /*120b50*/  LDL.LU R237, [R1+0x1288] ;  /* 0x0012880001ed7983 */ /* 0x000ea20000300800 */
[----:B------:R-:W-:-:S03]  /*120b60*/  IMAD.WIDE R244, R0, 0x4, R6 ;  /* 0x0000000400f47825 */ /* 0x000fc600078e0206 */
[----:B------:R-:W3:Y:S01]  /*120b70*/  LDL.LU R251, [R1+0x1a8c] ;  /* 0x001a8c0001fb7983 */ /* 0x000ee20000300800 */
[----:B------:R-:W-:Y:S01]  /*120b80*/  ISETP.LT.AND P6, PT, R11, R198, !P5 ;  /* 0x000000c60b00720c */ /* 0x000fe20006fc1270 */
[----:B------:R-:W-:Y:S01]  /*120b90*/  IMAD.WIDE R240, R0, 0x4, R8 ;  /* 0x0000000400f07825 */ /* 0x000fe200078e0208 */
[----:B------:R-:W1:Y:S01]  /*120ba0*/  LDC.64 R198, c[0x0][0x228] ;  /* 0x00008a00ffc67b82 */ /* 0x000e620000000a00 */
[----:B----4-:R4:W-:Y:S04]  /*120bb0*/  @P3 STG.E desc[UR60][R244.64], R250 ;  /* 0x000000faf4003986 */ /* 0x0109e8000c10193c */
[----:B----4-:R-:W4:Y:S01]  /*120bc0*/  LDL.LU R250, [R1+0x168c] ;  /* 0x00168c0001fa7983 */ /* 0x010f220000300800 */
[----:B------:R-:W-:-:S03]  /*120bd0*/  IMAD.WIDE R244, R14, 0x4, R2 ;  /* 0x000000040ef47825 */ /* 0x000fc600078e0202 */
[----:B--2---:R2:W-:Y:S04]  /*120be0*/  @P2 STG.E desc[UR60][R240.64], R237 ;  /* 0x000000edf0002986 */ /* 0x0045e8000c10193c */
[----:B---3--:R3:W-:Y:S01]  /*120bf0*/  @P6 STG.E desc[UR60][R244.64], R197 ;  /* 0x000000c5f4006986 */ /* 0x0087e2000c10193c */
[----:B--2---:R-:W-:Y:S01]  /*120c00*/  IMAD.WIDE R240, R14, 0x4, R4 ;  /* 0x000000040ef07825 */ /* 0x004fe200078e0204 */
[----:B---3--:R-:W2:Y:S01]  /*120c10*/  LDC R197, c[0x0][0x228] ;  /* 0x00008a00ffc57b82 */ /* 0x008ea20000000800 */
[----:B------:R-:W-:-:S07]  /*120c20*/  IADD3 R16, R10, 0x14e, RZ ;  /* 0x0000014e0a107810 */ /* 0x000fce0007ffe0ff */
[----:B------:R-:W3:Y:S01]  /*120c30*/  LDC R237, c[0x0][0x248] ;  /* 0x00009200ffed7b82 */ /* 0x000ee20000000800 */
[----:B------:R1:W-:Y:S04]  /*120c40*/  @P4 STG.E desc[UR60][R240.64], R252 ;  /* 0x000000fcf0004986 */ /* 0x0003e8000c10193c */
[----:B-1----:R-:W2:Y:S01]  /*120c50*/  LDL.LU R252, [R1+0x1eac] ;  /* 0x001eac0001fc7983 */ /* 0x002ea20000300800 */
[----:B------:R-:W-:Y:S02]  /*120c60*/  ISETP.LT.AND P2, PT, R17, R246, !P5 ;  /* 0x000000f61100720c */ /* 0x000fe40006f41270 */
[----:B------:R-:W-:Y:S02]  /*120c70*/  ISETP.LT.AND P5, PT, R15, R243, !P5 ;  /* 0x000000f30f00720c */ /* 0x000fe40006fa1270 */
[----:B------:R-:W-:Y:S01]  /*120c80*/  ISETP.GE.AND P3, PT, R16, R239, PT ;  /* 0x000000ef1000720c */ /* 0x000fe20003f66270 */
[C---:B------:R-:W-:Y:S01]  /*120c90*/  IMAD.WIDE R244, R14.reuse, 0x4, R6 ;  /* 0x000000040ef47825 */ /* 0x040fe200078e0206 */
[----:B------:R-:W-:-:S03]  /*120ca0*/  IADD3 R0, R14, R235, RZ ;  /* 0x000000eb0e007210 */ /* 0x000fc60007ffe0ff */
[----:B------:R-:W-:Y:S01]  /*120cb0*/  VIADD R16, R10, 0x14f ;  /* 0x0000014f0a107836 */ /* 0x000fe20000000000 */
[----:B------:R-:W-:Y:S02]  /*120cc0*/  ISETP.LT.AND P6, PT, R11, R242, !P3 ;  /* 0x000000f20b00720c */ /* 0x000fe40005fc1270 */
[----:B------:R-:W-:Y:S01]  /*120cd0*/  ISETP.LT.AND P4, PT, R13, R233, !P3 ;  /* 0x000000e90d00720c */ /* 0x000fe20005f81270 */
[----:B------:R-:W-:Y:S01]  /*120ce0*/  IMAD.WIDE R242, R14, 0x4, R8 ;  /* 0x000000040ef27825 */ /* 0x000fe200078e0208 */
[----:B------:R-:W1:Y:S08]  /*120cf0*/  LDC R246, c[0x0][0x228] ;  /* 0x00008a00fff67b82 */ /* 0x000e700000000800 */
[----:B------:R-:W1:Y:S08]  /*120d00*/  LDC R239, c[0x0][0x228] ;  /* 0x00008a00ffef7b82 */ /* 0x000e700000000800 */
[----:B------:R-:W1:Y:S01]  /*120d10*/  LDC.64 R240, c[0x0][0x228] ;  /* 0x00008a00fff07b82 */ /* 0x000e620000000a00 */
[----:B------:R3:W-:Y:S04]  /*120d20*/  @P2 STG.E desc[UR60][R244.64], R247 ;  /* 0x000000f7f4002986 */ /* 0x0007e8000c10193c */
[----:B------:R3:W-:Y:S01]  /*120d30*/  @P5 STG.E desc[UR60][R242.64], R249 ;  /* 0x000000f9f2005986 */ /* 0x0007e2000c10193c */
[----:B------:R-:W-:-:S02]  /*120d40*/  ISETP.GE.AND P2, PT, R16, R199, PT ;  /* 0x000000c71000720c */ /* 0x000fc40003f46270 */
[----:B------:R-:W-:Y:S01]  /*120d50*/  ISETP.LT.AND P5, PT, R17, R248, !P3 ;  /* 0x000000f81100720c */ /* 0x000fe20005fa1270 */
[C---:B---3--:R-:W-:Y:S01]  /*120d60*/  IMAD.IADD R14, R0.reuse, 0x1, R237 ;  /* 0x00000001000e7824 */ /* 0x048fe200078e02ed */
[----:B------:R-:W3:Y:S01]  /*120d70*/  LDC R199, c[0x0][0x228] ;  /* 0x00008a00ffc77b82 */ /* 0x000ee20000000800 */
[----:B------:R-:W-:-:S07]  /*120d80*/  IMAD.WIDE R244, R0, 0x4, R2 ;  /* 0x0000000400f47825 */ /* 0x000fce00078e0202 */
[----:B------:R-:W3:Y:S08]  /*120d90*/  LDC R235, c[0x0][0x248] ;  /* 0x00009200ffeb7b82 */ /* 0x000ef00000000800 */
[----:B------:R-:W3:Y:S01]  /*120da0*/  LDC R247, c[0x0][0x228] ;  /* 0x00008a00fff77b82 */ /* 0x000ee20000000800 */
[C---:B------:R-:W-:Y:S01]  /*120db0*/  IMAD.WIDE R242, R0.reuse, 0x4, R4 ;  /* 0x0000000400f27825 */ /* 0x040fe200078e0204 */
[----:B------:R-:W3:Y:S04]  /*120dc0*/  LDL.LU R249, [R1+0x69c] ;  /* 0x00069c0001f97983 */ /* 0x000ee80000300800 */
[----:B------:R1:W-:Y:S04]  /*120dd0*/  @P6 STG.E desc[UR60][R244.64], R251 ;  /* 0x000000fbf4006986 */ /* 0x0003e8000c10193c */
[----:B------:R-:W3:Y:S01]  /*120de0*/  LDL.LU R248, [R1+0xa9c] ;  /* 0x000a9c0001f87983 */ /* 0x000ee20000300800 */
[----:B-1----:R-:W-:-:S03]  /*120df0*/  IMAD.WIDE R244, R0, 0x4, R6 ;  /* 0x0000000400f47825 */ /* 0x002fc600078e0206 */
[----:B----4-:R1:W-:Y:S01]  /*120e00*/  @P4 STG.E desc[UR60][R242.64], R250 ;  /* 0x000000faf2004986 */ /* 0x0103e2000c10193c */
[----:B--2---:R-:W-:-:S03]  /*120e10*/  ISETP.LT.AND P4, PT, R13, R197, !P2 ;  /* 0x000000c50d00720c */ /* 0x004fc60005781270 */
[----:B-1----:R-:W2:Y:S04]  /*120e20*/  LDL.LU R250, [R1+0xa8c] ;  /* 0x000a8c0001fa7983 */ /* 0x002ea80000300800 */
[----:B------:R-:W4:Y:S04]  /*120e30*/  LDL.LU R197, [R1+0xe9c] ;  /* 0x000e9c0001c57983 */ /* 0x000f280000300800 */
[----:B------:R-:W2:Y:S04]  /*120e40*/  LDL.LU R237, [R1+0x128c] ;  /* 0x00128c0001ed7983 */ /* 0x000ea80000300800 */
[----:B------:R-:W4:Y:S04]  /*120e50*/  LDL.LU R251, [R1+0x1a90] ;  /* 0x001a900001fb7983 */ /* 0x000f280000300800 */
[----:B------:R1:W-:Y:S04]  /*120e60*/  @P5 STG.E desc[UR60][R244.64], R252 ;  /* 0x000000fcf4005986 */ /* 0x0003e8000c10193c */
[----:B-1----:R-:W4:Y:S01]  /*120e70*/  LDL.LU R252, [R1+0x1690] ;  /* 0x0016900001fc7983 */ /* 0x002f220000300800 */
[----:B------:R-:W-:-:S02]  /*120e80*/  ISETP.LT.AND P3, PT, R15, R246, !P3 ;  /* 0x000000f60f00720c */ /* 0x000fc40005f61270 */
[----:B------:R-:W-:Y:S01]  /*120e90*/  ISETP.LT.AND P6, PT, R11, R232, !P2 ;  /* 0x000000e80b00720c */ /* 0x000fe200057c1270 */
[----:B------:R-:W-:-:S04]  /*120ea0*/  IMAD.WIDE R242, R0, 0x4, R8 ;  /* 0x0000000400f27825 */ /* 0x000fc800078e0208 */
[----:B------:R-:W-:Y:S01]  /*120eb0*/  IMAD.WIDE R244, R14, 0x4, R2 ;  /* 0x000000040ef47825 */ /* 0x000fe200078e0202 */
[----:B------:R-:W1:Y:S01]  /*120ec0*/  LDC.64 R232, c[0x0][0x228] ;  /* 0x00008a00ffe87b82 */ /* 0x000e620000000a00 */
[----:B------:R-:W-:-:S07]  /*120ed0*/  IADD3 R16, R10, 0x150, RZ ;  /* 0x000001500a107810 */ /* 0x000fce0007ffe0ff */
[----:B------:R-:W1:Y:S01]  /*120ee0*/  LDC R246, c[0x0][0x228] ;  /* 0x00008a00fff67b82 */ /* 0x000e620000000800 */
[----:B------:R-:W-:Y:S02]  /*120ef0*/  ISETP.GE.AND P5, PT, R16, R241, PT ;  /* 0x000000f11000720c */ /* 0x000fe40003fa6270 */
[----:B---3--:R-:W-:Y:S02]  /*120f00*/  IADD3 R0, R14, R235, RZ ;  /* 0x000000eb0e007210 */ /* 0x008fe40007ffe0ff */
[----:B------:R-:W-:-:S03]  /*120f10*/  IADD3 R16, R10, 0x151, RZ ;  /* 0x000001510a107810 */ /* 0x000fc60007ffe0ff */
[----:B------:R-:W3:Y:S01]  /*120f20*/  LDC R241, c[0x0][0x228] ;  /* 0x00008a00fff17b82 */ /* 0x000ee20000000800 */
[----:B--2---:R2:W-:Y:S01]  /*120f30*/  @P3 STG.E desc[UR60][R242.64], R237 ;  /* 0x000000edf2003986 */ /* 0x0045e2000c10193c */
[----:B------:R-:W-:-:S03]  /*120f40*/  ISETP.LT.AND P3, PT, R17, R247, !P2 ;  /* 0x000000f71100720c */ /* 0x000fc60005761270 */
[----:B----4-:R4:W-:Y:S01]  /*120f50*/  @P6 STG.E desc[UR60][R244.64], R197 ;  /* 0x000000c5f4006986 */ /* 0x0109e2000c10193c */
[----:B------:R-:W-:Y:S02]  /*120f60*/  ISETP.LT.AND P2, PT, R15, R239, !P2 ;  /* 0x000000ef0f00720c */ /* 0x000fe40005741270 */
[----:B------:R-:W3:Y:S08]  /*120f70*/  LDC R247, c[0x0][0x228] ;  /* 0x00008a00fff77b82 */ /* 0x000ef00000000800 */
[----:B------:R-:W3:Y:S01]  /*120f80*/  LDC R239, c[0x0][0x248] ;  /* 0x00009200ffef7b82 */ /* 0x000ee20000000800 */
[----:B--2---:R-:W-:-:S07]  /*120f90*/  IMAD.WIDE R242, R14, 0x4, R4 ;  /* 0x000000040ef27825 */ /* 0x004fce00078e0204 */
[----:B----4-:R-:W2:Y:S01]  /*120fa0*/  LDC R197, c[0x0][0x228] ;  /* 0x00008a00ffc57b82 */ /* 0x010ea20000000800 */
[----:B------:R4:W-:Y:S01]  /*120fb0*/  @P4 STG.E desc[UR60][R242.64], R249 ;  /* 0x000000f9f2004986 */ /* 0x0009e2000c10193c */
[----:B------:R-:W-:Y:S02]  /*120fc0*/  ISETP.LT.AND P6, PT, R11, R236, !P5 ;  /* 0x000000ec0b00720c */ /* 0x000fe40006fc1270 */
[----:B------:R-:W-:Y:S01]  /*120fd0*/  ISETP.LT.AND P4, PT, R13, R199, !P5 ;  /* 0x000000c70d00720c */ /* 0x000fe20006f81270 */
[----:B------:R-:W-:-:S03]  /*120fe0*/  IMAD.WIDE R244, R14, 0x4, R6 ;  /* 0x000000040ef47825 */ /* 0x000fc600078e0206 */
[----:B------:R-:W2:Y:S08]  /*120ff0*/  LDC.64 R236, c[0x0][0x228] ;  /* 0x00008a00ffec7b82 */ /* 0x000eb00000000a00 */
[----:B------:R-:W2:Y:S01]  /*121000*/  LDC R199, c[0x0][0x228] ;  /* 0x00008a00ffc77b82 */ /* 0x000ea20000000800 */
[----:B----4-:R-:W4:Y:S01]  /*121010*/  LDL.LU R249, [R1+0x1eb0] ;  /* 0x001eb00001f97983 */ /* 0x010f220000300800 */
[----:B------:R-:W-:-:S03]  /*121020*/  IMAD.WIDE R242, R14, 0x4, R8 ;  /* 0x000000040ef27825 */ /* 0x000fc600078e0208 */
[----:B------:R3:W-:Y:S01]  /*121030*/  @P3 STG.E desc[UR60][R244.64], R248 ;  /* 0x000000f8f4003986 */ /* 0x0007e2000c10193c */
[----:B-1----:R-:W-:Y:S02]  /*121040*/  ISETP.GE.AND P3, PT, R16, R233, PT ;  /* 0x000000e91000720c */ /* 0x002fe40003f66270 */
[C---:B---3--:R-:W-:Y:S01]  /*121050*/  IADD3 R14, R0.reuse, R239, RZ ;  /* 0x000000ef000e7210 */ /* 0x048fe20007ffe0ff */
[----:B------:R-:W1:Y:S01]  /*121060*/  LDC R233, c[0x0][0x248] ;  /* 0x00009200ffe97b82 */ /* 0x000e620000000800 */
[----:B------:R3:W-:Y:S01]  /*121070*/  @P2 STG.E desc[UR60][R242.64], R250 ;  /* 0x000000faf2002986 */ /* 0x0007e2000c10193c */
[----:B------:R-:W-:-:S04]  /*121080*/  IMAD.WIDE R244, R0, 0x4, R2 ;  /* 0x0000000400f47825 */ /* 0x000fc800078e0202 */
[----:B---3--:R-:W-:Y:S01]  /*121090*/  IMAD.WIDE R242, R0, 0x4, R4 ;  /* 0x0000000400f27825 */ /* 0x008fe200078e0204 */
[----:B------:R-:W3:Y:S04]  /*1210a0*/  LDL.LU R250, [R1+0x2a0] ;  /* 0x0002a00001fa7983 */ /* 0x000ee80000300800 */
[----:B------:R-:W-:Y:S04]  /*1210b0*/  @P6 STG.E desc[UR60][R244.64], R251 ;  /* 0x000000fbf4006986 */ /* 0x000fe8000c10193c */
[----:B------:R1:W-:Y:S04]  /*1210c0*/  @P4 STG.E desc[UR60][R242.64], R252 ;  /* 0x000000fcf2004986 */ /* 0x0003e8000c10193c */
[----:B------:R-:W3:Y:S01]  /*1210d0*/  LDL.LU R248, [R1+0xaa0] ;  /* 0x000aa00001f87983 */ /* 0x000ee20000300800 */
[----:B--2---:R-:W-:-:S03]  /*1210e0*/  ISETP.LT.AND P4, PT, R13, R197, !P3 ;  /* 0x000000c50d00720c */ /* 0x004fc60005f81270 */
[----:B-1----:R-:W2:Y:S04]  /*1210f0*/  LDL.LU R252, [R1+0x6a0] ;  /* 0x0006a00001fc7983 */ /* 0x002ea80000300800 */
[----:B------:R-:W3:Y:S04]  /*121100*/  LDL.LU R197, [R1+0xea0] ;  /* 0x000ea00001c57983 */ /* 0x000ee80000300800 */
[----:B------:R-:W2:Y:S01]  /*121110*/  LDL.LU R239, [R1+0x1290] ;  /* 0x0012900001ef7983 */ /* 0x000ea20000300800 */
[----:B------:R-:W-:Y:S01]  /*121120*/  ISETP.LT.AND P2, PT, R17, R246, !P5 ;  /* 0x000000f61100720c */ /* 0x000fe20006f41270 */
[----:B------:R-:W-:-:S02]  /*121130*/  IMAD.WIDE R244, R0, 0x4, R6 ;  /* 0x0000000400f47825 */ /* 0x000fc400078e0206 */
[----:B------:R-:W3:Y:S01]  /*121140*/  LDL.LU R251, [R1+0x1a94] ;  /* 0x001a940001fb7983 */ /* 0x000ee20000300800 */
[----:B------:R-:W-:Y:S02]  /*121150*/  ISETP.LT.AND P5, PT, R15, R241, !P5 ;  /* 0x000000f10f00720c */ /* 0x000fe40006fa1270 */
[----:B------:R-:W-:Y:S01]  /*121160*/  ISETP.LT.AND P6, PT, R11, R234, !P3 ;  /* 0x000000ea0b00720c */ /* 0x000fe20005fc1270 */
[----:B------:R-:W-:Y:S01]  /*121170*/  IMAD.WIDE R242, R0, 0x4, R8 ;  /* 0x0000000400f27825 */ /* 0x000fe200078e0208 */
[----:B------:R-:W1:Y:S03]  /*121180*/  LDC R246, c[0x0][0x228] ;  /* 0x00008a00fff67b82 */ /* 0x000e660000000800 */
[----:B------:R-:W-:-:S05]  /*121190*/  VIADD R16, R10, 0x152 ;  /* 0x000001520a107836 */ /* 0x000fca0000000000 */
[----:B------:R-:W1:Y:S08]  /*1211a0*/  LDC.64 R234, c[0x0][0x228] ;  /* 0x00008a00ffea7b82 */ /* 0x000e700000000a00 */
[----:B------:R-:W1:Y:S01]  /*1211b0*/  LDC R241, c[0x0][0x228] ;  /* 0x00008a00fff17b82 */ /* 0x000e620000000800 */
[----:B----4-:R4:W-:Y:S04]  /*1211c0*/  @P2 STG.E desc[UR60][R244.64], R249 ;  /* 0x000000f9f4002986 */ /* 0x0109e8000c10193c */
[----:B----4-:R-:W4:Y:S01]  /*1211d0*/  LDL.LU R249, [R1+0x1694] ;  /* 0x0016940001f97983 */ /* 0x010f220000300800 */
[----:B------:R-:W-:-:S03]  /*1211e0*/  IMAD.WIDE R244, R14, 0x4, R2 ;  /* 0x000000040ef47825 */ /* 0x000fc600078e0202 */
[----:B--2---:R2:W-:Y:S04]  /*1211f0*/  @P5 STG.E desc[UR60][R242.64], R239 ;  /* 0x000000eff2005986 */ /* 0x0045e8000c10193c */
[----:B---3--:R3:W-:Y:S01]  /*121200*/  @P6 STG.E desc[UR60][R244.64], R197 ;  /* 0x000000c5f4006986 */ /* 0x0087e2000c10193c */
[----:B--2---:R-:W-:Y:S01]  /*121210*/  IMAD.WIDE R242, R14, 0x4, R4 ;  /* 0x000000040ef27825 */ /* 0x004fe200078e0204 */
[----:B------:R-:W-:Y:S02]  /*121220*/  ISETP.LT.AND P5, PT, R17, R247, !P3 ;  /* 0x000000f71100720c */ /* 0x000fe40005fa1270 */
[----:B------:R-:W-:Y:S01]  /*121230*/  ISETP.GE.AND P2, PT, R16, R237, PT ;  /* 0x000000ed1000720c */ /* 0x000fe20003f46270 */
[----:B------:R-:W2:Y:S08]  /*121240*/  LDC R247, c[0x0][0x228] ;  /* 0x00008a00fff77b82 */ /* 0x000eb00000000800 */
[----:B---3--:R-:W3:Y:S01]  /*121250*/  LDC R197, c[0x0][0x228] ;  /* 0x00008a00ffc57b82 */ /* 0x008ee20000000800 */
[----:B------:R1:W-:Y:S07]  /*121260*/  @P4 STG.E desc[UR60][R242.64], R250 ;  /* 0x000000faf2004986 */ /* 0x0003ee000c10193c */
[----:B------:R-:W2:Y:S01]  /*121270*/  LDC R237, c[0x0][0x248] ;  /* 0x00009200ffed7b82 */ /* 0x000ea20000000800 */
[----:B-1----:R-:W3:Y:S01]  /*121280*/  LDL.LU R250, [R1+0x1eb4] ;  /* 0x001eb40001fa7983 */ /* 0x002ee20000300800 */
[----:B------:R-:W-:-:S02]  /*121290*/  ISETP.LT.AND P3, PT, R15, R246, !P3 ;  /* 0x000000f60f00720c */ /* 0x000fc40005f61270 */
[----:B------:R-:W-:Y:S02]  /*1212a0*/  ISETP.LT.AND P6, PT, R11, R238, !P2 ;  /* 0x000000ee0b00720c */ /* 0x000fe400057c1270 */
[----:B------:R-:W-:Y:S01]  /*1212b0*/  ISETP.LT.AND P4, PT, R13, R199, !P2 ;  /* 0x000000c70d00720c */ /* 0x000fe20005781270 */
[----:B------:R-:W-:-:S04]  /*1212c0*/  IMAD.WIDE R244, R14, 0x4, R6 ;  /* 0x000000040ef47825 */ /* 0x000fc800078e0206 */
[----:B------:R-:W-:-:S04]  /*1212d0*/  IMAD.WIDE R242, R14, 0x4, R8 ;  /* 0x000000040ef27825 */ /* 0x000fc800078e0208 */
[----:B------:R-:W-:Y:S01]  /*1212e0*/  IMAD.IADD R0, R14, 0x1, R233 ;  /* 0x000000010e007824 */ /* 0x000fe200078e02e9 */
[----:B------:R-:W-:Y:S01]  /*1212f0*/  IADD3 R16, R10, 0x153, RZ ;  /* 0x000001530a107810 */ /* 0x000fe20007ffe0ff */
[----:B------:R-:W1:Y:S01]  /*121300*/  LDC R246, c[0x0][0x228] ;  /* 0x00008a00fff67b82 */ /* 0x000e620000000800 */
[----:B------:R2:W-:Y:S07]  /*121310*/  @P5 STG.E desc[UR60][R244.64], R248 ;  /* 0x000000f8f4005986 */ /* 0x0005ee000c10193c */
[----:B------:R-:W1:Y:S01]  /*121320*/  LDC.64 R238, c[0x0][0x228] ;  /* 0x00008a00ffee7b82 */ /* 0x000e620000000a00 */
[----:B------:R-:W-:-:S07]  /*121330*/  ISETP.GE.AND P5, PT, R16, R235, PT ;  /* 0x000000eb1000720c */ /* 0x000fce0003fa6270 */
[----:B------:R-:W1:Y:S01]  /*121340*/  LDC R233, c[0x0][0x228] ;  /* 0x00008a00ffe97b82 */ /* 0x000e620000000800 */
[----:B--2---:R-:W-:Y:S01]  /*121350*/  IADD3 R14, R0, R237, RZ ;  /* 0x000000ed000e7210 */ /* 0x004fe20007ffe0ff */
[----:B------:R2:W-:Y:S01]  /*121360*/  @P3 STG.E desc[UR60][R242.64], R252 ;  /* 0x000000fcf2003986 */ /* 0x0005e2000c10193c */
[----:B------:R-:W-:Y:S02]  /*121370*/  ISETP.LT.AND P3, PT, R17, R241, !P2 ;  /* 0x000000f11100720c */ /* 0x000fe40005761270 */
[----:B------:R-:W-:-:S03]  /*121380*/  ISETP.LT.AND P2, PT, R15, R247, !P2 ;  /* 0x000000f70f00720c */ /* 0x000fc60005741270 */
[----:B------:R-:W1:Y:S01]  /*121390*/  LDC R241, c[0x0][0x228] ;  /* 0x00008a00fff17b82 */ /* 0x000e620000000800 */
[----:B------:R-:W-:-:S07]  /*1213a0*/  IMAD.WIDE R244, R0, 0x4, R2 ;  /* 0x0000000400f47825 */ /* 0x000fce00078e0202 */
[----:B------:R-:W1:Y:S01]  /*1213b0*/  LDC R235, c[0x0][0x248] ;  /* 0x00009200ffeb7b82 */ /* 0x000e620000000800 */
[----:B--2---:R-:W-:-:S07]  /*1213c0*/  IMAD.WIDE R242, R0, 0x4, R4 ;  /* 0x0000000400f27825 */ /* 0x004fce00078e0204 */
[----:B------:R-:W2:Y:S01]  /*1213d0*/  LDC R248, c[0x0][0x228] ;  /* 0x00008a00fff87b82 */ /* 0x000ea20000000800 */
[----:B------:R1:W-:Y:S04]  /*1213e0*/  @P6 STG.E desc[UR60][R244.64], R251 ;  /* 0x000000fbf4006986 */ /* 0x0003e8000c10193c */
[----:B------:R-:W2:Y:S04]  /*1213f0*/  LDL.LU R252, [R1+0x2a4] ;  /* 0x0002a40001fc7983 */ /* 0x000ea80000300800 */
[----:B------:R-:W2:Y:S01]  /*121400*/  LDL.LU R247, [R1+0xaa4] ;  /* 0x000aa40001f77983 */ /* 0x000ea20000300800 */
[----:B-1----:R-:W-:-:S03]  /*121410*/  IMAD.WIDE R244, R0, 0x4, R6 ;  /* 0x0000000400f47825 */ /* 0x002fc600078e0206 */
[----:B----4-:R1:W-:Y:S01]  /*121420*/  @P4 STG.E desc[UR60][R242.64], R249 ;  /* 0x000000f9f2004986 */ /* 0x0103e2000c10193c */
[----:B---3--:R-:W-:-:S03]  /*121430*/  ISETP.LT.AND P4, PT, R13, R197, !P5 ;  /* 0x000000c50d00720c */ /* 0x008fc60006f81270 */
[----:B-1----:R-:W3:Y:S04]  /*121440*/  LDL.LU R249, [R1+0x6a4] ;  /* 0x0006a40001f97983 */ /* 0x002ee80000300800 */
[----:B------:R-:W4:Y:S04]  /*121450*/  LDL.LU R197, [R1+0xea4] ;  /* 0x000ea40001c57983 */ /* 0x000f280000300800 */
[----:B------:R-:W2:Y:S04]  /*121460*/  LDL.LU R237, [R1+0x1294] ;  /* 0x0012940001ed7983 */ /* 0x000ea80000300800 */
[----:B------:R-:W3:Y:S04]  /*121470*/  LDL.LU R251, [R1+0x1a98] ;  /* 0x001a980001fb7983 */ /* 0x000ee80000300800 */
[----:B------:R1:W-:Y:S04]  /*121480*/  @P3 STG.E desc[UR60][R244.64], R250 ;  /* 0x000000faf4003986 */ /* 0x0003e8000c10193c */
[----:B-1----:R-:W3:Y:S01]  /*121490*/  LDL.LU R250, [R1+0x1698] ;  /* 0x0016980001fa7983 */ /* 0x002ee20000300800 */
        /* <DEDUP_REMOVED lines=8> */
[----:B------:R-:W3:Y:S08]  /*121520*/  LDC R239, c[0x0][0x228] ;  /* 0x00008a00ffef7b82 */ /* 0x000ef00000000800 */
[----:B------:R-:W3:Y:S01]  /*121530*/  LDC R235, c[0x0][0x248] ;  /* 0x00009200ffeb7b82 */ /* 0x000ee20000000800 */
[----:B--2---:R2:W-:Y:S04]  /*121540*/  @P2 STG.E desc[UR60][R242.64], R237 ;  /* 0x000000edf2002986 */ /* 0x0045e8000c10193c */
[----:B----4-:R4:W-:Y:S01]  /*121550*/  @P6 STG.E desc[UR60][R244.64], R197 ;  /* 0x000000c5f4006986 */ /* 0x0109e2000c10193c */
[----:B------:R-:W-:-:S02]  /*121560*/  ISETP.LT.AND P2, PT, R17, R246, !P5 ;  /* 0x000000f61100720c */ /* 0x000fc40006f41270 */
[----:B------:R-:W-:Y:S01]  /*121570*/  ISETP.LT.AND P5, PT, R15, R241, !P5 ;  /* 0x000000f10f00720c */ /* 0x000fe20006fa1270 */
[C---:B--2---:R-:W-:Y:S01]  /*121580*/  IMAD.WIDE R242, R14.reuse, 0x4, R4 ;  /* 0x000000040ef27825 */ /* 0x044fe200078e0204 */
[----:B----4-:R-:W2:Y:S08]  /*121590*/  LDC R197, c[0x0][0x228] ;  /* 0x00008a00ffc57b82 */ /* 0x010eb00000000800 */
[----:B------:R-:W4:Y:S01]  /*1215a0*/  LDC R237, c[0x0][0x248] ;  /* 0x00009200ffed7b82 */ /* 0x000f220000000800 */
[----:B------:R-:W-:Y:S01]  /*1215b0*/  ISETP.LT.AND P6, PT, R11, R240, !P3 ;  /* 0x000000f00b00720c */ /* 0x000fe20005fc1270 */
[----:B------:R-:W-:Y:S01]  /*1215c0*/  IMAD.WIDE R244, R14, 0x4, R6 ;  /* 0x000000040ef47825 */ /* 0x000fe200078e0206 */
[----:B------:R1:W-:Y:S01]  /*1215d0*/  @P4 STG.E desc[UR60][R242.64], R252 ;  /* 0x000000fcf2004986 */ /* 0x0003e2000c10193c */
[----:B------:R-:W-:-:S04]  /*1215e0*/  ISETP.LT.AND P4, PT, R13, R233, !P3 ;  /* 0x000000e90d00720c */ /* 0x000fc80005f81270 */
[----:B------:R-:W2:Y:S08]  /*1215f0*/  LDC R246, c[0x0][0x228] ;  /* 0x00008a00fff67b82 */ /* 0x000eb00000000800 */
[----:B------:R-:W2:Y:S01]  /*121600*/  LDC.64 R240, c[0x0][0x228] ;  /* 0x00008a00fff07b82 */ /* 0x000ea20000000a00 */
[----:B-1----:R-:W2:Y:S01]  /*121610*/  LDL.LU R252, [R1+0x1eb8] ;  /* 0x001eb80001fc7983 */ /* 0x002ea20000300800 */
[----:B------:R-:W-:-:S03]  /*121620*/  IMAD.WIDE R242, R14, 0x4, R8 ;  /* 0x000000040ef27825 */ /* 0x000fc600078e0208 */
[----:B------:R1:W-:Y:S01]  /*121630*/  @P2 STG.E desc[UR60][R244.64], R247 ;  /* 0x000000f7f4002986 */ /* 0x0003e2000c10193c */
[----:B------:R-:W-:Y:S02]  /*121640*/  ISETP.GE.AND P2, PT, R16, R199, PT ;  /* 0x000000c71000720c */ /* 0x000fe40003f46270 */
[----:B------:R-:W2:Y:S01]  /*121650*/  LDC R199, c[0x0][0x228] ;  /* 0x00008a00ffc77b82 */ /* 0x000ea20000000800 */
[----:B---3--:R3:W-:Y:S01]  /*121660*/  @P5 STG.E desc[UR60][R242.64], R249 ;  /* 0x000000f9f2005986 */ /* 0x0087e2000c10193c */
[----:B------:R-:W-:Y:S01]  /*121670*/  ISETP.LT.AND P5, PT, R17, R248, !P3 ;  /* 0x000000f81100720c */ /* 0x000fe20005fa1270 */
[----:B-1----:R-:W-:-:S04]  /*121680*/  IMAD.WIDE R244, R0, 0x4, R2 ;  /* 0x0000000400f47825 */ /* 0x002fc800078e0202 */
[C---:B----4-:R-:W-:Y:S01]  /*121690*/  IMAD.IADD R14, R0.reuse, 0x1, R237 ;  /* 0x00000001000e7824 */ /* 0x050fe200078e02ed */
[----:B------:R-:W1:Y:S01]  /*1216a0*/  LDC R247, c[0x0][0x228] ;  /* 0x00008a00fff77b82 */ /* 0x000e620000000800 */
[----:B---3--:R-:W-:Y:S01]  /*1216b0*/  IMAD.WIDE R242, R0, 0x4, R4 ;  /* 0x0000000400f27825 */ /* 0x008fe200078e0204 */
[----:B------:R-:W3:Y:S04]  /*1216c0*/  LDL.LU R249, [R1+0x2a8] ;  /* 0x0002a80001f97983 */ /* 0x000ee80000300800 */
[----:B------:R-:W-:Y:S04]  /*1216d0*/  @P6 STG.E desc[UR60][R244.64], R251 ;  /* 0x000000fbf4006986 */ /* 0x000fe8000c10193c */
[----:B------:R4:W-:Y:S04]  /*1216e0*/  @P4 STG.E desc[UR60][R242.64], R250 ;  /* 0x000000faf2004986 */ /* 0x0009e8000c10193c */
[----:B------:R-:W3:Y:S01]  /*1216f0*/  LDL.LU R248, [R1+0xaa8] ;  /* 0x000aa80001f87983 */ /* 0x000ee20000300800 */
[----:B--2---:R-:W-:-:S03]  /*121700*/  ISETP.LT.AND P4, PT, R13, R197, !P2 ;  /* 0x000000c50d00720c */ /* 0x004fc60005781270 */
[----:B----4-:R-:W2:Y:S04]  /*121710*/  LDL.LU R250, [R1+0x6a8] ;  /* 0x0006a80001fa7983 */ /* 0x010ea80000300800 */
[----:B------:R-:W4:Y:S04]  /*121720*/  LDL.LU R197, [R1+0xea8] ;  /* 0x000ea80001c57983 */ /* 0x000f280000300800 */
[----:B------:R-:W3:Y:S01]  /*121730*/  LDL.LU R237, [R1+0x1298] ;  /* 0x0012980001ed7983 */ /* 0x000ee20000300800 */
[----:B------:R-:W-:-:S03]  /*121740*/  IMAD.WIDE R244, R0, 0x4, R6 ;  /* 0x0000000400f47825 */ /* 0x000fc600078e0206 */
[----:B------:R-:W2:Y:S01]  /*121750*/  LDL.LU R251, [R1+0x1a9c] ;  /* 0x001a9c0001fb7983 */ /* 0x000ea20000300800 */
[----:B------:R-:W-:Y:S02]  /*121760*/  ISETP.LT.AND P3, PT, R15, R246, !P3 ;  /* 0x000000f60f00720c */ /* 0x000fe40005f61270 */
[----:B------:R-:W-:Y:S01]  /*121770*/  ISETP.LT.AND P6, PT, R11, R232, !P2 ;  /* 0x000000e80b00720c */ /* 0x000fe200057c1270 */
[----:B------:R-:W-:Y:S01]  /*121780*/  IMAD.WIDE R242, R0, 0x4, R8 ;  /* 0x0000000400f27825 */ /* 0x000fe200078e0208 */
[----:B------:R-:W1:Y:S01]  /*121790*/  LDC.64 R232, c[0x0][0x228] ;  /* 0x00008a00ffe87b82 */ /* 0x000e620000000a00 */
[----:B------:R1:W-:Y:S01]  /*1217a0*/  @P5 STG.E desc[UR60][R244.64], R252 ;  /* 0x000000fcf4005986 */ /* 0x0003e2000c10193c */
[----:B------:R-:W-:-:S06]  /*1217b0*/  IADD3 R16, R10, 0x156, RZ ;  /* 0x000001560a107810 */ /* 0x000fcc0007ffe0ff */
[----:B------:R-:W2:Y:S01]  /*1217c0*/  LDC R246, c[0x0][0x228] ;  /* 0x00008a00fff67b82 */ /* 0x000ea20000000800 */
[----:B-1----:R-:W2:Y:S01]  /*1217d0*/  LDL.LU R252, [R1+0x169c] ;  /* 0x00169c0001fc7983 */ /* 0x002ea20000300800 */
[----:B------:R-:W-:-:S03]  /*1217e0*/  IMAD.WIDE R244, R14, 0x4, R2 ;  /* 0x000000040ef47825 */ /* 0x000fc600078e0202 */
[----:B---3--:R1:W-:Y:S04]  /*1217f0*/  @P3 STG.E desc[UR60][R242.64], R237 ;  /* 0x000000edf2003986 */ /* 0x0083e8000c10193c */
[----:B----4-:R3:W-:Y:S01]  /*121800*/  @P6 STG.E desc[UR60][R244.64], R197 ;  /* 0x000000c5f4006986 */ /* 0x0107e2000c10193c */
[----:B-1----:R-:W-:Y:S01]  /*121810*/  IMAD.WIDE R242, R14, 0x4, R4 ;  /* 0x000000040ef27825 */ /* 0x002fe200078e0204 */
[----:B------:R-:W-:Y:S01]  /*121820*/  ISETP.LT.AND P3, PT, R17, R247, !P2 ;  /* 0x000000f71100720c */ /* 0x000fe20005761270 */
[----:B---3--:R-:W1:Y:S03]  /*121830*/  LDC R197, c[0x0][0x228] ;  /* 0x00008a00ffc57b82 */ /* 0x008e660000000800 */
[----:B------:R3:W-:Y:S01]  /*121840*/  @P4 STG.E desc[UR60][R242.64], R249 ;  /* 0x000000f9f2004986 */ /* 0x0007e2000c10193c */
[----:B------:R-:W-:Y:S01]  /*121850*/  ISETP.GE.AND P5, PT, R16, R241, PT ;  /* 0x000000f11000720c */ /* 0x000fe20003fa6270 */
[C---:B------:R-:W-:Y:S01]  /*121860*/  IMAD.WIDE R244, R14.reuse, 0x4, R6 ;  /* 0x000000040ef47825 */ /* 0x040fe200078e0206 */
[----:B------:R-:W-:-:S02]  /*121870*/  IADD3 R0, R14, R235, RZ ;  /* 0x000000eb0e007210 */ /* 0x000fc40007ffe0ff */
[----:B------:R-:W4:Y:S01]  /*121880*/  LDC R247, c[0x0][0x228] ;  /* 0x00008a00fff77b82 */ /* 0x000f220000000800 */
[----:B---3--:R-:W3:Y:S01]  /*121890*/  LDL.LU R249, [R1+0x1ebc] ;  /* 0x001ebc0001f97983 */ /* 0x008ee20000300800 */
[----:B------:R-:W-:Y:S01]  /*1218a0*/  ISETP.LT.AND P2, PT, R15, R239, !P2 ;  /* 0x000000ef0f00720c */ /* 0x000fe20005741270 */
[----:B------:R-:W-:-:S05]  /*1218b0*/  IMAD.WIDE R242, R14, 0x4, R8 ;  /* 0x000000040ef27825 */ /* 0x000fca00078e0208 */
[----:B------:R-:W1:Y:S01]  /*1218c0*/  LDC R239, c[0x0][0x248] ;  /* 0x00009200ffef7b82 */ /* 0x000e620000000800 */
[----:B------:R-:W-:Y:S02]  /*1218d0*/  ISETP.LT.AND P6, PT, R11, R236, !P5 ;  /* 0x000000ec0b00720c */ /* 0x000fe40006fc1270 */
[----:B------:R-:W-:Y:S02]  /*1218e0*/  ISETP.LT.AND P4, PT, R13, R199, !P5 ;  /* 0x000000c70d00720c */ /* 0x000fe40006f81270 */
[----:B------:R-:W-:Y:S01]  /*1218f0*/  IADD3 R16, R10, 0x157, RZ ;  /* 0x000001570a107810 */ /* 0x000fe20007ffe0ff */
[----:B------:R2:W-:Y:S02]  /*121900*/  @P3 STG.E desc[UR60][R244.64], R248 ;  /* 0x000000f8f4003986 */ /* 0x0005e4000c10193c */
[----:B------:R-:W4:Y:S08]  /*121910*/  LDC R241, c[0x0][0x228] ;  /* 0x00008a00fff17b82 */ /* 0x000f300000000800 */
[----:B------:R-:W4:Y:S01]  /*121920*/  LDC.64 R236, c[0x0][0x228] ;  /* 0x00008a00ffec7b82 */ /* 0x000f220000000a00 */
[----:B------:R-:W-:-:S07]  /*121930*/  ISETP.GE.AND P3, PT, R16, R233, PT ;  /* 0x000000e91000720c */ /* 0x000fce0003f66270 */
[----:B------:R-:W4:Y:S08]  /*121940*/  LDC R199, c[0x0][0x228] ;  /* 0x00008a00ffc77b82 */ /* 0x000f300000000800 */
[----:B------:R-:W4:Y:S01]  /*121950*/  LDC R233, c[0x0][0x248] ;  /* 0x00009200ffe97b82 */ /* 0x000f220000000800 */
[C---:B--2---:R-:W-:Y:S01]  /*121960*/  IMAD.WIDE R244, R0.reuse, 0x4, R2 ;  /* 0x0000000400f47825 */ /* 0x044fe200078e0202 */
[----:B------:R2:W-:Y:S04]  /*121970*/  @P2 STG.E desc[UR60][R242.64], R250 ;  /* 0x000000faf2002986 */ /* 0x0005e8000c10193c */
[----:B------:R1:W-:Y:S01]  /*121980*/  @P6 STG.E desc[UR60][R244.64], R251 ;  /* 0x000000fbf4006986 */ /* 0x0003e2000c10193c */
[----:B--2---:R-:W-:-:S03]  /*121990*/  IMAD.WIDE R242, R0, 0x4, R4 ;  /* 0x0000000400f27825 */ /* 0x004fc600078e0204 */
[----:B------:R-:W2:Y:S04]  /*1219a0*/  LDL.LU R250, [R1+0x2ac] ;  /* 0x0002ac0001fa7983 */ /* 0x000ea80000300800 */
[----:B------:R-:W2:Y:S01]  /*1219b0*/  LDL.LU R248, [R1+0xaac] ;  /* 0x000aac0001f87983 */ /* 0x000ea20000300800 */
[C---:B-1----:R-:W-:Y:S02]  /*1219c0*/  IADD3 R14, R0.reuse, R239, RZ ;  /* 0x000000ef000e7210 */ /* 0x042fe40007ffe0ff */
[----:B------:R-:W-:Y:S01]  /*1219d0*/  ISETP.LT.AND P2, PT, R17, R246, !P5 ;  /* 0x000000f61100720c */ /* 0x000fe20006f41270 */
[----:B------:R-:W-:Y:S01]  /*1219e0*/  IMAD.WIDE R244, R0, 0x4, R6 ;  /* 0x0000000400f47825 */ /* 0x000fe200078e0206 */
[----:B------:R-:W1:Y:S01]  /*1219f0*/  LDC R246, c[0x0][0x228] ;  /* 0x00008a00fff67b82 */ /* 0x000e620000000800 */
[----:B------:R4:W-:Y:S01]  /*121a00*/  @P4 STG.E desc[UR60][R242.64], R252 ;  /* 0x000000fcf2004986 */ /* 0x0009e2000c10193c */
[----:B------:R-:W-:-:S03]  /*121a10*/  ISETP.LT.AND P4, PT, R13, R197, !P3 ;  /* 0x000000c50d00720c */ /* 0x000fc60005f81270 */
[----:B----4-:R-:W4:Y:S04]  /*121a20*/  LDL.LU R252, [R1+0x6ac] ;  /* 0x0006ac0001fc7983 */ /* 0x010f280000300800 */
[----:B------:R-:W2:Y:S04]  /*121a30*/  LDL.LU R197, [R1+0xeac] ;  /* 0x000eac0001c57983 */ /* 0x000ea80000300800 */
[----:B------:R-:W4:Y:S04]  /*121a40*/  LDL.LU R239, [R1+0x129c] ;  /* 0x00129c0001ef7983 */ /* 0x000f280000300800 */
[----:B------:R-:W2:Y:S04]  /*121a50*/  LDL.LU R251, [R1+0x1aa0] ;  /* 0x001aa00001fb7983 */ /* 0x000ea80000300800 */
[----:B---3--:R3:W-:Y:S04]  /*121a60*/  @P2 STG.E desc[UR60][R244.64], R249 ;  /* 0x000000f9f4002986 */ /* 0x0087e8000c10193c */
[----:B---3--:R-:W3:Y:S01]  /*121a70*/  LDL.LU R249, [R1+0x16a0] ;  /* 0x0016a00001f97983 */ /* 0x008ee20000300800 */
        /* <DEDUP_REMOVED lines=11> */
[----:B------:R-:W3:Y:S01]  /*121b30*/  LDC R233, c[0x0][0x228] ;  /* 0x00008a00ffe97b82 */ /* 0x000ee20000000800 */
[----:B----4-:R4:W-:Y:S01]  /*121b40*/  @P5 STG.E desc[UR60][R242.64], R239 ;  /* 0x000000eff2005986 */ /* 0x0109e2000c10193c */
[----:B------:R-:W-:-:S03]  /*121b50*/  ISETP.LT.AND P5, PT, R17, R247, !P3 ;  /* 0x000000f71100720c */ /* 0x000fc60005fa1270 */
[----:B--2---:R2:W-:Y:S03]  /*121b60*/  @P6 STG.E desc[UR60][R244.64], R197 ;  /* 0x000000c5f4006986 */ /* 0x0045e6000c10193c */
[----:B------:R-:W2:Y:S01]  /*121b70*/  LDC R247, c[0x0][0x228] ;  /* 0x00008a00fff77b82 */ /* 0x000ea20000000800 */
[----:B-1----:R-:W-:Y:S01]  /*121b80*/  ISETP.LT.AND P3, PT, R15, R246, !P3 ;  /* 0x000000f60f00720c */ /* 0x002fe20005f61270 */
[----:B----4-:R-:W-:-:S06]  /*121b90*/  IMAD.WIDE R242, R14, 0x4, R4 ;  /* 0x000000040ef27825 */ /* 0x010fcc00078e0204 */
[----:B--2---:R-:W1:Y:S01]  /*121ba0*/  LDC R197, c[0x0][0x228] ;  /* 0x00008a00ffc57b82 */ /* 0x004e620000000800 */
[----:B------:R-:W-:Y:S01]  /*121bb0*/  ISETP.LT.AND P6, PT, R11, R238, !P2 ;  /* 0x000000ee0b00720c */ /* 0x000fe200057c1270 */
[----:B------:R-:W-:Y:S01]  /*121bc0*/  IMAD.WIDE R244, R14, 0x4, R6 ;  /* 0x000000040ef47825 */ /* 0x000fe200078e0206 */
[----:B------:R2:W-:Y:S01]  /*121bd0*/  @P4 STG.E desc[UR60][R242.64], R250 ;  /* 0x000000faf2004986 */ /* 0x0005e2000c10193c */
[----:B------:R-:W-:-:S04]  /*121be0*/  ISETP.LT.AND P4, PT, R13, R199, !P2 ;  /* 0x000000c70d00720c */ /* 0x000fc80005781270 */
[----:B------:R-:W4:Y:S08]  /*121bf0*/  LDC R246, c[0x0][0x228] ;  /* 0x00008a00fff67b82 */ /* 0x000f300000000800 */
[----:B------:R-:W4:Y:S01]  /*121c00*/  LDC.64 R238, c[0x0][0x228] ;  /* 0x00008a00ffee7b82 */ /* 0x000f220000000a00 */
[----:B--2---:R-:W2:Y:S01]  /*121c10*/  LDL.LU R250, [R1+0x1ec0] ;  /* 0x001ec00001fa7983 */ /* 0x004ea20000300800 */
[----:B------:R-:W-:-:S03]  /*121c20*/  IMAD.WIDE R242, R14, 0x4, R8 ;  /* 0x000000040ef27825 */ /* 0x000fc600078e0208 */
[----:B------:R1:W-:Y:S01]  /*121c30*/  @P5 STG.E desc[UR60][R244.64], R248 ;  /* 0x000000f8f4005986 */ /* 0x0003e2000c10193c */
[----:B------:R-:W-:Y:S02]  /*121c40*/  ISETP.GE.AND P5, PT, R16, R235, PT ;  /* 0x000000eb1000720c */ /* 0x000fe40003fa6270 */
[----:B------:R-:W-:Y:S01]  /*121c50*/  IADD3 R14, R0, R237, RZ ;  /* 0x000000ed000e7210 */ /* 0x000fe20007ffe0ff */
[----:B------:R-:W4:Y:S01]  /*121c60*/  LDC R235, c[0x0][0x248] ;  /* 0x00009200ffeb7b82 */ /* 0x000f220000000800 */
[----:B------:R1:W-:Y:S01]  /*121c70*/  @P3 STG.E desc[UR60][R242.64], R252 ;  /* 0x000000fcf2003986 */ /* 0x0003e2000c10193c */
[----:B------:R-:W-:Y:S02]  /*121c80*/  ISETP.LT.AND P3, PT, R17, R241, !P2 ;  /* 0x000000f11100720c */ /* 0x000fe40005761270 */
[----:B------:R-:W-:-:S04]  /*121c90*/  ISETP.LT.AND P2, PT, R15, R247, !P2 ;  /* 0x000000f70f00720c */ /* 0x000fc80005741270 */
[----:B------:R-:W4:Y:S01]  /*121ca0*/  LDC R241, c[0x0][0x228] ;  /* 0x00008a00fff17b82 */ /* 0x000f220000000800 */
[----:B-1----:R-:W-:-:S07]  /*121cb0*/  IMAD.WIDE R244, R0, 0x4, R2 ;  /* 0x0000000400f47825 */ /* 0x002fce00078e0202 */
[----:B------:R-:W1:Y:S01]  /*121cc0*/  LDC R248, c[0x0][0x228] ;  /* 0x00008a00fff87b82 */ /* 0x000e620000000800 */
[----:B------:R-:W-:Y:S01]  /*121cd0*/  IMAD.WIDE R242, R0, 0x4, R4 ;  /* 0x0000000400f27825 */ /* 0x000fe200078e0204 */
[----:B------:R-:W4:Y:S04]  /*121ce0*/  LDL.LU R252, [R1+0x6b0] ;  /* 0x0006b00001fc7983 */ /* 0x000f280000300800 */
[----:B------:R-:W-:Y:S04]  /*121cf0*/  @P6 STG.E desc[UR60][R244.64], R251 ;  /* 0x000000fbf4006986 */ /* 0x000fe8000c10193c */
[----:B---3--:R3:W-:Y:S04]  /*121d00*/  @P4 STG.E desc[UR60][R242.64], R249 ;  /* 0x000000f9f2004986 */ /* 0x0087e8000c10193c */
[----:B------:R-:W4:Y:S01]  /*121d10*/  LDL.LU R247, [R1+0xeb0] ;  /* 0x000eb00001f77983 */ /* 0x000f220000300800 */
[----:B------:R-:W-:-:S03]  /*121d20*/  ISETP.LT.AND P4, PT, R13, R197, !P5 ;  /* 0x000000c50d00720c */ /* 0x000fc60006f81270 */
[----:B---3--:R-:W3:Y:S04]  /*121d30*/  LDL.LU R249, [R1+0xab0] ;  /* 0x000ab00001f97983 */ /* 0x008ee80000300800 */
[----:B------:R-:W4:Y:S04]  /*121d40*/  LDL.LU R197, [R1+0x12a0] ;  /* 0x0012a00001c57983 */ /* 0x000f280000300800 */
[----:B------:R-:W3:Y:S01]  /*121d50*/  LDL.LU R237, [R1+0x12b0] ;  /* 0x0012b00001ed7983 */ /* 0x000ee20000300800 */
[----:B------:R-:W-:-:S03]  /*121d60*/  IMAD.WIDE R244, R0, 0x4, R6 ;  /* 0x0000000400f47825 */ /* 0x000fc600078e0206 */
[----:B------:R-:W4:Y:S01]  /*121d70*/  LDL.LU R251, [R1+0x1aa4] ;  /* 0x001aa40001fb7983 */ /* 0x000f220000300800 */
[----:B------:R-:W-:Y:S01]  /*121d80*/  ISETP.LT.AND P6, PT, R11, R198, !P5 ;  /* 0x000000c60b00720c */ /* 0x000fe20006fc1270 */
[----:B------:R-:W-:Y:S01]  /*121d90*/  IMAD.WIDE R242, R0, 0x4, R8 ;  /* 0x0000000400f27825 */ /* 0x000fe200078e0208 */
[----:B------:R-:W1:Y:S01]  /*121da0*/  LDC.64 R198, c[0x0][0x228] ;  /* 0x00008a00ffc67b82 */ /* 0x000e620000000a00 */
[----:B--2---:R2:W-:Y:S04]  /*121db0*/  @P3 STG.E desc[UR60][R244.64], R250 ;  /* 0x000000faf4003986 */ /* 0x0045e8000c10193c */
[----:B--2---:R-:W2:Y:S01]  /*121dc0*/  LDL.LU R250, [R1+0x16a4] ;  /* 0x0016a40001fa7983 */ /* 0x004ea20000300800 */
[----:B------:R-:W-:-:S03]  /*121dd0*/  IMAD.WIDE R244, R14, 0x4, R2 ;  /* 0x000000040ef47825 */ /* 0x000fc600078e0202 */
[----:B---3--:R3:W-:Y:S04]  /*121de0*/  @P2 STG.E desc[UR60][R242.64], R237 ;  /* 0x000000edf2002986 */ /* 0x0087e8000c10193c */
[----:B----4-:R4:W-:Y:S01]  /*121df0*/  @P6 STG.E desc[UR60][R244.64], R197 ;  /* 0x000000c5f4006986 */ /* 0x0109e2000c10193c */
[----:B---3--:R-:W-:Y:S01]  /*121e00*/  IMAD.WIDE R242, R14, 0x4, R4 ;  /* 0x000000040ef27825 */ /* 0x008fe200078e0204 */
[----:B----4-:R-:W3:Y:S01]  /*121e10*/  LDC R197, c[0x0][0x228] ;  /* 0x00008a00ffc57b82 */ /* 0x010ee20000000800 */
[----:B------:R-:W-:-:S07]  /*121e20*/  IADD3 R16, R10, 0x15a, RZ ;  /* 0x0000015a0a107810 */ /* 0x000fce0007ffe0ff */
[----:B------:R-:W4:Y:S01]  /*121e30*/  LDC R237, c[0x0][0x248] ;  /* 0x00009200ffed7b82 */ /* 0x000f220000000800 */
[----:B------:R1:W-:Y:S04]  /*121e40*/  @P4 STG.E desc[UR60][R242.64], R252 ;  /* 0x000000fcf2004986 */ /* 0x0003e8000c10193c */
[----:B-1----:R-:W3:Y:S01]  /*121e50*/  LDL.LU R252, [R1+0x1ec4] ;  /* 0x001ec40001fc7983 */ /* 0x002ee20000300800 */
[----:B------:R-:W-:Y:S02]  /*121e60*/  ISETP.LT.AND P2, PT, R17, R246, !P5 ;  /* 0x000000f61100720c */ /* 0x000fe40006f41270 */
[----:B------:R-:W-:Y:S02]  /*121e70*/  ISETP.LT.AND P5, PT, R15, R241, !P5 ;  /* 0x000000f10f00720c */ /* 0x000fe40006fa1270 */
[----:B------:R-:W-:Y:S01]  /*121e80*/  ISETP.GE.AND P3, PT, R16, R239, PT ;  /* 0x000000ef1000720c */ /* 0x000fe20003f66270 */
[C---:B------:R-:W-:Y:S01]  /*121e90*/  IMAD.WIDE R244, R14.reuse, 0x4, R6 ;  /* 0x000000040ef47825 */ /* 0x040fe200078e0206 */
[----:B------:R-:W-:-:S03]  /*121ea0*/  IADD3 R0, R14, R235, RZ ;  /* 0x000000eb0e007210 */ /* 0x000fc60007ffe0ff */
[----:B------:R-:W-:Y:S01]  /*121eb0*/  IMAD.WIDE R242, R14, 0x4, R8 ;  /* 0x000000040ef27825 */ /* 0x000fe200078e0208 */
[----:B------:R-:W-:Y:S02]  /*121ec0*/  ISETP.LT.AND P6, PT, R11, R240, !P3 ;  /* 0x000000f00b00720c */ /* 0x000fe40005fc1270 */
[----:B------:R-:W-:Y:S01]  /*121ed0*/  ISETP.LT.AND P4, PT, R13, R233, !P3 ;  /* 0x000000e90d00720c */ /* 0x000fe20005f81270 */
[----:B------:R-:W-:Y:S01]  /*121ee0*/  VIADD R16, R10, 0x15b ;  /* 0x0000015b0a107836 */ /* 0x000fe20000000000 */
[----:B------:R-:W1:Y:S08]  /*121ef0*/  LDC R246, c[0x0][0x228] ;  /* 0x00008a00fff67b82 */ /* 0x000e700000000800 */
[----:B------:R-:W1:Y:S01]  /*121f00*/  LDC R239, c[0x0][0x228] ;  /* 0x00008a00ffef7b82 */ /* 0x000e620000000800 */
[----:B------:R4:W-:Y:S04]  /*121f10*/  @P2 STG.E desc[UR60][R244.64], R247 ;  /* 0x000000f7f4002986 */ /* 0x0009e8000c10193c */
[----:B------:R4:W-:Y:S01]  /*121f20*/  @P5 STG.E desc[UR60][R242.64], R249 ;  /* 0x000000f9f2005986 */ /* 0x0009e2000c10193c */
[----:B------:R-:W-:-:S02]  /*121f30*/  ISETP.GE.AND P2, PT, R16, R199, PT ;  /* 0x000000c71000720c */ /* 0x000fc40003f46270 */
[----:B------:R-:W-:Y:S01]  /*121f40*/  ISETP.LT.AND P5, PT, R17, R248, !P3 ;  /* 0x000000f81100720c */ /* 0x000fe20005fa1270 */
[C---:B----4-:R-:W-:Y:S01]  /*121f50*/  IMAD.IADD R14, R0.reuse, 0x1, R237 ;  /* 0x00000001000e7824 */ /* 0x050fe200078e02ed */
[----:B------:R-:W4:Y:S08]  /*121f60*/  LDC.64 R240, c[0x0][0x228] ;  /* 0x00008a00fff07b82 */ /* 0x000f300000000a00 */
[----:B------:R-:W4:Y:S08]  /*121f70*/  LDC R247, c[0x0][0x228] ;  /* 0x00008a00fff77b82 */ /* 0x000f300000000800 */
[----:B------:R-:W4:Y:S08]  /*121f80*/  LDC R199, c[0x0][0x228] ;  /* 0x00008a00ffc77b82 */ /* 0x000f300000000800 */
[----:B------:R-:W4:Y:S01]  /*121f90*/  LDC R235, c[0x0][0x248] ;  /* 0x00009200ffeb7b82 */ /* 0x000f220000000800 */
[----:B------:R-:W-:-:S04]  /*121fa0*/  IMAD.WIDE R244, R0, 0x4, R2 ;  /* 0x0000000400f47825 */ /* 0x000fc800078e0202 */
[C---:B------:R-:W-:Y:S01]  /*121fb0*/  IMAD.WIDE R242, R0.reuse, 0x4, R4 ;  /* 0x0000000400f27825 */ /* 0x040fe200078e0204 */
[----:B------:R-:W4:Y:S04]  /*121fc0*/  LDL.LU R249, [R1+0x6b4] ;  /* 0x0006b40001f97983 */ /* 0x000f280000300800 */
[----:B------:R1:W-:Y:S04]  /*121fd0*/  @P6 STG.E desc[UR60][R244.64], R251 ;  /* 0x000000fbf4006986 */ /* 0x0003e8000c10193c */
[----:B------:R-:W4:Y:S01]  /*121fe0*/  LDL.LU R248, [R1+0xeb4] ;  /* 0x000eb40001f87983 */ /* 0x000f220000300800 */
[----:B-1----:R-:W-:-:S03]  /*121ff0*/  IMAD.WIDE R244, R0, 0x4, R6 ;  /* 0x0000000400f47825 */ /* 0x002fc600078e0206 */
[----:B--2---:R1:W-:Y:S01]  /*122000*/  @P4 STG.E desc[UR60][R242.64], R250 ;  /* 0x000000faf2004986 */ /* 0x0043e2000c10193c */
[----:B---3--:R-:W-:-:S03]  /*122010*/  ISETP.LT.AND P4, PT, R13, R197, !P2 ;  /* 0x000000c50d00720c */ /* 0x008fc60005781270 */
[----:B-1----:R-:W2:Y:S04]  /*122020*/  LDL.LU R250, [R1+0xab4] ;  /* 0x000ab40001fa7983 */ /* 0x002ea80000300800 */
[----:B------:R-:W3:Y:S04]  /*122030*/  LDL.LU R197, [R1+0x12a4] ;  /* 0x0012a40001c57983 */ /* 0x000ee80000300800 */
[----:B------:R-:W2:Y:S04]  /*122040*/  LDL.LU R237, [R1+0x12b4] ;  /* 0x0012b40001ed7983 */ /* 0x000ea80000300800 */
[----:B------:R-:W3:Y:S04]  /*122050*/  LDL.LU R251, [R1+0x1aa8] ;  /* 0x001aa80001fb7983 */ /* 0x000ee80000300800 */
[----:B------:R1:W-:Y:S04]  /*122060*/  @P5 STG.E desc[UR60][R244.64], R252 ;  /* 0x000000fcf4005986 */ /* 0x0003e8000c10193c */
[----:B-1----:R-:W3:Y:S01]  /*122070*/  LDL.LU R252, [R1+0x16a8] ;  /* 0x0016a80001fc7983 */ /* 0x002ee20000300800 */
[----:B------:R-:W-:-:S02]  /*122080*/  ISETP.LT.AND P3, PT, R15, R246, !P3 ;  /* 0x000000f60f00720c */ /* 0x000fc40005f61270 */
[----:B------:R-:W-:Y:S01]  /*122090*/  ISETP.LT.AND P6, PT, R11, R232, !P2 ;  /* 0x000000e80b00720c */ /* 0x000fe200057c1270 */
[----:B------:R-:W-:-:S04]  /*1220a0*/  IMAD.WIDE R242, R0, 0x4, R8 ;  /* 0x0000000400f27825 */ /* 0x000fc800078e0208 */
[----:B------:R-:W-:Y:S01]  /*1220b0*/  IMAD.WIDE R244, R14, 0x4, R2 ;  /* 0x000000040ef47825 */ /* 0x000fe200078e0202 */
[----:B------:R-:W1:Y:S01]  /*1220c0*/  LDC.64 R232, c[0x0][0x228] ;  /* 0x00008a00ffe87b82 */ /* 0x000e620000000a00 */
[----:B------:R-:W-:-:S07]  /*1220d0*/  IADD3 R16, R10, 0x15c, RZ ;  /* 0x0000015c0a107810 */ /* 0x000fce0007ffe0ff */
[----:B------:R-:W1:Y:S01]  /*1220e0*/  LDC R246, c[0x0][0x228] ;  /* 0x00008a00fff67b82 */ /* 0x000e620000000800 */
[----:B----4-:R-:W-:Y:S02]  /*1220f0*/  ISETP.GE.AND P5, PT, R16, R241, PT ;  /* 0x000000f11000720c */ /* 0x010fe40003fa6270 */
[----:B------:R-:W-:Y:S02]  /*122100*/  IADD3 R0, R14, R235, RZ ;  /* 0x000000eb0e007210 */ /* 0x000fe40007ffe0ff */
[----:B------:R-:W-:-:S03]  /*122110*/  IADD3 R16, R10, 0x15d, RZ ;  /* 0x0000015d0a107810 */ /* 0x000fc60007ffe0ff */
[----:B------:R-:W4:Y:S01]  /*122120*/  LDC R241, c[0x0][0x228] ;  /* 0x00008a00fff17b82 */ /* 0x000f220000000800 */
[----:B--2---:R2:W-:Y:S01]  /*122130*/  @P3 STG.E desc[UR60][R242.64], R237 ;  /* 0x000000edf2003986 */ /* 0x0045e2000c10193c */
[----:B------:R-:W-:-:S03]  /*122140*/  ISETP.LT.AND P3, PT, R17, R247, !P2 ;  /* 0x000000f71100720c */ /* 0x000fc60005761270 */
[----:B---3--:R3:W-:Y:S01]  /*122150*/  @P6 STG.E desc[UR60][R244.64], R197 ;  /* 0x000000c5f4006986 */ /* 0x0087e2000c10193c */
[----:B------:R-:W-:Y:S02]  /*122160*/  ISETP.LT.AND P2, PT, R15, R239, !P2 ;  /* 0x000000ef0f00720c */ /* 0x000fe40005741270 */
[----:B------:R-:W4:Y:S08]  /*122170*/  LDC R247, c[0x0][0x228] ;  /* 0x00008a00fff77b82 */ /* 0x000f300000000800 */
[----:B------:R-:W4:Y:S01]  /*122180*/  LDC R239, c[0x0][0x248] ;  /* 0x00009200ffef7b82 */ /* 0x000f220000000800 */
[----:B--2---:R-:W-:-:S07]  /*122190*/  IMAD.WIDE R242, R14, 0x4, R4 ;  /* 0x000000040ef27825 */ /* 0x004fce00078e0204 */
[----:B---3--:R-:W2:Y:S01]  /*1221a0*/  LDC R197, c[0x0][0x228] ;  /* 0x00008a00ffc57b82 */ /* 0x008ea20000000800 */
[----:B------:R3:W-:Y:S01]  /*1221b0*/  @P4 STG.E desc[UR60][R242.64], R249 ;  /* 0x000000f9f2004986 */ /* 0x0007e2000c10193c */
[----:B------:R-:W-:Y:S02]  /*1221c0*/  ISETP.LT.AND P6, PT, R11, R236, !P5 ;  /* 0x000000ec0b00720c */ /* 0x000fe40006fc1270 */
[----:B------:R-:W-:Y:S01]  /*1221d0*/  ISETP.LT.AND P4, PT, R13, R199, !P5 ;  /* 0x000000c70d00720c */ /* 0x000fe20006f81270 */
[----:B------:R-:W-:-:S03]  /*1221e0*/  IMAD.WIDE R244, R14, 0x4, R6 ;  /* 0x000000040ef47825 */ /* 0x000fc600078e0206 */
[----:B------:R-:W2:Y:S08]  /*1221f0*/  LDC.64 R236, c[0x0][0x228] ;  /* 0x00008a00ffec7b82 */ /* 0x000eb00000000a00 */
[----:B------:R-:W2:Y:S01]  /*122200*/  LDC R199, c[0x0][0x228] ;  /* 0x00008a00ffc77b82 */ /* 0x000ea20000000800 */
[----:B---3--:R-:W3:Y:S01]  /*122210*/  LDL.LU R249, [R1+0x1ec8] ;  /* 0x001ec80001f97983 */ /* 0x008ee20000300800 */
[----:B------:R-:W-:-:S03]  /*122220*/  IMAD.WIDE R242, R14, 0x4, R8 ;  /* 0x000000040ef27825 */ /* 0x000fc600078e0208 */
[----:B------:R4:W-:Y:S01]  /*122230*/  @P3 STG.E desc[UR60][R244.64], R248 ;  /* 0x000000f8f4003986 */ /* 0x0009e2000c10193c */
[----:B-1----:R-:W-:Y:S02]  /*122240*/  ISETP.GE.AND P3, PT, R16, R233, PT ;  /* 0x000000e91000720c */ /* 0x002fe40003f66270 */
[C---:B----4-:R-:W-:Y:S01]  /*122250*/  IADD3 R14, R0.reuse, R239, RZ ;  /* 0x000000ef000e7210 */ /* 0x050fe20007ffe0ff */
[----:B------:R-:W1:Y:S01]  /*122260*/  LDC R233, c[0x0][0x248] ;  /* 0x00009200ffe97b82 */ /* 0x000e620000000800 */
[----:B------:R4:W-:Y:S01]  /*122270*/  @P2 STG.E desc[UR60][R242.64], R250 ;  /* 0x000000faf2002986 */ /* 0x0009e2000c10193c */
[----:B------:R-:W-:-:S04]  /*122280*/  IMAD.WIDE R244, R0, 0x4, R2 ;  /* 0x0000000400f47825 */ /* 0x000fc800078e0202 */
[----:B----4-:R-:W-:Y:S01]  /*122290*/  IMAD.WIDE R242, R0, 0x4, R4 ;  /* 0x0000000400f27825 */ /* 0x010fe200078e0204 */
[----:B------:R-:W4:Y:S04]  /*1222a0*/  LDL.LU R250, [R1+0x6b8] ;  /* 0x0006b80001fa7983 */ /* 0x000f280000300800 */
[----:B------:R-:W-:Y:S04]  /*1222b0*/  @P6 STG.E desc[UR60][R244.64], R251 ;  /* 0x000000fbf4006986 */ /* 0x000fe8000c10193c */
[----:B------:R1:W-:Y:S04]  /*1222c0*/  @P4 STG.E desc[UR60][R242.64], R252 ;  /* 0x000000fcf2004986 */ /* 0x0003e8000c10193c */
[----:B------:R-:W4:Y:S01]  /*1222d0*/  LDL.LU R248, [R1+0xeb8] ;  /* 0x000eb80001f87983 */ /* 0x000f220000300800 */
[----:B--2---:R-:W-:-:S03]  /*1222e0*/  ISETP.LT.AND P4, PT, R13, R197, !P3 ;  /* 0x000000c50d00720c */ /* 0x004fc60005f81270 */
[----:B-1----:R-:W2:Y:S04]  /*1222f0*/  LDL.LU R252, [R1+0xab8] ;  /* 0x000ab80001fc7983 */ /* 0x002ea80000300800 */
[----:B------:R-:W4:Y:S04]  /*122300*/  LDL.LU R197, [R1+0x12a8] ;  /* 0x0012a80001c57983 */ /* 0x000f280000300800 */
[----:B------:R-:W2:Y:S01]  /*122310*/  LDL.LU R239, [R1+0x12b8] ;  /* 0x0012b80001ef7983 */ /* 0x000ea20000300800 */
[----:B------:R-:W-:Y:S01]  /*122320*/  ISETP.LT.AND P2, PT, R17, R246, !P5 ;  /* 0x000000f61100720c */ /* 0x000fe20006f41270 */
[----:B------:R-:W-:-:S02]  /*122330*/  IMAD.WIDE R244, R0, 0x4, R6 ;  /* 0x0000000400f47825 */ /* 0x000fc400078e0206 */
[----:B------:R-:W4:Y:S01]  /*122340*/  LDL.LU R251, [R1+0x1aac] ;  /* 0x001aac0001fb7983 */ /* 0x000f220000300800 */
[----:B------:R-:W-:Y:S02]  /*122350*/  ISETP.LT.AND P5, PT, R15, R241, !P5 ;  /* 0x000000f10f00720c */ /* 0x000fe40006fa1270 */
[----:B------:R-:W-:Y:S01]  /*122360*/  ISETP.LT.AND P6, PT, R11, R234, !P3 ;  /* 0x000000ea0b00720c */ /* 0x000fe20005fc1270 */
[----:B------:R-:W-:Y:S01]  /*122370*/  IMAD.WIDE R242, R0, 0x4, R8 ;  /* 0x0000000400f27825 */ /* 0x000fe200078e0208 */
[----:B------:R-:W1:Y:S03]  /*122380*/  LDC R246, c[0x0][0x228] ;  /* 0x00008a00fff67b82 */ /* 0x000e660000000800 */
[----:B------:R-:W-:-:S05]  /*122390*/  VIADD R16, R10, 0x15e ;  /* 0x0000015e0a107836 */ /* 0x000fca0000000000 */
[----:B------:R-:W1:Y:S08]  /*1223a0*/  LDC.64 R234, c[0x0][0x228] ;  /* 0x00008a00ffea7b82 */ /* 0x000e700000000a00 */
[----:B------:R-:W1:Y:S01]  /*1223b0*/  LDC R241, c[0x0][0x228] ;  /* 0x00008a00fff17b82 */ /* 0x000e620000000800 */
[----:B---3--:R3:W-:Y:S04]  /*1223c0*/  @P2 STG.E desc[UR60][R244.64], R249 ;  /* 0x000000f9f4002986 */ /* 0x0087e8000c10193c */
[----:B---3--:R-:W3:Y:S01]  /*1223d0*/  LDL.LU R249, [R1+0x16ac] ;  /* 0x0016ac0001f97983 */ /* 0x008ee20000300800 */
[----:B------:R-:W-:-:S03]  /*1223e0*/  IMAD.WIDE R244, R14, 0x4, R2 ;  /* 0x000000040ef47825 */ /* 0x000fc600078e0202 */
[----:B--2---:R2:W-:Y:S04]  /*1223f0*/  @P5 STG.E desc[UR60][R242.64], R239 ;  /* 0x000000eff2005986 */ /* 0x0045e8000c10193c */
[----:B----4-:R4:W-:Y:S01]  /*122400*/  @P6 STG.E desc[UR60][R244.64], R197 ;  /* 0x000000c5f4006986 */ /* 0x0109e2000c10193c */
[----:B--2---:R-:W-:Y:S01]  /*122410*/  IMAD.WIDE R242, R14, 0x4, R4 ;  /* 0x000000040ef27825 */ /* 0x004fe200078e0204 */
[----:B------:R-:W-:Y:S02]  /*122420*/  ISETP.LT.AND P5, PT, R17, R247, !P3 ;  /* 0x000000f71100720c */ /* 0x000fe40005fa1270 */
[----:B------:R-:W-:Y:S01]  /*122430*/  ISETP.GE.AND P2, PT, R16, R237, PT ;  /* 0x000000ed1000720c */ /* 0x000fe20003f46270 */
[----:B------:R-:W2:Y:S08]  /*122440*/  LDC R247, c[0x0][0x228] ;  /* 0x00008a00fff77b82 */ /* 0x000eb00000000800 */
[----:B----4-:R-:W4:Y:S01]  /*122450*/  LDC R197, c[0x0][0x228] ;  /* 0x00008a00ffc57b82 */ /* 0x010f220000000800 */
[----:B------:R1:W-:Y:S07]  /*122460*/  @P4 STG.E desc[UR60][R242.64], R250 ;  /* 0x000000faf2004986 */ /* 0x0003ee000c10193c */
[----:B------:R-:W2:Y:S01]  /*122470*/  LDC R237, c[0x0][0x248] ;  /* 0x00009200ffed7b82 */ /* 0x000ea20000000800 */
[----:B-1----:R-:W4:Y:S01]  /*122480*/  LDL.LU R250, [R1+0x1ecc] ;  /* 0x001ecc0001fa7983 */ /* 0x002f220000300800 */
        /* <DEDUP_REMOVED lines=25> */
[----:B---3--:R1:W-:Y:S01]  /*122620*/  @P4 STG.E desc[UR60][R242.64], R249 ;  /* 0x000000f9f2004986 */ /* 0x0083e2000c10193c */
[----:B----4-:R-:W-:-:S03]  /*122630*/  ISETP.LT.AND P4, PT, R13, R197, !P5 ;  /* 0x000000c50d00720c */ /* 0x010fc60006f81270 */
        /* <DEDUP_REMOVED lines=115> */
[----:B------:R-:W3:Y:S01]  /*122d70*/  LDC R247, c[0x0][0x228] ;  /* 0x00008a00fff77b82 */ /* 0x000ee20000000800 */
        /* <DEDUP_REMOVED lines=17> */
[----:B---3--:R-:W-:-:S04]  /*122e90*/  ISETP.LT.AND P2, PT, R15, R247, !P2 ;  /* 0x000000f70f00720c */ /* 0x008fc80005741270 */
[----:B------:R-:W3:Y:S01]  /*122ea0*/  LDC R241, c[0x0][0x228] ;  /* 0x00008a00fff17b82 */ /* 0x000ee20000000800 */
[----:B------:R-:W-:-:S07]  /*122eb0*/  IMAD.WIDE R244, R0, 0x4, R2 ;  /* 0x0000000400f47825 */ /* 0x000fce00078e0202 */
[----:B------:R-:W3:Y:S01]  /*122ec0*/  LDC R248, c[0x0][0x228] ;  /* 0x00008a00fff87b82 */ /* 0x000ee20000000800 */
[----:B-1----:R-:W-:Y:S01]  /*122ed0*/  IMAD.WIDE R242, R0, 0x4, R4 ;  /* 0x0000000400f27825 */ /* 0x002fe200078e0204 */
[----:B------:R-:W4:Y:S04]  /*122ee0*/  LDL.LU R252, [R1+0x6c8] ;  /* 0x0006c80001fc7983 */ /* 0x000f280000300800 */
[----:B------:R-:W-:Y:S04]  /*122ef0*/  @P6 STG.E desc[UR60][R244.64], R251 ;  /* 0x000000fbf4006986 */ /* 0x000fe8000c10193c */
[----:B------:R1:W-:Y:S04]  /*122f00*/  @P4 STG.E desc[UR60][R242.64], R249 ;  /* 0x000000f9f2004986 */ /* 0x0003e8000c10193c */
[----:B------:R-:W3:Y:S01]  /*122f10*/  LDL.LU R247, [R1+0xec8] ;  /* 0x000ec80001f77983 */ /* 0x000ee20000300800 */
[----:B------:R-:W-:-:S03]  /*122f20*/  ISETP.LT.AND P4, PT, R13, R197, !P5 ;  /* 0x000000c50d00720c */ /* 0x000fc60006f81270 */
[----:B-1----:R-:W3:Y:S04]  /*122f30*/  LDL.LU R249, [R1+0xac8] ;  /* 0x000ac80001f97983 */ /* 0x002ee80000300800 */
        /* <DEDUP_REMOVED lines=398> */
[----:B------:R-:W-:Y:S01]  /*124820*/  ISETP.GE.AND P2, PT, R16, R237, PT ;  /* 0x000000ed1000720c */ /* 0x000fe20003f46270 */
[----:B----4-:R-:W2:Y:S08]  /*124830*/  LDC R197, c[0x0][0x228] ;  /* 0x00008a00ffc57b82 */ /* 0x010eb00000000800 */
[----:B------:R-:W4:Y:S01]  /*124840*/  LDC R237, c[0x0][0x248] ;  /* 0x00009200ffed7b82 */ /* 0x000f220000000800 */
[----:B------:R1:W-:Y:S04]  /*124850*/  @P4 STG.E desc[UR60][R242.64], R250 ;  /* 0x000000faf2004986 */ /* 0x0003e8000c10193c */
[----:B-1----:R-:W2:Y:S01]  /*124860*/  LDL.LU R250, [R1+0x1aec] ;  /* 0x001aec0001fa7983 */ /* 0x002ea20000300800 */
[----:B------:R-:W-:-:S02]  /*124870*/  ISETP.LT.AND P5, PT, R17, R247, !P3 ;  /* 0x000000f71100720c */ /* 0x000fc40005fa1270 */
[----:B------:R-:W-:Y:S02]  /*124880*/  ISETP.LT.AND P3, PT, R15, R246, !P3 ;  /* 0x000000f60f00720c */ /* 0x000fe40005f61270 */
[----:B------:R-:W-:Y:S02]  /*124890*/  ISETP.LT.AND P6, PT, R11, R238, !P2 ;  /* 0x000000ee0b00720c */ /* 0x000fe400057c1270 */
[----:B------:R-:W-:Y:S01]  /*1248a0*/  ISETP.LT.AND P4, PT, R13, R199, !P2 ;  /* 0x000000c70d00720c */ /* 0x000fe20005781270 */
[----:B------:R-:W-:-:S04]  /*1248b0*/  IMAD.WIDE R244, R14, 0x4, R6 ;  /* 0x000000040ef47825 */ /* 0x000fc800078e0206 */
[----:B------:R-:W-:-:S04]  /*1248c0*/  IMAD.WIDE R242, R14, 0x4, R8 ;  /* 0x000000040ef27825 */ /* 0x000fc800078e0208 */
[----:B------:R-:W-:Y:S01]  /*1248d0*/  IMAD.IADD R0, R14, 0x1, R233 ;  /* 0x000000010e007824 */ /* 0x000fe200078e02e9 */
[----:B------:R-:W-:Y:S01]  /*1248e0*/  IADD3 R16, R10, 0x177, RZ ;  /* 0x000001770a107810 */ /* 0x000fe20007ffe0ff */
[----:B------:R-:W1:Y:S08]  /*1248f0*/  LDC R247, c[0x0][0x228] ;  /* 0x00008a00fff77b82 */ /* 0x000e700000000800 */
[----:B------:R-:W1:Y:S08]  /*124900*/  LDC R246, c[0x0][0x228] ;  /* 0x00008a00fff67b82 */ /* 0x000e700000000800 */
[----:B------:R-:W1:Y:S01]  /*124910*/  LDC.64 R238, c[0x0][0x228] ;  /* 0x00008a00ffee7b82 */ /* 0x000e620000000a00 */
[----:B------:R4:W-:Y:S04]  /*124920*/  @P5 STG.E desc[UR60][R244.64], R248 ;  /* 0x000000f8f4005986 */ /* 0x0009e8000c10193c */
[----:B------:R4:W-:Y:S01]  /*124930*/  @P3 STG.E desc[UR60][R242.64], R252 ;  /* 0x000000fcf2003986 */ /* 0x0009e2000c10193c */
[----:B------:R-:W-:-:S02]  /*124940*/  ISETP.GE.AND P5, PT, R16, R235, PT ;  /* 0x000000eb1000720c */ /* 0x000fc40003fa6270 */
[C---:B----4-:R-:W-:Y:S01]  /*124950*/  IADD3 R14, R0.reuse, R237, RZ ;  /* 0x000000ed000e7210 */ /* 0x050fe20007ffe0ff */
[----:B------:R-:W4:Y:S01]  /*124960*/  LDC R233, c[0x0][0x228] ;  /* 0x00008a00ffe97b82 */ /* 0x000f220000000800 */
[----:B------:R-:W-:-:S04]  /*124970*/  IMAD.WIDE R244, R0, 0x4, R2 ;  /* 0x0000000400f47825 */ /* 0x000fc800078e0202 */
[C---:B------:R-:W-:Y:S01]  /*124980*/  IMAD.WIDE R242, R0.reuse, 0x4, R4 ;  /* 0x0000000400f27825 */ /* 0x040fe200078e0204 */
[----:B------:R-:W4:Y:S04]  /*124990*/  LDL.LU R252, [R1+0x6ec] ;  /* 0x0006ec0001fc7983 */ /* 0x000f280000300800 */
[----:B------:R1:W-:Y:S04]  /*1249a0*/  @P6 STG.E desc[UR60][R244.64], R251 ;  /* 0x000000fbf4006986 */ /* 0x0003e8000c10193c */
[----:B------:R-:W4:Y:S01]  /*1249b0*/  LDL.LU R248, [R1+0xeec] ;  /* 0x000eec0001f87983 */ /* 0x000f220000300800 */
[----:B------:R-:W-:Y:S01]  /*1249c0*/  ISETP.LT.AND P3, PT, R17, R241, !P2 ;  /* 0x000000f11100720c */ /* 0x000fe20005761270 */
[----:B------:R-:W2:Y:S08]  /*1249d0*/  LDC R235, c[0x0][0x248] ;  /* 0x00009200ffeb7b82 */ /* 0x000eb00000000800 */
[----:B------:R-:W4:Y:S01]  /*1249e0*/  LDC R241, c[0x0][0x228] ;  /* 0x00008a00fff17b82 */ /* 0x000f220000000800 */
[----:B-1----:R-:W-:Y:S01]  /*1249f0*/  IMAD.WIDE R244, R0, 0x4, R6 ;  /* 0x0000000400f47825 */ /* 0x002fe200078e0206 */
[----:B---3--:R1:W-:Y:S01]  /*124a00*/  @P4 STG.E desc[UR60][R242.64], R249 ;  /* 0x000000f9f2004986 */ /* 0x0083e2000c10193c */
[----:B--2---:R-:W-:-:S03]  /*124a10*/  ISETP.LT.AND P4, PT, R13, R197, !P5 ;  /* 0x000000c50d00720c */ /* 0x004fc60006f81270 */
[----:B-1----:R-:W2:Y:S04]  /*124a20*/  LDL.LU R249, [R1+0x2ec] ;  /* 0x0002ec0001f97983 */ /* 0x002ea80000300800 */
[----:B------:R-:W3:Y:S04]  /*124a30*/  LDL.LU R197, [R1+0xaec] ;  /* 0x000aec0001c57983 */ /* 0x000ee80000300800 */
[----:B------:R-:W4:Y:S04]  /*124a40*/  LDL.LU R237, [R1+0x16ec] ;  /* 0x0016ec0001ed7983 */ /* 0x000f280000300800 */
[----:B------:R-:W2:Y:S04]  /*124a50*/  LDL.LU R251, [R1+0x1f10] ;  /* 0x001f100001fb7983 */ /* 0x000ea80000300800 */
[----:B------:R1:W-:Y:S04]  /*124a60*/  @P3 STG.E desc[UR60][R244.64], R250 ;  /* 0x000000faf4003986 */ /* 0x0003e8000c10193c */
[----:B-1----:R-:W2:Y:S01]  /*124a70*/  LDL.LU R250, [R1+0x1f20] ;  /* 0x001f200001fa7983 */ /* 0x002ea20000300800 */
[----:B------:R-:W-:-:S02]  /*124a80*/  ISETP.LT.AND P2, PT, R15, R247, !P2 ;  /* 0x000000f70f00720c */ /* 0x000fc40005741270 */
[----:B------:R-:W-:Y:S01]  /*124a90*/  ISETP.LT.AND P6, PT, R11, R198, !P5 ;  /* 0x000000c60b00720c */ /* 0x000fe20006fc1270 */
[----:B------:R-:W-:-:S04]  /*124aa0*/  IMAD.WIDE R242, R0, 0x4, R8 ;  /* 0x0000000400f27825 */ /* 0x000fc800078e0208 */
[----:B------:R-:W-:Y:S01]  /*124ab0*/  IMAD.WIDE R244, R14, 0x4, R2 ;  /* 0x000000040ef47825 */ /* 0x000fe200078e0202 */
[----:B------:R-:W1:Y:S01]  /*124ac0*/  LDC.64 R198, c[0x0][0x228] ;  /* 0x00008a00ffc67b82 */ /* 0x000e620000000a00 */
[----:B------:R-:W-:-:S07]  /*124ad0*/  IADD3 R16, R10, 0x178, RZ ;  /* 0x000001780a107810 */ /* 0x000fce0007ffe0ff */
[----:B------:R-:W2:Y:S01]  /*124ae0*/  LDC R247, c[0x0][0x228] ;  /* 0x00008a00fff77b82 */ /* 0x000ea20000000800 */
[----:B------:R-:W-:Y:S02]  /*124af0*/  ISETP.GE.AND P3, PT, R16, R239, PT ;  /* 0x000000ef1000720c */ /* 0x000fe40003f66270 */
[----:B------:R-:W-:Y:S01]  /*124b00*/  IADD3 R0, R14, R235, RZ ;  /* 0x000000eb0e007210 */ /* 0x000fe20007ffe0ff */
[----:B------:R-:W-:-:S04]  /*124b10*/  VIADD R16, R10, 0x179 ;  /* 0x000001790a107836 */ /* 0x000fc80000000000 */
[----:B------:R-:W2:Y:S08]  /*124b20*/  LDC R239, c[0x0][0x228] ;  /* 0x00008a00ffef7b82 */ /* 0x000eb00000000800 */
[----:B------:R-:W2:Y:S01]  /*124b30*/  LDC R235, c[0x0][0x248] ;  /* 0x00009200ffeb7b82 */ /* 0x000ea20000000800 */
[----:B----4-:R4:W-:Y:S04]  /*124b40*/  @P2 STG.E desc[UR60][R242.64], R237 ;  /* 0x000000edf2002986 */ /* 0x0109e8000c10193c */
[----:B---3--:R3:W-:Y:S01]  /*124b50*/  @P6 STG.E desc[UR60][R244.64], R197 ;  /* 0x000000c5f4006986 */ /* 0x0087e2000c10193c */
[----:B------:R-:W-:-:S02]  /*124b60*/  ISETP.LT.AND P2, PT, R17, R246, !P5 ;  /* 0x000000f61100720c */ /* 0x000fc40006f41270 */
[----:B------:R-:W-:Y:S01]  /*124b70*/  ISETP.LT.AND P5, PT, R15, R241, !P5 ;  /* 0x000000f10f00720c */ /* 0x000fe20006fa1270 */
[C---:B----4-:R-:W-:Y:S01]  /*124b80*/  IMAD.WIDE R242, R14.reuse, 0x4, R4 ;  /* 0x000000040ef27825 */ /* 0x050fe200078e0204 */
[----:B---3--:R-:W3:Y:S08]  /*124b90*/  LDC R197, c[0x0][0x228] ;  /* 0x00008a00ffc57b82 */ /* 0x008ef00000000800 */
[----:B------:R-:W4:Y:S01]  /*124ba0*/  LDC R237, c[0x0][0x248] ;  /* 0x00009200ffed7b82 */ /* 0x000f220000000800 */
[----:B------:R-:W-:Y:S01]  /*124bb0*/  ISETP.LT.AND P6, PT, R11, R240, !P3 ;  /* 0x000000f00b00720c */ /* 0x000fe20005fc1270 */
[----:B------:R-:W-:Y:S01]  /*124bc0*/  IMAD.WIDE R244, R14, 0x4, R6 ;  /* 0x000000040ef47825 */ /* 0x000fe200078e0206 */
[----:B------:R1:W-:Y:S01]  /*124bd0*/  @P4 STG.E desc[UR60][R242.64], R252 ;  /* 0x000000fcf2004986 */ /* 0x0003e2000c10193c */
[----:B------:R-:W-:-:S04]  /*124be0*/  ISETP.LT.AND P4, PT, R13, R233, !P3 ;  /* 0x000000e90d00720c */ /* 0x000fc80005f81270 */
[----:B------:R-:W4:Y:S08]  /*124bf0*/  LDC R246, c[0x0][0x228] ;  /* 0x00008a00fff67b82 */ /* 0x000f300000000800 */
[----:B------:R-:W4:Y:S01]  /*124c00*/  LDC.64 R240, c[0x0][0x228] ;  /* 0x00008a00fff07b82 */ /* 0x000f220000000a00 */
[----:B-1----:R-:W4:Y:S01]  /*124c10*/  LDL.LU R252, [R1+0x12e0] ;  /* 0x0012e00001fc7983 */ /* 0x002f220000300800 */
[----:B------:R-:W-:-:S03]  /*124c20*/  IMAD.WIDE R242, R14, 0x4, R8 ;  /* 0x000000040ef27825 */ /* 0x000fc600078e0208 */
[----:B------:R1:W-:Y:S01]  /*124c30*/  @P2 STG.E desc[UR60][R244.64], R248 ;  /* 0x000000f8f4002986 */ /* 0x0003e2000c10193c */
[----:B------:R-:W-:Y:S02]  /*124c40*/  ISETP.GE.AND P2, PT, R16, R199, PT ;  /* 0x000000c71000720c */ /* 0x000fe40003f46270 */
[----:B------:R-:W4:Y:S01]  /*124c50*/  LDC R199, c[0x0][0x228] ;  /* 0x00008a00ffc77b82 */ /* 0x000f220000000800 */
[----:B--2---:R2:W-:Y:S01]  /*124c60*/  @P5 STG.E desc[UR60][R242.64], R249 ;  /* 0x000000f9f2005986 */ /* 0x0045e2000c10193c */
[----:B-1----:R-:W-:-:S04]  /*124c70*/  IMAD.WIDE R244, R0, 0x4, R2 ;  /* 0x0000000400f47825 */ /* 0x002fc800078e0202 */
[C---:B--2---:R-:W-:Y:S01]  /*124c80*/  IMAD.WIDE R242, R0.reuse, 0x4, R4 ;  /* 0x0000000400f27825 */ /* 0x044fe200078e0204 */
[----:B------:R-:W2:Y:S04]  /*124c90*/  LDL.LU R249, [R1+0xaf0] ;  /* 0x000af00001f97983 */ /* 0x000ea80000300800 */
[----:B------:R1:W-:Y:S04]  /*124ca0*/  @P6 STG.E desc[UR60][R244.64], R251 ;  /* 0x000000fbf4006986 */ /* 0x0003e8000c10193c */
[----:B------:R1:W-:Y:S04]  /*124cb0*/  @P4 STG.E desc[UR60][R242.64], R250 ;  /* 0x000000faf2004986 */ /* 0x0003e8000c10193c */
[----:B------:R-:W2:Y:S01]  /*124cc0*/  LDL.LU R248, [R1+0x2f0] ;  /* 0x0002f00001f87983 */ /* 0x000ea20000300800 */
[----:B---3--:R-:W-:Y:S01]  /*124cd0*/  ISETP.LT.AND P4, PT, R13, R197, !P2 ;  /* 0x000000c50d00720c */ /* 0x008fe20005781270 */
[----:B----4-:R-:W-:-:S02]  /*124ce0*/  IMAD.IADD R14, R0, 0x1, R237 ;  /* 0x00000001000e7824 */ /* 0x010fc400078e02ed */
[----:B-1----:R-:W3:Y:S04]  /*124cf0*/  LDL.LU R251, [R1+0x6f0] ;  /* 0x0006f00001fb7983 */ /* 0x002ee80000300800 */
[----:B------:R-:W4:Y:S04]  /*124d00*/  LDL.LU R197, [R1+0xef0] ;  /* 0x000ef00001c57983 */ /* 0x000f280000300800 */
[----:B------:R-:W2:Y:S01]  /*124d10*/  LDL.LU R237, [R1+0x16f0] ;  /* 0x0016f00001ed7983 */ /* 0x000ea20000300800 */
[----:B------:R-:W-:Y:S01]  /*124d20*/  ISETP.LT.AND P5, PT, R17, R247, !P3 ;  /* 0x000000f71100720c */ /* 0x000fe20005fa1270 */
[----:B------:R-:W-:-:S02]  /*124d30*/  IMAD.WIDE R244, R0, 0x4, R6 ;  /* 0x0000000400f47825 */ /* 0x000fc400078e0206 */
[----:B------:R-:W3:Y:S01]  /*124d40*/  LDL.LU R250, [R1+0x1f14] ;  /* 0x001f140001fa7983 */ /* 0x000ee20000300800 */
[----:B------:R-:W-:Y:S02]  /*124d50*/  ISETP.LT.AND P3, PT, R15, R239, !P3 ;  /* 0x000000ef0f00720c */ /* 0x000fe40005f61270 */
[----:B------:R-:W-:Y:S01]  /*124d60*/  ISETP.LT.AND P6, PT, R11, R232, !P2 ;  /* 0x000000e80b00720c */ /* 0x000fe200057c1270 */
[----:B------:R-:W-:Y:S01]  /*124d70*/  IMAD.WIDE R242, R0, 0x4, R8 ;  /* 0x0000000400f27825 */ /* 0x000fe200078e0208 */
[----:B------:R-:W1:Y:S08]  /*124d80*/  LDC R247, c[0x0][0x228] ;  /* 0x00008a00fff77b82 */ /* 0x000e700000000800 */
[----:B------:R-:W3:Y:S01]  /*124d90*/  LDC.64 R232, c[0x0][0x228] ;  /* 0x00008a00ffe87b82 */ /* 0x000ee20000000a00 */
[----:B------:R-:W-:-:S07]  /*124da0*/  IADD3 R16, R10, 0x17a, RZ ;  /* 0x0000017a0a107810 */ /* 0x000fce0007ffe0ff */
[----:B------:R-:W3:Y:S01]  /*124db0*/  LDC R239, c[0x0][0x228] ;  /* 0x00008a00ffef7b82 */ /* 0x000ee20000000800 */
[----:B------:R1:W-:Y:S04]  /*124dc0*/  @P5 STG.E desc[UR60][R244.64], R252 ;  /* 0x000000fcf4005986 */ /* 0x0003e8000c10193c */
[----:B-1----:R-:W3:Y:S01]  /*124dd0*/  LDL.LU R252, [R1+0x1f24] ;  /* 0x001f240001fc7983 */ /* 0x002ee20000300800 */
[----:B------:R-:W-:-:S03]  /*124de0*/  IMAD.WIDE R244, R14, 0x4, R2 ;  /* 0x000000040ef47825 */ /* 0x000fc600078e0202 */
[----:B--2---:R1:W-:Y:S04]  /*124df0*/  @P3 STG.E desc[UR60][R242.64], R237 ;  /* 0x000000edf2003986 */ /* 0x0043e8000c10193c */
[----:B----4-:R2:W-:Y:S01]  /*124e00*/  @P6 STG.E desc[UR60][R244.64], R197 ;  /* 0x000000c5f4006986 */ /* 0x0105e2000c10193c */
[----:B-1----:R-:W-:Y:S01]  /*124e10*/  IMAD.WIDE R242, R14, 0x4, R4 ;  /* 0x000000040ef27825 */ /* 0x002fe200078e0204 */
[----:B--2---:R-:W1:Y:S04]  /*124e20*/  LDC R197, c[0x0][0x228] ;  /* 0x00008a00ffc57b82 */ /* 0x004e680000000800 */
[----:B------:R2:W-:Y:S04]  /*124e30*/  @P4 STG.E desc[UR60][R242.64], R249 ;  /* 0x000000f9f2004986 */ /* 0x0005e8000c10193c */
[----:B--2---:R-:W2:Y:S01]  /*124e40*/  LDL.LU R249, [R1+0x12e4] ;  /* 0x0012e40001f97983 */ /* 0x004ea20000300800 */
[----:B------:R-:W-:-:S02]  /*124e50*/  ISETP.LT.AND P3, PT, R17, R246, !P2 ;  /* 0x000000f61100720c */ /* 0x000fc40005761270 */
[----:B------:R-:W-:Y:S02]  /*124e60*/  ISETP.LT.AND P2, PT, R15, R247, !P2 ;  /* 0x000000f70f00720c */ /* 0x000fe40005741270 */
[----:B------:R-:W-:Y:S01]  /*124e70*/  ISETP.GE.AND P5, PT, R16, R241, PT ;  /* 0x000000f11000720c */ /* 0x000fe20003fa6270 */
[C---:B------:R-:W-:Y:S01]  /*124e80*/  IMAD.WIDE R244, R14.reuse, 0x4, R6 ;  /* 0x000000040ef47825 */ /* 0x040fe200078e0206 */
[----:B------:R-:W4:Y:S01]  /*124e90*/  LDC R241, c[0x0][0x248] ;  /* 0x00009200fff17b82 */ /* 0x000f220000000800 */
[C---:B------:R-:W-:Y:S02]  /*124ea0*/  IADD3 R0, R14.reuse, R235, RZ ;  /* 0x000000eb0e007210 */ /* 0x040fe40007ffe0ff */
[----:B------:R-:W-:Y:S02]  /*124eb0*/  ISETP.LT.AND P6, PT, R11, R236, !P5 ;  /* 0x000000ec0b00720c */ /* 0x000fe40006fc1270 */
[----:B------:R-:W-:Y:S01]  /*124ec0*/  ISETP.LT.AND P4, PT, R13, R199, !P5 ;  /* 0x000000c70d00720c */ /* 0x000fe20006f81270 */
[----:B------:R-:W-:Y:S01]  /*124ed0*/  IMAD.WIDE R242, R14, 0x4, R8 ;  /* 0x000000040ef27825 */ /* 0x000fe200078e0208 */
[----:B------:R-:W-:Y:S01]  /*124ee0*/  IADD3 R16, R10, 0x17b, RZ ;  /* 0x0000017b0a107810 */ /* 0x000fe20007ffe0ff */
[----:B------:R-:W2:Y:S08]  /*124ef0*/  LDC R246, c[0x0][0x228] ;  /* 0x00008a00fff67b82 */ /* 0x000eb00000000800 */
[----:B------:R-:W2:Y:S08]  /*124f00*/  LDC.64 R236, c[0x0][0x228] ;  /* 0x00008a00ffec7b82 */ /* 0x000eb00000000a00 */
[----:B------:R-:W2:Y:S01]  /*124f10*/  LDC R199, c[0x0][0x228] ;  /* 0x00008a00ffc77b82 */ /* 0x000ea20000000800 */
[----:B------:R1:W-:Y:S04]  /*124f20*/  @P3 STG.E desc[UR60][R244.64], R248 ;  /* 0x000000f8f4003986 */ /* 0x0003e8000c10193c */
[----:B---3--:R3:W-:Y:S01]  /*124f30*/  @P2 STG.E desc[UR60][R242.64], R251 ;  /* 0x000000fbf2002986 */ /* 0x0087e2000c10193c */
[----:B------:R-:W-:-:S02]  /*124f40*/  ISETP.GE.AND P3, PT, R16, R233, PT ;  /* 0x000000e91000720c */ /* 0x000fc40003f66270 */
[----:B------:R-:W2:Y:S01]  /*124f50*/  LDC R247, c[0x0][0x228] ;  /* 0x00008a00fff77b82 */ /* 0x000ea20000000800 */
[----:B------:R-:W2:Y:S01]  /*124f60*/  LDL.LU R233, [R1+0x16f4] ;  /* 0x0016f40001e97983 */ /* 0x000ea20000300800 */
[----:B-1----:R-:W-:-:S04]  /*124f70*/  IMAD.WIDE R244, R0, 0x4, R2 ;  /* 0x0000000400f47825 */ /* 0x002fc800078e0202 */
[C---:B---3--:R-:W-:Y:S02]  /*124f80*/  IMAD.WIDE R242, R0.reuse, 0x4, R4 ;  /* 0x0000000400f27825 */ /* 0x048fe400078e0204 */
[----:B------:R-:W1:Y:S01]  /*124f90*/  LDC R248, c[0x0][0x228] ;  /* 0x00008a00fff87b82 */ /* 0x000e620000000800 */
[----:B------:R3:W-:Y:S01]  /*124fa0*/  @P6 STG.E desc[UR60][R244.64], R250 ;  /* 0x000000faf4006986 */ /* 0x0007e2000c10193c */
[----:B----4-:R-:W-:Y:S02]  /*124fb0*/  IADD3 R14, R0, R241, RZ ;  /* 0x000000f1000e7210 */ /* 0x010fe40007ffe0ff */
[----:B------:R-:W-:-:S04]  /*124fc0*/  ISETP.LT.AND P2, PT, R17, R239, !P5 ;  /* 0x000000ef1100720c */ /* 0x000fc80006f41270 */
[----:B------:R-:W4:Y:S01]  /*124fd0*/  LDC R239, c[0x0][0x228] ;  /* 0x00008a00ffef7b82 */ /* 0x000f220000000800 */
[----:B---3--:R-:W-:Y:S01]  /*124fe0*/  IMAD.WIDE R244, R0, 0x4, R6 ;  /* 0x0000000400f47825 */ /* 0x008fe200078e0206 */
[----:B------:R3:W-:Y:S01]  /*124ff0*/  @P4 STG.E desc[UR60][R242.64], R252 ;  /* 0x000000fcf2004986 */ /* 0x0007e2000c10193c */
[----:B------:R-:W-:-:S03]  /*125000*/  ISETP.LT.AND P4, PT, R13, R197, !P3 ;  /* 0x000000c50d00720c */ /* 0x000fc60005f81270 */
[----:B---3--:R-:W3:Y:S04]  /*125010*/  LDL.LU R252, [R1+0x2f4] ;  /* 0x0002f40001fc7983 */ /* 0x008ee80000300800 */
[----:B------:R-:W3:Y:S04]  /*125020*/  LDL.LU R251, [R1+0x6f4] ;  /* 0x0006f40001fb7983 */ /* 0x000ee80000300800 */
[----:B------:R-:W3:Y:S04]  /*125030*/  LDL.LU R197, [R1+0xef4] ;  /* 0x000ef40001c57983 */ /* 0x000ee80000300800 */
[----:B------:R-:W3:Y:S04]  /*125040*/  LDL.LU R241, [R1+0xaf4] ;  /* 0x000af40001f17983 */ /* 0x000ee80000300800 */
[----:B------:R-:W3:Y:S04]  /*125050*/  LDL.LU R250, [R1+0x1f18] ;  /* 0x001f180001fa7983 */ /* 0x000ee80000300800 */
[----:B--2---:R2:W-:Y:S04]  /*125060*/  @P2 STG.E desc[UR60][R244.64], R249 ;  /* 0x000000f9f4002986 */ /* 0x0045e8000c10193c */
[----:B--2---:R-:W2:Y:S01]  /*125070*/  LDL.LU R249, [R1+0x1f28] ;  /* 0x001f280001f97983 */ /* 0x004ea20000300800 */
[----:B------:R-:W-:-:S02]  /*125080*/  ISETP.LT.AND P5, PT, R15, R246, !P5 ;  /* 0x000000f60f00720c */ /* 0x000fc40006fa1270 */
[----:B------:R-:W-:Y:S01]  /*125090*/  ISETP.LT.AND P6, PT, R11, R234, !P3 ;  /* 0x000000ea0b00720c */ /* 0x000fe20005fc1270 */
[----:B------:R-:W4:Y:S01]  /*1250a0*/  LDC R246, c[0x0][0x248] ;  /* 0x00009200fff67b82 */ /* 0x000f220000000800 */
[----:B------:R-:W-:-:S04]  /*1250b0*/  IMAD.WIDE R242, R0, 0x4, R8 ;  /* 0x0000000400f27825 */ /* 0x000fc800078e0208 */
[----:B------:R-:W-:-:S03]  /*1250c0*/  IMAD.WIDE R244, R14, 0x4, R2 ;  /* 0x000000040ef47825 */ /* 0x000fc600078e0202 */
[----:B------:R-:W3:Y:S01]  /*1250d0*/  LDC.64 R234, c[0x0][0x228] ;  /* 0x00008a00ffea7b82 */ /* 0x000ee20000000a00 */
[----:B------:R-:W-:Y:S01]  /*1250e0*/  VIADD R16, R10, 0x17c ;  /* 0x0000017c0a107836 */ /* 0x000fe20000000000 */
[----:B------:R4:W-:Y:S01]  /*1250f0*/  @P5 STG.E desc[UR60][R242.64], R233 ;  /* 0x000000e9f2005986 */ /* 0x0009e2000c10193c */
[----:B-1----:R-:W-:Y:S02]  /*125100*/  ISETP.LT.AND P5, PT, R17, R248, !P3 ;  /* 0x000000f81100720c */ /* 0x002fe40005fa1270 */
[----:B----4-:R-:W-:Y:S02]  /*125110*/  ISETP.LT.AND P3, PT, R15, R239, !P3 ;  /* 0x000000ef0f00720c */ /* 0x010fe40005f61270 */
[----:B------:R-:W-:Y:S01]  /*125120*/  ISETP.GE.AND P2, PT, R16, R237, PT ;  /* 0x000000ed1000720c */ /* 0x000fe20003f46270 */
[----:B------:R-:W-:-:S04]  /*125130*/  IMAD.WIDE R242, R14, 0x4, R4 ;  /* 0x000000040ef27825 */ /* 0x000fc800078e0204 */
[----:B------:R-:W-:Y:S01]  /*125140*/  IMAD.IADD R0, R14, 0x1, R246 ;  /* 0x000000010e007824 */ /* 0x000fe200078e02f6 */
[----:B------:R-:W-:Y:S01]  /*125150*/  IADD3 R16, R10, 0x17d, RZ ;  /* 0x0000017d0a107810 */ /* 0x000fe20007ffe0ff */
[----:B------:R-:W4:Y:S01]  /*125160*/  LDL.LU R248, [R1+0x16f8] ;  /* 0x0016f80001f87983 */ /* 0x000f220000300800 */
[----:B------:R-:W1:Y:S08]  /*125170*/  LDC R233, c[0x0][0x228] ;  /* 0x00008a00ffe97b82 */ /* 0x000e700000000800 */
[----:B------:R-:W4:Y:S08]  /*125180*/  LDC R237, c[0x0][0x228] ;  /* 0x00008a00ffed7b82 */ /* 0x000f300000000800 */
[----:B------:R-:W4:Y:S01]  /*125190*/  LDC R246, c[0x0][0x228] ;  /* 0x00008a00fff67b82 */ /* 0x000f220000000800 */
[----:B---3--:R3:W-:Y:S01]  /*1251a0*/  @P6 STG.E desc[UR60][R244.64], R197 ;  /* 0x000000c5f4006986 */ /* 0x0087e2000c10193c */
[----:B------:R-:W-:-:S03]  /*1251b0*/  ISETP.LT.AND P6, PT, R11, R238, !P2 ;  /* 0x000000ee0b00720c */ /* 0x000fc600057c1270 */
[----:B------:R1:W-:Y:S03]  /*1251c0*/  @P4 STG.E desc[UR60][R242.64], R241 ;  /* 0x000000f1f2004986 */ /* 0x0003e6000c10193c */
[----:B---3--:R-:W3:Y:S01]  /*1251d0*/  LDC R197, c[0x0][0x228] ;  /* 0x00008a00ffc57b82 */ /* 0x008ee20000000800 */
[----:B------:R-:W-:Y:S01]  /*1251e0*/  ISETP.LT.AND P4, PT, R13, R199, !P2 ;  /* 0x000000c70d00720c */ /* 0x000fe20005781270 */
[----:B------:R-:W-:-:S04]  /*1251f0*/  IMAD.WIDE R244, R14, 0x4, R6 ;  /* 0x000000040ef47825 */ /* 0x000fc800078e0206 */
[----:B-1----:R-:W-:Y:S02]  /*125200*/  IMAD.WIDE R242, R14, 0x4, R8 ;  /* 0x000000040ef27825 */ /* 0x002fe400078e0208 */
[----:B------:R-:W1:Y:S08]  /*125210*/  LDC R241, c[0x0][0x248] ;  /* 0x00009200fff17b82 */ /* 0x000e700000000800 */
[----:B------:R-:W4:Y:S01]  /*125220*/  LDC.64 R238, c[0x0][0x228] ;  /* 0x00008a00ffee7b82 */ /* 0x000f220000000a00 */
[----:B------:R3:W-:Y:S04]  /*125230*/  @P5 STG.E desc[UR60][R244.64], R252 ;  /* 0x000000fcf4005986 */ /* 0x0007e8000c10193c */
[----:B------:R3:W-:Y:S01]  /*125240*/  @P3 STG.E desc[UR60][R242.64], R251 ;  /* 0x000000fbf2003986 */ /* 0x0007e2000c10193c */
[----:B------:R-:W-:Y:S01]  /*125250*/  ISETP.GE.AND P5, PT, R16, R235, PT ;  /* 0x000000eb1000720c */ /* 0x000fe20003fa6270 */
[----:B---3--:R-:W-:-:S04]  /*125260*/  IMAD.WIDE R244, R0, 0x4, R2 ;  /* 0x0000000400f47825 */ /* 0x008fc800078e0202 */
[C---:B------:R-:W-:Y:S01]  /*125270*/  IMAD.WIDE R242, R0.reuse, 0x4, R4 ;  /* 0x0000000400f27825 */ /* 0x040fe200078e0204 */
[----:B------:R-:W3:Y:S04]  /*125280*/  LDL.LU R252, [R1+0xef8] ;  /* 0x000ef80001fc7983 */ /* 0x000ee80000300800 */
[----:B------:R-:W3:Y:S04]  /*125290*/  LDL.LU R251, [R1+0xaf8] ;  /* 0x000af80001fb7983 */ /* 0x000ee80000300800 */
[----:B------:R1:W-:Y:S01]  /*1252a0*/  @P6 STG.E desc[UR60][R244.64], R250 ;  /* 0x000000faf4006986 */ /* 0x0003e2000c10193c */
[----:B------:R-:W-:Y:S01]  /*1252b0*/  ISETP.LT.AND P3, PT, R17, R247, !P2 ;  /* 0x000000f71100720c */ /* 0x000fe20005761270 */
[----:B------:R-:W3:Y:S02]  /*1252c0*/  LDC R235, c[0x0][0x228] ;  /* 0x00008a00ffeb7b82 */ /* 0x000ee40000000800 */
[----:B-1----:R-:W3:Y:S04]  /*1252d0*/  LDL.LU R250, [R1+0x6f8] ;  /* 0x0006f80001fa7983 */ /* 0x002ee80000300800 */
[----:B--2---:R1:W-:Y:S01]  /*1252e0*/  @P4 STG.E desc[UR60][R242.64], R249 ;  /* 0x000000f9f2004986 */ /* 0x0043e2000c10193c */
[----:B------:R-:W-:Y:S01]  /*1252f0*/  ISETP.LT.AND P4, PT, R13, R197, !P5 ;  /* 0x000000c50d00720c */ /* 0x000fe20006f81270 */
[----:B------:R-:W-:Y:S01]  /*125300*/  IMAD.WIDE R244, R0, 0x4, R6 ;  /* 0x0000000400f47825 */ /* 0x000fe200078e0206 */
[----:B------:R-:W-:-:S02]  /*125310*/  ISETP.LT.AND P6, PT, R11, R198, !P5 ;  /* 0x000000c60b00720c */ /* 0x000fc40006fc1270 */
[----:B------:R-:W-:Y:S02]  /*125320*/  ISETP.LT.AND P2, PT, R15, R233, !P2 ;  /* 0x000000e90f00720c */ /* 0x000fe40005741270 */
[----:B------:R-:W-:Y:S01]  /*125330*/  IADD3 R14, R0, R241, RZ ;  /* 0x000000f1000e7210 */ /* 0x000fe20007ffe0ff */
[----:B------:R-:W2:Y:S01]  /*125340*/  LDC R233, c[0x0][0x248] ;  /* 0x00009200ffe97b82 */ /* 0x000ea20000000800 */
[----:B------:R-:W-:-:S07]  /*125350*/  IADD3 R16, R10, 0x17e, RZ ;  /* 0x0000017e0a107810 */ /* 0x000fce0007ffe0ff */
[----:B------:R-:W3:Y:S08]  /*125360*/  LDC R247, c[0x0][0x228] ;  /* 0x00008a00fff77b82 */ /* 0x000ef00000000800 */
[----:B------:R-:W3:Y:S01]  /*125370*/  LDC.64 R198, c[0x0][0x228] ;  /* 0x00008a00ffc67b82 */ /* 0x000ee20000000a00 */
[----:B-1----:R-:W3:Y:S04]  /*125380*/  LDL.LU R249, [R1+0x1f1c] ;  /* 0x001f1c0001f97983 */ /* 0x002ee80000300800 */
[----:B------:R-:W4:Y:S01]  /*125390*/  LDL.LU R197, [R1+0x12e8] ;  /* 0x0012e80001c57983 */ /* 0x000f220000300800 */
[----:B------:R-:W-:-:S03]  /*1253a0*/  IMAD.WIDE R242, R0, 0x4, R8 ;  /* 0x0000000400f27825 */ /* 0x000fc600078e0208 */
[----:B----4-:R1:W-:Y:S04]  /*1253b0*/  @P3 STG.E desc[UR60][R244.64], R197 ;  /* 0x000000c5f4003986 */ /* 0x0103e8000c10193c */
[----:B------:R-:W-:Y:S01]  /*1253c0*/  @P2 STG.E desc[UR60][R242.64], R248 ;  /* 0x000000f8f2002986 */ /* 0x000fe2000c10193c */
[----:B------:R-:W-:-:S03]  /*1253d0*/  ISETP.LT.AND P2, PT, R17, R237, !P5 ;  /* 0x000000ed1100720c */ /* 0x000fc60006f41270 */
[----:B------:R-:W4:Y:S01]  /*1253e0*/  LDL.LU R237, [R1+0x2f8] ;  /* 0x0002f80001ed7983 */ /* 0x000f220000300800 */
[C---:B-1----:R-:W-:Y:S01]  /*1253f0*/  IMAD.WIDE R244, R14.reuse, 0x4, R2 ;  /* 0x000000040ef47825 */ /* 0x042fe200078e0202 */
[----:B--2---:R-:W-:Y:S01]  /*125400*/  IADD3 R0, R14, R233, RZ ;  /* 0x000000e90e007210 */ /* 0x004fe20007ffe0ff */
[----:B------:R-:W1:Y:S03]  /*125410*/  LDC R197, c[0x0][0x228] ;  /* 0x00008a00ffc57b82 */ /* 0x000e660000000800 */
[----:B---3--:R2:W-:Y:S04]  /*125420*/  @P6 STG.E desc[UR60][R244.64], R252 ;  /* 0x000000fcf4006986 */ /* 0x0085e8000c10193c */
[----:B--2---:R-:W2:Y:S01]  /*125430*/  LDL.LU R252, [R1+0x1f2c] ;  /* 0x001f2c0001fc7983 */ /* 0x004ea20000300800 */
[----:B------:R-:W-:-:S02]  /*125440*/  ISETP.GE.AND P3, PT, R16, R239, PT ;  /* 0x000000ef1000720c */ /* 0x000fc40003f66270 */
[----:B------:R-:W-:Y:S01]  /*125450*/  ISETP.LT.AND P5, PT, R15, R235, !P5 ;  /* 0x000000eb0f00720c */ /* 0x000fe20006fa1270 */
[----:B------:R-:W3:Y:S01]  /*125460*/  LDL.LU R248, [R1+0x12ec] ;  /* 0x0012ec0001f87983 */ /* 0x000ee20000300800 */
[----:B------:R-:W-:Y:S01]  /*125470*/  IMAD.WIDE R242, R14, 0x4, R4 ;  /* 0x000000040ef27825 */ /* 0x000fe200078e0204 */
[----:B------:R-:W-:-:S03]  /*125480*/  ISETP.LT.AND P6, PT, R11, R240, !P3 ;  /* 0x000000f00b00720c */ /* 0x000fc60005fc1270 */
[----:B------:R-:W-:Y:S01]  /*125490*/  IMAD.WIDE R240, R14, 0x4, R6 ;  /* 0x000000040ef07825 */ /* 0x000fe200078e0206 */
[----:B------:R-:W3:Y:S08]  /*1254a0*/  LDC R244, c[0x0][0x228] ;  /* 0x00008a00fff47b82 */ /* 0x000ef00000000800 */
[----:B------:R-:W1:Y:S01]  /*1254b0*/  LDC R239, c[0x0][0x228] ;  /* 0x00008a00ffef7b82 */ /* 0x000e620000000800 */
[----:B------:R1:W-:Y:S01]  /*1254c0*/  @P4 STG.E desc[UR60][R242.64], R251 ;  /* 0x000000fbf2004986 */ /* 0x0003e2000c10193c */
[----:B------:R-:W-:-:S06]  /*1254d0*/  ISETP.LT.AND P4, PT, R13, R246, !P3 ;  /* 0x000000f60d00720c */ /* 0x000fcc0005f81270 */
[----:B------:R-:W2:Y:S01]  /*1254e0*/  LDC R245, c[0x0][0x248] ;  /* 0x00009200fff57b82 */ /* 0x000ea20000000800 */
[----:B------:R-:W-:-:S07]  /*1254f0*/  VIADD R16, R10, 0x17f ;  /* 0x0000017f0a107836 */ /* 0x000fce0000000000 */
[----:B------:R-:W3:Y:S01]  /*125500*/  LDC R235, c[0x0][0x248] ;  /* 0x00009200ffeb7b82 */ /* 0x000ee20000000800 */
[----:B-1----:R-:W3:Y:S01]  /*125510*/  LDL.LU R251, [R1+0x16fc] ;  /* 0x0016fc0001fb7983 */ /* 0x002ee20000300800 */
[----:B------:R-:W-:-:S03]  /*125520*/  IMAD.WIDE R242, R14, 0x4, R8 ;  /* 0x000000040ef27825 */ /* 0x000fc600078e0208 */
[----:B------:R-:W3:Y:S04]  /*125530*/  LDL.LU R14, [R1+0x1fc4] ;  /* 0x001fc400010e7983 */ /* 0x000ee80000300800 */
[----:B------:R-:W3:Y:S04]  /*125540*/  LDL.LU R246, [R1+0xefc] ;  /* 0x000efc0001f67983 */ /* 0x000ee80000300800 */
[----:B----4-:R1:W-:Y:S04]  /*125550*/  @P2 STG.E desc[UR60][R240.64], R237 ;  /* 0x000000edf0002986 */ /* 0x0103e8000c10193c */
[----:B------:R4:W-:Y:S01]  /*125560*/  @P5 STG.E desc[UR60][R242.64], R250 ;  /* 0x000000faf2005986 */ /* 0x0009e2000c10193c */
[----:B-1----:R-:W-:-:S03]  /*125570*/  IMAD.WIDE R240, R0, 0x4, R2 ;  /* 0x0000000400f07825 */ /* 0x002fc600078e0202 */
[----:B----4-:R-:W4:Y:S01]  /*125580*/  LDL.LU R250, [R1+0xafc] ;  /* 0x000afc0001fa7983 */ /* 0x010f220000300800 */
[----:B------:R-:W1:Y:S08]  /*125590*/  LDC R242, c[0x0][0x228] ;  /* 0x00008a00fff27b82 */ /* 0x000e700000000800 */
[----:B------:R-:W4:Y:S01]  /*1255a0*/  LDC R237, c[0x0][0x228] ;  /* 0x00008a00ffed7b82 */ /* 0x000f220000000800 */
[----:B------:R2:W-:Y:S04]  /*1255b0*/  @P6 STG.E desc[UR60][R240.64], R249 ;  /* 0x000000f9f0006986 */ /* 0x0005e8000c10193c */
[----:B--2---:R-:W2:Y:S01]  /*1255c0*/  LDL.LU R249, [R1+0x2fc] ;  /* 0x0002fc0001f97983 */ /* 0x004ea20000300800 */
[----:B------:R-:W-:-:S05]  /*1255d0*/  IMAD.WIDE R240, R0, 0x4, R4 ;  /* 0x0000000400f07825 */ /* 0x000fca00078e0204 */
[----:B------:R3:W-:Y:S04]  /*1255e0*/  @P4 STG.E desc[UR60][R240.64], R252 ;  /* 0x000000fcf0004986 */ /* 0x0007e8000c10193c */
[----:B---3--:R-:W3:Y:S01]  /*1255f0*/  LDL.LU R252, [R1+0x6fc] ;  /* 0x0006fc0001fc7983 */ /* 0x008ee20000300800 */
[----:B------:R-:W-:Y:S02]  /*125600*/  ISETP.LT.AND P5, PT, R17, R247, !P3 ;  /* 0x000000f71100720c */ /* 0x000fe40005fa1270 */
[----:B------:R-:W-:Y:S02]  /*125610*/  ISETP.GE.AND P2, PT, R16, R199, PT ;  /* 0x000000c71000720c */ /* 0x000fe40003f46270 */
[----:B------:R-:W-:Y:S01]  /*125620*/  ISETP.LT.AND P3, PT, R15, R197, !P3 ;  /* 0x000000c50f00720c */ /* 0x000fe20005f61270 */
[----:B------:R-:W-:Y:S01]  /*125630*/  IMAD.WIDE R240, R0, 0x4, R8 ;  /* 0x0000000400f07825 */ /* 0x000fe200078e0208 */
[----:B------:R-:W-:-:S02]  /*125640*/  IADD3 R10, R10, 0x180, RZ ;  /* 0x000001800a0a7810 */ /* 0x000fc40007ffe0ff */
[----:B------:R-:W-:Y:S01]  /*125650*/  ISETP.LT.AND P6, PT, R11, R232, !P2 ;  /* 0x000000e80b00720c */ /* 0x000fe200057c1270 */
[----:B------:R-:W-:Y:S01]  /*125660*/  IMAD.WIDE R232, R0, 0x4, R6 ;  /* 0x0000000400e87825 */ /* 0x000fe200078e0206 */
[----:B------:R-:W-:-:S03]  /*125670*/  ISETP.LT.AND P4, PT, R17, R239, !P2 ;  /* 0x000000ef1100720c */ /* 0x000fc60005781270 */
[----:B------:R-:W-:Y:S01]  /*125680*/  IMAD.IADD R0, R0, 0x1, R245 ;  /* 0x0000000100007824 */ /* 0x000fe200078e02f5 */
[----:B------:R-:W3:Y:S08]  /*125690*/  LDC R16, c[0x0][0x228] ;  /* 0x00008a00ff107b82 */ /* 0x000ef00000000800 */
[----:B------:R-:W3:Y:S08]  /*1256a0*/  LDC R239, c[0x0][0x228] ;  /* 0x00008a00ffef7b82 */ /* 0x000ef00000000800 */
[----:B------:R-:W3:Y:S08]  /*1256b0*/  LDC R199, c[0x0][0x248] ;  /* 0x00009200ffc77b82 */ /* 0x000ef00000000800 */
[----:B------:R-:W3:Y:S01]  /*1256c0*/  LDC R197, c[0x0][0x228] ;  /* 0x00008a00ffc57b82 */ /* 0x000ee20000000800 */
[----:B------:R1:W-:Y:S01]  /*1256d0*/  @P5 STG.E desc[UR60][R232.64], R248 ;  /* 0x000000f8e8005986 */ /* 0x0003e2000c10193c */
[----:B------:R-:W-:-:S03]  /*1256e0*/  ISETP.LT.AND P5, PT, R13, R244, !P2 ;  /* 0x000000f40d00720c */ /* 0x000fc600057a1270 */
[----:B------:R1:W-:Y:S02]  /*1256f0*/  @P3 STG.E desc[UR60][R240.64], R251 ;  /* 0x000000fbf0003986 */ /* 0x0003e4000c10193c */
[----:B-1----:R-:W-:Y:S01]  /*125700*/  ISETP.LT.AND P2, PT, R15, R242, !P2 ;  /* 0x000000f20f00720c */ /* 0x002fe20005741270 */
[C---:B------:R-:W-:Y:S01]  /*125710*/  IMAD.WIDE R242, R0.reuse, 0x4, R6 ;  /* 0x0000000400f27825 */ /* 0x040fe200078e0206 */
[----:B------:R-:W3:Y:S04]  /*125720*/  LDL.LU R248, [R1+0x1af0] ;  /* 0x001af00001f87983 */ /* 0x000ee80000300800 */
[----:B------:R-:W3:Y:S01]  /*125730*/  LDL.LU R251, [R1+0x1f30] ;  /* 0x001f300001fb7983 */ /* 0x000ee20000300800 */
[----:B------:R-:W-:-:S04]  /*125740*/  IMAD.WIDE R232, R0, 0x4, R2 ;  /* 0x0000000400e87825 */ /* 0x000fc800078e0202 */
[----:B------:R-:W-:Y:S01]  /*125750*/  IMAD.WIDE R240, R0, 0x4, R4 ;  /* 0x0000000400f07825 */ /* 0x000fe200078e0204 */
[----:B------:R-:W3:Y:S01]  /*125760*/  LDL.LU R247, [R1+0x1700] ;  /* 0x0017000001f77983 */ /* 0x000ee20000300800 */
[----:B------:R-:W-:-:S03]  /*125770*/  ISETP.GE.AND P3, PT, R10, R14, PT ;  /* 0x0000000e0a00720c */ /* 0x000fc60003f66270 */
[----:B------:R1:W-:Y:S01]  /*125780*/  @P6 STG.E desc[UR60][R232.64], R246 ;  /* 0x000000f6e8006986 */ /* 0x0003e2000c10193c */
[----:B------:R-:W3:Y:S01]  /*125790*/  LDC R14, c[0x0][0x228] ;  /* 0x00008a00ff0e7b82 */ /* 0x000ee20000000800 */
[----:B------:R-:W-:Y:S02]  /*1257a0*/  ISETP.LT.AND P6, PT, R11, R236, !P3 ;  /* 0x000000ec0b00720c */ /* 0x000fe40005fc1270 */
[----:B-1----:R-:W3:Y:S04]  /*1257b0*/  LDL.LU R246, [R1+0x12f0] ;  /* 0x0012f00001f67983 */ /* 0x002ee80000300800 */
[----:B----4-:R-:W-:Y:S04]  /*1257c0*/  @P5 STG.E desc[UR60][R240.64], R250 ;  /* 0x000000faf0005986 */ /* 0x010fe8000c10193c */
[----:B--2---:R1:W-:Y:S01]  /*1257d0*/  @P4 STG.E desc[UR60][R242.64], R249 ;  /* 0x000000f9f2004986 */ /* 0x0043e2000c10193c */
[----:B------:R-:W-:Y:S01]  /*1257e0*/  ISETP.LT.AND P4, PT, R15, R237, !P3 ;  /* 0x000000ed0f00720c */ /* 0x000fe20005f81270 */
[----:B------:R-:W-:-:S02]  /*1257f0*/  IMAD.WIDE R236, R0, 0x4, R8 ;  /* 0x0000000400ec7825 */ /* 0x000fc400078e0208 */
[----:B-1----:R-:W2:Y:S04]  /*125800*/  LDL.LU R249, [R1+0xf00] ;  /* 0x000f000001f97983 */ /* 0x002ea80000300800 */
[----:B------:R-:W4:Y:S04]  /*125810*/  LDL.LU R250, [R1+0xb00] ;  /* 0x000b000001fa7983 */ /* 0x000f280000300800 */
[----:B---3--:R1:W-:Y:S04]  /*125820*/  @P2 STG.E desc[UR60][R236.64], R252 ;  /* 0x000000fcec002986 */ /* 0x0083e8000c10193c */
[----:B-1----:R-:W3:Y:S01]  /*125830*/  LDL.LU R252, [R1+0x700] ;  /* 0x0007000001fc7983 */ /* 0x002ee20000300800 */
[----:B------:R-:W-:-:S02]  /*125840*/  IADD3 R10, R0, R235, RZ ;  /* 0x000000eb000a7210 */ /* 0x000fc40007ffe0ff */
[----:B------:R-:W-:Y:S02]  /*125850*/  ISETP.LT.AND P5, PT, R13, R16, !P3 ;  /* 0x000000100d00720c */ /* 0x000fe40005fa1270 */
[----:B------:R-:W-:Y:S01]  /*125860*/  ISETP.LT.AND P3, PT, R17, R239, !P3 ;  /* 0x000000ef1100720c */ /* 0x000fe20005f61270 */
[----:B------:R-:W3:Y:S04]  /*125870*/  LDL.LU R241, [R1+0x48e0] ;  /* 0x0048e00001f17983 */ /* 0x000ee80000300800 */
[----:B------:R-:W3:Y:S01]  /*125880*/  LDL.LU R240, [R1+0x3e4c] ;  /* 0x003e4c0001f07983 */ /* 0x000ee20000300800 */
[----:B------:R-:W-:-:S04]  /*125890*/  IMAD.WIDE R232, R10, 0x4, R2 ;  /* 0x000000040ae87825 */ /* 0x000fc800078e0202 */
[C---:B------:R-:W-:Y:S01]  /*1258a0*/  IMAD.WIDE R236, R10.reuse, 0x4, R4 ;  /* 0x000000040aec7825 */ /* 0x040fe200078e0204 */
[----:B------:R-:W-:Y:S01]  /*1258b0*/  ISETP.LT.AND P2, PT, R11, R234, !P0 ;  /* 0x000000ea0b00720c */ /* 0x000fe20004741270 */
[----:B------:R-:W3:Y:S01]  /*1258c0*/  LDL.LU R244, [R1+0x300] ;  /* 0x0003000001f47983 */ /* 0x000ee20000300800 */
[C---:B------:R-:W-:Y:S01]  /*1258d0*/  IADD3 R0, R10.reuse, R199, RZ ;  /* 0x000000c70a007210 */ /* 0x040fe20007ffe0ff */
[----:B------:R-:W1:Y:S08]  /*1258e0*/  LDC R239, c[0x0][0x248] ;  /* 0x00009200ffef7b82 */ /* 0x000e700000000800 */
[----:B------:R-:W1:Y:S01]  /*1258f0*/  LDC R16, c[0x0][0x228] ;  /* 0x00008a00ff107b82 */ /* 0x000e620000000800 */
[----:B------:R1:W-:Y:S04]  /*125900*/  @P6 STG.E desc[UR60][R232.64], R248 ;  /* 0x000000f8e8006986 */ /* 0x0003e8000c10193c */
[----:B------:R1:W-:Y:S01]  /*125910*/  @P5 STG.E desc[UR60][R236.64], R251 ;  /* 0x000000fbec005986 */ /* 0x0003e2000c10193c */
[----:B------:R-:W-:Y:S01]  /*125920*/  IMAD.WIDE R234, R10, 0x4, R8 ;  /* 0x000000040aea7825 */ /* 0x000fe200078e0208 */
[----:B------:R-:W-:-:S02]  /*125930*/  ISETP.LT.AND P6, PT, R17, R197, !P0 ;  /* 0x000000c51100720c */ /* 0x000fc400047c1270 */
[C---:B------:R-:W-:Y:S02]  /*125940*/  ISETP.LT.AND P5, PT, R13.reuse, R14, !P0 ;  /* 0x0000000e0d00720c */ /* 0x040fe400047a1270 */
[----:B------:R-:W3:Y:S01]  /*125950*/  LDC R14, c[0x0][0x248] ;  /* 0x00009200ff0e7b82 */ /* 0x000ee20000000800 */
[----:B-1----:R-:W-:Y:S01]  /*125960*/  IMAD.WIDE R232, R10, 0x4, R6 ;  /* 0x000000040ae87825 */ /* 0x002fe200078e0206 */
[----:B------:R-:W3:Y:S04]  /*125970*/  LDL.LU R248, [R1+0x1af4] ;  /* 0x001af40001f87983 */ /* 0x000ee80000300800 */
[----:B------:R-:W3:Y:S04]  /*125980*/  LDL.LU R251, [R1+0x1f34] ;  /* 0x001f340001fb7983 */ /* 0x000ee80000300800 */
[----:B------:R1:W-:Y:S01]  /*125990*/  @P3 STG.E desc[UR60][R232.64], R247 ;  /* 0x000000f7e8003986 */ /* 0x0003e2000c10193c */
[----:B------:R-:W-:Y:S01]  /*1259a0*/  ISETP.LT.AND P3, PT, R13, R196, !P1 ;  /* 0x000000c40d00720c */ /* 0x000fe20004f61270 */
[----:B------:R-:W-:-:S02]  /*1259b0*/  IMAD.WIDE R196, R0, 0x4, R2 ;  /* 0x0000000400c47825 */ /* 0x000fc400078e0202 */
[----:B------:R1:W-:Y:S01]  /*1259c0*/  @P4 STG.E desc[UR60][R234.64], R246 ;  /* 0x000000f6ea004986 */ /* 0x0003e2000c10193c */
[----:B------:R-:W-:Y:S01]  /*1259d0*/  ISETP.LT.AND P4, PT, R11, R198, !P1 ;  /* 0x000000c60b00720c */ /* 0x000fe20004f81270 */
[C---:B------:R-:W-:Y:S02]  /*1259e0*/  IMAD.WIDE R198, R0.reuse, 0x4, R4 ;  /* 0x0000000400c67825 */ /* 0x040fe400078e0204 */
[----:B-1----:R-:W3:Y:S04]  /*1259f0*/  LDL.LU R247, [R1+0x1704] ;  /* 0x0017040001f77983 */ /* 0x002ee80000300800 */
[----:B------:R-:W3:Y:S04]  /*125a00*/  LDL.LU R235, [R1+0x48e4] ;  /* 0x0048e40001eb7983 */ /* 0x000ee80000300800 */
[----:B------:R-:W3:Y:S04]  /*125a10*/  LDL.LU R246, [R1+0x12f4] ;  /* 0x0012f40001f67983 */ /* 0x000ee80000300800 */
[----:B--2---:R1:W-:Y:S04]  /*125a20*/  @P2 STG.E desc[UR60][R196.64], R249 ;  /* 0x000000f9c4002986 */ /* 0x0043e8000c10193c */
[----:B----4-:R2:W-:Y:S04]  /*125a30*/  @P5 STG.E desc[UR60][R198.64], R250 ;  /* 0x000000fac6005986 */ /* 0x0105e8000c10193c */
[----:B-1----:R-:W4:Y:S01]  /*125a40*/  LDL.LU R249, [R1+0xf04] ;  /* 0x000f040001f97983 */ /* 0x002f220000300800 */
[----:B------:R-:W-:-:S03]  /*125a50*/  IMAD.WIDE R196, R0, 0x4, R6 ;  /* 0x0000000400c47825 */ /* 0x000fc600078e0206 */
[----:B--2---:R-:W2:Y:S04]  /*125a60*/  LDL.LU R250, [R1+0xb04] ;  /* 0x000b040001fa7983 */ /* 0x004ea80000300800 */
[----:B---3--:R1:W-:Y:S04]  /*125a70*/  @P6 STG.E desc[UR60][R196.64], R252 ;  /* 0x000000fcc4006986 */ /* 0x0083e8000c10193c */
[----:B-1----:R-:W3:Y:S01]  /*125a80*/  LDL.LU R252, [R1+0x704] ;  /* 0x0007040001fc7983 */ /* 0x002ee20000300800 */
[----:B------:R-:W-:Y:S01]  /*125a90*/  ISETP.LT.AND P0, PT, R15, R238, !P0 ;  /* 0x000000ee0f00720c */ /* 0x000fe20004701270 */
[----:B------:R-:W-:-:S02]  /*125aa0*/  IMAD.IADD R10, R0, 0x1, R239 ;  /* 0x00000001000a7824 */ /* 0x000fc400078e02ef */
[----:B------:R-:W-:Y:S01]  /*125ab0*/  IMAD.WIDE R196, R0, 0x4, R8 ;  /* 0x0000000400c47825 */ /* 0x000fe200078e0208 */
[----:B------:R-:W-:-:S03]  /*125ac0*/  ISETP.GE.AND P5, PT, R241, R19, PT ;  /* 0x00000013f100720c */ /* 0x000fc60003fa6270 */
[C---:B------:R-:W-:Y:S01]  /*125ad0*/  IMAD.WIDE R198, R10.reuse, 0x4, R2 ;  /* 0x000000040ac67825 */ /* 0x040fe200078e0202 */
[----:B------:R-:W-:Y:S02]  /*125ae0*/  ISETP.LT.AND P2, PT, R17, R16, !P1 ;  /* 0x000000101100720c */ /* 0x000fe40004f41270 */
[----:B------:R-:W-:Y:S01]  /*125af0*/  ISETP.LT.AND P1, PT, R15, R18, !P1 ;  /* 0x000000120f00720c */ /* 0x000fe20004f21270 */
[----:B------:R-:W3:Y:S01]  /*125b00*/  LDL.LU R234, [R1+0x48ec] ;  /* 0x0048ec0001ea7983 */ /* 0x000ee20000300800 */
[C---:B------:R-:W-:Y:S01]  /*125b10*/  IMAD.WIDE R232, R10.reuse, 0x4, R4 ;  /* 0x000000040ae87825 */ /* 0x040fe200078e0204 */
[----:B------:R-:W-:Y:S01]  /*125b20*/  IADD3 R0, R10, R14, RZ ;  /* 0x0000000e0a007210 */ /* 0x000fe20007ffe0ff */
[----:B------:R-:W1:Y:S01]  /*125b30*/  LDC R16, c[0x0][0x248] ;  /* 0x00009200ff107b82 */ /* 0x000e620000000800 */
[----:B------:R-:W-:-:S07]  /*125b40*/  ISETP.GE.AND P6, PT, R240, R19, PT ;  /* 0x00000013f000720c */ /* 0x000fce0003fc6270 */
[----:B------:R-:W1:Y:S01]  /*125b50*/  LDC R14, c[0x0][0x248] ;  /* 0x00009200ff0e7b82 */ /* 0x000e620000000800 */
[----:B------:R1:W-:Y:S01]  /*125b60*/  @P0 STG.E desc[UR60][R196.64], R244 ;  /* 0x000000f4c4000986 */ /* 0x0003e2000c10193c */
[----:B------:R-:W-:-:S03]  /*125b70*/  ISETP.LT.AND P0, PT, R11, R18, !P5 ;  /* 0x000000120b00720c */ /* 0x000fc60006f01270 */
[----:B------:R1:W-:Y:S04]  /*125b80*/  @P4 STG.E desc[UR60][R198.64], R248 ;  /* 0x000000f8c6004986 */ /* 0x0003e8000c10193c */
[----:B------:R1:W-:Y:S01]  /*125b90*/  @P3 STG.E desc[UR60][R232.64], R251 ;  /* 0x000000fbe8003986 */ /* 0x0003e2000c10193c */
[-C--:B------:R-:W-:Y:S02]  /*125ba0*/  ISETP.LT.AND P3, PT, R13, R18.reuse, !P5 ;  /* 0x000000120d00720c */ /* 0x080fe40006f61270 */
[----:B------:R-:W-:Y:S01]  /*125bb0*/  ISETP.LT.AND P4, PT, R17, R18, !P5 ;  /* 0x000000121100720c */ /* 0x000fe20006f81270 */
[----:B-1----:R-:W3:Y:S04]  /*125bc0*/  LDL.LU R244, [R1+0x304] ;  /* 0x0003040001f47983 */ /* 0x002ee80000300800 */
[----:B------:R-:W3:Y:S01]  /*125bd0*/  LDL.LU R248, [R1+0x1af8] ;  /* 0x001af80001f87983 */ /* 0x000ee20000300800 */
[----:B------:R-:W-:-:S03]  /*125be0*/  IMAD.WIDE R196, R10, 0x4, R6 ;  /* 0x000000040ac47825 */ /* 0x000fc600078e0206 */
[----:B------:R-:W3:Y:S01]  /*125bf0*/  LDL.LU R251, [R1+0x1f38] ;  /* 0x001f380001fb7983 */ /* 0x000ee20000300800 */
[----:B------:R-:W-:-:S04]  /*125c00*/  IMAD.WIDE R198, R10, 0x4, R8 ;  /* 0x000000040ac67825 */ /* 0x000fc800078e0208 */
[----:B------:R-:W-:Y:S01]  /*125c10*/  IMAD.WIDE R232, R0, 0x4, R2 ;  /* 0x0000000400e87825 */ /* 0x000fe200078e0202 */
[----:B------:R1:W-:Y:S01]  /*125c20*/  @P2 STG.E desc[UR60][R196.64], R247 ;  /* 0x000000f7c4002986 */ /* 0x0003e2000c10193c */
[----:B------:R-:W-:-:S03]  /*125c30*/  ISETP.GE.AND P2, PT, R235, R19, PT ;  /* 0x00000013eb00720c */ /* 0x000fc60003f46270 */
[----:B------:R1:W-:Y:S04]  /*125c40*/  @P1 STG.E desc[UR60][R198.64], R246 ;  /* 0x000000f6c6001986 */ /* 0x0003e8000c10193c */
[----:B-1----:R-:W3:Y:S04]  /*125c50*/  LDL.LU R247, [R1+0x1708] ;  /* 0x0017080001f77983 */ /* 0x002ee80000300800 */
[----:B------:R-:W3:Y:S01]  /*125c60*/  LDL.LU R235, [R1+0x48e8] ;  /* 0x0048e80001eb7983 */ /* 0x000ee20000300800 */
[----:B------:R-:W-:-:S04]  /*125c70*/  IMAD.WIDE R198, R0, 0x4, R4 ;  /* 0x0000000400c67825 */ /* 0x000fc800078e0204 */
[----:B------:R-:W-:Y:S01]  /*125c80*/  IMAD.WIDE R196, R0, 0x4, R6 ;  /* 0x0000000400c47825 */ /* 0x000fe200078e0206 */
[----:B----4-:R1:W-:Y:S04]  /*125c90*/  @P0 STG.E desc[UR60][R232.64], R249 ;  /* 0x000000f9e8000986 */ /* 0x0103e8000c10193c */
[----:B--2---:R2:W-:Y:S04]  /*125ca0*/  @P3 STG.E desc[UR60][R198.64], R250 ;  /* 0x000000fac6003986 */ /* 0x0045e8000c10193c */
[----:B-1----:R-:W4:Y:S04]  /*125cb0*/  LDL.LU R249, [R1+0x12f8] ;  /* 0x0012f80001f97983 */ /* 0x002f280000300800 */
[----:B------:R-:W4:Y:S04]  /*125cc0*/  LDL.LU R246, [R1+0xf08] ;  /* 0x000f080001f67983 */ /* 0x000f280000300800 */
[----:B--2---:R-:W2:Y:S04]  /*125cd0*/  LDL.LU R250, [R1+0xb08] ;  /* 0x000b080001fa7983 */ /* 0x004ea80000300800 */
[----:B---3--:R1:W-:Y:S04]  /*125ce0*/  @P4 STG.E desc[UR60][R196.64], R252 ;  /* 0x000000fcc4004986 */ /* 0x0083e8000c10193c */
[----:B-1----:R-:W3:Y:S01]  /*125cf0*/  LDL.LU R252, [R1+0x708] ;  /* 0x0007080001fc7983 */ /* 0x002ee20000300800 */
[----:B------:R-:W-:-:S02]  /*125d00*/  ISETP.LT.AND P5, PT, R15, R18, !P5 ;  /* 0x000000120f00720c */ /* 0x000fc40006fa1270 */
[----:B------:R-:W-:Y:S02]  /*125d10*/  ISETP.LT.AND P1, PT, R11, R18, !P6 ;  /* 0x000000120b00720c */ /* 0x000fe40007721270 */
[C---:B------:R-:W-:Y:S02]  /*125d20*/  IADD3 R10, R0.reuse, R16, RZ ;  /* 0x00000010000a7210 */ /* 0x040fe40007ffe0ff */
[----:B------:R-:W-:Y:S01]  /*125d30*/  ISETP.LT.AND P0, PT, R13, R18, !P6 ;  /* 0x000000120d00720c */ /* 0x000fe20007701270 */
[----:B------:R-:W-:-:S04]  /*125d40*/  IMAD.WIDE R196, R0, 0x4, R8 ;  /* 0x0000000400c47825 */ /* 0x000fc800078e0208 */
[----:B------:R-:W-:Y:S01]  /*125d50*/  IMAD.WIDE R198, R10, 0x4, R2 ;  /* 0x000000040ac67825 */ /* 0x000fe200078e0202 */
[-C--:B------:R-:W-:Y:S02]  /*125d60*/  ISETP.LT.AND P4, PT, R17, R18.reuse, !P6 ;  /* 0x000000121100720c */ /* 0x080fe40007781270 */
[----:B------:R-:W-:Y:S02]  /*125d70*/  ISETP.GE.AND P3, PT, R234, R19, PT ;  /* 0x00000013ea00720c */ /* 0x000fe40003f66270 */
[-C--:B------:R-:W-:Y:S01]  /*125d80*/  ISETP.LT.AND P6, PT, R15, R18.reuse, !P6 ;  /* 0x000000120f00720c */ /* 0x080fe200077c1270 */
[----:B------:R-:W-:Y:S01]  /*125d90*/  IMAD.WIDE R232, R10, 0x4, R4 ;  /* 0x000000040ae87825 */ /* 0x000fe200078e0204 */
[----:B------:R-:W3:Y:S04]  /*125da0*/  LDL.LU R234, [R1+0x48f0] ;  /* 0x0048f00001ea7983 */ /* 0x000ee80000300800 */
[----:B------:R-:W-:Y:S04]  /*125db0*/  @P5 STG.E desc[UR60][R196.64], R244 ;  /* 0x000000f4c4005986 */ /* 0x000fe8000c10193c */
[----:B------:R1:W-:Y:S01]  /*125dc0*/  @P1 STG.E desc[UR60][R198.64], R248 ;  /* 0x000000f8c6001986 */ /* 0x0003e2000c10193c */
[----:B------:R-:W-:-:S02]  /*125dd0*/  ISETP.LT.AND P1, PT, R11, R18, !P2 ;  /* 0x000000120b00720c */ /* 0x000fc40005721270 */
[-C--:B------:R-:W-:Y:S01]  /*125de0*/  ISETP.LT.AND P5, PT, R17, R18.reuse, !P2 ;  /* 0x000000121100720c */ /* 0x080fe200057a1270 */
[----:B------:R-:W3:Y:S01]  /*125df0*/  LDC R16, c[0x0][0x248] ;  /* 0x00009200ff107b82 */ /* 0x000ee20000000800 */
[----:B------:R1:W-:Y:S01]  /*125e00*/  @P0 STG.E desc[UR60][R232.64], R251 ;  /* 0x000000fbe8000986 */ /* 0x0003e2000c10193c */
[----:B------:R-:W-:-:S03]  /*125e10*/  ISETP.LT.AND P0, PT, R13, R18, !P2 ;  /* 0x000000120d00720c */ /* 0x000fc60005701270 */
[----:B-1----:R-:W3:Y:S01]  /*125e20*/  LDL.LU R248, [R1+0x308] ;  /* 0x0003080001f87983 */ /* 0x002ee20000300800 */
[----:B------:R-:W-:-:S04]  /*125e30*/  IMAD.WIDE R196, R10, 0x4, R6 ;  /* 0x000000040ac47825 */ /* 0x000fc800078e0206 */
[C---:B------:R-:W-:Y:S01]  /*125e40*/  IMAD.WIDE R198, R10.reuse, 0x4, R8 ;  /* 0x000000040ac67825 */ /* 0x040fe200078e0208 */
[----:B------:R-:W3:Y:S04]  /*125e50*/  LDL.LU R251, [R1+0x1afc] ;  /* 0x001afc0001fb7983 */ /* 0x000ee80000300800 */
[----:B------:R-:W3:Y:S01]  /*125e60*/  LDL.LU R244, [R1+0x1f3c] ;  /* 0x001f3c0001f47983 */ /* 0x000ee20000300800 */
[----:B------:R-:W-:-:S03]  /*125e70*/  IMAD.IADD R0, R10, 0x1, R14 ;  /* 0x000000010a007824 */ /* 0x000fc600078e020e */
[----:B------:R1:W-:Y:S01]  /*125e80*/  @P4 STG.E desc[UR60][R196.64], R247 ;  /* 0x000000f7c4004986 */ /* 0x0003e2000c10193c */
[----:B------:R-:W3:Y:S01]  /*125e90*/  LDC R14, c[0x0][0x248] ;  /* 0x00009200ff0e7b82 */ /* 0x000ee20000000800 */
[C---:B------:R-:W-:Y:S02]  /*125ea0*/  IMAD.WIDE R232, R0.reuse, 0x4, R6 ;  /* 0x0000000400e87825 */ /* 0x040fe400078e0206 */
[----:B-1----:R-:W3:Y:S02]  /*125eb0*/  LDL.LU R247, [R1+0x170c] ;  /* 0x00170c0001f77983 */ /* 0x002ee40000300800 */
[C---:B------:R-:W-:Y:S02]  /*125ec0*/  IMAD.WIDE R196, R0.reuse, 0x4, R2 ;  /* 0x0000000400c47825 */ /* 0x040fe400078e0202 */
[----:B----4-:R1:W-:Y:S04]  /*125ed0*/  @P6 STG.E desc[UR60][R198.64], R249 ;  /* 0x000000f9c6006986 */ /* 0x0103e8000c10193c */
[----:B------:R4:W-:Y:S04]  /*125ee0*/  @P1 STG.E desc[UR60][R196.64], R246 ;  /* 0x000000f6c4001986 */ /* 0x0009e8000c10193c */
[----:B-1----:R-:W3:Y:S01]  /*125ef0*/  LDL.LU R249, [R1+0x12fc] ;  /* 0x0012fc0001f97983 */ /* 0x002ee20000300800 */
[----:B------:R-:W-:-:S03]  /*125f00*/  IMAD.WIDE R198, R0, 0x4, R4 ;  /* 0x0000000400c67825 */ /* 0x000fc600078e0204 */
[----:B------:R-:W3:Y:S04]  /*125f10*/  LDL.LU R236, [R1+0x48fc] ;  /* 0x0048fc0001ec7983 */ /* 0x000ee80000300800 */
[----:B----4-:R-:W4:Y:S04]  /*125f20*/  LDL.LU R246, [R1+0xf0c] ;  /* 0x000f0c0001f67983 */ /* 0x010f280000300800 */
[----:B--2---:R1:W-:Y:S04]  /*125f30*/  @P0 STG.E desc[UR60][R198.64], R250 ;  /* 0x000000fac6000986 */ /* 0x0043e8000c10193c */
[----:B---3--:R2:W-:Y:S04]  /*125f40*/  @P5 STG.E desc[UR60][R232.64], R252 ;  /* 0x000000fce8005986 */ /* 0x0085e8000c10193c */
[----:B-1----:R-:W3:Y:S04]  /*125f50*/  LDL.LU R250, [R1+0xb0c] ;  /* 0x000b0c0001fa7983 */ /* 0x002ee80000300800 */
[----:B--2---:R-:W2:Y:S01]  /*125f60*/  LDL.LU R252, [R1+0x70c] ;  /* 0x00070c0001fc7983 */ /* 0x004ea20000300800 */
[----:B------:R-:W-:-:S02]  /*125f70*/  ISETP.LT.AND P2, PT, R15, R18, !P2 ;  /* 0x000000120f00720c */ /* 0x000fc40005741270 */
[-C--:B------:R-:W-:Y:S02]  /*125f80*/  ISETP.LT.AND P6, PT, R11, R18.reuse, !P3 ;  /* 0x000000120b00720c */ /* 0x080fe40005fc1270 */
[----:B------:R-:W-:Y:S02]  /*125f90*/  ISETP.LT.AND P5, PT, R13, R18, !P3 ;  /* 0x000000120d00720c */ /* 0x000fe40005fa1270 */
[C---:B------:R-:W-:Y:S01]  /*125fa0*/  IADD3 R10, R0.reuse, R16, RZ ;  /* 0x00000010000a7210 */ /* 0x040fe20007ffe0ff */
[----:B------:R-:W-:Y:S01]  /*125fb0*/  IMAD.WIDE R196, R0, 0x4, R8 ;  /* 0x0000000400c47825 */ /* 0x000fe200078e0208 */
[-C--:B------:R-:W-:Y:S02]  /*125fc0*/  ISETP.LT.AND P1, PT, R17, R18.reuse, !P3 ;  /* 0x000000121100720c */ /* 0x080fe40005f21270 */
[-C--:B------:R-:W-:Y:S02]  /*125fd0*/  ISETP.LT.AND P3, PT, R15, R18.reuse, !P3 ;  /* 0x000000120f00720c */ /* 0x080fe40005f61270 */
[-C--:B------:R-:W-:Y:S01]  /*125fe0*/  ISETP.GE.AND P4, PT, R235, R19.reuse, PT ;  /* 0x00000013eb00720c */ /* 0x080fe20003f86270 */
[----:B------:R-:W-:Y:S01]  /*125ff0*/  IMAD.WIDE R198, R10, 0x4, R2 ;  /* 0x000000040ac67825 */ /* 0x000fe200078e0202 */
[----:B------:R-:W2:Y:S01]  /*126000*/  LDL.LU R235, [R1+0x48f4] ;  /* 0x0048f40001eb7983 */ /* 0x000ea20000300800 */
[----:B------:R-:W-:Y:S01]  /*126010*/  ISETP.GE.AND P0, PT, R234, R19, PT ;  /* 0x00000013ea00720c */ /* 0x000fe20003f06270 */
[----:B------:R-:W1:Y:S02]  /*126020*/  LDC R16, c[0x0][0x248] ;  /* 0x00009200ff107b82 */ /* 0x000e640000000800 */
[----:B------:R1:W-:Y:S04]  /*126030*/  @P2 STG.E desc[UR60][R196.64], R248 ;  /* 0x000000f8c4002986 */ /* 0x0003e8000c10193c */
[----:B------:R1:W-:Y:S01]  /*126040*/  @P6 STG.E desc[UR60][R198.64], R251 ;  /* 0x000000fbc6006986 */ /* 0x0003e2000c10193c */
[----:B------:R-:W-:-:S02]  /*126050*/  ISETP.LT.AND P2, PT, R11, R18, !P4 ;  /* 0x000000120b00720c */ /* 0x000fc40006741270 */
[----:B------:R-:W-:Y:S01]  /*126060*/  ISETP.LT.AND P6, PT, R13, R18, !P4 ;  /* 0x000000120d00720c */ /* 0x000fe200067c1270 */
[C---:B------:R-:W-:Y:S01]  /*126070*/  IMAD.WIDE R232, R10.reuse, 0x4, R8 ;  /* 0x000000040ae87825 */ /* 0x040fe200078e0208 */
[C---:B------:R-:W-:Y:S02]  /*126080*/  IADD3 R0, R10.reuse, R14, RZ ;  /* 0x0000000e0a007210 */ /* 0x040fe40007ffe0ff */
[----:B------:R-:W2:Y:S01]  /*126090*/  LDC R14, c[0x0][0x248] ;  /* 0x00009200ff0e7b82 */ /* 0x000ea20000000800 */
[C---:B-1----:R-:W-:Y:S01]  /*1260a0*/  IMAD.WIDE R196, R10.reuse, 0x4, R4 ;  /* 0x000000040ac47825 */ /* 0x042fe200078e0204 */
[----:B------:R-:W2:Y:S03]  /*1260b0*/  LDL.LU R248, [R1+0x30c] ;  /* 0x00030c0001f87983 */ /* 0x000ea60000300800 */
[----:B------:R-:W-:Y:S01]  /*1260c0*/  IMAD.WIDE R198, R10, 0x4, R6 ;  /* 0x000000040ac67825 */ /* 0x000fe200078e0206 */
[----:B------:R-:W2:Y:S04]  /*1260d0*/  LDL.LU R251, [R1+0x1f40] ;  /* 0x001f400001fb7983 */ /* 0x000ea80000300800 */
[----:B------:R1:W-:Y:S01]  /*1260e0*/  @P5 STG.E desc[UR60][R196.64], R244 ;  /* 0x000000f4c4005986 */ /* 0x0003e2000c10193c */
[----:B------:R-:W-:-:S03]  /*1260f0*/  ISETP.LT.AND P5, PT, R17, R18, !P4 ;  /* 0x000000121100720c */ /* 0x000fc600067a1270 */
[----:B------:R1:W-:Y:S02]  /*126100*/  @P1 STG.E desc[UR60][R198.64], R247 ;  /* 0x000000f7c6001986 */ /* 0x0003e4000c10193c */
[----:B-1----:R-:W-:-:S04]  /*126110*/  IMAD.WIDE R196, R0, 0x4, R2 ;  /* 0x0000000400c47825 */ /* 0x002fc800078e0202 */
[C---:B------:R-:W-:Y:S01]  /*126120*/  IMAD.WIDE R198, R0.reuse, 0x4, R4 ;  /* 0x0000000400c67825 */ /* 0x040fe200078e0204 */
[----:B------:R1:W-:Y:S04]  /*126130*/  @P3 STG.E desc[UR60][R232.64], R249 ;  /* 0x000000f9e8003986 */ /* 0x0003e8000c10193c */
[----:B----4-:R-:W-:Y:S04]  /*126140*/  @P2 STG.E desc[UR60][R196.64], R246 ;  /* 0x000000f6c4002986 */ /* 0x010fe8000c10193c */
[----:B-1----:R-:W4:Y:S04]  /*126150*/  LDL.LU R249, [R1+0x1b00] ;  /* 0x001b000001f97983 */ /* 0x002f280000300800 */
[----:B------:R-:W4:Y:S04]  /*126160*/  LDL.LU R234, [R1+0x48f8] ;  /* 0x0048f80001ea7983 */ /* 0x000f280000300800 */
[----:B------:R-:W4:Y:S01]  /*126170*/  LDL.LU R244, [R1+0x1300] ;  /* 0x0013000001f47983 */ /* 0x000f220000300800 */
[----:B------:R-:W-:-:S03]  /*126180*/  IMAD.WIDE R232, R0, 0x4, R6 ;  /* 0x0000000400e87825 */ /* 0x000fc600078e0206 */
[----:B---3--:R-:W-:Y:S04]  /*126190*/  @P6 STG.E desc[UR60][R198.64], R250 ;  /* 0x000000fac6006986 */ /* 0x008fe8000c10193c */
[----:B--2---:R1:W-:Y:S04]  /*1261a0*/  @P5 STG.E desc[UR60][R232.64], R252 ;  /* 0x000000fce8005986 */ /* 0x0043e8000c10193c */
[----:B-1----:R-:W2:Y:S01]  /*1261b0*/  LDL.LU R252, [R1+0x1710] ;  /* 0x0017100001fc7983 */ /* 0x002ea20000300800 */
[-C--:B------:R-:W-:Y:S02]  /*1261c0*/  ISETP.LT.AND P4, PT, R15, R18.reuse, !P4 ;  /* 0x000000120f00720c */ /* 0x080fe40006781270 */
[-C--:B------:R-:W-:Y:S01]  /*1261d0*/  ISETP.LT.AND P3, PT, R11, R18.reuse, !P0 ;  /* 0x000000120b00720c */ /* 0x080fe20004761270 */
[C---:B------:R-:W-:Y:S01]  /*1261e0*/  IMAD.IADD R10, R0.reuse, 0x1, R16 ;  /* 0x00000001000a7824 */ /* 0x040fe200078e0210 */
[----:B------:R-:W3:Y:S04]  /*1261f0*/  LDL.LU R246, [R1+0xb10] ;  /* 0x000b100001f67983 */ /* 0x000ee80000300800 */
[----:B------:R-:W3:Y:S01]  /*126200*/  LDL.LU R250, [R1+0xf10] ;  /* 0x000f100001fa7983 */ /* 0x000ee20000300800 */
[----:B------:R-:W-:Y:S01]  /*126210*/  ISETP.LT.AND P5, PT, R13, R18, !P0 ;  /* 0x000000120d00720c */ /* 0x000fe200047a1270 */
[----:B------:R-:W-:-:S04]  /*126220*/  IMAD.WIDE R196, R0, 0x4, R8 ;  /* 0x0000000400c47825 */ /* 0x000fc800078e0208 */
[C---:B------:R-:W-:Y:S01]  /*126230*/  IMAD.WIDE R198, R10.reuse, 0x4, R2 ;  /* 0x000000040ac67825 */ /* 0x040fe200078e0202 */
[-C--:B------:R-:W-:Y:S01]  /*126240*/  ISETP.LT.AND P6, PT, R17, R18.reuse, !P0 ;  /* 0x000000121100720c */ /* 0x080fe200047c1270 */
[----:B------:R-:W3:Y:S01]  /*126250*/  LDL.LU R247, [R1+0x710] ;  /* 0x0007100001f77983 */ /* 0x000ee20000300800 */
[----:B------:R-:W-:Y:S02]  /*126260*/  ISETP.LT.AND P0, PT, R15, R18, !P0 ;  /* 0x000000120f00720c */ /* 0x000fe40004701270 */
[----:B------:R-:W-:Y:S01]  /*126270*/  ISETP.GE.AND P2, PT, R235, R19, PT ;  /* 0x00000013eb00720c */ /* 0x000fe20003f46270 */
[----:B------:R-:W1:Y:S01]  /*126280*/  LDC R16, c[0x0][0x248] ;  /* 0x00009200ff107b82 */ /* 0x000e620000000800 */
[----:B------:R-:W3:Y:S04]  /*126290*/  LDL.LU R235, [R1+0x4904] ;  /* 0x0049040001eb7983 */ /* 0x000ee80000300800 */
[----:B------:R1:W-:Y:S04]  /*1262a0*/  @P4 STG.E desc[UR60][R196.64], R248 ;  /* 0x000000f8c4004986 */ /* 0x0003e8000c10193c */
[----:B------:R1:W-:Y:S04]  /*1262b0*/  @P3 STG.E desc[UR60][R198.64], R251 ;  /* 0x000000fbc6003986 */ /* 0x0003e8000c10193c */
[----:B-1----:R-:W3:Y:S01]  /*1262c0*/  LDL.LU R248, [R1+0x310] ;  /* 0x0003100001f87983 */ /* 0x002ee20000300800 */
[----:B------:R-:W-:-:S04]  /*1262d0*/  IMAD.WIDE R198, R10, 0x4, R4 ;  /* 0x000000040ac67825 */ /* 0x000fc800078e0204 */
[----:B------:R-:W-:Y:S01]  /*1262e0*/  IMAD.WIDE R196, R10, 0x4, R6 ;  /* 0x000000040ac47825 */ /* 0x000fe200078e0206 */
[----:B------:R-:W3:Y:S04]  /*1262f0*/  LDL.LU R251, [R1+0x1f44] ;  /* 0x001f440001fb7983 */ /* 0x000ee80000300800 */
[----:B----4-:R1:W-:Y:S04]  /*126300*/  @P5 STG.E desc[UR60][R198.64], R249 ;  /* 0x000000f9c6005986 */ /* 0x0103e8000c10193c */
[----:B------:R4:W-:Y:S01]  /*126310*/  @P6 STG.E desc[UR60][R196.64], R244 ;  /* 0x000000f4c4006986 */ /* 0x0009e2000c10193c */
[----:B------:R-:W-:-:S03]  /*126320*/  ISETP.GE.AND P5, PT, R234, R19, PT ;  /* 0x00000013ea00720c */ /* 0x000fc60003fa6270 */
[----:B-1----:R-:W3:Y:S01]  /*126330*/  LDL.LU R249, [R1+0x1b04] ;  /* 0x001b040001f97983 */ /* 0x002ee20000300800 */
[----:B----4-:R-:W-:-:S03]  /*126340*/  IMAD.WIDE R196, R10, 0x4, R8 ;  /* 0x000000040ac47825 */ /* 0x010fc600078e0208 */
[----:B------:R-:W4:Y:S04]  /*126350*/  LDL.LU R234, [R1+0x4908] ;  /* 0x0049080001ea7983 */ /* 0x000f280000300800 */
[----:B--2---:R1:W-:Y:S04]  /*126360*/  @P0 STG.E desc[UR60][R196.64], R252 ;  /* 0x000000fcc4000986 */ /* 0x0043e8000c10193c */
[----:B-1----:R-:W2:Y:S01]  /*126370*/  LDL.LU R252, [R1+0x1304] ;  /* 0x0013040001fc7983 */ /* 0x002ea20000300800 */
[----:B------:R-:W-:Y:S02]  /*126380*/  ISETP.GE.AND P1, PT, R236, R19, PT ;  /* 0x00000013ec00720c */ /* 0x000fe40003f26270 */
[----:B------:R-:W-:-:S02]  /*126390*/  IADD3 R0, R10, R14, RZ ;  /* 0x0000000e0a007210 */ /* 0x000fc40007ffe0ff */
[CC--:B------:R-:W-:Y:S01]  /*1263a0*/  ISETP.LT.AND P0, PT, R11.reuse, R18.reuse, !P2 ;  /* 0x000000120b00720c */ /* 0x0c0fe20005701270 */
[----:B------:R-:W4:Y:S01]  /*1263b0*/  LDL.LU R244, [R1+0x1714] ;  /* 0x0017140001f47983 */ /* 0x000f220000300800 */
[-C--:B------:R-:W-:Y:S02]  /*1263c0*/  ISETP.LT.AND P4, PT, R11, R18.reuse, !P1 ;  /* 0x000000120b00720c */ /* 0x080fe40004f81270 */
[-C--:B------:R-:W-:Y:S01]  /*1263d0*/  ISETP.LT.AND P3, PT, R13, R18.reuse, !P1 ;  /* 0x000000120d00720c */ /* 0x080fe20004f61270 */
[----:B------:R-:W-:Y:S01]  /*1263e0*/  IMAD.WIDE R198, R0, 0x4, R2 ;  /* 0x0000000400c67825 */ /* 0x000fe200078e0202 */
[----:B------:R-:W-:-:S03]  /*1263f0*/  ISETP.LT.AND P6, PT, R17, R18, !P1 ;  /* 0x000000121100720c */ /* 0x000fc60004fc1270 */
[C---:B------:R-:W-:Y:S01]  /*126400*/  IMAD.WIDE R232, R0.reuse, 0x4, R4 ;  /* 0x0000000400e87825 */ /* 0x040fe200078e0204 */
[----:B------:R-:W-:Y:S02]  /*126410*/  ISETP.LT.AND P1, PT, R15, R18, !P1 ;  /* 0x000000120f00720c */ /* 0x000fe40004f21270 */
[C---:B------:R-:W-:Y:S01]  /*126420*/  IADD3 R10, R0.reuse, R16, RZ ;  /* 0x00000010000a7210 */ /* 0x040fe20007ffe0ff */
[----:B------:R-:W-:Y:S01]  /*126430*/  IMAD.WIDE R196, R0, 0x4, R6 ;  /* 0x0000000400c47825 */ /* 0x000fe200078e0206 */
[----:B------:R-:W1:Y:S08]  /*126440*/  LDC R14, c[0x0][0x248] ;  /* 0x00009200ff0e7b82 */ /* 0x000e700000000800 */
[----:B------:R-:W4:Y:S01]  /*126450*/  LDC R16, c[0x0][0x248] ;  /* 0x00009200ff107b82 */ /* 0x000f220000000800 */
[----:B---3--:R3:W-:Y:S04]  /*126460*/  @P4 STG.E desc[UR60][R198.64], R246 ;  /* 0x000000f6c6004986 */ /* 0x0087e8000c10193c */
[----:B------:R3:W-:Y:S01]  /*126470*/  @P3 STG.E desc[UR60][R232.64], R250 ;  /* 0x000000fae8003986 */ /* 0x0007e2000c10193c */
[----:B------:R-:W-:-:S03]  /*126480*/  ISETP.LT.AND P3, PT, R13, R18, !P2 ;  /* 0x000000120d00720c */ /* 0x000fc60005761270 */
[----:B------:R3:W-:Y:S01]  /*126490*/  @P6 STG.E desc[UR60][R196.64], R247 ;  /* 0x000000f7c4006986 */ /* 0x0007e2000c10193c */
[----:B------:R-:W-:-:S03]  /*1264a0*/  ISETP.LT.AND P4, PT, R17, R18, !P2 ;  /* 0x000000121100720c */ /* 0x000fc60005781270 */
[----:B---3--:R-:W3:Y:S04]  /*1264b0*/  LDL.LU R246, [R1+0xb14] ;  /* 0x000b140001f67983 */ /* 0x008ee80000300800 */
[----:B------:R-:W3:Y:S01]  /*1264c0*/  LDL.LU R250, [R1+0xf14] ;  /* 0x000f140001fa7983 */ /* 0x000ee20000300800 */
[----:B------:R-:W-:-:S04]  /*1264d0*/  IMAD.WIDE R232, R0, 0x4, R8 ;  /* 0x0000000400e87825 */ /* 0x000fc800078e0208 */
[----:B------:R-:W-:-:S04]  /*1264e0*/  IMAD.WIDE R198, R10, 0x4, R2 ;  /* 0x000000040ac67825 */ /* 0x000fc800078e0202 */
[C---:B------:R-:W-:Y:S01]  /*1264f0*/  IMAD.WIDE R196, R10.reuse, 0x4, R4 ;  /* 0x000000040ac47825 */ /* 0x040fe200078e0204 */
[----:B------:R-:W-:Y:S01]  /*126500*/  ISETP.GE.AND P6, PT, R235, R19, PT ;  /* 0x00000013eb00720c */ /* 0x000fe20003fc6270 */
[----:B------:R-:W3:Y:S04]  /*126510*/  LDL.LU R247, [R1+0x714] ;  /* 0x0007140001f77983 */ /* 0x000ee80000300800 */
[----:B------:R1:W-:Y:S04]  /*126520*/  @P1 STG.E desc[UR60][R232.64], R248 ;  /* 0x000000f8e8001986 */ /* 0x0003e8000c10193c */
[----:B------:R-:W-:Y:S04]  /*126530*/  @P0 STG.E desc[UR60][R198.64], R251 ;  /* 0x000000fbc6000986 */ /* 0x000fe8000c10193c */
[----:B------:R-:W3:Y:S04]  /*126540*/  LDL.LU R235, [R1+0x4900] ;  /* 0x0049000001eb7983 */ /* 0x000ee80000300800 */
[----:B-1----:R-:W3:Y:S04]  /*126550*/  LDL.LU R248, [R1+0x314] ;  /* 0x0003140001f87983 */ /* 0x002ee80000300800 */
[----:B------:R1:W-:Y:S04]  /*126560*/  @P3 STG.E desc[UR60][R196.64], R249 ;  /* 0x000000f9c4003986 */ /* 0x0003e8000c10193c */
[----:B-1----:R-:W3:Y:S01]  /*126570*/  LDL.LU R249, [R1+0x1f48] ;  /* 0x001f480001f97983 */ /* 0x002ee20000300800 */
[----:B------:R-:W-:-:S03]  /*126580*/  IMAD.WIDE R196, R10, 0x4, R6 ;  /* 0x000000040ac47825 */ /* 0x000fc600078e0206 */
[----:B------:R-:W3:Y:S04]  /*126590*/  LDL.LU R251, [R1+0x1b08] ;  /* 0x001b080001fb7983 */ /* 0x000ee80000300800 */
[----:B--2---:R1:W-:Y:S04]  /*1265a0*/  @P4 STG.E desc[UR60][R196.64], R252 ;  /* 0x000000fcc4004986 */ /* 0x0043e8000c10193c */
[----:B-1----:R-:W2:Y:S01]  /*1265b0*/  LDL.LU R252, [R1+0x1308] ;  /* 0x0013080001fc7983 */ /* 0x002ea20000300800 */
[-C--:B------:R-:W-:Y:S02]  /*1265c0*/  ISETP.LT.AND P2, PT, R15, R18.reuse, !P2 ;  /* 0x000000120f00720c */ /* 0x080fe40005741270 */
[----:B------:R-:W-:-:S02]  /*1265d0*/  ISETP.LT.AND P1, PT, R11, R18, !P5 ;  /* 0x000000120b00720c */ /* 0x000fc40006f21270 */
[----:B------:R-:W-:Y:S01]  /*1265e0*/  ISETP.LT.AND P3, PT, R13, R18, !P5 ;  /* 0x000000120d00720c */ /* 0x000fe20006f61270 */
[C---:B------:R-:W-:Y:S02]  /*1265f0*/  IMAD.IADD R0, R10.reuse, 0x1, R14 ;  /* 0x000000010a007824 */ /* 0x040fe400078e020e */
[----:B------:R-:W-:-:S04]  /*126600*/  IMAD.WIDE R196, R10, 0x4, R8 ;  /* 0x000000040ac47825 */ /* 0x000fc800078e0208 */
[----:B------:R-:W-:Y:S01]  /*126610*/  IMAD.WIDE R198, R0, 0x4, R2 ;  /* 0x0000000400c67825 */ /* 0x000fe200078e0202 */
[-C--:B------:R-:W-:Y:S02]  /*126620*/  ISETP.LT.AND P4, PT, R17, R18.reuse, !P5 ;  /* 0x000000121100720c */ /* 0x080fe40006f81270 */
[----:B----4-:R-:W-:Y:S02]  /*126630*/  ISETP.GE.AND P0, PT, R234, R19, PT ;  /* 0x00000013ea00720c */ /* 0x010fe40003f06270 */
[-C--:B------:R-:W-:Y:S01]  /*126640*/  ISETP.LT.AND P5, PT, R15, R18.reuse, !P5 ;  /* 0x000000120f00720c */ /* 0x080fe20006fa1270 */
[----:B------:R-:W-:Y:S01]  /*126650*/  IMAD.WIDE R232, R0, 0x4, R4 ;  /* 0x0000000400e87825 */ /* 0x000fe200078e0204 */
[----:B------:R-:W4:Y:S04]  /*126660*/  LDL.LU R234, [R1+0x490c] ;  /* 0x00490c0001ea7983 */ /* 0x000f280000300800 */
[----:B------:R1:W-:Y:S01]  /*126670*/  @P2 STG.E desc[UR60][R196.64], R244 ;  /* 0x000000f4c4002986 */ /* 0x0003e2000c10193c */
[----:B------:R-:W-:-:S02]  /*126680*/  ISETP.LT.AND P2, PT, R11, R18, !P6 ;  /* 0x000000120b00720c */ /* 0x000fc40007741270 */
[C---:B------:R-:W-:Y:S01]  /*126690*/  IADD3 R10, R0.reuse, R16, RZ ;  /* 0x00000010000a7210 */ /* 0x040fe20007ffe0ff */
[----:B------:R-:W2:Y:S08]  /*1266a0*/  LDC R14, c[0x0][0x248] ;  /* 0x00009200ff0e7b82 */ /* 0x000eb00000000800 */
[----:B------:R-:W4:Y:S01]  /*1266b0*/  LDC R16, c[0x0][0x248] ;  /* 0x00009200ff107b82 */ /* 0x000f220000000800 */
[----:B---3--:R3:W-:Y:S04]  /*1266c0*/  @P1 STG.E desc[UR60][R198.64], R246 ;  /* 0x000000f6c6001986 */ /* 0x0087e8000c10193c */
[----:B------:R3:W-:Y:S04]  /*1266d0*/  @P3 STG.E desc[UR60][R232.64], R250 ;  /* 0x000000fae8003986 */ /* 0x0007e8000c10193c */
[----:B-1----:R-:W4:Y:S01]  /*1266e0*/  LDL.LU R244, [R1+0x1718] ;  /* 0x0017180001f47983 */ /* 0x002f220000300800 */
[----:B------:R-:W-:-:S03]  /*1266f0*/  IMAD.WIDE R196, R0, 0x4, R6 ;  /* 0x0000000400c47825 */ /* 0x000fc600078e0206 */
[----:B---3--:R-:W3:Y:S04]  /*126700*/  LDL.LU R246, [R1+0xb18] ;  /* 0x000b180001f67983 */ /* 0x008ee80000300800 */
[----:B------:R-:W3:Y:S01]  /*126710*/  LDL.LU R250, [R1+0xf18] ;  /* 0x000f180001fa7983 */ /* 0x000ee20000300800 */
[-C--:B------:R-:W-:Y:S01]  /*126720*/  ISETP.LT.AND P1, PT, R13, R18.reuse, !P6 ;  /* 0x000000120d00720c */ /* 0x080fe20007721270 */
[----:B------:R-:W-:Y:S01]  /*126730*/  IMAD.WIDE R198, R0, 0x4, R8 ;  /* 0x0000000400c67825 */ /* 0x000fe200078e0208 */
[----:B------:R-:W-:-:S03]  /*126740*/  ISETP.LT.AND P3, PT, R17, R18, !P6 ;  /* 0x000000121100720c */ /* 0x000fc60007761270 */
        /* <DEDUP_REMOVED lines=8> */
[----:B------:R1:W-:Y:S04]  /*1267d0*/  @P2 STG.E desc[UR60][R232.64], R249 ;  /* 0x000000f9e8002986 */ /* 0x0003e8000c10193c */
[----:B------:R1:W-:Y:S04]  /*1267e0*/  @P1 STG.E desc[UR60][R198.64], R251 ;  /* 0x000000fbc6001986 */ /* 0x0003e8000c10193c */
[----:B-1----:R-:W3:Y:S04]  /*1267f0*/  LDL.LU R249, [R1+0x318] ;  /* 0x0003180001f97983 */ /* 0x002ee80000300800 */
[----:B------:R-:W3:Y:S04]  /*126800*/  LDL.LU R248, [R1+0x1f4c] ;  /* 0x001f4c0001f87983 */ /* 0x000ee80000300800 */
[----:B------:R-:W3:Y:S04]  /*126810*/  LDL.LU R251, [R1+0x1b0c] ;  /* 0x001b0c0001fb7983 */ /* 0x000ee80000300800 */
[----:B--2---:R1:W-:Y:S04]  /*126820*/  @P3 STG.E desc[UR60][R196.64], R252 ;  /* 0x000000fcc4003986 */ /* 0x0043e8000c10193c */
[----:B-1----:R-:W2:Y:S01]  /*126830*/  LDL.LU R252, [R1+0x130c] ;  /* 0x00130c0001fc7983 */ /* 0x002ea20000300800 */
[----:B------:R-:W-:-:S02]  /*126840*/  ISETP.LT.AND P6, PT, R15, R18, !P6 ;  /* 0x000000120f00720c */ /* 0x000fc400077c1270 */
[----:B------:R-:W-:Y:S02]  /*126850*/  ISETP.LT.AND P5, PT, R11, R18, !P0 ;  /* 0x000000120b00720c */ /* 0x000fe400047a1270 */
[C---:B------:R-:W-:Y:S02]  /*126860*/  IADD3 R0, R10.reuse, R14, RZ ;  /* 0x0000000e0a007210 */ /* 0x040fe40007ffe0ff */
[----:B------:R-:W-:Y:S01]  /*126870*/  ISETP.LT.AND P2, PT, R13, R18, !P0 ;  /* 0x000000120d00720c */ /* 0x000fe20004741270 */
[----:B------:R-:W-:-:S04]  /*126880*/  IMAD.WIDE R196, R10, 0x4, R8 ;  /* 0x000000040ac47825 */ /* 0x000fc800078e0208 */
[----:B------:R-:W-:Y:S01]  /*126890*/  IMAD.WIDE R198, R0, 0x4, R2 ;  /* 0x0000000400c67825 */ /* 0x000fe200078e0202 */
[----:B------:R-:W-:-:S03]  /*1268a0*/  ISETP.LT.AND P3, PT, R17, R18, !P0 ;  /* 0x000000121100720c */ /* 0x000fc60004761270 */
[----:B------:R-:W-:Y:S01]  /*1268b0*/  IMAD.WIDE R232, R0, 0x4, R4 ;  /* 0x0000000400e87825 */ /* 0x000fe200078e0204 */
[----:B----4-:R-:W-:Y:S02]  /*1268c0*/  ISETP.GE.AND P1, PT, R234, R19, PT ;  /* 0x00000013ea00720c */ /* 0x010fe40003f26270 */
[-C--:B------:R-:W-:Y:S01]  /*1268d0*/  ISETP.LT.AND P0, PT, R15, R18.reuse, !P0 ;  /* 0x000000120f00720c */ /* 0x080fe20004701270 */
[----:B------:R-:W4:Y:S04]  /*1268e0*/  LDL.LU R234, [R1+0x4918] ;  /* 0x0049180001ea7983 */ /* 0x000f280000300800 */
[----:B------:R1:W-:Y:S01]  /*1268f0*/  @P6 STG.E desc[UR60][R196.64], R244 ;  /* 0x000000f4c4006986 */ /* 0x0003e2000c10193c */
[----:B------:R-:W2:Y:S03]  /*126900*/  LDC R14, c[0x0][0x248] ;  /* 0x00009200ff0e7b82 */ /* 0x000ea60000000800 */
[----:B---3--:R3:W-:Y:S04]  /*126910*/  @P5 STG.E desc[UR60][R198.64], R246 ;  /* 0x000000f6c6005986 */ /* 0x0087e8000c10193c */
[----:B------:R3:W-:Y:S01]  /*126920*/  @P2 STG.E desc[UR60][R232.64], R250 ;  /* 0x000000fae8002986 */ /* 0x0007e2000c10193c */
[----:B------:R-:W-:-:S02]  /*126930*/  ISETP.LT.AND P2, PT, R11, R18, !P4 ;  /* 0x000000120b00720c */ /* 0x000fc40006741270 */
[-C--:B------:R-:W-:Y:S02]  /*126940*/  ISETP.LT.AND P5, PT, R13, R18.reuse, !P4 ;  /* 0x000000120d00720c */ /* 0x080fe400067a1270 */
[----:B------:R-:W-:Y:S01]  /*126950*/  ISETP.LT.AND P6, PT, R17, R18, !P4 ;  /* 0x000000121100720c */ /* 0x000fe200067c1270 */
[C---:B-1----:R-:W-:Y:S01]  /*126960*/  IMAD.WIDE R196, R0.reuse, 0x4, R6 ;  /* 0x0000000400c47825 */ /* 0x042fe200078e0206 */
[----:B---3--:R-:W3:Y:S04]  /*126970*/  LDL.LU R246, [R1+0x171c] ;  /* 0x00171c0001f67983 */ /* 0x008ee80000300800 */
[----:B------:R-:W4:Y:S01]  /*126980*/  LDL.LU R250, [R1+0xb1c] ;  /* 0x000b1c0001fa7983 */ /* 0x000f220000300800 */
[----:B------:R-:W-:-:S03]  /*126990*/  IMAD.WIDE R198, R0, 0x4, R8 ;  /* 0x0000000400c67825 */ /* 0x000fc600078e0208 */
[----:B------:R-:W4:Y:S01]  /*1269a0*/  LDL.LU R244, [R1+0xf1c] ;  /* 0x000f1c0001f47983 */ /* 0x000f220000300800 */
[----:B------:R-:W-:-:S03]  /*1269b0*/  IMAD.IADD R10, R0, 0x1, R16 ;  /* 0x00000001000a7824 */ /* 0x000fc600078e0210 */
[----:B------:R1:W-:Y:S01]  /*1269c0*/  @P3 STG.E desc[UR60][R196.64], R247 ;  /* 0x000000f7c4003986 */ /* 0x0003e2000c10193c */
[----:B------:R-:W4:Y:S01]  /*1269d0*/  LDC R0, c[0x0][0x248] ;  /* 0x00009200ff007b82 */ /* 0x000f220000000800 */
[----:B------:R-:W-:Y:S01]  /*1269e0*/  IMAD.WIDE R232, R10, 0x4, R6 ;  /* 0x000000040ae87825 */ /* 0x000fe200078e0206 */
[----:B------:R-:W-:-:S06]  /*1269f0*/  ISETP.LT.AND P4, PT, R15, R18, !P4 ;  /* 0x000000120f00720c */ /* 0x000fcc0006781270 */
[----:B------:R-:W4:Y:S01]  /*126a00*/  LDC R16, c[0x0][0x248] ;  /* 0x00009200ff107b82 */ /* 0x000f220000000800 */
[----:B-1----:R-:W4:Y:S01]  /*126a10*/  LDL.LU R247, [R1+0x71c] ;  /* 0x00071c0001f77983 */ /* 0x002f220000300800 */
[----:B------:R-:W-:-:S03]  /*126a20*/  IMAD.WIDE R196, R10, 0x4, R2 ;  /* 0x000000040ac47825 */ /* 0x000fc600078e0202 */
[----:B------:R1:W-:Y:S04]  /*126a30*/  @P0 STG.E desc[UR60][R198.64], R249 ;  /* 0x000000f9c6000986 */ /* 0x0003e8000c10193c */
[----:B------:R1:W-:Y:S04]  /*126a40*/  @P2 STG.E desc[UR60][R196.64], R248 ;  /* 0x000000f8c4002986 */ /* 0x0003e8000c10193c */
[----:B-1----:R-:W4:Y:S01]  /*126a50*/  LDL.LU R249, [R1+0x31c] ;  /* 0x00031c0001f97983 */ /* 0x002f220000300800 */
[----:B------:R-:W-:-:S03]  /*126a60*/  IMAD.WIDE R198, R10, 0x4, R4 ;  /* 0x000000040ac67825 */ /* 0x000fc600078e0204 */
[----:B------:R-:W4:Y:S04]  /*126a70*/  LDL.LU R236, [R1+0x4914] ;  /* 0x0049140001ec7983 */ /* 0x000f280000300800 */
[----:B------:R-:W4:Y:S04]  /*126a80*/  LDL.LU R248, [R1+0x1f50] ;  /* 0x001f500001f87983 */ /* 0x000f280000300800 */
[----:B------:R1:W-:Y:S04]  /*126a90*/  @P5 STG.E desc[UR60][R198.64], R251 ;  /* 0x000000fbc6005986 */ /* 0x0003e8000c10193c */
[----:B--2---:R2:W-:Y:S04]  /*126aa0*/  @P6 STG.E desc[UR60][R232.64], R252 ;  /* 0x000000fce8006986 */ /* 0x0045e8000c10193c */
[----:B-1----:R-:W4:Y:S04]  /*126ab0*/  LDL.LU R251, [R1+0x1b10] ;  /* 0x001b100001fb7983 */ /* 0x002f280000300800 */
[----:B--2---:R-:W2:Y:S01]  /*126ac0*/  LDL.LU R252, [R1+0x1720] ;  /* 0x0017200001fc7983 */ /* 0x004ea20000300800 */
[----:B------:R-:W-:-:S02]  /*126ad0*/  ISETP.LT.AND P0, PT, R11, R18, !P1 ;  /* 0x000000120b00720c */ /* 0x000fc40004f01270 */
[----:B------:R-:W-:Y:S02]  /*126ae0*/  ISETP.LT.AND P2, PT, R13, R18, !P1 ;  /* 0x000000120d00720c */ /* 0x000fe40004f41270 */
[C---:B------:R-:W-:Y:S01]  /*126af0*/  IADD3 R14, R10.reuse, R14, RZ ;  /* 0x0000000e0a0e7210 */ /* 0x040fe20007ffe0ff */
[----:B------:R-:W-:Y:S01]  /*126b00*/  IMAD.WIDE R196, R10, 0x4, R8 ;  /* 0x000000040ac47825 */ /* 0x000fe200078e0208 */
[-C--:B------:R-:W-:Y:S02]  /*126b10*/  ISETP.LT.AND P5, PT, R17, R18.reuse, !P1 ;  /* 0x000000121100720c */ /* 0x080fe40004fa1270 */
[----:B------:R-:W-:Y:S01]  /*126b20*/  ISETP.LT.AND P1, PT, R15, R18, !P1 ;  /* 0x000000120f00720c */ /* 0x000fe20004f21270 */
[----:B------:R-:W-:Y:S01]  /*126b30*/  IMAD.WIDE R198, R14, 0x4, R2 ;  /* 0x000000040ec67825 */ /* 0x000fe200078e0202 */
[----:B------:R-:W-:-:S03]  /*126b40*/  ISETP.GE.AND P3, PT, R235, R19, PT ;  /* 0x00000013eb00720c */ /* 0x000fc60003f66270 */
[----:B------:R-:W-:Y:S01]  /*126b50*/  IMAD.WIDE R232, R14, 0x4, R8 ;  /* 0x000000040ee87825 */ /* 0x000fe200078e0208 */
[----:B------:R-:W2:Y:S04]  /*126b60*/  LDL.LU R235, [R1+0x491c] ;  /* 0x00491c0001eb7983 */ /* 0x000ea80000300800 */
[----:B---3--:R1:W-:Y:S04]  /*126b70*/  @P4 STG.E desc[UR60][R196.64], R246 ;  /* 0x000000f6c4004986 */ /* 0x0083e8000c10193c */
[----:B----4-:R3:W-:Y:S01]  /*126b80*/  @P0 STG.E desc[UR60][R198.64], R250 ;  /* 0x000000fac6000986 */ /* 0x0107e2000c10193c */
[----:B------:R-:W-:-:S02]  /*126b90*/  ISETP.LT.AND P0, PT, R11, R18, !P3 ;  /* 0x000000120b00720c */ /* 0x000fc40005f01270 */
[----:B------:R-:W-:Y:S02]  /*126ba0*/  ISETP.LT.AND P4, PT, R13, R18, !P3 ;  /* 0x000000120d00720c */ /* 0x000fe40005f81270 */
[C---:B------:R-:W-:Y:S01]  /*126bb0*/  IADD3 R0, R14.reuse, R0, RZ ;  /* 0x000000000e007210 */ /* 0x040fe20007ffe0ff */
[----:B-1----:R-:W-:-:S04]  /*126bc0*/  IMAD.WIDE R196, R14, 0x4, R4 ;  /* 0x000000040ec47825 */ /* 0x002fc800078e0204 */
[----:B---3--:R-:W-:Y:S01]  /*126bd0*/  IMAD.WIDE R198, R14, 0x4, R6 ;  /* 0x000000040ec67825 */ /* 0x008fe200078e0206 */
[----:B------:R-:W3:Y:S04]  /*126be0*/  LDL.LU R246, [R1+0x1310] ;  /* 0x0013100001f67983 */ /* 0x000ee80000300800 */
[----:B------:R1:W-:Y:S01]  /*126bf0*/  @P2 STG.E desc[UR60][R196.64], R244 ;  /* 0x000000f4c4002986 */ /* 0x0003e2000c10193c */
[----:B------:R-:W-:-:S03]  /*126c00*/  ISETP.LT.AND P2, PT, R17, R18, !P3 ;  /* 0x000000121100720c */ /* 0x000fc60005f41270 */
[----:B------:R4:W-:Y:S04]  /*126c10*/  @P5 STG.E desc[UR60][R198.64], R247 ;  /* 0x000000f7c6005986 */ /* 0x0009e8000c10193c */
[----:B------:R-:W3:Y:S01]  /*126c20*/  LDL.LU R250, [R1+0xf20] ;  /* 0x000f200001fa7983 */ /* 0x000ee20000300800 */
[----:B------:R-:W-:Y:S01]  /*126c30*/  ISETP.GE.AND P6, PT, R234, R19, PT ;  /* 0x00000013ea00720c */ /* 0x000fe20003fc6270 */
[C---:B------:R-:W-:Y:S01]  /*126c40*/  IMAD.IADD R10, R0.reuse, 0x1, R16 ;  /* 0x00000001000a7824 */ /* 0x040fe200078e0210 */
[----:B------:R-:W3:Y:S01]  /*126c50*/  LDC R14, c[0x0][0x248] ;  /* 0x00009200ff0e7b82 */ /* 0x000ee20000000800 */
[----:B-1----:R-:W-:-:S04]  /*126c60*/  IMAD.WIDE R196, R0, 0x4, R2 ;  /* 0x0000000400c47825 */ /* 0x002fc800078e0202 */
[C---:B----4-:R-:W-:Y:S01]  /*126c70*/  IMAD.WIDE R198, R0.reuse, 0x4, R4 ;  /* 0x0000000400c67825 */ /* 0x050fe200078e0204 */
[----:B------:R1:W-:Y:S04]  /*126c80*/  @P1 STG.E desc[UR60][R232.64], R249 ;  /* 0x000000f9e8001986 */ /* 0x0003e8000c10193c */
[----:B------:R-:W-:Y:S01]  /*126c90*/  @P0 STG.E desc[UR60][R196.64], R248 ;  /* 0x000000f8c4000986 */ /* 0x000fe2000c10193c */
[-C--:B------:R-:W-:Y:S02]  /*126ca0*/  ISETP.LT.AND P3, PT, R15, R18.reuse, !P3 ;  /* 0x000000120f00720c */ /* 0x080fe40005f61270 */
[----:B------:R-:W-:Y:S01]  /*126cb0*/  ISETP.LT.AND P5, PT, R11, R18, !P6 ;  /* 0x000000120b00720c */ /* 0x000fe200077a1270 */
[----:B------:R-:W4:Y:S01]  /*126cc0*/  LDC R16, c[0x0][0x248] ;  /* 0x00009200ff107b82 */ /* 0x000f220000000800 */
[----:B-1----:R-:W4:Y:S01]  /*126cd0*/  LDL.LU R249, [R1+0xb20] ;  /* 0x000b200001f97983 */ /* 0x002f220000300800 */
[----:B------:R-:W-:-:S03]  /*126ce0*/  IMAD.WIDE R232, R0, 0x4, R6 ;  /* 0x0000000400e87825 */ /* 0x000fc600078e0206 */
[----:B------:R-:W4:Y:S04]  /*126cf0*/  LDL.LU R234, [R1+0x4920] ;  /* 0x0049200001ea7983 */ /* 0x000f280000300800 */
[----:B------:R-:W4:Y:S04]  /*126d00*/  LDL.LU R244, [R1+0x320] ;  /* 0x0003200001f47983 */ /* 0x000f280000300800 */
[----:B------:R-:W-:Y:S04]  /*126d10*/  @P4 STG.E desc[UR60][R198.64], R251 ;  /* 0x000000fbc6004986 */ /* 0x000fe8000c10193c */
[----:B--2---:R1:W-:Y:S04]  /*126d20*/  @P2 STG.E desc[UR60][R232.64], R252 ;  /* 0x000000fce8002986 */ /* 0x0043e8000c10193c */
[----:B-1----:R-:W2:Y:S04]  /*126d30*/  LDL.LU R252, [R1+0x720] ;  /* 0x0007200001fc7983 */ /* 0x002ea80000300800 */
[----:B------:R-:W2:Y:S01]  /*126d40*/  LDL.LU R248, [R1+0x1f54] ;  /* 0x001f540001f87983 */ /* 0x000ea20000300800 */
[----:B------:R-:W-:Y:S01]  /*126d50*/  ISETP.LT.AND P4, PT, R13, R18, !P6 ;  /* 0x000000120d00720c */ /* 0x000fe20007781270 */
[----:B------:R-:W-:-:S02]  /*126d60*/  IMAD.WIDE R196, R0, 0x4, R8 ;  /* 0x0000000400c47825 */ /* 0x000fc400078e0208 */
[----:B------:R-:W2:Y:S02]  /*126d70*/  LDL.LU R251, [R1+0x1b14] ;  /* 0x001b140001fb7983 */ /* 0x000ea40000300800 */
[C---:B------:R-:W-:Y:S01]  /*126d80*/  IMAD.WIDE R198, R10.reuse, 0x4, R2 ;  /* 0x000000040ac67825 */ /* 0x040fe200078e0202 */
[-C--:B------:R-:W-:Y:S01]  /*126d90*/  ISETP.LT.AND P2, PT, R17, R18.reuse, !P6 ;  /* 0x000000121100720c */ /* 0x080fe20007741270 */
[----:B------:R-:W2:Y:S01]  /*126da0*/  LDL.LU R247, [R1+0x1724] ;  /* 0x0017240001f77983 */ /* 0x000ea20000300800 */
[----:B------:R-:W-:Y:S02]  /*126db0*/  ISETP.LT.AND P6, PT, R15, R18, !P6 ;  /* 0x000000120f00720c */ /* 0x000fe400077c1270 */
[----:B------:R-:W-:Y:S02]  /*126dc0*/  ISETP.GE.AND P0, PT, R235, R19, PT ;  /* 0x00000013eb00720c */ /* 0x000fe40003f06270 */
[----:B------:R-:W2:Y:S04]  /*126dd0*/  LDL.LU R235, [R1+0x492c] ;  /* 0x00492c0001eb7983 */ /* 0x000ea80000300800 */
[----:B---3--:R1:W-:Y:S04]  /*126de0*/  @P3 STG.E desc[UR60][R196.64], R246 ;  /* 0x000000f6c4003986 */ /* 0x0083e8000c10193c */
[----:B------:R3:W-:Y:S01]  /*126df0*/  @P5 STG.E desc[UR60][R198.64], R250 ;  /* 0x000000fac6005986 */ /* 0x0007e2000c10193c */
[----:B-1----:R-:W-:-:S03]  /*126e00*/  IMAD.WIDE R196, R10, 0x4, R4 ;  /* 0x000000040ac47825 */ /* 0x002fc600078e0204 */
[----:B------:R-:W2:Y:S04]  /*126e10*/  LDL.LU R246, [R1+0x1314] ;  /* 0x0013140001f67983 */ /* 0x000ea80000300800 */
[----:B---3--:R-:W3:Y:S01]  /*126e20*/  LDL.LU R250, [R1+0xf24] ;  /* 0x000f240001fa7983 */ /* 0x008ee20000300800 */
[----:B------:R-:W-:-:S03]  /*126e30*/  IMAD.WIDE R198, R10, 0x4, R6 ;  /* 0x000000040ac67825 */ /* 0x000fc600078e0206 */
[----:B----4-:R1:W-:Y:S04]  /*126e40*/  @P4 STG.E desc[UR60][R196.64], R249 ;  /* 0x000000f9c4004986 */ /* 0x0103e8000c10193c */
[----:B------:R-:W-:Y:S01]  /*126e50*/  @P2 STG.E desc[UR60][R198.64], R244 ;  /* 0x000000f4c6002986 */ /* 0x000fe2000c10193c */
[----:B------:R-:W-:-:S03]  /*126e60*/  ISETP.GE.AND P4, PT, R234, R19, PT ;  /* 0x00000013ea00720c */ /* 0x000fc60003f86270 */
[----:B-1----:R-:W4:Y:S01]  /*126e70*/  LDL.LU R249, [R1+0xb24] ;  /* 0x000b240001f97983 */ /* 0x002f220000300800 */
[----:B------:R-:W-:-:S03]  /*126e80*/  IMAD.WIDE R196, R10, 0x4, R8 ;  /* 0x000000040ac47825 */ /* 0x000fc600078e0208 */
[----:B------:R-:W4:Y:S04]  /*126e90*/  LDL.LU R234, [R1+0x4924] ;  /* 0x0049240001ea7983 */ /* 0x000f280000300800 */
[----:B--2---:R1:W-:Y:S04]  /*126ea0*/  @P6 STG.E desc[UR60][R196.64], R252 ;  /* 0x000000fcc4006986 */ /* 0x0043e8000c10193c */
[----:B-1----:R-:W2:Y:S01]  /*126eb0*/  LDL.LU R252, [R1+0x324] ;  /* 0x0003240001fc7983 */ /* 0x002ea20000300800 */
[----:B------:R-:W-:Y:S02]  /*126ec0*/  ISETP.GE.AND P1, PT, R236, R19, PT ;  /* 0x00000013ec00720c */ /* 0x000fe40003f26270 */
[----:B------:R-:W-:Y:S01]  /*126ed0*/  IADD3 R0, R10, R14, RZ ;  /* 0x0000000e0a007210 */ /* 0x000fe20007ffe0ff */
[----:B------:R-:W2:Y:S01]  /*126ee0*/  LDL.LU R244, [R1+0x724] ;  /* 0x0007240001f47983 */ /* 0x000ea20000300800 */
[----:B------:R-:W-:-:S02]  /*126ef0*/  ISETP.LT.AND P6, PT, R13, R18, !P0 ;  /* 0x000000120d00720c */ /* 0x000fc400047c1270 */
[-C--:B------:R-:W-:Y:S02]  /*126f00*/  ISETP.LT.AND P5, PT, R11, R18.reuse, !P1 ;  /* 0x000000120b00720c */ /* 0x080fe40004fa1270 */
[-C--:B------:R-:W-:Y:S01]  /*126f10*/  ISETP.LT.AND P3, PT, R13, R18.reuse, !P1 ;  /* 0x000000120d00720c */ /* 0x080fe20004f61270 */
[C---:B------:R-:W-:Y:S01]  /*126f20*/  IMAD.WIDE R198, R0.reuse, 0x4, R2 ;  /* 0x0000000400c67825 */ /* 0x040fe200078e0202 */
[-C--:B------:R-:W-:Y:S02]  /*126f30*/  ISETP.LT.AND P2, PT, R17, R18.reuse, !P1 ;  /* 0x000000121100720c */ /* 0x080fe40004f41270 */
[----:B------:R-:W-:Y:S01]  /*126f40*/  ISETP.LT.AND P1, PT, R15, R18, !P1 ;  /* 0x000000120f00720c */ /* 0x000fe20004f21270 */
[C---:B------:R-:W-:Y:S01]  /*126f50*/  IMAD.WIDE R232, R0.reuse, 0x4, R4 ;  /* 0x0000000400e87825 */ /* 0x040fe200078e0204 */
[----:B------:R-:W-:-:S03]  /*126f60*/  IADD3 R10, R0, R16, RZ ;  /* 0x00000010000a7210 */ /* 0x000fc60007ffe0ff */
[----:B------:R-:W-:Y:S01]  /*126f70*/  IMAD.WIDE R196, R0, 0x4, R6 ;  /* 0x0000000400c47825 */ /* 0x000fe200078e0206 */
[----:B------:R-:W1:Y:S08]  /*126f80*/  LDC R14, c[0x0][0x248] ;  /* 0x00009200ff0e7b82 */ /* 0x000e700000000800 */
[----:B------:R-:W1:Y:S01]  /*126f90*/  LDC R16, c[0x0][0x248] ;  /* 0x00009200ff107b82 */ /* 0x000e620000000800 */
[----:B------:R3:W-:Y:S01]  /*126fa0*/  @P5 STG.E desc[UR60][R198.64], R248 ;  /* 0x000000f8c6005986 */ /* 0x0007e2000c10193c */
[----:B------:R-:W-:-:S03]  /*126fb0*/  ISETP.LT.AND P5, PT, R11, R18, !P0 ;  /* 0x000000120b00720c */ /* 0x000fc600047a1270 */
[----:B------:R3:W-:Y:S04]  /*126fc0*/  @P3 STG.E desc[UR60][R232.64], R251 ;  /* 0x000000fbe8003986 */ /* 0x0007e8000c10193c */
        /* <DEDUP_REMOVED lines=13> */
[----:B----4-:R1:W-:Y:S04]  /*1270a0*/  @P6 STG.E desc[UR60][R196.64], R249 ;  /* 0x000000f9c4006986 */ /* 0x0103e8000c10193c */
[----:B-1----:R-:W4:Y:S01]  /*1270b0*/  LDL.LU R249, [R1+0xf28] ;  /* 0x000f280001f97983 */ /* 0x002f220000300800 */
[----:B------:R-:W-:-:S03]  /*1270c0*/  IMAD.WIDE R196, R10, 0x4, R6 ;  /* 0x000000040ac47825 */ /* 0x000fc600078e0206 */
[----:B------:R-:W4:Y:S04]  /*1270d0*/  LDL.LU R250, [R1+0xb28] ;  /* 0x000b280001fa7983 */ /* 0x000f280000300800 */
[----:B--2---:R1:W-:Y:S04]  /*1270e0*/  @P3 STG.E desc[UR60][R196.64], R252 ;  /* 0x000000fcc4003986 */ /* 0x0043e8000c10193c */
[----:B-1----:R-:W2:Y:S01]  /*1270f0*/  LDL.LU R252, [R1+0x328] ;  /* 0x0003280001fc7983 */ /* 0x002ea20000300800 */
[-C--:B------:R-:W-:Y:S02]  /*127100*/  ISETP.LT.AND P0, PT, R15, R18.reuse, !P0 ;  /* 0x000000120f00720c */ /* 0x080fe40004701270 */
[-C--:B------:R-:W-:Y:S01]  /*127110*/  ISETP.LT.AND P6, PT, R11, R18.reuse, !P4 ;  /* 0x000000120b00720c */ /* 0x080fe200067c1270 */
[C---:B------:R-:W-:Y:S01]  /*127120*/  IMAD.IADD R0, R10.reuse, 0x1, R14 ;  /* 0x000000010a007824 */ /* 0x040fe200078e020e */
[----:B------:R-:W-:Y:S01]  /*127130*/  ISETP.LT.AND P5, PT, R13, R18, !P4 ;  /* 0x000000120d00720c */ /* 0x000fe200067a1270 */
[----:B------:R-:W-:-:S04]  /*127140*/  IMAD.WIDE R196, R10, 0x4, R8 ;  /* 0x000000040ac47825 */ /* 0x000fc800078e0208 */
[----:B------:R-:W-:Y:S01]  /*127150*/  IMAD.WIDE R198, R0, 0x4, R2 ;  /* 0x0000000400c67825 */ /* 0x000fe200078e0202 */
[----:B------:R-:W-:Y:S02]  /*127160*/  ISETP.GE.AND P1, PT, R234, R19, PT ;  /* 0x00000013ea00720c */ /* 0x000fe40003f26270 */
[-C--:B------:R-:W-:Y:S02]  /*127170*/  ISETP.LT.AND P3, PT, R17, R18.reuse, !P4 ;  /* 0x000000121100720c */ /* 0x080fe40006761270 */
[-C--:B------:R-:W-:Y:S01]  /*127180*/  ISETP.LT.AND P4, PT, R15, R18.reuse, !P4 ;  /* 0x000000120f00720c */ /* 0x080fe20006781270 */
[----:B------:R-:W2:Y:S01]  /*127190*/  LDL.LU R234, [R1+0x4930] ;  /* 0x0049300001ea7983 */ /* 0x000ea20000300800 */
[----:B------:R-:W-:Y:S01]  /*1271a0*/  IMAD.WIDE R232, R0, 0x4, R4 ;  /* 0x0000000400e87825 */ /* 0x000fe200078e0204 */
[----:B------:R-:W1:Y:S02]  /*1271b0*/  LDC R14, c[0x0][0x248] ;  /* 0x00009200ff0e7b82 */ /* 0x000e640000000800 */
[----:B------:R3:W-:Y:S01]  /*1271c0*/  @P0 STG.E desc[UR60][R196.64], R244 ;  /* 0x000000f4c4000986 */ /* 0x0007e2000c10193c */
[----:B------:R-:W-:-:S03]  /*1271d0*/  ISETP.LT.AND P0, PT, R11, R18, !P2 ;  /* 0x000000120b00720c */ /* 0x000fc60005701270 */
[----:B---3--:R3:W-:Y:S01]  /*1271e0*/  @P6 STG.E desc[UR60][R198.64], R248 ;  /* 0x000000f8c6006986 */ /* 0x0087e2000c10193c */
[----:B------:R-:W-:-:S03]  /*1271f0*/  IADD3 R10, R0, R16, RZ ;  /* 0x00000010000a7210 */ /* 0x000fc60007ffe0ff */
[----:B------:R3:W-:Y:S04]  /*127200*/  @P5 STG.E desc[UR60][R232.64], R251 ;  /* 0x000000fbe8005986 */ /* 0x0007e8000c10193c */
[----:B------:R-:W2:Y:S01]  /*127210*/  LDL.LU R244, [R1+0x728] ;  /* 0x0007280001f47983 */ /* 0x000ea20000300800 */
[----:B------:R-:W-:-:S04]  /*127220*/  IMAD.WIDE R196, R0, 0x4, R6 ;  /* 0x0000000400c47825 */ /* 0x000fc800078e0206 */
[----:B---3--:R-:W-:Y:S01]  /*127230*/  IMAD.WIDE R198, R0, 0x4, R8 ;  /* 0x0000000400c67825 */ /* 0x008fe200078e0208 */
[-C--:B------:R-:W-:Y:S01]  /*127240*/  ISETP.LT.AND P6, PT, R17, R18.reuse, !P2 ;  /* 0x000000121100720c */ /* 0x080fe200057c1270 */
[----:B------:R-:W3:Y:S04]  /*127250*/  LDL.LU R248, [R1+0x1f5c] ;  /* 0x001f5c0001f87983 */ /* 0x000ee80000300800 */
[----:B------:R-:W3:Y:S01]  /*127260*/  LDL.LU R251, [R1+0x1b1c] ;  /* 0x001b1c0001fb7983 */ /* 0x000ee20000300800 */
[----:B------:R-:W-:Y:S01]  /*127270*/  ISETP.LT.AND P5, PT, R13, R18, !P2 ;  /* 0x000000120d00720c */ /* 0x000fe200057a1270 */
[----:B------:R-:W-:Y:S02]  /*127280*/  IMAD.WIDE R232, R10, 0x4, R2 ;  /* 0x000000040ae87825 */ /* 0x000fe400078e0202 */
[----:B------:R1:W-:Y:S01]  /*127290*/  @P3 STG.E desc[UR60][R196.64], R247 ;  /* 0x000000f7c4003986 */ /* 0x0003e2000c10193c */
[----:B------:R-:W-:-:S03]  /*1272a0*/  ISETP.GE.AND P3, PT, R235, R19, PT ;  /* 0x00000013eb00720c */ /* 0x000fc60003f66270 */
[----:B------:R1:W-:Y:S01]  /*1272b0*/  @P4 STG.E desc[UR60][R198.64], R246 ;  /* 0x000000f6c6004986 */ /* 0x0003e2000c10193c */
[----:B------:R-:W3:Y:S03]  /*1272c0*/  LDC R16, c[0x0][0x248] ;  /* 0x00009200ff107b82 */ /* 0x000ee60000000800 */
[----:B-1----:R-:W3:Y:S04]  /*1272d0*/  LDL.LU R247, [R1+0x172c] ;  /* 0x00172c0001f77983 */ /* 0x002ee80000300800 */
[----:B------:R-:W3:Y:S01]  /*1272e0*/  LDL.LU R235, [R1+0x4938] ;  /* 0x0049380001eb7983 */ /* 0x000ee20000300800 */
[----:B------:R-:W-:-:S04]  /*1272f0*/  IMAD.WIDE R196, R10, 0x4, R4 ;  /* 0x000000040ac47825 */ /* 0x000fc800078e0204 */
[----:B------:R-:W-:Y:S01]  /*127300*/  IMAD.WIDE R198, R10, 0x4, R6 ;  /* 0x000000040ac67825 */ /* 0x000fe200078e0206 */
[----:B----4-:R1:W-:Y:S04]  /*127310*/  @P0 STG.E desc[UR60][R232.64], R249 ;  /* 0x000000f9e8000986 */ /* 0x0103e8000c10193c */
[----:B------:R4:W-:Y:S04]  /*127320*/  @P5 STG.E desc[UR60][R196.64], R250 ;  /* 0x000000fac4005986 */ /* 0x0009e8000c10193c */
[----:B-1----:R-:W3:Y:S04]  /*127330*/  LDL.LU R249, [R1+0x131c] ;  /* 0x00131c0001f97983 */ /* 0x002ee80000300800 */
[----:B------:R-:W3:Y:S04]  /*127340*/  LDL.LU R246, [R1+0xf2c] ;  /* 0x000f2c0001f67983 */ /* 0x000ee80000300800 */
[----:B----4-:R-:W4:Y:S04]  /*127350*/  LDL.LU R250, [R1+0xb2c] ;  /* 0x000b2c0001fa7983 */ /* 0x010f280000300800 */
        /* <DEDUP_REMOVED lines=8> */
[-C--:B------:R-:W-:Y:S02]  /*1273e0*/  ISETP.LT.AND P6, PT, R17, R18.reuse, !P1 ;  /* 0x000000121100720c */ /* 0x080fe40004fc1270 */
[----:B------:R-:W-:Y:S01]  /*1273f0*/  ISETP.GE.AND P5, PT, R234, R19, PT ;  /* 0x00000013ea00720c */ /* 0x000fe20003fa6270 */
[----:B------:R-:W-:Y:S01]  /*127400*/  IMAD.WIDE R232, R0, 0x4, R4 ;  /* 0x0000000400e87825 */ /* 0x000fe200078e0204 */
[-C--:B------:R-:W-:Y:S01]  /*127410*/  ISETP.LT.AND P1, PT, R15, R18.reuse, !P1 ;  /* 0x000000120f00720c */ /* 0x080fe20004f21270 */
[----:B------:R-:W2:Y:S04]  /*127420*/  LDL.LU R234, [R1+0x4934] ;  /* 0x0049340001ea7983 */ /* 0x000ea80000300800 */
        /* <DEDUP_REMOVED lines=9> */
[----:B------:R-:W3:Y:S04]  /*1274c0*/  LDL.LU R251, [R1+0x1b20] ;  /* 0x001b200001fb7983 */ /* 0x000ee80000300800 */
[----:B------:R-:W3:Y:S01]  /*1274d0*/  LDL.LU R244, [R1+0x1f60] ;  /* 0x001f600001f47983 */ /* 0x000ee20000300800 */
[----:B------:R-:W-:-:S04]  /*1274e0*/  IMAD.WIDE R198, R0, 0x4, R8 ;  /* 0x0000000400c67825 */ /* 0x000fc800078e0208 */
[----:B------:R-:W-:Y:S01]  /*1274f0*/  IMAD.IADD R10, R0, 0x1, R16 ;  /* 0x00000001000a7824 */ /* 0x000fe200078e0210 */
[----:B------:R1:W-:Y:S01]  /*127500*/  @P6 STG.E desc[UR60][R196.64], R247 ;  /* 0x000000f7c4006986 */ /* 0x0003e2000c10193c */
[----:B------:R-:W3:Y:S01]  /*127510*/  LDC R0, c[0x0][0x248] ;  /* 0x00009200ff007b82 */ /* 0x000ee20000000800 */
[----:B------:R-:W-:Y:S01]  /*127520*/  ISETP.LT.AND P3, PT, R15, R18, !P3 ;  /* 0x000000120f00720c */ /* 0x000fe20005f61270 */
[----:B------:R-:W-:-:S06]  /*127530*/  IMAD.WIDE R232, R10, 0x4, R6 ;  /* 0x000000040ae87825 */ /* 0x000fcc00078e0206 */
[----:B------:R-:W3:Y:S01]  /*127540*/  LDC R16, c[0x0][0x248] ;  /* 0x00009200ff107b82 */ /* 0x000ee20000000800 */
[----:B-1----:R-:W3:Y:S01]  /*127550*/  LDL.LU R247, [R1+0x1320] ;  /* 0x0013200001f77983 */ /* 0x002ee20000300800 */
[----:B------:R-:W-:-:S03]  /*127560*/  IMAD.WIDE R196, R10, 0x4, R2 ;  /* 0x000000040ac47825 */ /* 0x000fc600078e0202 */
[----:B------:R1:W-:Y:S04]  /*127570*/  @P1 STG.E desc[UR60][R198.64], R249 ;  /* 0x000000f9c6001986 */ /* 0x0003e8000c10193c */
[----:B------:R4:W-:Y:S04]  /*127580*/  @P2 STG.E desc[UR60][R196.64], R246 ;  /* 0x000000f6c4002986 */ /* 0x0009e8000c10193c */
[----:B-1----:R-:W3:Y:S01]  /*127590*/  LDL.LU R249, [R1+0x1730] ;  /* 0x0017300001f97983 */ /* 0x002ee20000300800 */
[----:B------:R-:W-:-:S03]  /*1275a0*/  IMAD.WIDE R198, R10, 0x4, R4 ;  /* 0x000000040ac67825 */ /* 0x000fc600078e0204 */
[----:B------:R-:W3:Y:S04]  /*1275b0*/  LDL.LU R236, [R1+0x493c] ;  /* 0x00493c0001ec7983 */ /* 0x000ee80000300800 */
[----:B----4-:R-:W4:Y:S04]  /*1275c0*/  LDL.LU R246, [R1+0xf30] ;  /* 0x000f300001f67983 */ /* 0x010f280000300800 */
        /* <DEDUP_REMOVED lines=15> */
[----:B------:R3:W-:Y:S01]  /*1276c0*/  @P1 STG.E desc[UR60][R198.64], R251 ;  /* 0x000000fbc6001986 */ /* 0x0007e2000c10193c */
        /* <DEDUP_REMOVED lines=14> */
[C---:B------:R-:W-:Y:S01]  /*1277b0*/  IMAD.WIDE R198, R0.reuse, 0x4, R4 ;  /* 0x0000000400c67825 */ /* 0x040fe200078e0204 */
[----:B------:R-:W-:Y:S02]  /*1277c0*/  ISETP.LT.AND P6, PT, R15, R18, !P6 ;  /* 0x000000120f00720c */ /* 0x000fe400077c1270 */
[----:B------:R-:W1:Y:S01]  /*1277d0*/  LDC R16, c[0x0][0x248] ;  /* 0x00009200ff107b82 */ /* 0x000e620000000800 */
[----:B------:R1:W-:Y:S04]  /*1277e0*/  @P5 STG.E desc[UR60][R232.64], R249 ;  /* 0x000000f9e8005986 */ /* 0x0003e8000c10193c */
[----:B----4-:R-:W-:Y:S04]  /*1277f0*/  @P1 STG.E desc[UR60][R196.64], R246 ;  /* 0x000000f6c4001986 */ /* 0x010fe8000c10193c */
[----:B-1----:R-:W4:Y:S01]  /*127800*/  LDL.LU R249, [R1+0x1f64] ;  /* 0x001f640001f97983 */ /* 0x002f220000300800 */
[----:B------:R-:W-:-:S03]  /*127810*/  IMAD.WIDE R232, R0, 0x4, R6 ;  /* 0x0000000400e87825 */ /* 0x000fc600078e0206 */
[----:B------:R-:W4:Y:S04]  /*127820*/  LDL.LU R234, [R1+0x4948] ;  /* 0x0049480001ea7983 */ /* 0x000f280000300800 */
[----:B------:R-:W4:Y:S04]  /*127830*/  LDL.LU R244, [R1+0x1324] ;  /* 0x0013240001f47983 */ /* 0x000f280000300800 */
[----:B------:R-:W-:Y:S04]  /*127840*/  @P4 STG.E desc[UR60][R198.64], R250 ;  /* 0x000000fac6004986 */ /* 0x000fe8000c10193c */
[----:B--2---:R1:W-:Y:S04]  /*127850*/  @P3 STG.E desc[UR60][R232.64], R252 ;  /* 0x000000fce8003986 */ /* 0x0043e8000c10193c */
[----:B-1----:R-:W2:Y:S01]  /*127860*/  LDL.LU R252, [R1+0x1734] ;  /* 0x0017340001fc7983 */ /* 0x002ea20000300800 */
[----:B------:R-:W-:-:S03]  /*127870*/  ISETP.LT.AND P5, PT, R11, R18, !P0 ;  /* 0x000000120b00720c */ /* 0x000fc600047a1270 */
[----:B------:R-:W2:Y:S04]  /*127880*/  LDL.LU R246, [R1+0xf34] ;  /* 0x000f340001f67983 */ /* 0x000ea80000300800 */
[----:B------:R-:W2:Y:S01]  /*127890*/  LDL.LU R250, [R1+0xb34] ;  /* 0x000b340001fa7983 */ /* 0x000ea20000300800 */
[----:B------:R-:W-:Y:S01]  /*1278a0*/  ISETP.LT.AND P3, PT, R13, R18, !P0 ;  /* 0x000000120d00720c */ /* 0x000fe20004761270 */
[----:B------:R-:W-:-:S04]  /*1278b0*/  IMAD.WIDE R196, R0, 0x4, R8 ;  /* 0x0000000400c47825 */ /* 0x000fc800078e0208 */
        /* <DEDUP_REMOVED lines=21> */
[----:B------:R-:W-:-:S02]  /*127a10*/  IADD3 R0, R10, R14, RZ ;  /* 0x0000000e0a007210 */ /* 0x000fc40007ffe0ff */
[CC--:B------:R-:W-:Y:S01]  /*127a20*/  ISETP.LT.AND P0, PT, R11.reuse, R18.reuse, !P1 ;  /* 0x000000120b00720c */ /* 0x0c0fe20004f01270 */
[----:B------:R-:W2:Y:S01]  /*127a30*/  LDL.LU R244, [R1+0x1738] ;  /* 0x0017380001f47983 */ /* 0x000ea20000300800 */
        /* <DEDUP_REMOVED lines=9> */
[----:B------:R-:W1:Y:S01]  /*127ad0*/  LDC R16, c[0x0][0x248] ;  /* 0x00009200ff107b82 */ /* 0x000e620000000800 */
[----:B------:R3:W-:Y:S04]  /*127ae0*/  @P6 STG.E desc[UR60][R198.64], R246 ;  /* 0x000000f6c6006986 */ /* 0x0007e8000c10193c */
        /* <DEDUP_REMOVED lines=28> */
[----:B------:R-:W-:Y:S02]  /*127cb0*/  ISETP.GE.AND P0, PT, R234, R19, PT ;  /* 0x00000013ea00720c */ /* 0x000fe40003f06270 */
[-C--:B------:R-:W-:Y:S01]  /*127cc0*/  ISETP.LT.AND P3, PT, R15, R18.reuse, !P3 ;  /* 0x000000120f00720c */ /* 0x080fe20005f61270 */
[----:B------:R-:W-:Y:S01]  /*127cd0*/  IMAD.WIDE R232, R0, 0x4, R4 ;  /* 0x0000000400e87825 */ /* 0x000fe200078e0204 */
[----:B------:R-:W2:Y:S04]  /*127ce0*/  LDL.LU R234, [R1+0x496c] ;  /* 0x00496c0001ea7983 */ /* 0x000ea80000300800 */
[----:B------:R1:W-:Y:S01]  /*127cf0*/  @P1 STG.E desc[UR60][R196.64], R244 ;  /* 0x000000f4c4001986 */ /* 0x0003e2000c10193c */
[----:B------:R-:W-:-:S02]  /*127d00*/  ISETP.LT.AND P1, PT, R11, R18, !P4 ;  /* 0x000000120b00720c */ /* 0x000fc40006721270 */
[C---:B------:R-:W-:Y:S01]  /*127d10*/  IADD3 R10, R0.reuse, R16, RZ ;  /* 0x00000010000a7210 */ /* 0x040fe20007ffe0ff */
[----:B------:R-:W2:Y:S08]  /*127d20*/  LDC R14, c[0x0][0x248] ;  /* 0x00009200ff0e7b82 */ /* 0x000eb00000000800 */
[----:B------:R-:W2:Y:S01]  /*127d30*/  LDC R16, c[0x0][0x248] ;  /* 0x00009200ff107b82 */ /* 0x000ea20000000800 */
[----:B---3--:R3:W-:Y:S04]  /*127d40*/  @P2 STG.E desc[UR60][R198.64], R246 ;  /* 0x000000f6c6002986 */ /* 0x0087e8000c10193c */
[----:B------:R3:W-:Y:S04]  /*127d50*/  @P5 STG.E desc[UR60][R232.64], R250 ;  /* 0x000000fae8005986 */ /* 0x0007e8000c10193c */
[----:B-1----:R-:W2:Y:S01]  /*127d60*/  LDL.LU R244, [R1+0x173c] ;  /* 0x00173c0001f47983 */ /* 0x002ea20000300800 */
        /* <DEDUP_REMOVED lines=29> */
[----:B------:R-:W-:Y:S02]  /*127f40*/  ISETP.GE.AND P2, PT, R234, R19, PT ;  /* 0x00000013ea00720c */ /* 0x000fe40003f46270 */
        /* <DEDUP_REMOVED lines=11> */
[----:B------:R-:W3:Y:S01]  /*128000*/  LDL.LU R250, [R1+0xb40] ;  /* 0x000b400001fa7983 */ /* 0x000ee20000300800 */
[----:B------:R-:W-:-:S03]  /*128010*/  IMAD.WIDE R198, R0, 0x4, R8 ;  /* 0x0000000400c67825 */ /* 0x000fc600078e0208 */
[----:B------:R-:W3:Y:S01]  /*128020*/  LDL.LU R244, [R1+0xf40] ;  /* 0x000f400001f47983 */ /* 0x000ee20000300800 */
[----:B------:R-:W-:-:S03]  /*128030*/  IMAD.IADD R10, R0, 0x1, R16 ;  /* 0x00000001000a7824 */ /* 0x000fc600078e0210 */
[----:B------:R1:W-:Y:S01]  /*128040*/  @P5 STG.E desc[UR60][R196.64], R247 ;  /* 0x000000f7c4005986 */ /* 0x0003e2000c10193c */
[----:B------:R-:W3:Y:S01]  /*128050*/  LDC R0, c[0x0][0x248] ;  /* 0x00009200ff007b82 */ /* 0x000ee20000000800 */
[----:B------:R-:W-:Y:S01]  /*128060*/  IMAD.WIDE R232, R10, 0x4, R6 ;  /* 0x000000040ae87825 */ /* 0x000fe200078e0206 */
[----:B------:R-:W-:-:S06]  /*128070*/  ISETP.LT.AND P6, PT, R15, R18, !P6 ;  /* 0x000000120f00720c */ /* 0x000fcc00077c1270 */
        /* <DEDUP_REMOVED lines=40> */
[----:B------:R1:W-:Y:S04]  /*128300*/  @P2 STG.E desc[UR60][R232.64], R249 ;  /* 0x000000f9e8002986 */ /* 0x0003e8000c10193c */
[----:B----4-:R-:W-:Y:S01]  /*128310*/  @P0 STG.E desc[UR60][R196.64], R248 ;  /* 0x000000f8c4000986 */ /* 0x010fe2000c10193c */
        /* <DEDUP_REMOVED lines=188> */
[----:B-1----:R-:W2:Y:S04]  /*128ee0*/  LDL.LU R252, [R1+0x1758] ;  /* 0x0017580001fc7983 */ /* 0x002ea80000300800 */
[----:B------:R-:W2:Y:S04]  /*128ef0*/  LDL.LU R246, [R1+0xf58] ;  /* 0x000f580001f67983 */ /* 0x000ea80000300800 */
[----:B------:R-:W2:Y:S01]  /*128f00*/  LDL.LU R250, [R1+0xb58] ;  /* 0x000b580001fa7983 */ /* 0x000ea20000300800 */
[----:B------:R-:W-:-:S02]  /*128f10*/  ISETP.LT.AND P4, PT, R11, R18, !P0 ;  /* 0x000000120b00720c */ /* 0x000fc40004781270 */
        /* <DEDUP_REMOVED lines=13> */
[----:B------:R-:W-:Y:S01]  /*128ff0*/  IMAD.WIDE R198, R10, 0x4, R6 ;  /* 0x000000040ac67825 */ /* 0x000fe200078e0206 */
[----:B------:R-:W-:Y:S02]  /*129000*/  ISETP.GE.AND P1, PT, R236, R19, PT ;  /* 0x00000013ec00720c */ /* 0x000fe40003f26270 */
[----:B------:R-:W-:Y:S02]  /*129010*/  IADD3 R0, R10, R14, RZ ;  /* 0x0000000e0a007210 */ /* 0x000fe40007ffe0ff */
[----:B------:R-:W1:Y:S01]  /*129020*/  LDC R14, c[0x0][0x248] ;  /* 0x00009200ff0e7b82 */ /* 0x000e620000000800 */
[----:B------:R-:W-:-:S02]  /*129030*/  ISETP.LT.AND P5, PT, R11, R18, !P1 ;  /* 0x000000120b00720c */ /* 0x000fc40004fa1270 */
[----:B------:R-:W-:Y:S01]  /*129040*/  ISETP.LT.AND P4, PT, R13, R18, !P1 ;  /* 0x000000120d00720c */ /* 0x000fe20004f81270 */
[----:B------:R-:W-:Y:S01]  /*129050*/  IMAD.WIDE R232, R0, 0x4, R4 ;  /* 0x0000000400e87825 */ /* 0x000fe200078e0204 */
[----:B----4-:R4:W-:Y:S04]  /*129060*/  @P3 STG.E desc[UR60][R196.64], R249 ;  /* 0x000000f9c4003986 */ /* 0x0109e8000c10193c */
[----:B------:R-:W-:Y:S01]  /*129070*/  @P6 STG.E desc[UR60][R198.64], R244 ;  /* 0x000000f4c6006986 */ /* 0x000fe2000c10193c */
[----:B------:R-:W-:-:S03]  /*129080*/  ISETP.GE.AND P3, PT, R234, R19, PT ;  /* 0x00000013ea00720c */ /* 0x000fc60003f66270 */
[----:B----4-:R-:W4:Y:S01]  /*129090*/  LDL.LU R249, [R1+0x1b4c] ;  /* 0x001b4c0001f97983 */ /* 0x010f220000300800 */
[----:B------:R-:W-:-:S03]  /*1290a0*/  IMAD.WIDE R196, R10, 0x4, R8 ;  /* 0x000000040ac47825 */ /* 0x000fc600078e0208 */
[----:B------:R-:W4:Y:S04]  /*1290b0*/  LDL.LU R234, [R1+0x49c4] ;  /* 0x0049c40001ea7983 */ /* 0x000f280000300800 */
[----:B--2---:R2:W-:Y:S04]  /*1290c0*/  @P0 STG.E desc[UR60][R196.64], R252 ;  /* 0x000000fcc4000986 */ /* 0x0045e8000c10193c */
[----:B--2---:R-:W2:Y:S01]  /*1290d0*/  LDL.LU R252, [R1+0x134c] ;  /* 0x00134c0001fc7983 */ /* 0x004ea20000300800 */
[----:B------:R-:W-:-:S03]  /*1290e0*/  IMAD.WIDE R198, R0, 0x4, R2 ;  /* 0x0000000400c67825 */ /* 0x000fc600078e0202 */
[----:B------:R-:W2:Y:S04]  /*1290f0*/  LDL.LU R244, [R1+0x175c] ;  /* 0x00175c0001f47983 */ /* 0x000ea80000300800 */
[----:B------:R1:W-:Y:S04]  /*129100*/  @P5 STG.E desc[UR60][R198.64], R246 ;  /* 0x000000f6c6005986 */ /* 0x0003e8000c10193c */
[----:B------:R1:W-:Y:S04]  /*129110*/  @P4 STG.E desc[UR60][R232.64], R250 ;  /* 0x000000fae8004986 */ /* 0x0003e8000c10193c */
[----:B-1----:R-:W2:Y:S04]  /*129120*/  LDL.LU R246, [R1+0xf5c] ;  /* 0x000f5c0001f67983 */ /* 0x002ea80000300800 */
[----:B------:R-:W2:Y:S01]  /*129130*/  LDL.LU R250, [R1+0xb5c] ;  /* 0x000b5c0001fa7983 */ /* 0x000ea20000300800 */
[----:B------:R-:W-:-:S02]  /*129140*/  ISETP.LT.AND P6, PT, R17, R18, !P1 ;  /* 0x000000121100720c */ /* 0x000fc40004fc1270 */
[-C--:B------:R-:W-:Y:S02]  /*129150*/  ISETP.LT.AND P1, PT, R15, R18.reuse, !P1 ;  /* 0x000000120f00720c */ /* 0x080fe40004f21270 */
[-C--:B------:R-:W-:Y:S02]  /*129160*/  ISETP.LT.AND P0, PT, R11, R18.reuse, !P2 ;  /* 0x000000120b00720c */ /* 0x080fe40005701270 */
[----:B------:R-:W-:Y:S02]  /*129170*/  ISETP.LT.AND P4, PT, R13, R18, !P2 ;  /* 0x000000120d00720c */ /* 0x000fe40005781270 */
[C---:B------:R-:W-:Y:S01]  /*129180*/  IADD3 R10, R0.reuse, R16, RZ ;  /* 0x00000010000a7210 */ /* 0x040fe20007ffe0ff */
[----:B------:R-:W-:-:S04]  /*129190*/  IMAD.WIDE R196, R0, 0x4, R6 ;  /* 0x0000000400c47825 */ /* 0x000fc800078e0206 */
[----:B------:R-:W-:-:S04]  /*1291a0*/  IMAD.WIDE R232, R0, 0x4, R8 ;  /* 0x0000000400e87825 */ /* 0x000fc800078e0208 */
[----:B------:R-:W-:Y:S01]  /*1291b0*/  IMAD.WIDE R198, R10, 0x4, R2 ;  /* 0x000000040ac67825 */ /* 0x000fe200078e0202 */
[----:B------:R-:W-:Y:S01]  /*1291c0*/  ISETP.LT.AND P5, PT, R17, R18, !P2 ;  /* 0x000000121100720c */ /* 0x000fe200057a1270 */
[----:B------:R-:W1:Y:S01]  /*1291d0*/  LDC R16, c[0x0][0x248] ;  /* 0x00009200ff107b82 */ /* 0x000e620000000800 */
[----:B------:R3:W-:Y:S01]  /*1291e0*/  @P6 STG.E desc[UR60][R196.64], R247 ;  /* 0x000000f7c4006986 */ /* 0x0007e2000c10193c */
[----:B------:R-:W-:-:S03]  /*1291f0*/  ISETP.GE.AND P6, PT, R235, R19, PT ;  /* 0x00000013eb00720c */ /* 0x000fc60003fc6270 */
[----:B------:R3:W-:Y:S04]  /*129200*/  @P1 STG.E desc[UR60][R232.64], R248 ;  /* 0x000000f8e8001986 */ /* 0x0007e8000c10193c */
[----:B---3--:R3:W-:Y:S01]  /*129210*/  @P0 STG.E desc[UR60][R198.64], R251 ;  /* 0x000000fbc6000986 */ /* 0x0087e2000c10193c */
[----:B------:R-:W-:-:S03]  /*129220*/  IMAD.WIDE R196, R10, 0x4, R4 ;  /* 0x000000040ac47825 */ /* 0x000fc600078e0204 */
[----:B------:R-:W2:Y:S04]  /*129230*/  LDL.LU R247, [R1+0x75c] ;  /* 0x00075c0001f77983 */ /* 0x000ea80000300800 */
[----:B------:R-:W2:Y:S04]  /*129240*/  LDL.LU R235, [R1+0x49bc] ;  /* 0x0049bc0001eb7983 */ /* 0x000ea80000300800 */
[----:B------:R-:W2:Y:S01]  /*129250*/  LDL.LU R248, [R1+0x35c] ;  /* 0x00035c0001f87983 */ /* 0x000ea20000300800 */
[-C--:B------:R-:W-:Y:S02]  /*129260*/  ISETP.LT.AND P2, PT, R15, R18.reuse, !P2 ;  /* 0x000000120f00720c */ /* 0x080fe40005741270 */
[----:B------:R-:W-:Y:S01]  /*129270*/  ISETP.LT.AND P1, PT, R11, R18, !P3 ;  /* 0x000000120b00720c */ /* 0x000fe20005f21270 */
[----:B------:R-:W-:-:S02]  /*129280*/  IMAD.IADD R0, R10, 0x1, R14 ;  /* 0x000000010a007824 */ /* 0x000fc400078e020e */
[----:B------:R-:W1:Y:S02]  /*129290*/  LDC R14, c[0x0][0x248] ;  /* 0x00009200ff0e7b82 */ /* 0x000e640000000800 */
[----:B---3--:R-:W-:-:S04]  /*1292a0*/  IMAD.WIDE R198, R0, 0x4, R2 ;  /* 0x0000000400c67825 */ /* 0x008fc800078e0202 */
[----:B------:R-:W-:Y:S01]  /*1292b0*/  IMAD.WIDE R232, R0, 0x4, R4 ;  /* 0x0000000400e87825 */ /* 0x000fe200078e0204 */
[----:B----4-:R3:W-:Y:S04]  /*1292c0*/  @P4 STG.E desc[UR60][R196.64], R249 ;  /* 0x000000f9c4004986 */ /* 0x0107e8000c10193c */
[----:B---3--:R-:W3:Y:S01]  /*1292d0*/  LDL.LU R249, [R1+0x1f90] ;  /* 0x001f900001f97983 */ /* 0x008ee20000300800 */
[----:B------:R-:W-:-:S03]  /*1292e0*/  IMAD.WIDE R196, R10, 0x4, R6 ;  /* 0x000000040ac47825 */ /* 0x000fc600078e0206 */
[----:B------:R-:W4:Y:S04]  /*1292f0*/  LDL.LU R251, [R1+0x1350] ;  /* 0x0013500001fb7983 */ /* 0x000f280000300800 */
[----:B--2---:R2:W-:Y:S04]  /*129300*/  @P5 STG.E desc[UR60][R196.64], R252 ;  /* 0x000000fcc4005986 */ /* 0x0045e8000c10193c */
[----:B--2---:R-:W2:Y:S01]  /*129310*/  LDL.LU R252, [R1+0x1b50] ;  /* 0x001b500001fc7983 */ /* 0x004ea20000300800 */
[----:B------:R-:W-:Y:S01]  /*129320*/  ISETP.LT.AND P4, PT, R13, R18, !P3 ;  /* 0x000000120d00720c */ /* 0x000fe20005f81270 */
[----:B------:R-:W-:Y:S01]  /*129330*/  IMAD.WIDE R196, R10, 0x4, R8 ;  /* 0x000000040ac47825 */ /* 0x000fe200078e0208 */
[----:B------:R-:W-:-:S02]  /*129340*/  ISETP.GE.AND P0, PT, R234, R19, PT ;  /* 0x00000013ea00720c */ /* 0x000fc40003f06270 */
[----:B------:R-:W2:Y:S04]  /*129350*/  LDL.LU R234, [R1+0x49d4] ;  /* 0x0049d40001ea7983 */ /* 0x000ea80000300800 */
[----:B------:R1:W-:Y:S04]  /*129360*/  @P2 STG.E desc[UR60][R196.64], R244 ;  /* 0x000000f4c4002986 */ /* 0x0003e8000c10193c */
[----:B------:R1:W-:Y:S04]  /*129370*/  @P1 STG.E desc[UR60][R198.64], R246 ;  /* 0x000000f6c6001986 */ /* 0x0003e8000c10193c */
[----:B------:R1:W-:Y:S04]  /*129380*/  @P4 STG.E desc[UR60][R232.64], R250 ;  /* 0x000000fae8004986 */ /* 0x0003e8000c10193c */
[----:B-1----:R-:W2:Y:S04]  /*129390*/  LDL.LU R244, [R1+0x1760] ;  /* 0x0017600001f47983 */ /* 0x002ea80000300800 */
[----:B------:R-:W2:Y:S04]  /*1293a0*/  LDL.LU R246, [R1+0xf60] ;  /* 0x000f600001f67983 */ /* 0x000ea80000300800 */
[----:B------:R-:W2:Y:S01]  /*1293b0*/  LDL.LU R250, [R1+0xb60] ;  /* 0x000b600001fa7983 */ /* 0x000ea20000300800 */
[----:B------:R-:W-:-:S02]  /*1293c0*/  ISETP.LT.AND P5, PT, R17, R18, !P3 ;  /* 0x000000121100720c */ /* 0x000fc40005fa1270 */
[-C--:B------:R-:W-:Y:S02]  /*1293d0*/  ISETP.LT.AND P3, PT, R15, R18.reuse, !P3 ;  /* 0x000000120f00720c */ /* 0x080fe40005f61270 */
[----:B------:R-:W-:Y:S02]  /*1293e0*/  ISETP.LT.AND P2, PT, R11, R18, !P6 ;  /* 0x000000120b00720c */ /* 0x000fe40007741270 */
[C---:B------:R-:W-:Y:S01]  /*1293f0*/  IADD3 R10, R0.reuse, R16, RZ ;  /* 0x00000010000a7210 */ /* 0x040fe20007ffe0ff */
[----:B------:R-:W-:Y:S01]  /*129400*/  IMAD.WIDE R196, R0, 0x4, R6 ;  /* 0x0000000400c47825 */ /* 0x000fe200078e0206 */
[----:B------:R-:W-:-:S03]  /*129410*/  ISETP.LT.AND P1, PT, R13, R18, !P6 ;  /* 0x000000120d00720c */ /* 0x000fc60007721270 */
[----:B------:R-:W-:Y:S01]  /*129420*/  IMAD.WIDE R198, R0, 0x4, R8 ;  /* 0x0000000400c67825 */ /* 0x000fe200078e0208 */
[----:B------:R-:W-:-:S03]  /*129430*/  ISETP.LT.AND P4, PT, R17, R18, !P6 ;  /* 0x000000121100720c */ /* 0x000fc60007781270 */
[----:B------:R-:W-:Y:S01]  /*129440*/  IMAD.WIDE R232, R10, 0x4, R2 ;  /* 0x000000040ae87825 */ /* 0x000fe200078e0202 */
[----:B------:R-:W1:Y:S01]  /*129450*/  LDC R16, c[0x0][0x248] ;  /* 0x00009200ff107b82 */ /* 0x000e620000000800 */
[----:B------:R1:W-:Y:S01]  /*129460*/  @P5 STG.E desc[UR60][R196.64], R247 ;  /* 0x000000f7c4005986 */ /* 0x0003e2000c10193c */
[----:B------:R-:W-:-:S03]  /*129470*/  ISETP.GE.AND P5, PT, R235, R19, PT ;  /* 0x00000013eb00720c */ /* 0x000fc60003fa6270 */
[----:B------:R1:W-:Y:S04]  /*129480*/  @P3 STG.E desc[UR60][R198.64], R248 ;  /* 0x000000f8c6003986 */ /* 0x0003e8000c10193c */
[----:B-1----:R-:W2:Y:S04]  /*129490*/  LDL.LU R247, [R1+0x360] ;  /* 0x0003600001f77983 */ /* 0x002ea80000300800 */
[----:B------:R-:W2:Y:S01]  /*1294a0*/  LDL.LU R235, [R1+0x49d8] ;  /* 0x0049d80001eb7983 */ /* 0x000ea20000300800 */
[----:B------:R-:W-:-:S04]  /*1294b0*/  IMAD.WIDE R198, R10, 0x4, R4 ;  /* 0x000000040ac67825 */ /* 0x000fc800078e0204 */
[C---:B------:R-:W-:Y:S01]  /*1294c0*/  IMAD.WIDE R196, R10.reuse, 0x4, R6 ;  /* 0x000000040ac47825 */ /* 0x040fe200078e0206 */
[-C--:B------:R-:W-:Y:S02]  /*1294d0*/  ISETP.LT.AND P6, PT, R15, R18.reuse, !P6 ;  /* 0x000000120f00720c */ /* 0x080fe400077c1270 */
[----:B------:R-:W-:Y:S02]  /*1294e0*/  ISETP.LT.AND P3, PT, R11, R18, !P0 ;  /* 0x000000120b00720c */ /* 0x000fe40004761270 */
[C---:B------:R-:W-:Y:S02]  /*1294f0*/  IADD3 R0, R10.reuse, R14, RZ ;  /* 0x0000000e0a007210 */ /* 0x040fe40007ffe0ff */
[----:B------:R-:W1:Y:S01]  /*129500*/  LDC R14, c[0x0][0x248] ;  /* 0x00009200ff0e7b82 */ /* 0x000e620000000800 */
[----:B---3--:R3:W-:Y:S04]  /*129510*/  @P2 STG.E desc[UR60][R232.64], R249 ;  /* 0x000000f9e8002986 */ /* 0x0087e8000c10193c */
[----:B----4-:R4:W-:Y:S04]  /*129520*/  @P1 STG.E desc[UR60][R198.64], R251 ;  /* 0x000000fbc6001986 */ /* 0x0109e8000c10193c */
[----:B---3--:R-:W3:Y:S04]  /*129530*/  LDL.LU R249, [R1+0x760] ;  /* 0x0007600001f97983 */ /* 0x008ee80000300800 */
[----:B------:R-:W3:Y:S04]  /*129540*/  LDL.LU R248, [R1+0x1f94] ;  /* 0x001f940001f87983 */ /* 0x000ee80000300800 */
[----:B----4-:R-:W4:Y:S04]  /*129550*/  LDL.LU R251, [R1+0x1354] ;  /* 0x0013540001fb7983 */ /* 0x010f280000300800 */
[----:B--2---:R2:W-:Y:S04]  /*129560*/  @P4 STG.E desc[UR60][R196.64], R252 ;  /* 0x000000fcc4004986 */ /* 0x0045e8000c10193c */
[----:B--2---:R-:W2:Y:S01]  /*129570*/  LDL.LU R252, [R1+0x1b54] ;  /* 0x001b540001fc7983 */ /* 0x004ea20000300800 */
[----:B------:R-:W-:Y:S01]  /*129580*/  ISETP.LT.AND P2, PT, R13, R18, !P0 ;  /* 0x000000120d00720c */ /* 0x000fe20004741270 */
[----:B------:R-:W-:-:S04]  /*129590*/  IMAD.WIDE R196, R10, 0x4, R8 ;  /* 0x000000040ac47825 */ /* 0x000fc800078e0208 */
[----:B------:R-:W-:-:S04]  /*1295a0*/  IMAD.WIDE R198, R0, 0x4, R2 ;  /* 0x0000000400c67825 */ /* 0x000fc800078e0202 */
[----:B------:R-:W-:Y:S01]  /*1295b0*/  IMAD.WIDE R232, R0, 0x4, R4 ;  /* 0x0000000400e87825 */ /* 0x000fe200078e0204 */
[----:B------:R-:W-:Y:S01]  /*1295c0*/  ISETP.GE.AND P1, PT, R234, R19, PT ;  /* 0x00000013ea00720c */ /* 0x000fe20003f26270 */
[----:B------:R-:W-:Y:S04]  /*1295d0*/  @P6 STG.E desc[UR60][R196.64], R244 ;  /* 0x000000f4c4006986 */ /* 0x000fe8000c10193c */
[----:B------:R1:W-:Y:S04]  /*1295e0*/  @P3 STG.E desc[UR60][R198.64], R246 ;  /* 0x000000f6c6003986 */ /* 0x0003e8000c10193c */
[----:B------:R-:W2:Y:S04]  /*1295f0*/  LDL.LU R234, [R1+0x49e8] ;  /* 0x0049e80001ea7983 */ /* 0x000ea80000300800 */
[----:B------:R1:W-:Y:S04]  /*129600*/  @P2 STG.E desc[UR60][R232.64], R250 ;  /* 0x000000fae8002986 */ /* 0x0003e8000c10193c */
[----:B-1----:R-:W2:Y:S04]  /*129610*/  LDL.LU R246, [R1+0x1764] ;  /* 0x0017640001f67983 */ /* 0x002ea80000300800 */
[----:B------:R-:W2:Y:S01]  /*129620*/  LDL.LU R250, [R1+0xf64] ;  /* 0x000f640001fa7983 */ /* 0x000ea20000300800 */
[----:B------:R-:W-:-:S02]  /*129630*/  ISETP.LT.AND P4, PT, R17, R18, !P0 ;  /* 0x000000121100720c */ /* 0x000fc40004781270 */
[-C--:B------:R-:W-:Y:S02]  /*129640*/  ISETP.LT.AND P0, PT, R15, R18.reuse, !P0 ;  /* 0x000000120f00720c */ /* 0x080fe40004701270 */
[-C--:B------:R-:W-:Y:S01]  /*129650*/  ISETP.LT.AND P2, PT, R11, R18.reuse, !P5 ;  /* 0x000000120b00720c */ /* 0x080fe20006f41270 */
[----:B------:R-:W-:Y:S01]  /*129660*/  IMAD.WIDE R196, R0, 0x4, R6 ;  /* 0x0000000400c47825 */ /* 0x000fe200078e0206 */
[----:B------:R-:W-:-:S03]  /*129670*/  ISETP.LT.AND P3, PT, R13, R18, !P5 ;  /* 0x000000120d00720c */ /* 0x000fc60006f61270 */
[C---:B------:R-:W-:Y:S01]  /*129680*/  IMAD.WIDE R198, R0.reuse, 0x4, R8 ;  /* 0x0000000400c67825 */ /* 0x040fe200078e0208 */
[-C--:B------:R-:W-:Y:S01]  /*129690*/  ISETP.LT.AND P6, PT, R17, R18.reuse, !P5 ;  /* 0x000000121100720c */ /* 0x080fe20006fc1270 */
[----:B------:R-:W2:Y:S02]  /*1296a0*/  LDL.LU R244, [R1+0xb64] ;  /* 0x000b640001f47983 */ /* 0x000ea40000300800 */
[----:B------:R-:W-:Y:S02]  /*1296b0*/  IMAD.IADD R10, R0, 0x1, R16 ;  /* 0x00000001000a7824 */ /* 0x000fe400078e0210 */
[----:B------:R1:W-:Y:S02]  /*1296c0*/  @P4 STG.E desc[UR60][R196.64], R247 ;  /* 0x000000f7c4004986 */ /* 0x0003e4000c10193c */
[C---:B------:R-:W-:Y:S01]  /*1296d0*/  IMAD.WIDE R232, R10.reuse, 0x4, R6 ;  /* 0x000000040ae87825 */ /* 0x040fe200078e0206 */
[----:B------:R-:W-:Y:S01]  /*1296e0*/  ISETP.LT.AND P5, PT, R15, R18, !P5 ;  /* 0x000000120f00720c */ /* 0x000fe20006fa1270 */
[----:B------:R-:W2:Y:S08]  /*1296f0*/  LDC R0, c[0x0][0x248] ;  /* 0x00009200ff007b82 */ /* 0x000eb00000000800 */
[----:B------:R-:W2:Y:S01]  /*129700*/  LDC R16, c[0x0][0x248] ;  /* 0x00009200ff107b82 */ /* 0x000ea20000000800 */
[----:B-1----:R-:W2:Y:S01]  /*129710*/  LDL.LU R247, [R1+0x364] ;  /* 0x0003640001f77983 */ /* 0x002ea20000300800 */
[C---:B------:R-:W-:Y:S01]  /*129720*/  IMAD.WIDE R196, R10.reuse, 0x4, R2 ;  /* 0x000000040ac47825 */ /* 0x040fe200078e0202 */
[----:B------:R-:W-:-:S02]  /*129730*/  IADD3 R14, R10, R14, RZ ;  /* 0x0000000e0a0e7210 */ /* 0x000fc40007ffe0ff */
[----:B------:R-:W-:Y:S01]  /*129740*/  ISETP.GE.AND P4, PT, R235, R19, PT ;  /* 0x00000013eb00720c */ /* 0x000fe20003f86270 */
[----:B---3--:R1:W-:Y:S04]  /*129750*/  @P0 STG.E desc[UR60][R198.64], R249 ;  /* 0x000000f9c6000986 */ /* 0x0083e8000c10193c */
[----:B------:R3:W-:Y:S04]  /*129760*/  @P2 STG.E desc[UR60][R196.64], R248 ;  /* 0x000000f8c4002986 */ /* 0x0007e8000c10193c */
[----:B-1----:R-:W2:Y:S01]  /*129770*/  LDL.LU R249, [R1+0x764] ;  /* 0x0007640001f97983 */ /* 0x002ea20000300800 */
[----:B------:R-:W-:-:S03]  /*129780*/  IMAD.WIDE R198, R10, 0x4, R4 ;  /* 0x000000040ac67825 */ /* 0x000fc600078e0204 */
[----:B------:R-:W2:Y:S04]  /*129790*/  LDL.LU R236, [R1+0x49dc] ;  /* 0x0049dc0001ec7983 */ /* 0x000ea80000300800 */
[----:B---3--:R-:W3:Y:S04]  /*1297a0*/  LDL.LU R248, [R1+0x1f98] ;  /* 0x001f980001f87983 */ /* 0x008ee80000300800 */
[----:B----4-:R1:W-:Y:S04]  /*1297b0*/  @P3 STG.E desc[UR60][R198.64], R251 ;  /* 0x000000fbc6003986 */ /* 0x0103e8000c10193c */
[----:B--2---:R2:W-:Y:S04]  /*1297c0*/  @P6 STG.E desc[UR60][R232.64], R252 ;  /* 0x000000fce8006986 */ /* 0x0045e8000c10193c */
[----:B-1----:R-:W4:Y:S04]  /*1297d0*/  LDL.LU R251, [R1+0x1358] ;  /* 0x0013580001fb7983 */ /* 0x002f280000300800 */
[----:B--2---:R-:W2:Y:S01]  /*1297e0*/  LDL.LU R252, [R1+0x1b58] ;  /* 0x001b580001fc7983 */ /* 0x004ea20000300800 */
[----:B------:R-:W-:Y:S01]  /*1297f0*/  ISETP.LT.AND P0, PT, R11, R18, !P1 ;  /* 0x000000120b00720c */ /* 0x000fe20004f01270 */
[----:B------:R-:W-:-:S04]  /*129800*/  IMAD.WIDE R196, R10, 0x4, R8 ;  /* 0x000000040ac47825 */ /* 0x000fc800078e0208 */
[----:B------:R-:W-:Y:S01]  /*129810*/  IMAD.WIDE R198, R14, 0x4, R2 ;  /* 0x000000040ec67825 */ /* 0x000fe200078e0202 */
[----:B------:R-:W2:Y:S04]  /*129820*/  LDL.LU R235, [R1+0x49ec] ;  /* 0x0049ec0001eb7983 */ /* 0x000ea80000300800 */
[----:B------:R1:W-:Y:S04]  /*129830*/  @P5 STG.E desc[UR60][R196.64], R246 ;  /* 0x000000f6c4005986 */ /* 0x0003e8000c10193c */
        /* <DEDUP_REMOVED lines=8> */
[----:B------:R-:W-:Y:S01]  /*1298c0*/  IMAD.WIDE R198, R14, 0x4, R6 ;  /* 0x000000040ec67825 */ /* 0x000fe200078e0206 */
[----:B------:R-:W-:-:S03]  /*1298d0*/  ISETP.LT.AND P5, PT, R13, R18, !P4 ;  /* 0x000000120d00720c */ /* 0x000fc600067a1270 */
[C---:B------:R-:W-:Y:S01]  /*1298e0*/  IMAD.WIDE R232, R14.reuse, 0x4, R8 ;  /* 0x000000040ee87825 */ /* 0x040fe200078e0208 */
[----:B------:R-:W-:Y:S02]  /*1298f0*/  IADD3 R0, R14, R0, RZ ;  /* 0x000000000e007210 */ /* 0x000fe40007ffe0ff */
[----:B------:R-:W-:Y:S01]  /*129900*/  ISETP.GE.AND P6, PT, R234, R19, PT ;  /* 0x00000013ea00720c */ /* 0x000fe20003fc6270 */
[----:B------:R-:W1:Y:S01]  /*129910*/  LDC R14, c[0x0][0x248] ;  /* 0x00009200ff0e7b82 */ /* 0x000e620000000800 */
[----:B------:R1:W-:Y:S01]  /*129920*/  @P2 STG.E desc[UR60][R196.64], R244 ;  /* 0x000000f4c4002986 */ /* 0x0003e2000c10193c */
[----:B------:R-:W-:-:S03]  /*129930*/  ISETP.LT.AND P2, PT, R17, R18, !P4 ;  /* 0x000000121100720c */ /* 0x000fc60006741270 */
[----:B------:R1:W-:Y:S02]  /*129940*/  @P3 STG.E desc[UR60][R198.64], R247 ;  /* 0x000000f7c6003986 */ /* 0x0003e4000c10193c */
[----:B-1----:R-:W-:-:S04]  /*129950*/  IMAD.WIDE R196, R0, 0x4, R2 ;  /* 0x0000000400c47825 */ /* 0x002fc800078e0202 */
[C---:B------:R-:W-:Y:S01]  /*129960*/  IMAD.WIDE R198, R0.reuse, 0x4, R4 ;  /* 0x0000000400c67825 */ /* 0x040fe200078e0204 */
[-C--:B------:R-:W-:Y:S02]  /*129970*/  ISETP.LT.AND P4, PT, R15, R18.reuse, !P4 ;  /* 0x000000120f00720c */ /* 0x080fe40006781270 */
[----:B------:R-:W-:Y:S01]  /*129980*/  ISETP.LT.AND P3, PT, R11, R18, !P6 ;  /* 0x000000120b00720c */ /* 0x000fe20007761270 */
[C---:B------:R-:W-:Y:S02]  /*129990*/  IMAD.IADD R10, R0.reuse, 0x1, R16 ;  /* 0x00000001000a7824 */ /* 0x040fe400078e0210 */
[----:B------:R-:W1:Y:S01]  /*1299a0*/  LDC R16, c[0x0][0x248] ;  /* 0x00009200ff107b82 */ /* 0x000e620000000800 */
[----:B------:R1:W-:Y:S04]  /*1299b0*/  @P1 STG.E desc[UR60][R232.64], R249 ;  /* 0x000000f9e8001986 */ /* 0x0003e8000c10193c */
[----:B---3--:R-:W-:Y:S04]  /*1299c0*/  @P0 STG.E desc[UR60][R196.64], R248 ;  /* 0x000000f8c4000986 */ /* 0x008fe8000c10193c */
[----:B-1----:R-:W3:Y:S01]  /*1299d0*/  LDL.LU R249, [R1+0xb68] ;  /* 0x000b680001f97983 */ /* 0x002ee20000300800 */
[----:B------:R-:W-:-:S03]  /*1299e0*/  IMAD.WIDE R232, R0, 0x4, R6 ;  /* 0x0000000400e87825 */ /* 0x000fc600078e0206 */
[----:B------:R-:W3:Y:S04]  /*1299f0*/  LDL.LU R234, [R1+0x49f0] ;  /* 0x0049f00001ea7983 */ /* 0x000ee80000300800 */
[----:B------:R-:W3:Y:S04]  /*129a00*/  LDL.LU R244, [R1+0x368] ;  /* 0x0003680001f47983 */ /* 0x000ee80000300800 */
[----:B----4-:R-:W-:Y:S04]  /*129a10*/  @P5 STG.E desc[UR60][R198.64], R251 ;  /* 0x000000fbc6005986 */ /* 0x010fe8000c10193c */
[----:B--2---:R1:W-:Y:S04]  /*129a20*/  @P2 STG.E desc[UR60][R232.64], R252 ;  /* 0x000000fce8002986 */ /* 0x0043e8000c10193c */
[----:B-1----:R-:W2:Y:S04]  /*129a30*/  LDL.LU R252, [R1+0x768] ;  /* 0x0007680001fc7983 */ /* 0x002ea80000300800 */
[----:B------:R-:W4:Y:S04]  /*129a40*/  LDL.LU R248, [R1+0x1f9c] ;  /* 0x001f9c0001f87983 */ /* 0x000f280000300800 */
[----:B------:R-:W4:Y:S01]  /*129a50*/  LDL.LU R251, [R1+0x135c] ;  /* 0x00135c0001fb7983 */ /* 0x000f220000300800 */
[----:B------:R-:W-:-:S04]  /*129a60*/  IMAD.WIDE R196, R0, 0x4, R8 ;  /* 0x0000000400c47825 */ /* 0x000fc800078e0208 */
[----:B------:R-:W-:Y:S01]  /*129a70*/  IMAD.WIDE R198, R10, 0x4, R2 ;  /* 0x000000040ac67825 */ /* 0x000fe200078e0202 */
[----:B------:R-:W-:Y:S01]  /*129a80*/  ISETP.GE.AND P0, PT, R235, R19, PT ;  /* 0x00000013eb00720c */ /* 0x000fe20003f06270 */
[----:B------:R-:W4:Y:S04]  /*129a90*/  LDL.LU R247, [R1+0x1b5c] ;  /* 0x001b5c0001f77983 */ /* 0x000f280000300800 */
[----:B------:R1:W-:Y:S04]  /*129aa0*/  @P4 STG.E desc[UR60][R196.64], R246 ;  /* 0x000000f6c4004986 */ /* 0x0003e8000c10193c */
[----:B------:R-:W4:Y:S04]  /*129ab0*/  LDL.LU R235, [R1+0x4a04] ;  /* 0x004a040001eb7983 */ /* 0x000f280000300800 */
[----:B------:R1:W-:Y:S04]  /*129ac0*/  @P3 STG.E desc[UR60][R198.64], R250 ;  /* 0x000000fac6003986 */ /* 0x0003e8000c10193c */
[----:B-1----:R-:W4:Y:S04]  /*129ad0*/  LDL.LU R246, [R1+0x176c] ;  /* 0x00176c0001f67983 */ /* 0x002f280000300800 */
[----:B------:R-:W4:Y:S01]  /*129ae0*/  LDL.LU R250, [R1+0xf6c] ;  /* 0x000f6c0001fa7983 */ /* 0x000f220000300800 */
[----:B------:R-:W-:-:S02]  /*129af0*/  ISETP.LT.AND P5, PT, R13, R18, !P6 ;  /* 0x000000120d00720c */ /* 0x000fc400077a1270 */
[-C--:B------:R-:W-:Y:S02]  /*129b00*/  ISETP.LT.AND P2, PT, R17, R18.reuse, !P6 ;  /* 0x000000121100720c */ /* 0x080fe40007741270 */
[----:B------:R-:W-:Y:S01]  /*129b10*/  ISETP.LT.AND P6, PT, R15, R18, !P6 ;  /* 0x000000120f00720c */ /* 0x000fe200077c1270 */
[----:B------:R-:W-:-:S04]  /*129b20*/  IMAD.WIDE R196, R10, 0x4, R4 ;  /* 0x000000040ac47825 */ /* 0x000fc800078e0204 */
[----:B------:R-:W-:Y:S01]  /*129b30*/  IMAD.WIDE R198, R10, 0x4, R6 ;  /* 0x000000040ac67825 */ /* 0x000fe200078e0206 */
[-C--:B------:R-:W-:Y:S02]  /*129b40*/  ISETP.GE.AND P1, PT, R236, R19.reuse, PT ;  /* 0x00000013ec00720c */ /* 0x080fe40003f26270 */
[----:B------:R-:W-:Y:S02]  /*129b50*/  IADD3 R0, R10, R14, RZ ;  /* 0x0000000e0a007210 */ /* 0x000fe40007ffe0ff */
[----:B------:R-:W1:Y:S01]  /*129b60*/  LDC R14, c[0x0][0x248] ;  /* 0x00009200ff0e7b82 */ /* 0x000e620000000800 */
[-C--:B------:R-:W-:Y:S02]  /*129b70*/  ISETP.LT.AND P4, PT, R11, R18.reuse, !P1 ;  /* 0x000000120b00720c */ /* 0x080fe40004f81270 */
[----:B------:R-:W-:Y:S01]  /*129b80*/  ISETP.LT.AND P3, PT, R13, R18, !P1 ;  /* 0x000000120d00720c */ /* 0x000fe20004f61270 */
[----:B------:R-:W-:Y:S01]  /*129b90*/  IMAD.WIDE R232, R0, 0x4, R4 ;  /* 0x0000000400e87825 */ /* 0x000fe200078e0204 */
[----:B---3--:R3:W-:Y:S04]  /*129ba0*/  @P5 STG.E desc[UR60][R196.64], R249 ;  /* 0x000000f9c4005986 */ /* 0x0087e8000c10193c */
[----:B------:R1:W-:Y:S01]  /*129bb0*/  @P2 STG.E desc[UR60][R198.64], R244 ;  /* 0x000000f4c6002986 */ /* 0x0003e2000c10193c */
[----:B------:R-:W-:-:S03]  /*129bc0*/  ISETP.GE.AND P5, PT, R234, R19, PT ;  /* 0x00000013ea00720c */ /* 0x000fc60003fa6270 */
[----:B---3--:R-:W3:Y:S01]  /*129bd0*/  LDL.LU R249, [R1+0xb6c] ;  /* 0x000b6c0001f97983 */ /* 0x008ee20000300800 */
[----:B------:R-:W-:-:S03]  /*129be0*/  IMAD.WIDE R196, R10, 0x4, R8 ;  /* 0x000000040ac47825 */ /* 0x000fc600078e0208 */
[----:B------:R-:W3:Y:S04]  /*129bf0*/  LDL.LU R234, [R1+0x49f4] ;  /* 0x0049f40001ea7983 */ /* 0x000ee80000300800 */
[----:B--2---:R2:W-:Y:S01]  /*129c00*/  @P6 STG.E desc[UR60][R196.64], R252 ;  /* 0x000000fcc4006986 */ /* 0x0045e2000c10193c */
[----:B-1----:R-:W-:-:S03]  /*129c10*/  IMAD.WIDE R198, R0, 0x4, R2 ;  /* 0x0000000400c67825 */ /* 0x002fc600078e0202 */
[----:B--2---:R-:W2:Y:S01]  /*129c20*/  LDL.LU R252, [R1+0x36c] ;  /* 0x00036c0001fc7983 */ /* 0x004ea20000300800 */
[----:B------:R-:W-:-:S03]  /*129c30*/  ISETP.LT.AND P2, PT, R17, R18, !P1 ;  /* 0x000000121100720c */ /* 0x000fc60004f41270 */
[----:B----4-:R1:W-:Y:S01]  /*129c40*/  @P4 STG.E desc[UR60][R198.64], R248 ;  /* 0x000000f8c6004986 */ /* 0x0103e2000c10193c */
[-C--:B------:R-:W-:Y:S02]  /*129c50*/  ISETP.LT.AND P1, PT, R15, R18.reuse, !P1 ;  /* 0x000000120f00720c */ /* 0x080fe40004f21270 */
[----:B------:R-:W-:Y:S01]  /*129c60*/  ISETP.LT.AND P4, PT, R11, R18, !P0 ;  /* 0x000000120b00720c */ /* 0x000fe20004781270 */
[----:B------:R-:W4:Y:S01]  /*129c70*/  LDL.LU R244, [R1+0x76c] ;  /* 0x00076c0001f47983 */ /* 0x000f220000300800 */
[C---:B------:R-:W-:Y:S01]  /*129c80*/  IADD3 R10, R0.reuse, R16, RZ ;  /* 0x00000010000a7210 */ /* 0x040fe20007ffe0ff */
[----:B------:R-:W-:Y:S02]  /*129c90*/  IMAD.WIDE R196, R0, 0x4, R6 ;  /* 0x0000000400c47825 */ /* 0x000fe400078e0206 */
[----:B------:R1:W-:Y:S01]  /*129ca0*/  @P3 STG.E desc[UR60][R232.64], R251 ;  /* 0x000000fbe8003986 */ /* 0x0003e2000c10193c */
[----:B------:R-:W-:Y:S01]  /*129cb0*/  ISETP.LT.AND P6, PT, R13, R18, !P0 ;  /* 0x000000120d00720c */ /* 0x000fe200047c1270 */
[----:B------:R-:W4:Y:S02]  /*129cc0*/  LDC R16, c[0x0][0x248] ;  /* 0x00009200ff107b82 */ /* 0x000f240000000800 */
[----:B-1----:R-:W4:Y:S01]  /*129cd0*/  LDL.LU R248, [R1+0x1b60] ;  /* 0x001b600001f87983 */ /* 0x002f220000300800 */
[----:B------:R-:W-:-:S03]  /*129ce0*/  IMAD.WIDE R198, R10, 0x4, R2 ;  /* 0x000000040ac67825 */ /* 0x000fc600078e0202 */
[----:B------:R1:W-:Y:S04]  /*129cf0*/  @P2 STG.E desc[UR60][R196.64], R247 ;  /* 0x000000f7c4002986 */ /* 0x0003e8000c10193c */
[----:B------:R-:W4:Y:S01]  /*129d00*/  LDL.LU R251, [R1+0x1fa0] ;  /* 0x001fa00001fb7983 */ /* 0x000f220000300800 */
[----:B------:R-:W-:Y:S01]  /*129d10*/  IMAD.WIDE R232, R0, 0x4, R8 ;  /* 0x0000000400e87825 */ /* 0x000fe200078e0208 */
[----:B------:R-:W-:-:S04]  /*129d20*/  ISETP.GE.AND P2, PT, R235, R19, PT ;  /* 0x00000013eb00720c */ /* 0x000fc80003f46270 */
[----:B------:R1:W-:Y:S04]  /*129d30*/  @P1 STG.E desc[UR60][R232.64], R246 ;  /* 0x000000f6e8001986 */ /* 0x0003e8000c10193c */
[----:B-1----:R-:W4:Y:S04]  /*129d40*/  LDL.LU R247, [R1+0x1360] ;  /* 0x0013600001f77983 */ /* 0x002f280000300800 */
[----:B------:R-:W4:Y:S04]  /*129d50*/  LDL.LU R235, [R1+0x4a00] ;  /* 0x004a000001eb7983 */ /* 0x000f280000300800 */
[----:B------:R1:W-:Y:S04]  /*129d60*/  @P4 STG.E desc[UR60][R198.64], R250 ;  /* 0x000000fac6004986 */ /* 0x0003e8000c10193c */
[----:B------:R-:W4:Y:S04]  /*129d70*/  LDL.LU R246, [R1+0x1770] ;  /* 0x0017700001f67983 */ /* 0x000f280000300800 */
[----:B-1----:R-:W4:Y:S01]  /*129d80*/  LDL.LU R250, [R1+0xf70] ;  /* 0x000f700001fa7983 */ /* 0x002f220000300800 */
[-C--:B------:R-:W-:Y:S01]  /*129d90*/  ISETP.LT.AND P3, PT, R17, R18.reuse, !P0 ;  /* 0x000000121100720c */ /* 0x080fe20004761270 */
[----:B------:R-:W-:Y:S01]  /*129da0*/  IMAD.WIDE R196, R10, 0x4, R4 ;  /* 0x000000040ac47825 */ /* 0x000fe200078e0204 */
[----:B------:R-:W-:-:S02]  /*129db0*/  ISETP.LT.AND P0, PT, R15, R18, !P0 ;  /* 0x000000120f00720c */ /* 0x000fc40004701270 */
[----:B------:R-:W-:Y:S01]  /*129dc0*/  ISETP.LT.AND P4, PT, R13, R18, !P5 ;  /* 0x000000120d00720c */ /* 0x000fe20006f81270 */
[----:B------:R-:W-:Y:S02]  /*129dd0*/  IMAD.IADD R0, R10, 0x1, R14 ;  /* 0x000000010a007824 */ /* 0x000fe400078e020e */
[----:B------:R-:W1:Y:S02]  /*129de0*/  LDC R14, c[0x0][0x248] ;  /* 0x00009200ff0e7b82 */ /* 0x000e640000000800 */
[----:B------:R-:W-:-:S04]  /*129df0*/  IMAD.WIDE R198, R0, 0x4, R2 ;  /* 0x0000000400c67825 */ /* 0x000fc800078e0202 */
[----:B------:R-:W-:Y:S01]  /*129e00*/  IMAD.WIDE R232, R0, 0x4, R4 ;  /* 0x0000000400e87825 */ /* 0x000fe200078e0204 */
[----:B---3--:R3:W-:Y:S04]  /*129e10*/  @P6 STG.E desc[UR60][R196.64], R249 ;  /* 0x000000f9c4006986 */ /* 0x0087e8000c10193c */
[----:B---3--:R-:W3:Y:S01]  /*129e20*/  LDL.LU R249, [R1+0xb70] ;  /* 0x000b700001f97983 */ /* 0x008ee20000300800 */
[----:B------:R-:W-:-:S05]  /*129e30*/  IMAD.WIDE R196, R10, 0x4, R6 ;  /* 0x000000040ac47825 */ /* 0x000fca00078e0206 */
[----:B--2---:R2:W-:Y:S01]  /*129e40*/  @P3 STG.E desc[UR60][R196.64], R252 ;  /* 0x000000fcc4003986 */ /* 0x0045e2000c10193c */
[----:B------:R-:W-:-:S03]  /*129e50*/  ISETP.LT.AND P6, PT, R11, R18, !P5 ;  /* 0x000000120b00720c */ /* 0x000fc60006fc1270 */
[----:B--2---:R-:W2:Y:S01]  /*129e60*/  LDL.LU R252, [R1+0x770] ;  /* 0x0007700001fc7983 */ /* 0x004ea20000300800 */
[----:B------:R-:W-:Y:S01]  /*129e70*/  IMAD.WIDE R196, R10, 0x4, R8 ;  /* 0x000000040ac47825 */ /* 0x000fe200078e0208 */
[-C--:B------:R-:W-:Y:S02]  /*129e80*/  ISETP.LT.AND P3, PT, R17, R18.reuse, !P5 ;  /* 0x000000121100720c */ /* 0x080fe40006f61270 */
[-C--:B------:R-:W-:Y:S02]  /*129e90*/  ISETP.LT.AND P5, PT, R15, R18.reuse, !P5 ;  /* 0x000000120f00720c */ /* 0x080fe40006fa1270 */
[----:B----4-:R4:W-:Y:S01]  /*129ea0*/  @P0 STG.E desc[UR60][R196.64], R244 ;  /* 0x000000f4c4000986 */ /* 0x0109e2000c10193c */
[----:B------:R-:W-:Y:S02]  /*129eb0*/  ISETP.LT.AND P0, PT, R11, R18, !P2 ;  /* 0x000000120b00720c */ /* 0x000fe40005701270 */
[----:B------:R-:W-:Y:S02]  /*129ec0*/  ISETP.GE.AND P1, PT, R234, R19, PT ;  /* 0x00000013ea00720c */ /* 0x000fe40003f26270 */
[C---:B------:R-:W-:Y:S01]  /*129ed0*/  IADD3 R10, R0.reuse, R16, RZ ;  /* 0x00000010000a7210 */ /* 0x040fe20007ffe0ff */
[----:B------:R-:W2:Y:S04]  /*129ee0*/  LDL.LU R234, [R1+0x4a0c] ;  /* 0x004a0c0001ea7983 */ /* 0x000ea80000300800 */
[----:B------:R1:W-:Y:S04]  /*129ef0*/  @P6 STG.E desc[UR60][R198.64], R248 ;  /* 0x000000f8c6006986 */ /* 0x0003e8000c10193c */
[----:B------:R1:W-:Y:S01]  /*129f00*/  @P4 STG.E desc[UR60][R232.64], R251 ;  /* 0x000000fbe8004986 */ /* 0x0003e2000c10193c */
[----:B------:R-:W2:Y:S03]  /*129f10*/  LDC R16, c[0x0][0x248] ;  /* 0x00009200ff107b82 */ /* 0x000ea60000000800 */
[----:B----4-:R-:W4:Y:S01]  /*129f20*/  LDL.LU R244, [R1+0x370] ;  /* 0x0003700001f47983 */ /* 0x010f220000300800 */
[----:B------:R-:W-:-:S03]  /*129f30*/  IMAD.WIDE R196, R0, 0x4, R6 ;  /* 0x0000000400c47825 */ /* 0x000fc600078e0206 */
[----:B-1----:R-:W4:Y:S04]  /*129f40*/  LDL.LU R248, [R1+0x1b64] ;  /* 0x001b640001f87983 */ /* 0x002f280000300800 */
[----:B------:R-:W4:Y:S01]  /*129f50*/  LDL.LU R251, [R1+0x1fa4] ;  /* 0x001fa40001fb7983 */ /* 0x000f220000300800 */
[----:B------:R-:W-:-:S04]  /*129f60*/  IMAD.WIDE R198, R0, 0x4, R8 ;  /* 0x0000000400c67825 */ /* 0x000fc800078e0208 */
[----:B------:R-:W-:Y:S01]  /*129f70*/  IMAD.WIDE R232, R10, 0x4, R2 ;  /* 0x000000040ae87825 */ /* 0x000fe200078e0202 */
[----:B------:R1:W-:Y:S01]  /*129f80*/  @P3 STG.E desc[UR60][R196.64], R247 ;  /* 0x000000f7c4003986 */ /* 0x0003e2000c10193c */
[----:B------:R-:W-:-:S03]  /*129f90*/  ISETP.GE.AND P3, PT, R235, R19, PT ;  /* 0x00000013eb00720c */ /* 0x000fc60003f66270 */
[----:B------:R-:W-:Y:S04]  /*129fa0*/  @P5 STG.E desc[UR60][R198.64], R246 ;  /* 0x000000f6c6005986 */ /* 0x000fe8000c10193c */
[----:B------:R1:W-:Y:S04]  /*129fb0*/  @P0 STG.E desc[UR60][R232.64], R250 ;  /* 0x000000fae8000986 */ /* 0x0003e8000c10193c */
[----:B-1----:R-:W4:Y:S04]  /*129fc0*/  LDL.LU R247, [R1+0x1364] ;  /* 0x0013640001f77983 */ /* 0x002f280000300800 */
[----:B------:R-:W4:Y:S04]  /*129fd0*/  LDL.LU R235, [R1+0x4a10] ;  /* 0x004a100001eb7983 */ /* 0x000f280000300800 */
[----:B------:R-:W4:Y:S01]  /*129fe0*/  LDL.LU R250, [R1+0x1774] ;  /* 0x0017740001fa7983 */ /* 0x000f220000300800 */
[----:B------:R-:W-:-:S02]  /*129ff0*/  ISETP.LT.AND P4, PT, R13, R18, !P2 ;  /* 0x000000120d00720c */ /* 0x000fc40005781270 */
[-C--:B------:R-:W-:Y:S01]  /*12a000*/  ISETP.LT.AND P6, PT, R17, R18.reuse, !P2 ;  /* 0x000000121100720c */ /* 0x080fe200057c1270 */
[C---:B------:R-:W-:Y:S01]  /*12a010*/  IMAD.WIDE R198, R10.reuse, 0x4, R4 ;  /* 0x000000040ac67825 */ /* 0x040fe200078e0204 */
[----:B------:R-:W4:Y:S03]  /*12a020*/  LDL.LU R246, [R1+0xf74] ;  /* 0x000f740001f67983 */ /* 0x000f260000300800 */
[----:B------:R-:W-:Y:S01]  /*12a030*/  IMAD.WIDE R196, R10, 0x4, R6 ;  /* 0x000000040ac47825 */ /* 0x000fe200078e0206 */
[-C--:B------:R-:W-:Y:S02]  /*12a040*/  ISETP.LT.AND P2, PT, R15, R18.reuse, !P2 ;  /* 0x000000120f00720c */ /* 0x080fe40005741270 */
[-C--:B------:R-:W-:Y:S02]  /*12a050*/  ISETP.LT.AND P5, PT, R11, R18.reuse, !P1 ;  /* 0x000000120b00720c */ /* 0x080fe40004fa1270 */
[----:B------:R-:W-:-:S02]  /*12a060*/  ISETP.LT.AND P0, PT, R13, R18, !P1 ;  /* 0x000000120d00720c */ /* 0x000fc40004f01270 */
[----:B------:R-:W-:Y:S02]  /*12a070*/  IADD3 R0, R10, R14, RZ ;  /* 0x0000000e0a007210 */ /* 0x000fe40007ffe0ff */
[----:B------:R-:W1:Y:S03]  /*12a080*/  LDC R14, c[0x0][0x248] ;  /* 0x00009200ff0e7b82 */ /* 0x000e660000000800 */
[----:B------:R-:W-:Y:S01]  /*12a090*/  IMAD.WIDE R232, R0, 0x4, R4 ;  /* 0x0000000400e87825 */ /* 0x000fe200078e0204 */
[----:B---3--:R3:W-:Y:S04]  /*12a0a0*/  @P4 STG.E desc[UR60][R198.64], R249 ;  /* 0x000000f9c6004986 */ /* 0x0087e8000c10193c */
[----:B---3--:R-:W3:Y:S04]  /*12a0b0*/  LDL.LU R249, [R1+0xb74] ;  /* 0x000b740001f97983 */ /* 0x008ee80000300800 */
[----:B--2---:R2:W-:Y:S04]  /*12a0c0*/  @P6 STG.E desc[UR60][R196.64], R252 ;  /* 0x000000fcc4006986 */ /* 0x0045e8000c10193c */
[----:B--2---:R-:W2:Y:S01]  /*12a0d0*/  LDL.LU R252, [R1+0x774] ;  /* 0x0007740001fc7983 */ /* 0x004ea20000300800 */
[----:B------:R-:W-:Y:S01]  /*12a0e0*/  ISETP.LT.AND P6, PT, R17, R18, !P1 ;  /* 0x000000121100720c */ /* 0x000fe20004fc1270 */
[----:B------:R-:W-:-:S04]  /*12a0f0*/  IMAD.WIDE R196, R10, 0x4, R8 ;  /* 0x000000040ac47825 */ /* 0x000fc800078e0208 */
[----:B------:R-:W-:Y:S01]  /*12a100*/  IMAD.WIDE R198, R0, 0x4, R2 ;  /* 0x0000000400c67825 */ /* 0x000fe200078e0202 */
[----:B------:R-:W-:Y:S02]  /*12a110*/  ISETP.LT.AND P1, PT, R15, R18, !P1 ;  /* 0x000000120f00720c */ /* 0x000fe40004f21270 */
[----:B------:R-:W-:Y:S01]  /*12a120*/  ISETP.GE.AND P4, PT, R234, R19, PT ;  /* 0x00000013ea00720c */ /* 0x000fe20003f86270 */
[----:B----4-:R4:W-:Y:S04]  /*12a130*/  @P2 STG.E desc[UR60][R196.64], R244 ;  /* 0x000000f4c4002986 */ /* 0x0109e8000c10193c */
[----:B------:R-:W2:Y:S04]  /*12a140*/  LDL.LU R234, [R1+0x4a08] ;  /* 0x004a080001ea7983 */ /* 0x000ea80000300800 */
[----:B------:R1:W-:Y:S04]  /*12a150*/  @P5 STG.E desc[UR60][R198.64], R248 ;  /* 0x000000f8c6005986 */ /* 0x0003e8000c10193c */
[----:B------:R1:W-:Y:S01]  /*12a160*/  @P0 STG.E desc[UR60][R232.64], R251 ;  /* 0x000000fbe8000986 */ /* 0x0003e2000c10193c */
[----:B----4-:R-:W-:-:S03]  /*12a170*/  IMAD.WIDE R196, R0, 0x4, R6 ;  /* 0x0000000400c47825 */ /* 0x010fc600078e0206 */
[----:B-1----:R-:W4:Y:S04]  /*12a180*/  LDL.LU R248, [R1+0x374] ;  /* 0x0003740001f87983 */ /* 0x002f280000300800 */
[----:B------:R-:W4:Y:S01]  /*12a190*/  LDL.LU R251, [R1+0x1b68] ;  /* 0x001b680001fb7983 */ /* 0x000f220000300800 */
[----:B------:R-:W-:-:S03]  /*12a1a0*/  IMAD.WIDE R198, R0, 0x4, R8 ;  /* 0x0000000400c67825 */ /* 0x000fc600078e0208 */
[----:B------:R-:W4:Y:S04]  /*12a1b0*/  LDL.LU R244, [R1+0x1fa8] ;  /* 0x001fa80001f47983 */ /* 0x000f280000300800 */
[----:B------:R1:W-:Y:S04]  /*12a1c0*/  @P6 STG.E desc[UR60][R196.64], R247 ;  /* 0x000000f7c4006986 */ /* 0x0003e8000c10193c */
[----:B------:R1:W-:Y:S04]  /*12a1d0*/  @P1 STG.E desc[UR60][R198.64], R250 ;  /* 0x000000fac6001986 */ /* 0x0003e8000c10193c */
[----:B-1----:R-:W4:Y:S04]  /*12a1e0*/  LDL.LU R247, [R1+0x1368] ;  /* 0x0013680001f77983 */ /* 0x002f280000300800 */
[----:B------:R-:W4:Y:S01]  /*12a1f0*/  LDL.LU R250, [R1+0x1778] ;  /* 0x0017780001fa7983 */ /* 0x000f220000300800 */
[----:B------:R-:W-:-:S02]  /*12a200*/  ISETP.LT.AND P2, PT, R11, R18, !P3 ;  /* 0x000000120b00720c */ /* 0x000fc40005f41270 */
[-C--:B------:R-:W-:Y:S01]  /*12a210*/  ISETP.LT.AND P0, PT, R13, R18.reuse, !P3 ;  /* 0x000000120d00720c */ /* 0x080fe20005f01270 */
[----:B------:R-:W-:Y:S01]  /*12a220*/  IMAD.IADD R10, R0, 0x1, R16 ;  /* 0x00000001000a7824 */ /* 0x000fe200078e0210 */
[-C--:B------:R-:W-:Y:S01]  /*12a230*/  ISETP.LT.AND P5, PT, R17, R18.reuse, !P3 ;  /* 0x000000121100720c */ /* 0x080fe20005fa1270 */
[----:B------:R-:W4:Y:S01]  /*12a240*/  LDL.LU R236, [R1+0x4a18] ;  /* 0x004a180001ec7983 */ /* 0x000f220000300800 */
[----:B------:R-:W-:Y:S01]  /*12a250*/  ISETP.LT.AND P1, PT, R11, R18, !P4 ;  /* 0x000000120b00720c */ /* 0x000fe20006721270 */
[----:B------:R-:W-:-:S04]  /*12a260*/  IMAD.WIDE R196, R10, 0x4, R2 ;  /* 0x000000040ac47825 */ /* 0x000fc800078e0202 */
[----:B------:R-:W-:-:S04]  /*12a270*/  IMAD.WIDE R198, R10, 0x4, R4 ;  /* 0x000000040ac67825 */ /* 0x000fc800078e0204 */
[----:B------:R-:W-:Y:S01]  /*12a280*/  IMAD.WIDE R232, R10, 0x4, R6 ;  /* 0x000000040ae87825 */ /* 0x000fe200078e0206 */
[----:B------:R-:W1:Y:S01]  /*12a290*/  LDC R0, c[0x0][0x248] ;  /* 0x00009200ff007b82 */ /* 0x000e620000000800 */
[----:B------:R-:W-:-:S07]  /*12a2a0*/  ISETP.GE.AND P6, PT, R235, R19, PT ;  /* 0x00000013eb00720c */ /* 0x000fce0003fc6270 */
[----:B------:R-:W1:Y:S01]  /*12a2b0*/  LDC R16, c[0x0][0x248] ;  /* 0x00009200ff107b82 */ /* 0x000e620000000800 */
[----:B------:R1:W-:Y:S04]  /*12a2c0*/  @P2 STG.E desc[UR60][R196.64], R246 ;  /* 0x000000f6c4002986 */ /* 0x0003e8000c10193c */
[----:B-1----:R-:W4:Y:S01]  /*12a2d0*/  LDL.LU R246, [R1+0xf78] ;  /* 0x000f780001f67983 */ /* 0x002f220000300800 */
[----:B------:R-:W-:Y:S02]  /*12a2e0*/  ISETP.LT.AND P3, PT, R15, R18, !P3 ;  /* 0x000000120f00720c */ /* 0x000fe40005f61270 */
[C---:B------:R-:W-:Y:S02]  /*12a2f0*/  IADD3 R14, R10.reuse, R14, RZ ;  /* 0x0000000e0a0e7210 */ /* 0x040fe40007ffe0ff */
[-C--:B------:R-:W-:Y:S01]  /*12a300*/  ISETP.LT.AND P2, PT, R17, R18.reuse, !P4 ;  /* 0x000000121100720c */ /* 0x080fe20006741270 */
[----:B------:R-:W-:Y:S01]  /*12a310*/  IMAD.WIDE R196, R10, 0x4, R8 ;  /* 0x000000040ac47825 */ /* 0x000fe200078e0208 */
[----:B---3--:R1:W-:Y:S04]  /*12a320*/  @P0 STG.E desc[UR60][R198.64], R249 ;  /* 0x000000f9c6000986 */ /* 0x0083e8000c10193c */
[----:B-1----:R-:W3:Y:S04]  /*12a330*/  LDL.LU R249, [R1+0xb78] ;  /* 0x000b780001f97983 */ /* 0x002ee80000300800 */
[----:B--2---:R1:W-:Y:S04]  /*12a340*/  @P5 STG.E desc[UR60][R232.64], R252 ;  /* 0x000000fce8005986 */ /* 0x0043e8000c10193c */
[----:B-1----:R-:W2:Y:S01]  /*12a350*/  LDL.LU R252, [R1+0x778] ;  /* 0x0007780001fc7983 */ /* 0x002ea20000300800 */
[----:B------:R-:W-:-:S02]  /*12a360*/  ISETP.LT.AND P5, PT, R13, R18, !P4 ;  /* 0x000000120d00720c */ /* 0x000fc400067a1270 */
[----:B------:R-:W-:Y:S01]  /*12a370*/  ISETP.LT.AND P4, PT, R15, R18, !P4 ;  /* 0x000000120f00720c */ /* 0x000fe20006781270 */
[----:B------:R-:W-:Y:S01]  /*12a380*/  IMAD.WIDE R198, R14, 0x4, R2 ;  /* 0x000000040ec67825 */ /* 0x000fe200078e0202 */
[----:B------:R-:W-:Y:S02]  /*12a390*/  ISETP.GE.AND P0, PT, R234, R19, PT ;  /* 0x00000013ea00720c */ /* 0x000fe40003f06270 */
[----:B------:R-:W2:Y:S04]  /*12a3a0*/  LDL.LU R234, [R1+0x4a1c] ;  /* 0x004a1c0001ea7983 */ /* 0x000ea80000300800 */
[----:B----4-:R1:W-:Y:S04]  /*12a3b0*/  @P3 STG.E desc[UR60][R196.64], R248 ;  /* 0x000000f8c4003986 */ /* 0x0103e8000c10193c */
[----:B------:R4:W-:Y:S01]  /*12a3c0*/  @P1 STG.E desc[UR60][R198.64], R251 ;  /* 0x000000fbc6001986 */ /* 0x0009e2000c10193c */
[----:B------:R-:W-:-:S03]  /*12a3d0*/  IMAD.WIDE R232, R14, 0x4, R8 ;  /* 0x000000040ee87825 */ /* 0x000fc600078e0208 */
[----:B-1----:R-:W2:Y:S01]  /*12a3e0*/  LDL.LU R248, [R1+0x378] ;  /* 0x0003780001f87983 */ /* 0x002ea20000300800 */
[----:B------:R-:W-:-:S04]  /*12a3f0*/  IMAD.WIDE R196, R14, 0x4, R4 ;  /* 0x000000040ec47825 */ /* 0x000fc800078e0204 */
[----:B----4-:R-:W-:Y:S01]  /*12a400*/  IMAD.WIDE R198, R14, 0x4, R6 ;  /* 0x000000040ec67825 */ /* 0x010fe200078e0206 */
[----:B------:R-:W4:Y:S04]  /*12a410*/  LDL.LU R251, [R1+0x1b6c] ;  /* 0x001b6c0001fb7983 */ /* 0x000f280000300800 */
[----:B------:R-:W-:Y:S04]  /*12a420*/  @P5 STG.E desc[UR60][R196.64], R244 ;  /* 0x000000f4c4005986 */ /* 0x000fe8000c10193c */
[----:B------:R-:W-:Y:S04]  /*12a430*/  @P2 STG.E desc[UR60][R198.64], R247 ;  /* 0x000000f7c6002986 */ /* 0x000fe8000c10193c */
[----:B------:R1:W-:Y:S04]  /*12a440*/  @P4 STG.E desc[UR60][R232.64], R250 ;  /* 0x000000fae8004986 */ /* 0x0003e8000c10193c */
[----:B-1----:R-:W4:Y:S01]  /*12a450*/  LDL.LU R250, [R1+0x1fac] ;  /* 0x001fac0001fa7983 */ /* 0x002f220000300800 */
[----:B------:R-:W-:-:S02]  /*12a460*/  ISETP.LT.AND P1, PT, R11, R18, !P6 ;  /* 0x000000120b00720c */ /* 0x000fc40007721270 */
[----:B------:R-:W-:Y:S02]  /*12a470*/  ISETP.LT.AND P5, PT, R13, R18, !P6 ;  /* 0x000000120d00720c */ /* 0x000fe400077a1270 */
[----:B------:R-:W-:Y:S02]  /*12a480*/  IADD3 R0, R14, R0, RZ ;  /* 0x000000000e007210 */ /* 0x000fe40007ffe0ff */
[----:B------:R-:W-:Y:S01]  /*12a490*/  ISETP.LT.AND P3, PT, R17, R18, !P6 ;  /* 0x000000121100720c */ /* 0x000fe20007761270 */
[----:B------:R-:W4:Y:S04]  /*12a4a0*/  LDL.LU R235, [R1+0x4a2c] ;  /* 0x004a2c0001eb7983 */ /* 0x000f280000300800 */
[----:B------:R-:W4:Y:S01]  /*12a4b0*/  LDL.LU R247, [R1+0x136c] ;  /* 0x00136c0001f77983 */ /* 0x000f220000300800 */
[----:B------:R-:W-:-:S04]  /*12a4c0*/  IMAD.WIDE R196, R0, 0x4, R2 ;  /* 0x0000000400c47825 */ /* 0x000fc800078e0202 */
[----:B------:R-:W-:-:S04]  /*12a4d0*/  IMAD.WIDE R198, R0, 0x4, R4 ;  /* 0x0000000400c67825 */ /* 0x000fc800078e0204 */
[C---:B------:R-:W-:Y:S01]  /*12a4e0*/  IMAD.WIDE R232, R0.reuse, 0x4, R6 ;  /* 0x0000000400e87825 */ /* 0x040fe200078e0206 */
[-C--:B------:R-:W-:Y:S01]  /*12a4f0*/  ISETP.LT.AND P4, PT, R11, R18.reuse, !P0 ;  /* 0x000000120b00720c */ /* 0x080fe20004781270 */
[----:B------:R-:W1:Y:S01]  /*12a500*/  LDC R14, c[0x0][0x248] ;  /* 0x00009200ff0e7b82 */ /* 0x000e620000000800 */
[----:B------:R1:W-:Y:S01]  /*12a510*/  @P1 STG.E desc[UR60][R196.64], R246 ;  /* 0x000000f6c4001986 */ /* 0x0003e2000c10193c */
[----:B------:R-:W-:Y:S01]  /*12a520*/  ISETP.LT.AND P6, PT, R15, R18, !P6 ;  /* 0x000000120f00720c */ /* 0x000fe200077c1270 */
[----:B------:R-:W-:Y:S01]  /*12a530*/  IMAD.IADD R10, R0, 0x1, R16 ;  /* 0x00000001000a7824 */ /* 0x000fe200078e0210 */
[----:B------:R-:W-:-:S04]  /*12a540*/  ISETP.GE.AND P2, PT, R236, R19, PT ;  /* 0x00000013ec00720c */ /* 0x000fc80003f46270 */
[----:B------:R-:W4:Y:S01]  /*12a550*/  LDC R16, c[0x0][0x248] ;  /* 0x00009200ff107b82 */ /* 0x000f220000000800 */
[----:B-1----:R-:W-:Y:S01]  /*12a560*/  IMAD.WIDE R196, R0, 0x4, R8 ;  /* 0x0000000400c47825 */ /* 0x002fe200078e0208 */
[----:B---3--:R1:W-:Y:S04]  /*12a570*/  @P5 STG.E desc[UR60][R198.64], R249 ;  /* 0x000000f9c6005986 */ /* 0x0083e8000c10193c */
[----:B-1----:R-:W3:Y:S04]  /*12a580*/  LDL.LU R249, [R1+0x177c] ;  /* 0x00177c0001f97983 */ /* 0x002ee80000300800 */
[----:B------:R-:W3:Y:S04]  /*12a590*/  LDL.LU R246, [R1+0xf7c] ;  /* 0x000f7c0001f67983 */ /* 0x000ee80000300800 */
[----:B--2---:R1:W-:Y:S04]  /*12a5a0*/  @P3 STG.E desc[UR60][R232.64], R252 ;  /* 0x000000fce8003986 */ /* 0x0043e8000c10193c */
[----:B-1----:R-:W2:Y:S01]  /*12a5b0*/  LDL.LU R252, [R1+0xb7c] ;  /* 0x000b7c0001fc7983 */ /* 0x002ea20000300800 */
[----:B------:R-:W-:Y:S01]  /*12a5c0*/  ISETP.LT.AND P3, PT, R13, R18, !P0 ;  /* 0x000000120d00720c */ /* 0x000fe20004761270 */
[----:B------:R-:W-:Y:S01]  /*12a5d0*/  IMAD.WIDE R198, R10, 0x4, R2 ;  /* 0x000000040ac67825 */ /* 0x000fe200078e0202 */
[----:B------:R-:W-:Y:S01]  /*12a5e0*/  ISETP.GE.AND P1, PT, R234, R19, PT ;  /* 0x00000013ea00720c */ /* 0x000fe20003f26270 */
[----:B------:R-:W2:Y:S04]  /*12a5f0*/  LDL.LU R244, [R1+0x77c] ;  /* 0x00077c0001f47983 */ /* 0x000ea80000300800 */
[----:B------:R1:W-:Y:S04]  /*12a600*/  @P6 STG.E desc[UR60][R196.64], R248 ;  /* 0x000000f8c4006986 */ /* 0x0003e8000c10193c */
[----:B------:R-:W2:Y:S04]  /*12a610*/  LDL.LU R234, [R1+0x4a28] ;  /* 0x004a280001ea7983 */ /* 0x000ea80000300800 */
[----:B----4-:R4:W-:Y:S04]  /*12a620*/  @P4 STG.E desc[UR60][R198.64], R251 ;  /* 0x000000fbc6004986 */ /* 0x0109e8000c10193c */
[----:B-1----:R-:W2:Y:S01]  /*12a630*/  LDL.LU R248, [R1+0x37c] ;  /* 0x00037c0001f87983 */ /* 0x002ea20000300800 */
[----:B------:R-:W-:-:S03]  /*12a640*/  IMAD.WIDE R196, R10, 0x4, R4 ;  /* 0x000000040ac47825 */ /* 0x000fc600078e0204 */
[----:B----4-:R-:W4:Y:S04]  /*12a650*/  LDL.LU R251, [R1+0x1fb0] ;  /* 0x001fb00001fb7983 */ /* 0x010f280000300800 */
[----:B------:R1:W-:Y:S04]  /*12a660*/  @P3 STG.E desc[UR60][R196.64], R250 ;  /* 0x000000fac4003986 */ /* 0x0003e8000c10193c */
[----:B-1----:R-:W4:Y:S01]  /*12a670*/  LDL.LU R250, [R1+0x1b70] ;  /* 0x001b700001fa7983 */ /* 0x002f220000300800 */
[-C--:B------:R-:W-:Y:S02]  /*12a680*/  ISETP.LT.AND P5, PT, R17, R18.reuse, !P0 ;  /* 0x000000121100720c */ /* 0x080fe400047a1270 */
[----:B------:R-:W-:-:S02]  /*12a690*/  ISETP.LT.AND P0, PT, R15, R18, !P0 ;  /* 0x000000120f00720c */ /* 0x000fc40004701270 */
[-C--:B------:R-:W-:Y:S01]  /*12a6a0*/  ISETP.LT.AND P6, PT, R11, R18.reuse, !P2 ;  /* 0x000000120b00720c */ /* 0x080fe200057c1270 */
[----:B------:R-:W-:Y:S01]  /*12a6b0*/  IMAD.WIDE R198, R10, 0x4, R6 ;  /* 0x000000040ac67825 */ /* 0x000fe200078e0206 */
[----:B------:R-:W-:-:S03]  /*12a6c0*/  ISETP.LT.AND P4, PT, R13, R18, !P2 ;  /* 0x000000120d00720c */ /* 0x000fc60005781270 */
[C---:B------:R-:W-:Y:S01]  /*12a6d0*/  IMAD.WIDE R196, R10.reuse, 0x4, R8 ;  /* 0x000000040ac47825 */ /* 0x040fe200078e0208 */
[----:B------:R-:W-:Y:S02]  /*12a6e0*/  IADD3 R0, R10, R14, RZ ;  /* 0x0000000e0a007210 */ /* 0x000fe40007ffe0ff */
[----:B------:R-:W-:Y:S01]  /*12a6f0*/  ISETP.GE.AND P3, PT, R235, R19, PT ;  /* 0x00000013eb00720c */ /* 0x000fe20003f66270 */
[----:B------:R-:W1:Y:S01]  /*12a700*/  LDC R14, c[0x0][0x248] ;  /* 0x00009200ff0e7b82 */ /* 0x000e620000000800 */
[----:B------:R-:W4:Y:S04]  /*12a710*/  LDL.LU R235, [R1+0x4a30] ;  /* 0x004a300001eb7983 */ /* 0x000f280000300800 */
[----:B------:R1:W-:Y:S01]  /*12a720*/  @P5 STG.E desc[UR60][R198.64], R247 ;  /* 0x000000f7c6005986 */ /* 0x0003e2000c10193c */
[----:B------:R-:W-:-:S04]  /*12a730*/  IMAD.WIDE R232, R0, 0x4, R4 ;  /* 0x0000000400e87825 */ /* 0x000fc800078e0204 */
[C---:B-1----:R-:W-:Y:S01]  /*12a740*/  IMAD.WIDE R198, R0.reuse, 0x4, R2 ;  /* 0x0000000400c67825 */ /* 0x042fe200078e0202 */
[-C--:B------:R-:W-:Y:S02]  /*12a750*/  ISETP.LT.AND P5, PT, R17, R18.reuse, !P2 ;  /* 0x000000121100720c */ /* 0x080fe400057a1270 */
[----:B------:R-:W-:Y:S02]  /*12a760*/  ISETP.LT.AND P2, PT, R15, R18, !P2 ;  /* 0x000000120f00720c */ /* 0x000fe40005741270 */
[----:B------:R-:W-:Y:S02]  /*12a770*/  IADD3 R10, R0, R16, RZ ;  /* 0x00000010000a7210 */ /* 0x000fe40007ffe0ff */
[----:B------:R-:W1:Y:S01]  /*12a780*/  LDC R16, c[0x0][0x248] ;  /* 0x00009200ff107b82 */ /* 0x000e620000000800 */
[----:B---3--:R3:W-:Y:S04]  /*12a790*/  @P0 STG.E desc[UR60][R196.64], R249 ;  /* 0x000000f9c4000986 */ /* 0x0087e8000c10193c */
[----:B------:R1:W-:Y:S04]  /*12a7a0*/  @P6 STG.E desc[UR60][R198.64], R246 ;  /* 0x000000f6c6006986 */ /* 0x0003e8000c10193c */
[----:B---3--:R-:W3:Y:S04]  /*12a7b0*/  LDL.LU R249, [R1+0x1370] ;  /* 0x0013700001f97983 */ /* 0x008ee80000300800 */
[----:B------:R-:W3:Y:S04]  /*12a7c0*/  LDL.LU R247, [R1+0x1780] ;  /* 0x0017800001f77983 */ /* 0x000ee80000300800 */
[----:B-1----:R-:W3:Y:S04]  /*12a7d0*/  LDL.LU R246, [R1+0x780] ;  /* 0x0007800001f67983 */ /* 0x002ee80000300800 */
[----:B--2---:R1:W-:Y:S01]  /*12a7e0*/  @P4 STG.E desc[UR60][R232.64], R252 ;  /* 0x000000fce8004986 */ /* 0x0043e2000c10193c */
[----:B------:R-:W-:-:S03]  /*12a7f0*/  ISETP.LT.AND P0, PT, R11, R18, !P1 ;  /* 0x000000120b00720c */ /* 0x000fc60004f01270 */
[----:B-1----:R-:W2:Y:S01]  /*12a800*/  LDL.LU R252, [R1+0xb80] ;  /* 0x000b800001fc7983 */ /* 0x002ea20000300800 */
[----:B------:R-:W-:Y:S01]  /*12a810*/  IMAD.WIDE R196, R0, 0x4, R6 ;  /* 0x0000000400c47825 */ /* 0x000fe200078e0206 */
[----:B------:R-:W-:-:S03]  /*12a820*/  ISETP.LT.AND P4, PT, R13, R18, !P1 ;  /* 0x000000120d00720c */ /* 0x000fc60004f81270 */
[----:B------:R-:W-:-:S04]  /*12a830*/  IMAD.WIDE R232, R0, 0x4, R8 ;  /* 0x0000000400e87825 */ /* 0x000fc800078e0208 */
[----:B------:R-:W-:Y:S01]  /*12a840*/  IMAD.WIDE R198, R10, 0x4, R2 ;  /* 0x000000040ac67825 */ /* 0x000fe200078e0202 */
[----:B------:R1:W-:Y:S01]  /*12a850*/  @P5 STG.E desc[UR60][R196.64], R244 ;  /* 0x000000f4c4005986 */ /* 0x0003e2000c10193c */
[----:B------:R-:W-:-:S03]  /*12a860*/  ISETP.GE.AND P5, PT, R234, R19, PT ;  /* 0x00000013ea00720c */ /* 0x000fc60003fa6270 */
[----:B------:R1:W-:Y:S04]  /*12a870*/  @P2 STG.E desc[UR60][R232.64], R248 ;  /* 0x000000f8e8002986 */ /* 0x0003e8000c10193c */
[----:B----4-:R4:W-:Y:S04]  /*12a880*/  @P0 STG.E desc[UR60][R198.64], R251 ;  /* 0x000000fbc6000986 */ /* 0x0109e8000c10193c */
[----:B-1----:R-:W2:Y:S04]  /*12a890*/  LDL.LU R244, [R1+0x380] ;  /* 0x0003800001f47983 */ /* 0x002ea80000300800 */
[----:B------:R-:W2:Y:S04]  /*12a8a0*/  LDL.LU R234, [R1+0x4a3c] ;  /* 0x004a3c0001ea7983 */ /* 0x000ea80000300800 */
[----:B------:R-:W2:Y:S01]  /*12a8b0*/  LDL.LU R248, [R1+0x2d0] ;  /* 0x0002d00001f87983 */ /* 0x000ea20000300800 */
        /* <DEDUP_REMOVED lines=9> */
[----:B------:R-:W-:Y:S01]  /*12a950*/  IMAD.IADD R0, R10, 0x1, R14 ;  /* 0x000000010a007824 */ /* 0x000fe200078e020e */
[----:B------:R-:W-:Y:S01]  /*12a960*/  ISETP.GE.AND P0, PT, R235, R19, PT ;  /* 0x00000013eb00720c */ /* 0x000fe20003f06270 */
[----:B------:R-:W1:Y:S02]  /*12a970*/  LDC R14, c[0x0][0x248] ;  /* 0x00009200ff0e7b82 */ /* 0x000e640000000800 */
[----:B------:R-:W-:-:S04]  /*12a980*/  IMAD.WIDE R198, R0, 0x4, R2 ;  /* 0x0000000400c67825 */ /* 0x000fc800078e0202 */
[----:B------:R-:W-:Y:S01]  /*12a990*/  IMAD.WIDE R232, R0, 0x4, R4 ;  /* 0x0000000400e87825 */ /* 0x000fe200078e0204 */
[----:B---3--:R3:W-:Y:S04]  /*12a9a0*/  @P6 STG.E desc[UR60][R196.64], R249 ;  /* 0x000000f9c4006986 */ /* 0x0087e8000c10193c */
[----:B---3--:R-:W3:Y:S01]  /*12a9b0*/  LDL.LU R249, [R1+0x1374] ;  /* 0x0013740001f97983 */ /* 0x008ee20000300800 */
[----:B------:R-:W-:-:S03]  /*12a9c0*/  IMAD.WIDE R196, R10, 0x4, R8 ;  /* 0x000000040ac47825 */ /* 0x000fc600078e0208 */
[----:B------:R-:W3:Y:S04]  /*12a9d0*/  LDL.LU R235, [R1+0x4a4c] ;  /* 0x004a4c0001eb7983 */ /* 0x000ee80000300800 */
[----:B------:R1:W-:Y:S04]  /*12a9e0*/  @P1 STG.E desc[UR60][R196.64], R247 ;  /* 0x000000f7c4001986 */ /* 0x0003e8000c10193c */
[----:B------:R1:W-:Y:S04]  /*12a9f0*/  @P2 STG.E desc[UR60][R198.64], R246 ;  /* 0x000000f6c6002986 */ /* 0x0003e8000c10193c */
[----:B--2---:R2:W-:Y:S01]  /*12aa00*/  @P4 STG.E desc[UR60][R232.64], R252 ;  /* 0x000000fce8004986 */ /* 0x0045e2000c10193c */
[----:B------:R-:W-:-:S03]  /*12aa10*/  ISETP.LT.AND P6, PT, R17, R18, !P3 ;  /* 0x000000121100720c */ /* 0x000fc60005fc1270 */
[----:B-1----:R-:W3:Y:S04]  /*12aa20*/  LDL.LU R247, [R1+0x1784] ;  /* 0x0017840001f77983 */ /* 0x002ee80000300800 */
[----:B------:R-:W3:Y:S04]  /*12aa30*/  LDL.LU R246, [R1+0x784] ;  /* 0x0007840001f67983 */ /* 0x000ee80000300800 */
[----:B--2---:R-:W2:Y:S01]  /*12aa40*/  LDL.LU R252, [R1+0xb84] ;  /* 0x000b840001fc7983 */ /* 0x004ea20000300800 */
[-C--:B------:R-:W-:Y:S02]  /*12aa50*/  ISETP.LT.AND P3, PT, R15, R18.reuse, !P3 ;  /* 0x000000120f00720c */ /* 0x080fe40005f61270 */
[----:B------:R-:W-:-:S02]  /*12aa60*/  ISETP.LT.AND P1, PT, R11, R18, !P5 ;  /* 0x000000120b00720c */ /* 0x000fc40006f21270 */
[C---:B------:R-:W-:Y:S01]  /*12aa70*/  IADD3 R10, R0.reuse, R16, RZ ;  /* 0x00000010000a7210 */ /* 0x040fe20007ffe0ff */
[----:B------:R-:W-:Y:S01]  /*12aa80*/  IMAD.WIDE R196, R0, 0x4, R6 ;  /* 0x0000000400c47825 */ /* 0x000fe200078e0206 */
[----:B------:R-:W-:-:S03]  /*12aa90*/  ISETP.LT.AND P2, PT, R13, R18, !P5 ;  /* 0x000000120d00720c */ /* 0x000fc60006f41270 */
[----:B------:R-:W-:-:S04]  /*12aaa0*/  IMAD.WIDE R198, R0, 0x4, R8 ;  /* 0x0000000400c67825 */ /* 0x000fc800078e0208 */
[----:B------:R-:W-:Y:S01]  /*12aab0*/  IMAD.WIDE R232, R10, 0x4, R2 ;  /* 0x000000040ae87825 */ /* 0x000fe200078e0202 */
[----:B------:R-:W-:Y:S01]  /*12aac0*/  ISETP.LT.AND P4, PT, R17, R18, !P5 ;  /* 0x000000121100720c */ /* 0x000fe20006f81270 */
[----:B------:R-:W-:Y:S01]  /*12aad0*/  @P6 STG.E desc[UR60][R196.64], R244 ;  /* 0x000000f4c4006986 */ /* 0x000fe2000c10193c */
[----:B------:R-:W-:Y:S01]  /*12aae0*/  ISETP.GE.AND P6, PT, R234, R19, PT ;  /* 0x00000013ea00720c */ /* 0x000fe20003fc6270 */
[----:B------:R-:W1:Y:S02]  /*12aaf0*/  LDC R16, c[0x0][0x248] ;  /* 0x00009200ff107b82 */ /* 0x000e640000000800 */
[----:B------:R4:W-:Y:S04]  /*12ab00*/  @P3 STG.E desc[UR60][R198.64], R248 ;  /* 0x000000f8c6003986 */ /* 0x0009e8000c10193c */
[----:B----4-:R4:W-:Y:S04]  /*12ab10*/  @P1 STG.E desc[UR60][R232.64], R251 ;  /* 0x000000fbe8001986 */ /* 0x0109e8000c10193c */
[----:B------:R-:W2:Y:S04]  /*12ab20*/  LDL.LU R248, [R1+0x384] ;  /* 0x0003840001f87983 */ /* 0x000ea80000300800 */
[----:B------:R-:W2:Y:S04]  /*12ab30*/  LDL.LU R234, [R1+0x4a38] ;  /* 0x004a380001ea7983 */ /* 0x000ea80000300800 */
[----:B----4-:R-:W4:Y:S01]  /*12ab40*/  LDL.LU R251, [R1+0x2d4] ;  /* 0x0002d40001fb7983 */ /* 0x010f220000300800 */
[----:B------:R-:W-:-:S03]  /*12ab50*/  IMAD.WIDE R198, R10, 0x4, R4 ;  /* 0x000000040ac67825 */ /* 0x000fc600078e0204 */
[----:B------:R-:W4:Y:S04]  /*12ab60*/  LDL.LU R244, [R1+0x1fb8] ;  /* 0x001fb80001f47983 */ /* 0x000f280000300800 */
[----:B------:R1:W-:Y:S04]  /*12ab70*/  @P2 STG.E desc[UR60][R198.64], R250 ;  /* 0x000000fac6002986 */ /* 0x0003e8000c10193c */
[----:B-1----:R-:W4:Y:S01]  /*12ab80*/  LDL.LU R250, [R1+0x1b78] ;  /* 0x001b780001fa7983 */ /* 0x002f220000300800 */
[-C--:B------:R-:W-:Y:S02]  /*12ab90*/  ISETP.LT.AND P5, PT, R15, R18.reuse, !P5 ;  /* 0x000000120f00720c */ /* 0x080fe40006fa1270 */
[-C--:B------:R-:W-:Y:S01]  /*12aba0*/  ISETP.LT.AND P3, PT, R11, R18.reuse, !P0 ;  /* 0x000000120b00720c */ /* 0x080fe20004761270 */
[----:B------:R-:W-:Y:S01]  /*12abb0*/  IMAD.WIDE R196, R10, 0x4, R6 ;  /* 0x000000040ac47825 */ /* 0x000fe200078e0206 */
[----:B------:R-:W-:-:S02]  /*12abc0*/  ISETP.LT.AND P1, PT, R13, R18, !P0 ;  /* 0x000000120d00720c */ /* 0x000fc40004721270 */
[----:B------:R-:W-:Y:S02]  /*12abd0*/  IADD3 R0, R10, R14, RZ ;  /* 0x0000000e0a007210 */ /* 0x000fe40007ffe0ff */
[----:B------:R-:W1:Y:S03]  /*12abe0*/  LDC R14, c[0x0][0x248] ;  /* 0x00009200ff0e7b82 */ /* 0x000e660000000800 */
[----:B------:R-:W-:-:S04]  /*12abf0*/  IMAD.WIDE R198, R0, 0x4, R2 ;  /* 0x0000000400c67825 */ /* 0x000fc800078e0202 */
[----:B------:R-:W-:Y:S01]  /*12ac00*/  IMAD.WIDE R232, R0, 0x4, R4 ;  /* 0x0000000400e87825 */ /* 0x000fe200078e0204 */
[----:B---3--:R3:W-:Y:S01]  /*12ac10*/  @P4 STG.E desc[UR60][R196.64], R249 ;  /* 0x000000f9c4004986 */ /* 0x0087e2000c10193c */
[----:B------:R-:W-:-:S03]  /*12ac20*/  ISETP.GE.AND P2, PT, R235, R19, PT ;  /* 0x00000013eb00720c */ /* 0x000fc60003f46270 */
[----:B---3--:R-:W3:Y:S01]  /*12ac30*/  LDL.LU R249, [R1+0x1378] ;  /* 0x0013780001f97983 */ /* 0x008ee20000300800 */
[----:B------:R-:W-:-:S03]  /*12ac40*/  IMAD.WIDE R196, R10, 0x4, R8 ;  /* 0x000000040ac47825 */ /* 0x000fc600078e0208 */
[----:B------:R-:W3:Y:S04]  /*12ac50*/  LDL.LU R235, [R1+0x4a48] ;  /* 0x004a480001eb7983 */ /* 0x000ee80000300800 */
[----:B------:R1:W-:Y:S04]  /*12ac60*/  @P5 STG.E desc[UR60][R196.64], R247 ;  /* 0x000000f7c4005986 */ /* 0x0003e8000c10193c */
[----:B------:R-:W-:Y:S04]  /*12ac70*/  @P3 STG.E desc[UR60][R198.64], R246 ;  /* 0x000000f6c6003986 */ /* 0x000fe8000c10193c */
[----:B--2---:R2:W-:Y:S04]  /*12ac80*/  @P1 STG.E desc[UR60][R232.64], R252 ;  /* 0x000000fce8001986 */ /* 0x0045e8000c10193c */
[----:B-1----:R-:W3:Y:S04]  /*12ac90*/  LDL.LU R247, [R1+0x1788] ;  /* 0x0017880001f77983 */ /* 0x002ee80000300800 */
[----:B--2---:R-:W2:Y:S01]  /*12aca0*/  LDL.LU R252, [R1+0x788] ;  /* 0x0007880001fc7983 */ /* 0x004ea20000300800 */
[----:B------:R-:W-:-:S02]  /*12acb0*/  ISETP.LT.AND P4, PT, R17, R18, !P0 ;  /* 0x000000121100720c */ /* 0x000fc40004781270 */
[-C--:B------:R-:W-:Y:S02]  /*12acc0*/  ISETP.LT.AND P0, PT, R15, R18.reuse, !P0 ;  /* 0x000000120f00720c */ /* 0x080fe40004701270 */
[-C--:B------:R-:W-:Y:S02]  /*12acd0*/  ISETP.LT.AND P1, PT, R11, R18.reuse, !P6 ;  /* 0x000000120b00720c */ /* 0x080fe40007721270 */
[----:B------:R-:W-:Y:S01]  /*12ace0*/  ISETP.LT.AND P3, PT, R13, R18, !P6 ;  /* 0x000000120d00720c */ /* 0x000fe20007761270 */
[----:B------:R-:W-:-:S04]  /*12acf0*/  IMAD.WIDE R196, R0, 0x4, R6 ;  /* 0x0000000400c47825 */ /* 0x000fc800078e0206 */
[----:B------:R-:W-:-:S04]  /*12ad00*/  IMAD.WIDE R198, R0, 0x4, R8 ;  /* 0x0000000400c67825 */ /* 0x000fc800078e0208 */
[----:B------:R-:W-:Y:S01]  /*12ad10*/  IMAD.IADD R10, R0, 0x1, R16 ;  /* 0x00000001000a7824 */ /* 0x000fe200078e0210 */
[----:B------:R-:W2:Y:S01]  /*12ad20*/  LDL.LU R246, [R1+0xb88] ;  /* 0x000b880001f67983 */ /* 0x000ea20000300800 */
[----:B------:R-:W-:-:S03]  /*12ad30*/  ISETP.LT.AND P5, PT, R17, R18, !P6 ;  /* 0x000000121100720c */ /* 0x000fc600077a1270 */
[----:B------:R1:W-:Y:S04]  /*12ad40*/  @P4 STG.E desc[UR60][R196.64], R248 ;  /* 0x000000f8c4004986 */ /* 0x0003e8000c10193c */
[----:B----4-:R4:W-:Y:S01]  /*12ad50*/  @P0 STG.E desc[UR60][R198.64], R251 ;  /* 0x000000fbc6000986 */ /* 0x0109e2000c10193c */
[----:B------:R-:W4:Y:S08]  /*12ad60*/  LDC R0, c[0x0][0x248] ;  /* 0x00009200ff007b82 */ /* 0x000f300000000800 */
[----:B------:R-:W2:Y:S01]  /*12ad70*/  LDC R16, c[0x0][0x248] ;  /* 0x00009200ff107b82 */ /* 0x000ea20000000800 */
[C---:B-1----:R-:W-:Y:S01]  /*12ad80*/  IMAD.WIDE R196, R10.reuse, 0x4, R2 ;  /* 0x000000040ac47825 */ /* 0x042fe200078e0202 */
[----:B------:R-:W2:Y:S03]  /*12ad90*/  LDL.LU R248, [R1+0x388] ;  /* 0x0003880001f87983 */ /* 0x000ea60000300800 */
[C---:B----4-:R-:W-:Y:S01]  /*12ada0*/  IMAD.WIDE R198, R10.reuse, 0x4, R4 ;  /* 0x000000040ac67825 */ /* 0x050fe200078e0204 */
[----:B------:R-:W4:Y:S04]  /*12adb0*/  LDL.LU R251, [R1+0x2d8] ;  /* 0x0002d80001fb7983 */ /* 0x000f280000300800 */
[----:B------:R-:W4:Y:S04]  /*12adc0*/  LDL.LU R237, [R1+0x4a5c] ;  /* 0x004a5c0001ed7983 */ /* 0x000f280000300800 */
[----:B------:R-:W-:Y:S04]  /*12add0*/  @P1 STG.E desc[UR60][R196.64], R244 ;  /* 0x000000f4c4001986 */ /* 0x000fe8000c10193c */
[----:B------:R1:W-:Y:S04]  /*12ade0*/  @P3 STG.E desc[UR60][R198.64], R250 ;  /* 0x000000fac6003986 */ /* 0x0003e8000c10193c */
[----:B-1----:R-:W4:Y:S01]  /*12adf0*/  LDL.LU R250, [R1+0x1fbc] ;  /* 0x001fbc0001fa7983 */ /* 0x002f220000300800 */
[-C--:B------:R-:W-:Y:S01]  /*12ae00*/  ISETP.LT.AND P6, PT, R15, R18.reuse, !P6 ;  /* 0x000000120f00720c */ /* 0x080fe200077c1270 */
[----:B------:R-:W-:Y:S01]  /*12ae10*/  IMAD.WIDE R232, R10, 0x4, R6 ;  /* 0x000000040ae87825 */ /* 0x000fe200078e0206 */
[----:B------:R-:W-:-:S02]  /*12ae20*/  ISETP.LT.AND P0, PT, R11, R18, !P2 ;  /* 0x000000120b00720c */ /* 0x000fc40005701270 */
[C---:B------:R-:W-:Y:S01]  /*12ae30*/  IADD3 R14, R10.reuse, R14, RZ ;  /* 0x0000000e0a0e7210 */ /* 0x040fe20007ffe0ff */
[----:B------:R-:W-:-:S04]  /*12ae40*/  IMAD.WIDE R196, R10, 0x4, R8 ;  /* 0x000000040ac47825 */ /* 0x000fc800078e0208 */
[----:B------:R-:W-:Y:S01]  /*12ae50*/  IMAD.WIDE R198, R14, 0x4, R2 ;  /* 0x000000040ec67825 */ /* 0x000fe200078e0202 */
[-C--:B------:R-:W-:Y:S02]  /*12ae60*/  ISETP.LT.AND P1, PT, R13, R18.reuse, !P2 ;  /* 0x000000120d00720c */ /* 0x080fe40005721270 */
[-C--:B------:R-:W-:Y:S02]  /*12ae70*/  ISETP.LT.AND P3, PT, R17, R18.reuse, !P2 ;  /* 0x000000121100720c */ /* 0x080fe40005761270 */
[----:B------:R-:W-:Y:S02]  /*12ae80*/  ISETP.GE.AND P4, PT, R234, R19, PT ;  /* 0x00000013ea00720c */ /* 0x000fe40003f86270 */
[----:B------:R-:W-:Y:S02]  /*12ae90*/  ISETP.LT.AND P2, PT, R15, R18, !P2 ;  /* 0x000000120f00720c */ /* 0x000fe40005741270 */
[C---:B------:R-:W-:Y:S01]  /*12aea0*/  IADD3 R0, R14.reuse, R0, RZ ;  /* 0x000000000e007210 */ /* 0x040fe20007ffe0ff */
[----:B------:R-:W1:Y:S01]  /*12aeb0*/  LDC R234, c[0x0][0x248] ;  /* 0x00009200ffea7b82 */ /* 0x000e620000000800 */
[----:B---3--:R3:W-:Y:S04]  /*12aec0*/  @P5 STG.E desc[UR60][R232.64], R249 ;  /* 0x000000f9e8005986 */ /* 0x0087e8000c10193c */
[----:B---3--:R-:W3:Y:S04]  /*12aed0*/  LDL.LU R249, [R1+0x1b7c] ;  /* 0x001b7c0001f97983 */ /* 0x008ee80000300800 */
[----:B------:R-:W3:Y:S04]  /*12aee0*/  LDL.LU R244, [R1+0x137c] ;  /* 0x00137c0001f47983 */ /* 0x000ee80000300800 */
[----:B------:R-:W3:Y:S04]  /*12aef0*/  LDL.LU R236, [R1+0x4a60] ;  /* 0x004a600001ec7983 */ /* 0x000ee80000300800 */
[----:B------:R1:W-:Y:S04]  /*12af00*/  @P6 STG.E desc[UR60][R196.64], R247 ;  /* 0x000000f7c4006986 */ /* 0x0003e8000c10193c */
[----:B--2---:R2:W-:Y:S04]  /*12af10*/  @P0 STG.E desc[UR60][R198.64], R252 ;  /* 0x000000fcc6000986 */ /* 0x0045e8000c10193c */
[----:B-1----:R-:W3:Y:S04]  /*12af20*/  LDL.LU R247, [R1+0x178c] ;  /* 0x00178c0001f77983 */ /* 0x002ee80000300800 */
[----:B--2---:R-:W2:Y:S01]  /*12af30*/  LDL.LU R252, [R1+0x78c] ;  /* 0x00078c0001fc7983 */ /* 0x004ea20000300800 */
[----:B------:R-:W-:Y:S01]  /*12af40*/  IMAD.WIDE R196, R14, 0x4, R4 ;  /* 0x000000040ec47825 */ /* 0x000fe200078e0204 */
[----:B------:R-:W-:-:S03]  /*12af50*/  ISETP.LT.AND P0, PT, R11, R18, !P4 ;  /* 0x000000120b00720c */ /* 0x000fc60006701270 */
[C---:B------:R-:W-:Y:S01]  /*12af60*/  IMAD.WIDE R198, R14.reuse, 0x4, R6 ;  /* 0x000000040ec67825 */ /* 0x040fe200078e0206 */
[----:B------:R-:W-:Y:S01]  /*12af70*/  ISETP.GE.AND P5, PT, R235, R19, PT ;  /* 0x00000013eb00720c */ /* 0x000fe20003fa6270 */
[----:B------:R1:W-:Y:S02]  /*12af80*/  @P1 STG.E desc[UR60][R196.64], R246 ;  /* 0x000000f6c4001986 */ /* 0x0003e4000c10193c */
[----:B------:R-:W-:Y:S02]  /*12af90*/  IMAD.WIDE R232, R14, 0x4, R8 ;  /* 0x000000040ee87825 */ /* 0x000fe400078e0208 */
[----:B-1----:R-:W2:Y:S04]  /*12afa0*/  LDL.LU R246, [R1+0xb8c] ;  /* 0x000b8c0001f67983 */ /* 0x002ea80000300800 */
[----:B------:R1:W-:Y:S04]  /*12afb0*/  @P3 STG.E desc[UR60][R198.64], R248 ;  /* 0x000000f8c6003986 */ /* 0x0003e8000c10193c */
[----:B------:R-:W2:Y:S01]  /*12afc0*/  LDL.LU R235, [R1+0x4a58] ;  /* 0x004a580001eb7983 */ /* 0x000ea20000300800 */
[----:B------:R-:W-:-:S03]  /*12afd0*/  IMAD.WIDE R196, R0, 0x4, R2 ;  /* 0x0000000400c47825 */ /* 0x000fc600078e0202 */
[----:B----4-:R4:W-:Y:S01]  /*12afe0*/  @P2 STG.E desc[UR60][R232.64], R251 ;  /* 0x000000fbe8002986 */ /* 0x0109e2000c10193c */
[-C--:B------:R-:W-:Y:S02]  /*12aff0*/  ISETP.LT.AND P6, PT, R13, R18.reuse, !P4 ;  /* 0x000000120d00720c */ /* 0x080fe400067c1270 */
[-C--:B------:R-:W-:Y:S01]  /*12b000*/  ISETP.LT.AND P1, PT, R17, R18.reuse, !P4 ;  /* 0x000000121100720c */ /* 0x080fe20006721270 */
[----:B------:R-:W-:Y:S01]  /*12b010*/  IMAD.IADD R10, R0, 0x1, R234 ;  /* 0x00000001000a7824 */ /* 0x000fe200078e02ea */
[----:B------:R-:W2:Y:S01]  /*12b020*/  LDC R14, c[0x0][0x248] ;  /* 0x00009200ff0e7b82 */ /* 0x000ea20000000800 */
[----:B-1----:R-:W2:Y:S04]  /*12b030*/  LDL.LU R248, [R1+0x38c] ;  /* 0x00038c0001f87983 */ /* 0x002ea80000300800 */
[----:B------:R1:W-:Y:S04]  /*12b040*/  @P0 STG.E desc[UR60][R196.64], R250 ;  /* 0x000000fac4000986 */ /* 0x0003e8000c10193c */
[----:B----4-:R-:W4:Y:S04]  /*12b050*/  LDL.LU R251, [R1+0x2dc] ;  /* 0x0002dc0001fb7983 */ /* 0x010f280000300800 */
[----:B-1----:R-:W4:Y:S01]  /*12b060*/  LDL.LU R250, [R1+0x2c0] ;  /* 0x0002c00001fa7983 */ /* 0x002f220000300800 */
[----:B------:R-:W-:-:S02]  /*12b070*/  ISETP.LT.AND P4, PT, R15, R18, !P4 ;  /* 0x000000120f00720c */ /* 0x000fc40006781270 */
[----:B------:R-:W-:Y:S01]  /*12b080*/  ISETP.LT.AND P3, PT, R11, R18, !P5 ;  /* 0x000000120b00720c */ /* 0x000fe20006f61270 */
[----:B------:R-:W-:-:S04]  /*12b090*/  IMAD.WIDE R198, R0, 0x4, R4 ;  /* 0x0000000400c67825 */ /* 0x000fc800078e0204 */
[----:B------:R-:W-:-:S04]  /*12b0a0*/  IMAD.WIDE R232, R0, 0x4, R6 ;  /* 0x0000000400e87825 */ /* 0x000fc800078e0206 */
[----:B------:R-:W-:Y:S01]  /*12b0b0*/  IMAD.WIDE R196, R0, 0x4, R8 ;  /* 0x0000000400c47825 */ /* 0x000fe200078e0208 */
[----:B------:R-:W-:Y:S02]  /*12b0c0*/  ISETP.GE.AND P2, PT, R237, R19, PT ;  /* 0x00000013ed00720c */ /* 0x000fe40003f46270 */
[C---:B------:R-:W-:Y:S02]  /*12b0d0*/  IADD3 R0, R10.reuse, R16, RZ ;  /* 0x000000100a007210 */ /* 0x040fe40007ffe0ff */
[----:B------:R-:W1:Y:S01]  /*12b0e0*/  LDC R16, c[0x0][0x248] ;  /* 0x00009200ff107b82 */ /* 0x000e620000000800 */
[----:B---3--:R3:W-:Y:S04]  /*12b0f0*/  @P6 STG.E desc[UR60][R198.64], R249 ;  /* 0x000000f9c6006986 */ /* 0x0087e8000c10193c */
[----:B------:R-:W-:Y:S04]  /*12b100*/  @P1 STG.E desc[UR60][R232.64], R244 ;  /* 0x000000f4e8001986 */ /* 0x000fe8000c10193c */
[----:B---3--:R-:W3:Y:S01]  /*12b110*/  LDL.LU R249, [R1+0x2b0] ;  /* 0x0002b00001f97983 */ /* 0x008ee20000300800 */
[----:B------:R-:W-:-:S03]  /*12b120*/  IMAD.WIDE R198, R10, 0x4, R2 ;  /* 0x000000040ac67825 */ /* 0x000fc600078e0202 */
[----:B------:R-:W-:Y:S04]  /*12b130*/  @P4 STG.E desc[UR60][R196.64], R247 ;  /* 0x000000f7c4004986 */ /* 0x000fe8000c10193c */
[----:B--2---:R2:W-:Y:S01]  /*12b140*/  @P3 STG.E desc[UR60][R198.64], R252 ;  /* 0x000000fcc6003986 */ /* 0x0045e2000c10193c */
[-C--:B------:R-:W-:Y:S02]  /*12b150*/  ISETP.LT.AND P6, PT, R13, R18.reuse, !P5 ;  /* 0x000000120d00720c */ /* 0x080fe40006fc1270 */
[-C--:B------:R-:W-:Y:S01]  /*12b160*/  ISETP.LT.AND P1, PT, R17, R18.reuse, !P5 ;  /* 0x000000121100720c */ /* 0x080fe20006f21270 */
[----:B--2---:R-:W2:Y:S01]  /*12b170*/  LDL.LU R252, [R1+0x290] ;  /* 0x0002900001fc7983 */ /* 0x004ea20000300800 */
[-C--:B------:R-:W-:Y:S02]  /*12b180*/  ISETP.LT.AND P5, PT, R15, R18.reuse, !P5 ;  /* 0x000000120f00720c */ /* 0x080fe40006fa1270 */
[----:B------:R-:W-:Y:S01]  /*12b190*/  ISETP.LT.AND P4, PT, R11, R18, !P2 ;  /* 0x000000120b00720c */ /* 0x000fe20005781270 */
[----:B------:R-:W-:-:S04]  /*12b1a0*/  IMAD.WIDE R196, R10, 0x4, R4 ;  /* 0x000000040ac47825 */ /* 0x000fc800078e0204 */
[----:B------:R-:W-:Y:S01]  /*12b1b0*/  IMAD.WIDE R198, R10, 0x4, R6 ;  /* 0x000000040ac67825 */ /* 0x000fe200078e0206 */
[----:B------:R-:W2:Y:S04]  /*12b1c0*/  LDL.LU R234, [R1+0x4a64] ;  /* 0x004a640001ea7983 */ /* 0x000ea80000300800 */
[----:B------:R1:W-:Y:S01]  /*12b1d0*/  @P6 STG.E desc[UR60][R196.64], R246 ;  /* 0x000000f6c4006986 */ /* 0x0003e2000c10193c */
[----:B------:R-:W-:-:S03]  /*12b1e0*/  ISETP.GE.AND P6, PT, R235, R19, PT ;  /* 0x00000013eb00720c */ /* 0x000fc60003fc6270 */
[----:B------:R-:W2:Y:S01]  /*12b1f0*/  LDL.LU R235, [R1+0x4a68] ;  /* 0x004a680001eb7983 */ /* 0x000ea20000300800 */
[----:B-1----:R-:W-:-:S03]  /*12b200*/  IMAD.WIDE R196, R10, 0x4, R8 ;  /* 0x000000040ac47825 */ /* 0x002fc600078e0208 */
[----:B------:R1:W-:Y:S04]  /*12b210*/  @P1 STG.E desc[UR60][R198.64], R248 ;  /* 0x000000f8c6001986 */ /* 0x0003e8000c10193c */
[----:B----4-:R-:W-:Y:S01]  /*12b220*/  @P5 STG.E desc[UR60][R196.64], R251 ;  /* 0x000000fbc4005986 */ /* 0x010fe2000c10193c */
[----:B-1----:R-:W-:-:S05]  /*12b230*/  IMAD.WIDE R198, R0, 0x4, R2 ;  /* 0x0000000400c67825 */ /* 0x002fca00078e0202 */
[----:B------:R1:W-:Y:S04]  /*12b240*/  @P4 STG.E desc[UR60][R198.64], R250 ;  /* 0x000000fac6004986 */ /* 0x0003e8000c10193c */
[----:B-1----:R-:W4:Y:S01]  /*12b250*/  LDL.LU R250, [R1+0x2c4] ;  /* 0x0002c40001fa7983 */ /* 0x002f220000300800 */
[-C--:B------:R-:W-:Y:S02]  /*12b260*/  ISETP.LT.AND P3, PT, R13, R18.reuse, !P2 ;  /* 0x000000120d00720c */ /* 0x080fe40005761270 */
[----:B------:R-:W-:Y:S01]  /*12b270*/  ISETP.LT.AND P1, PT, R17, R18, !P2 ;  /* 0x000000121100720c */ /* 0x000fe20005721270 */
[----:B------:R-:W-:-:S04]  /*12b280*/  IMAD.WIDE R232, R0, 0x4, R4 ;  /* 0x0000000400e87825 */ /* 0x000fc800078e0204 */
[----:B------:R-:W-:Y:S01]  /*12b290*/  IMAD.WIDE R196, R0, 0x4, R6 ;  /* 0x0000000400c47825 */ /* 0x000fe200078e0206 */
[----:B------:R-:W-:Y:S02]  /*12b2a0*/  ISETP.GE.AND P0, PT, R236, R19, PT ;  /* 0x00000013ec00720c */ /* 0x000fe40003f06270 */
[-C--:B------:R-:W-:Y:S02]  /*12b2b0*/  ISETP.LT.AND P2, PT, R15, R18.reuse, !P2 ;  /* 0x000000120f00720c */ /* 0x080fe40005741270 */
[-C--:B------:R-:W-:Y:S02]  /*12b2c0*/  ISETP.LT.AND P4, PT, R11, R18.reuse, !P0 ;  /* 0x000000120b00720c */ /* 0x080fe40004781270 */
[----:B------:R-:W-:Y:S02]  /*12b2d0*/  ISETP.LT.AND P5, PT, R13, R18, !P0 ;  /* 0x000000120d00720c */ /* 0x000fe400047a1270 */
[----:B------:R-:W-:Y:S02]  /*12b2e0*/  IADD3 R10, R0, R14, RZ ;  /* 0x0000000e000a7210 */ /* 0x000fe40007ffe0ff */
[----:B------:R-:W1:Y:S03]  /*12b2f0*/  LDC R14, c[0x0][0x248] ;  /* 0x00009200ff0e7b82 */ /* 0x000e660000000800 */
[----:B------:R-:W-:Y:S01]  /*12b300*/  IMAD.WIDE R198, R10, 0x4, R2 ;  /* 0x000000040ac67825 */ /* 0x000fe200078e0202 */
[----:B---3--:R3:W-:Y:S04]  /*12b310*/  @P3 STG.E desc[UR60][R232.64], R249 ;  /* 0x000000f9e8003986 */ /* 0x0087e8000c10193c */
[----:B---3--:R-:W3:Y:S04]  /*12b320*/  LDL.LU R249, [R1+0x2b4] ;  /* 0x0002b40001f97983 */ /* 0x008ee80000300800 */
[----:B--2---:R2:W-:Y:S01]  /*12b330*/  @P1 STG.E desc[UR60][R196.64], R252 ;  /* 0x000000fcc4001986 */ /* 0x0045e2000c10193c */
[----:B------:R-:W-:Y:S01]  /*12b340*/  IMAD.WIDE R232, R0, 0x4, R8 ;  /* 0x0000000400e87825 */ /* 0x000fe200078e0208 */
[----:B------:R-:W-:-:S02]  /*12b350*/  ISETP.LT.AND P3, PT, R17, R18, !P0 ;  /* 0x000000121100720c */ /* 0x000fc40004761270 */
[----:B--2---:R-:W2:Y:S01]  /*12b360*/  LDL.LU R252, [R1+0x294] ;  /* 0x0002940001fc7983 */ /* 0x004ea20000300800 */
[----:B------:R-:W-:-:S03]  /*12b370*/  IMAD.WIDE R196, R10, 0x4, R4 ;  /* 0x000000040ac47825 */ /* 0x000fc600078e0204 */
[----:B------:R-:W-:Y:S04]  /*12b380*/  @P2 STG.E desc[UR60][R232.64], R228 ;  /* 0x000000e4e8002986 */ /* 0x000fe8000c10193c */
[----:B------:R-:W-:Y:S01]  /*12b390*/  @P4 STG.E desc[UR60][R198.64], R224 ;  /* 0x000000e0c6004986 */ /* 0x000fe2000c10193c */
[----:B------:R-:W-:-:S03]  /*12b3a0*/  ISETP.LT.AND P0, PT, R15, R18, !P0 ;  /* 0x000000120f00720c */ /* 0x000fc60004701270 */
[----:B------:R1:W-:Y:S01]  /*12b3b0*/  @P5 STG.E desc[UR60][R196.64], R220 ;  /* 0x000000dcc4005986 */ /* 0x0003e2000c10193c */
[-C--:B------:R-:W-:Y:S01]  /*12b3c0*/  ISETP.LT.AND P5, PT, R11, R18.reuse, !P6 ;  /* 0x000000120b00720c */ /* 0x080fe200077a1270 */
[----:B------:R-:W-:Y:S01]  /*12b3d0*/  IMAD.IADD R0, R10, 0x1, R16 ;  /* 0x000000010a007824 */ /* 0x000fe200078e0210 */
[----:B------:R-:W-:Y:S02]  /*12b3e0*/  ISETP.GE.AND P1, PT, R234, R19, PT ;  /* 0x00000013ea00720c */ /* 0x000fe40003f26270 */
[----:B------:R-:W-:Y:S01]  /*12b3f0*/  ISETP.LT.AND P4, PT, R13, R18, !P6 ;  /* 0x000000120d00720c */ /* 0x000fe20007781270 */
[----:B------:R-:W2:Y:S01]  /*12b400*/  LDL.LU R234, [R1+0x4a74] ;  /* 0x004a740001ea7983 */ /* 0x000ea20000300800 */
[----:B------:R-:W4:Y:S01]  /*12b410*/  LDC R16, c[0x0][0x248] ;  /* 0x00009200ff107b82 */ /* 0x000f220000000800 */
[----:B-1----:R-:W-:-:S04]  /*12b420*/  IMAD.WIDE R196, R10, 0x4, R6 ;  /* 0x000000040ac47825 */ /* 0x002fc800078e0206 */
[----:B------:R-:W-:Y:S01]  /*12b430*/  IMAD.WIDE R198, R0, 0x4, R2 ;  /* 0x0000000400c67825 */ /* 0x000fe200078e0202 */
[----:B------:R-:W2:Y:S04]  /*12b440*/  LDL.LU R220, [R1+0x4a70] ;  /* 0x004a700001dc7983 */ /* 0x000ea80000300800 */
[----:B------:R1:W-:Y:S02]  /*12b450*/  @P3 STG.E desc[UR60][R196.64], R212 ;  /* 0x000000d4c4003986 */ /* 0x0003e4000c10193c */
[----:B-1----:R-:W-:-:S05]  /*12b460*/  IMAD.WIDE R196, R10, 0x4, R8 ;  /* 0x000000040ac47825 */ /* 0x002fca00078e0208 */
[----:B------:R-:W-:Y:S04]  /*12b470*/  @P0 STG.E desc[UR60][R196.64], R204 ;  /* 0x000000ccc4000986 */ /* 0x000fe8000c10193c */
[----:B----4-:R1:W-:Y:S04]  /*12b480*/  @P5 STG.E desc[UR60][R198.64], R250 ;  /* 0x000000fac6005986 */ /* 0x0103e8000c10193c */
[----:B-1----:R-:W4:Y:S01]  /*12b490*/  LDL.LU R250, [R1+0x2c8] ;  /* 0x0002c80001fa7983 */ /* 0x002f220000300800 */
[----:B------:R-:W-:Y:S01]  /*12b4a0*/  ISETP.LT.AND P3, PT, R17, R18, !P6 ;  /* 0x000000121100720c */ /* 0x000fe20007761270 */
[----:B------:R-:W-:-:S04]  /*12b4b0*/  IMAD.WIDE R232, R0, 0x4, R4 ;  /* 0x0000000400e87825 */ /* 0x000fc800078e0204 */
[C---:B------:R-:W-:Y:S01]  /*12b4c0*/  IMAD.WIDE R196, R0.reuse, 0x4, R6 ;  /* 0x0000000400c47825 */ /* 0x040fe200078e0206 */
[-C--:B------:R-:W-:Y:S02]  /*12b4d0*/  ISETP.LT.AND P6, PT, R15, R18.reuse, !P6 ;  /* 0x000000120f00720c */ /* 0x080fe400077c1270 */
[-C--:B------:R-:W-:Y:S02]  /*12b4e0*/  ISETP.LT.AND P0, PT, R11, R18.reuse, !P1 ;  /* 0x000000120b00720c */ /* 0x080fe40004f01270 */
[----:B------:R-:W-:Y:S01]  /*12b4f0*/  ISETP.LT.AND P5, PT, R17, R18, !P1 ;  /* 0x000000121100720c */ /* 0x000fe20004fa1270 */
[C---:B------:R-:W-:Y:S01]  /*12b500*/  IMAD.WIDE R198, R0.reuse, 0x4, R8 ;  /* 0x0000000400c67825 */ /* 0x040fe200078e0208 */
[----:B------:R-:W-:Y:S02]  /*12b510*/  IADD3 R10, R0, R14, RZ ;  /* 0x0000000e000a7210 */ /* 0x000fe40007ffe0ff */
[----:B------:R-:W-:Y:S01]  /*12b520*/  ISETP.GE.AND P2, PT, R235, R19, PT ;  /* 0x00000013eb00720c */ /* 0x000fe20003f46270 */
[----:B------:R-:W1:Y:S01]  /*12b530*/  LDC R14, c[0x0][0x248] ;  /* 0x00009200ff0e7b82 */ /* 0x000e620000000800 */
[----:B------:R-:W-:-:S07]  /*12b540*/  IADD3 R0, R10, R16, RZ ;  /* 0x000000100a007210 */ /* 0x000fce0007ffe0ff */
[----:B------:R-:W1:Y:S01]  /*12b550*/  LDC R16, c[0x0][0x248] ;  /* 0x00009200ff107b82 */ /* 0x000e620000000800 */
[----:B---3--:R3:W-:Y:S04]  /*12b560*/  @P4 STG.E desc[UR60][R232.64], R249 ;  /* 0x000000f9e8004986 */ /* 0x0087e8000c10193c */
[----:B---3--:R-:W3:Y:S04]  /*12b570*/  LDL.LU R249, [R1+0x2b8] ;  /* 0x0002b80001f97983 */ /* 0x008ee80000300800 */
[----:B--2---:R2:W-:Y:S01]  /*12b580*/  @P3 STG.E desc[UR60][R196.64], R252 ;  /* 0x000000fcc4003986 */ /* 0x0045e2000c10193c */
[----:B------:R-:W-:-:S03]  /*12b590*/  ISETP.LT.AND P4, PT, R13, R18, !P1 ;  /* 0x000000120d00720c */ /* 0x000fc60004f81270 */
[----:B--2---:R-:W2:Y:S04]  /*12b5a0*/  LDL.LU R252, [R1+0x298] ;  /* 0x0002980001fc7983 */ /* 0x004ea80000300800 */
[----:B------:R1:W-:Y:S01]  /*12b5b0*/  @P6 STG.E desc[UR60][R198.64], R229 ;  /* 0x000000e5c6006986 */ /* 0x0003e2000c10193c */
[-C--:B------:R-:W-:Y:S01]  /*12b5c0*/  ISETP.LT.AND P1, PT, R15, R18.reuse, !P1 ;  /* 0x000000120f00720c */ /* 0x080fe20004f21270 */
[----:B------:R-:W-:Y:S01]  /*12b5d0*/  IMAD.WIDE R232, R10, 0x4, R2 ;  /* 0x000000040ae87825 */ /* 0x000fe200078e0202 */
[----:B------:R-:W-:-:S03]  /*12b5e0*/  ISETP.LT.AND P6, PT, R11, R18, !P2 ;  /* 0x000000120b00720c */ /* 0x000fc600057c1270 */
[C---:B------:R-:W-:Y:S01]  /*12b5f0*/  IMAD.WIDE R196, R10.reuse, 0x4, R4 ;  /* 0x000000040ac47825 */ /* 0x040fe200078e0204 */
[----:B------:R-:W2:Y:S04]  /*12b600*/  LDL.LU R204, [R1+0x4a78] ;  /* 0x004a780001cc7983 */ /* 0x000ea80000300800 */
[----:B------:R-:W-:Y:S04]  /*12b610*/  @P0 STG.E desc[UR60][R232.64], R225 ;  /* 0x000000e1e8000986 */ /* 0x000fe8000c10193c */
[----:B------:R1:W-:Y:S02]  /*12b620*/  @P4 STG.E desc[UR60][R196.64], R221 ;  /* 0x000000ddc4004986 */ /* 0x0003e4000c10193c */
[----:B-1----:R-:W-:-:S05]  /*12b630*/  IMAD.WIDE R198, R10, 0x4, R6 ;  /* 0x000000040ac67825 */ /* 0x002fca00078e0206 */
[----:B------:R1:W-:Y:S01]  /*12b640*/  @P5 STG.E desc[UR60][R198.64], R213 ;  /* 0x000000d5c6005986 */ /* 0x0003e2000c10193c */
[----:B------:R-:W-:Y:S01]  /*12b650*/  IMAD.WIDE R196, R10, 0x4, R8 ;  /* 0x000000040ac47825 */ /* 0x000fe200078e0208 */
[----:B------:R-:W-:Y:S02]  /*12b660*/  ISETP.GE.AND P4, PT, R220, R19, PT ;  /* 0x00000013dc00720c */ /* 0x000fe40003f86270 */
[----:B------:R-:W2:Y:S04]  /*12b670*/  LDL.LU R220, [R1+0x4a88] ;  /* 0x004a880001dc7983 */ /* 0x000ea80000300800 */
[----:B------:R-:W-:Y:S01]  /*12b680*/  @P1 STG.E desc[UR60][R196.64], R205 ;  /* 0x000000cdc4001986 */ /* 0x000fe2000c10193c */
[----:B-1----:R-:W-:-:S05]  /*12b690*/  IMAD.WIDE R198, R0, 0x4, R2 ;  /* 0x0000000400c67825 */ /* 0x002fca00078e0202 */
[----:B----4-:R1:W-:Y:S04]  /*12b6a0*/  @P6 STG.E desc[UR60][R198.64], R250 ;  /* 0x000000fac6006986 */ /* 0x0103e8000c10193c */
[----:B-1----:R-:W4:Y:S01]  /*12b6b0*/  LDL.LU R250, [R1+0x2cc] ;  /* 0x0002cc0001fa7983 */ /* 0x002f220000300800 */
[-C--:B------:R-:W-:Y:S02]  /*12b6c0*/  ISETP.LT.AND P0, PT, R13, R18.reuse, !P2 ;  /* 0x000000120d00720c */ /* 0x080fe40005701270 */
[----:B------:R-:W-:Y:S01]  /*12b6d0*/  ISETP.LT.AND P5, PT, R17, R18, !P2 ;  /* 0x000000121100720c */ /* 0x000fe200057a1270 */
[----:B------:R-:W-:-:S04]  /*12b6e0*/  IMAD.WIDE R212, R0, 0x4, R4 ;  /* 0x0000000400d47825 */ /* 0x000fc800078e0204 */
[----:B------:R-:W-:Y:S01]  /*12b6f0*/  IMAD.WIDE R196, R0, 0x4, R6 ;  /* 0x0000000400c47825 */ /* 0x000fe200078e0206 */
[-C--:B------:R-:W-:Y:S02]  /*12b700*/  ISETP.LT.AND P2, PT, R15, R18.reuse, !P2 ;  /* 0x000000120f00720c */ /* 0x080fe40005741270 */
[----:B------:R-:W-:Y:S01]  /*12b710*/  ISETP.GE.AND P3, PT, R234, R19, PT ;  /* 0x00000013ea00720c */ /* 0x000fe20003f66270 */
[C---:B------:R-:W-:Y:S02]  /*12b720*/  IMAD.IADD R10, R0.reuse, 0x1, R14 ;  /* 0x00000001000a7824 */ /* 0x040fe400078e020e */
[----:B------:R-:W-:Y:S01]  /*12b730*/  IMAD.WIDE R198, R0, 0x4, R8 ;  /* 0x0000000400c67825 */ /* 0x000fe200078e0208 */
[----:B------:R-:W1:Y:S08]  /*12b740*/  LDC R14, c[0x0][0x248] ;  /* 0x00009200ff0e7b82 */ /* 0x000e700000000800 */
[----:B------:R-:W1:Y:S01]  /*12b750*/  LDC R0, c[0x0][0x248] ;  /* 0x00009200ff007b82 */ /* 0x000e620000000800 */
[----:B------:R-:W-:-:S02]  /*12b760*/  ISETP.LT.AND P1, PT, R11, R18, !P3 ;  /* 0x000000120b00720c */ /* 0x000fc40005f21270 */
[----:B------:R-:W-:Y:S02]  /*12b770*/  ISETP.LT.AND P6, PT, R17, R18, !P3 ;  /* 0x000000121100720c */ /* 0x000fe40005fc1270 */
[----:B------:R-:W-:-:S04]  /*12b780*/  IADD3 R16, R10, R16, RZ ;  /* 0x000000100a107210 */ /* 0x000fc80007ffe0ff */
[----:B-1----:R-:W-:Y:S01]  /*12b790*/  IADD3 R0, R16, R0, RZ ;  /* 0x0000000010007210 */ /* 0x002fe20007ffe0ff */
[----:B---3--:R1:W-:Y:S04]  /*12b7a0*/  @P0 STG.E desc[UR60][R212.64], R249 ;  /* 0x000000f9d4000986 */ /* 0x0083e8000c10193c */
[----:B-1----:R-:W3:Y:S04]  /*12b7b0*/  LDL.LU R249, [R1+0x2bc] ;  /* 0x0002bc0001f97983 */ /* 0x002ee80000300800 */
[----:B--2---:R1:W-:Y:S01]  /*12b7c0*/  @P5 STG.E desc[UR60][R196.64], R252 ;  /* 0x000000fcc4005986 */ /* 0x0043e2000c10193c */
[----:B------:R-:W-:-:S03]  /*12b7d0*/  ISETP.LT.AND P0, PT, R13, R18, !P3 ;  /* 0x000000120d00720c */ /* 0x000fc60005f01270 */
[----:B-1----:R-:W2:Y:S04]  /*12b7e0*/  LDL.LU R252, [R1+0x29c] ;  /* 0x00029c0001fc7983 */ /* 0x002ea80000300800 */
[----:B------:R-:W2:Y:S04]  /*12b7f0*/  LDL.LU R213, [R1+0x4a98] ;  /* 0x004a980001d57983 */ /* 0x000ea80000300800 */
[----:B------:R-:W2:Y:S04]  /*12b800*/  LDL.LU R212, [R1+0x4a8c] ;  /* 0x004a8c0001d47983 */ /* 0x000ea80000300800 */
[----:B------:R1:W-:Y:S01]  /*12b810*/  @P2 STG.E desc[UR60][R198.64], R230 ;  /* 0x000000e6c6002986 */ /* 0x0003e2000c10193c */
[----:B------:R-:W-:-:S02]  /*12b820*/  ISETP.LT.AND P3, PT, R15, R18, !P3 ;  /* 0x000000120f00720c */ /* 0x000fc40005f61270 */
[----:B------:R-:W-:Y:S01]  /*12b830*/  ISETP.LT.AND P2, PT, R11, R18, !P4 ;  /* 0x000000120b00720c */ /* 0x000fe20006741270 */
[----:B------:R-:W-:Y:S01]  /*12b840*/  IMAD.WIDE R196, R10, 0x4, R2 ;  /* 0x000000040ac47825 */ /* 0x000fe200078e0202 */
[----:B------:R-:W-:-:S03]  /*12b850*/  ISETP.GE.AND P5, PT, R204, R19, PT ;  /* 0x00000013cc00720c */ /* 0x000fc60003fa6270 */
[C---:B------:R-:W-:Y:S01]  /*12b860*/  IMAD.WIDE R204, R10.reuse, 0x4, R6 ;  /* 0x000000040acc7825 */ /* 0x040fe200078e0206 */
[----:B------:R1:W-:Y:S03]  /*12b870*/  @P1 STG.E desc[UR60][R196.64], R226 ;  /* 0x000000e2c4001986 */ /* 0x0003e6000c10193c */
[----:B-1----:R-:W-:-:S05]  /*12b880*/  IMAD.WIDE R198, R10, 0x4, R4 ;  /* 0x000000040ac67825 */ /* 0x002fca00078e0204 */
[----:B------:R1:W-:Y:S01]  /*12b890*/  @P0 STG.E desc[UR60][R198.64], R222 ;  /* 0x000000dec6000986 */ /* 0x0003e2000c10193c */
[----:B------:R-:W-:-:S03]  /*12b8a0*/  IMAD.WIDE R196, R10, 0x4, R8 ;  /* 0x000000040ac47825 */ /* 0x000fc600078e0208 */
[----:B------:R1:W-:Y:S01]  /*12b8b0*/  @P6 STG.E desc[UR60][R204.64], R214 ;  /* 0x000000d6cc006986 */ /* 0x0003e2000c10193c */
[----:B------:R-:W-:Y:S01]  /*12b8c0*/  ISETP.LT.AND P1, PT, R17, R18, !P4 ;  /* 0x000000121100720c */ /* 0x000fe20006721270 */
[----:B------:R-:W4:Y:S02]  /*12b8d0*/  LDC R10, c[0x0][0x248] ;  /* 0x00009200ff0a7b82 */ /* 0x000f240000000800 */
[----:B------:R4:W-:Y:S01]  /*12b8e0*/  @P3 STG.E desc[UR60][R196.64], R206 ;  /* 0x000000cec4003986 */ /* 0x0009e2000c10193c */
[----:B-1----:R-:W-:-:S04]  /*12b8f0*/  IMAD.WIDE R198, R16, 0x4, R2 ;  /* 0x0000000410c67825 */ /* 0x002fc800078e0202 */
[C---:B------:R-:W-:Y:S01]  /*12b900*/  IMAD.WIDE R204, R16.reuse, 0x4, R8 ;  /* 0x0000000410cc7825 */ /* 0x040fe200078e0208 */
[----:B----4-:R1:W-:Y:S03]  /*12b910*/  @P2 STG.E desc[UR60][R198.64], R250 ;  /* 0x000000fac6002986 */ /* 0x0103e6000c10193c */
[----:B------:R-:W-:-:S04]  /*12b920*/  IMAD.WIDE R196, R16, 0x4, R4 ;  /* 0x0000000410c47825 */ /* 0x000fc800078e0204 */
[----:B-1----:R-:W-:Y:S02]  /*12b930*/  IMAD.WIDE R198, R16, 0x4, R6 ;  /* 0x0000000410c67825 */ /* 0x002fe400078e0206 */
[----:B------:R-:W4:Y:S01]  /*12b940*/  LDL.LU R16, [R1+0x4a90] ;  /* 0x004a900001107983 */ /* 0x000f220000300800 */
[-C--:B------:R-:W-:Y:S02]  /*12b950*/  ISETP.LT.AND P6, PT, R13, R18.reuse, !P4 ;  /* 0x000000120d00720c */ /* 0x080fe400067c1270 */
[-C--:B------:R-:W-:Y:S02]  /*12b960*/  ISETP.LT.AND P4, PT, R15, R18.reuse, !P4 ;  /* 0x000000120f00720c */ /* 0x080fe40006781270 */
[-C--:B------:R-:W-:Y:S02]  /*12b970*/  ISETP.LT.AND P2, PT, R11, R18.reuse, !P5 ;  /* 0x000000120b00720c */ /* 0x080fe40006f41270 */
[----:B------:R-:W-:Y:S02]  /*12b980*/  ISETP.LT.AND P3, PT, R17, R18, !P5 ;  /* 0x000000121100720c */ /* 0x000fe40006f61270 */
[----:B------:R-:W-:Y:S01]  /*12b990*/  ISETP.GE.AND P0, PT, R220, R19, PT ;  /* 0x00000013dc00720c */ /* 0x000fe20003f06270 */
[----:B------:R-:W-:-:S05]  /*12b9a0*/  IMAD.IADD R14, R0, 0x1, R14 ;  /* 0x00000001000e7824 */ /* 0x000fca00078e020e */
[----:B------:R-:W-:Y:S01]  /*12b9b0*/  IADD3 R10, R14, R10, RZ ;  /* 0x0000000a0e0a7210 */ /* 0x000fe20007ffe0ff */
[----:B---3--:R1:W-:Y:S01]  /*12b9c0*/  @P6 STG.E desc[UR60][R196.64], R249 ;  /* 0x000000f9c4006986 */ /* 0x0083e2000c10193c */
[-C--:B------:R-:W-:Y:S02]  /*12b9d0*/  ISETP.LT.AND P6, PT, R13, R18.reuse, !P5 ;  /* 0x000000120d00720c */ /* 0x080fe40006fc1270 */
[-C--:B------:R-:W-:Y:S01]  /*12b9e0*/  ISETP.LT.AND P5, PT, R15, R18.reuse, !P5 ;  /* 0x000000120f00720c */ /* 0x080fe20006fa1270 */
[----:B-1----:R-:W-:Y:S01]  /*12b9f0*/  IMAD.WIDE R196, R0, 0x4, R2 ;  /* 0x0000000400c47825 */ /* 0x002fe200078e0202 */
[----:B--2---:R1:W-:Y:S04]  /*12ba00*/  @P1 STG.E desc[UR60][R198.64], R252 ;  /* 0x000000fcc6001986 */ /* 0x0043e8000c10193c */
[----:B------:R2:W-:Y:S01]  /*12ba10*/  @P4 STG.E desc[UR60][R204.64], R231 ;  /* 0x000000e7cc004986 */ /* 0x0005e2000c10193c */
[----:B------:R-:W-:-:S02]  /*12ba20*/  ISETP.LT.AND P4, PT, R11, R18, !P0 ;  /* 0x000000120b00720c */ /* 0x000fc40004781270 */
[----:B------:R-:W-:Y:S02]  /*12ba30*/  ISETP.GE.AND P1, PT, R213, R19, PT ;  /* 0x00000013d500720c */ /* 0x000fe40003f26270 */
[----:B------:R-:W3:Y:S04]  /*12ba40*/  LDL.LU R213, [R1+0x4aac] ;  /* 0x004aac0001d57983 */ /* 0x000ee80000300800 */
[----:B------:R2:W-:Y:S01]  /*12ba50*/  @P2 STG.E desc[UR60][R196.64], R227 ;  /* 0x000000e3c4002986 */ /* 0x0005e2000c10193c */
[----:B-1----:R-:W-:-:S04]  /*12ba60*/  IMAD.WIDE R198, R0, 0x4, R4 ;  /* 0x0000000400c67825 */ /* 0x002fc800078e0204 */
[C---:B--2---:R-:W-:Y:S01]  /*12ba70*/  IMAD.WIDE R204, R0.reuse, 0x4, R6 ;  /* 0x0000000400cc7825 */ /* 0x044fe200078e0206 */
[----:B------:R1:W-:Y:S04]  /*12ba80*/  @P6 STG.E desc[UR60][R198.64], R223 ;  /* 0x000000dfc6006986 */ /* 0x0003e8000c10193c */
[----:B------:R2:W-:Y:S01]  /*12ba90*/  @P3 STG.E desc[UR60][R204.64], R215 ;  /* 0x000000d7cc003986 */ /* 0x0005e2000c10193c */
[----:B------:R-:W-:Y:S01]  /*12baa0*/  IMAD.WIDE R196, R0, 0x4, R8 ;  /* 0x0000000400c47825 */ /* 0x000fe200078e0208 */
[-C--:B------:R-:W-:Y:S01]  /*12bab0*/  ISETP.LT.AND P3, PT, R13, R18.reuse, !P0 ;  /* 0x000000120d00720c */ /* 0x080fe20004761270 */
[----:B------:R-:W4:Y:S01]  /*12bac0*/  LDC R0, c[0x0][0x248] ;  /* 0x00009200ff007b82 */ /* 0x000f220000000800 */
[-C--:B------:R-:W-:Y:S02]  /*12bad0*/  ISETP.LT.AND P6, PT, R17, R18.reuse, !P0 ;  /* 0x000000121100720c */ /* 0x080fe400047c1270 */
[----:B------:R-:W-:Y:S01]  /*12bae0*/  ISETP.LT.AND P0, PT, R15, R18, !P0 ;  /* 0x000000120f00720c */ /* 0x000fe20004701270 */
[----:B------:R2:W-:Y:S01]  /*12baf0*/  @P5 STG.E desc[UR60][R196.64], R207 ;  /* 0x000000cfc4005986 */ /* 0x0005e2000c10193c */
[----:B-1----:R-:W-:Y:S01]  /*12bb00*/  IMAD.WIDE R198, R14, 0x4, R2 ;  /* 0x000000040ec67825 */ /* 0x002fe200078e0202 */
[----:B------:R-:W-:-:S02]  /*12bb10*/  ISETP.GE.AND P2, PT, R212, R19, PT ;  /* 0x00000013d400720c */ /* 0x000fc40003f46270 */
[-C--:B------:R-:W-:Y:S01]  /*12bb20*/  ISETP.LT.AND P5, PT, R11, R18.reuse, !P1 ;  /* 0x000000120b00720c */ /* 0x080fe20004fa1270 */
[----:B------:R-:W3:Y:S04]  /*12bb30*/  LDL.LU R212, [R1+0x4ab0] ;  /* 0x004ab00001d47983 */ /* 0x000ee80000300800 */
[----:B------:R1:W-:Y:S01]  /*12bb40*/  @P4 STG.E desc[UR60][R198.64], R28 ;  /* 0x0000001cc6004986 */ /* 0x0003e2000c10193c */
[----:B------:R-:W-:Y:S01]  /*12bb50*/  ISETP.LT.AND P4, PT, R13, R18, !P1 ;  /* 0x000000120d00720c */ /* 0x000fe20004f81270 */
[----:B--2---:R-:W-:-:S04]  /*12bb60*/  IMAD.WIDE R204, R10, 0x4, R4 ;  /* 0x000000040acc7825 */ /* 0x004fc800078e0204 */
[C---:B------:R-:W-:Y:S01]  /*12bb70*/  IMAD.WIDE R196, R14.reuse, 0x4, R4 ;  /* 0x000000040ec47825 */ /* 0x040fe200078e0204 */
[----:B------:R-:W2:Y:S04]  /*12bb80*/  LDL.LU R206, [R1+0x4aa8] ;  /* 0x004aa80001ce7983 */ /* 0x000ea80000300800 */
[----:B------:R1:W-:Y:S02]  /*12bb90*/  @P3 STG.E desc[UR60][R196.64], R24 ;  /* 0x00000018c4003986 */ /* 0x0003e4000c10193c */
[----:B-1----:R-:W-:-:S05]  /*12bba0*/  IMAD.WIDE R198, R14, 0x4, R6 ;  /* 0x000000040ec67825 */ /* 0x002fca00078e0206 */
[----:B------:R1:W-:Y:S01]  /*12bbb0*/  @P6 STG.E desc[UR60][R198.64], R36 ;  /* 0x00000024c6006986 */ /* 0x0003e2000c10193c */
[-C--:B------:R-:W-:Y:S01]  /*12bbc0*/  ISETP.LT.AND P6, PT, R17, R18.reuse, !P1 ;  /* 0x000000121100720c */ /* 0x080fe20004fc1270 */
[----:B------:R-:W-:Y:S02]  /*12bbd0*/  IMAD.WIDE R196, R14, 0x4, R8 ;  /* 0x000000040ec47825 */ /* 0x000fe400078e0208 */
[----:B------:R-:W4:Y:S01]  /*12bbe0*/  LDC R14, c[0x0][0x248] ;  /* 0x00009200ff0e7b82 */ /* 0x000f220000000800 */
[-C--:B------:R-:W-:Y:S02]  /*12bbf0*/  ISETP.LT.AND P1, PT, R15, R18.reuse, !P1 ;  /* 0x000000120f00720c */ /* 0x080fe40004f21270 */
[----:B------:R4:W-:Y:S01]  /*12bc00*/  @P0 STG.E desc[UR60][R196.64], R20 ;  /* 0x00000014c4000986 */ /* 0x0009e2000c10193c */
[----:B-1----:R-:W-:Y:S01]  /*12bc10*/  IMAD.WIDE R198, R10, 0x4, R2 ;  /* 0x000000040ac67825 */ /* 0x002fe200078e0202 */
[----:B------:R-:W-:Y:S02]  /*12bc20*/  ISETP.LT.AND P0, PT, R11, R18, !P2 ;  /* 0x000000120b00720c */ /* 0x000fe40005701270 */
[----:B----4-:R-:W-:-:S02]  /*12bc30*/  ISETP.GE.AND P3, PT, R16, R19, PT ;  /* 0x000000131000720c */ /* 0x010fc40003f66270 */
[----:B------:R-:W-:Y:S04]  /*12bc40*/  @P5 STG.E desc[UR60][R198.64], R40 ;  /* 0x00000028c6005986 */ /* 0x000fe8000c10193c */
[----:B------:R1:W-:Y:S01]  /*12bc50*/  @P4 STG.E desc[UR60][R204.64], R32 ;  /* 0x00000020cc004986 */ /* 0x0003e2000c10193c */
[----:B------:R-:W-:Y:S02]  /*12bc60*/  ISETP.LT.AND P4, PT, R13, R18, !P2 ;  /* 0x000000120d00720c */ /* 0x000fe40005781270 */
[----:B------:R-:W-:Y:S02]  /*12bc70*/  IADD3 R16, R10, R0, RZ ;  /* 0x000000000a107210 */ /* 0x000fe40007ffe0ff */
[----:B------:R-:W-:Y:S01]  /*12bc80*/  ISETP.LT.AND P5, PT, R17, R18, !P2 ;  /* 0x000000121100720c */ /* 0x000fe200057a1270 */
[----:B------:R-:W4:Y:S02]  /*12bc90*/  LDC R0, c[0x0][0x248] ;  /* 0x00009200ff007b82 */ /* 0x000f240000000800 */
[----:B------:R-:W-:-:S04]  /*12bca0*/  IMAD.WIDE R196, R16, 0x4, R2 ;  /* 0x0000000410c47825 */ /* 0x000fc800078e0202 */
[----:B-1----:R-:W-:-:S04]  /*12bcb0*/  IMAD.WIDE R204, R10, 0x4, R6 ;  /* 0x000000040acc7825 */ /* 0x002fc800078e0206 */
[----:B------:R-:W-:Y:S01]  /*12bcc0*/  IMAD.WIDE R198, R10, 0x4, R8 ;  /* 0x000000040ac67825 */ /* 0x000fe200078e0208 */
[----:B------:R-:W2:Y:S04]  /*12bcd0*/  LDL.LU R32, [R1+0x4ab4] ;  /* 0x004ab40001207983 */ /* 0x000ea80000300800 */
[----:B------:R1:W-:Y:S04]  /*12bce0*/  @P6 STG.E desc[UR60][R204.64], R60 ;  /* 0x0000003ccc006986 */ /* 0x0003e8000c10193c */
[----:B------:R-:W-:Y:S04]  /*12bcf0*/  @P1 STG.E desc[UR60][R198.64], R56 ;  /* 0x00000038c6001986 */ /* 0x000fe8000c10193c */
[----:B------:R-:W-:Y:S01]  /*12bd00*/  @P0 STG.E desc[UR60][R196.64], R29 ;  /* 0x0000001dc4000986 */ /* 0x000fe2000c10193c */
[----:B------:R-:W-:Y:S01]  /*12bd10*/  IMAD.IADD R207, R16, 0x1, R14 ;  /* 0x0000000110cf7824 */ /* 0x000fe200078e020e */
[----:B------:R-:W-:-:S02]  /*12bd20*/  ISETP.LT.AND P2, PT, R15, R18, !P2 ;  /* 0x000000120f00720c */ /* 0x000fc40005741270 */
[----:B------:R-:W2:Y:S01]  /*12bd30*/  LDL.LU R14, [R1+0x4ab8] ;  /* 0x004ab800010e7983 */ /* 0x000ea20000300800 */
[----:B------:R-:W4:Y:S01]  /*12bd40*/  LDC R10, c[0x0][0x248] ;  /* 0x00009200ff0a7b82 */ /* 0x000f220000000800 */
[----:B-1----:R-:W-:-:S05]  /*12bd50*/  IMAD.WIDE R204, R16, 0x4, R4 ;  /* 0x0000000410cc7825 */ /* 0x002fca00078e0204 */
[----:B------:R1:W-:Y:S02]  /*12bd60*/  @P4 STG.E desc[UR60][R204.64], R25 ;  /* 0x00000019cc004986 */ /* 0x0003e4000c10193c */
[----:B-1----:R-:W-:-:S05]  /*12bd70*/  IMAD.WIDE R24, R16, 0x4, R6 ;  /* 0x0000000410187825 */ /* 0x002fca00078e0206 */
[----:B------:R1:W-:Y:S02]  /*12bd80*/  @P5 STG.E desc[UR60][R24.64], R37 ;  /* 0x0000002518005986 */ /* 0x0003e4000c10193c */
[----:B-1----:R-:W-:Y:S02]  /*12bd90*/  IMAD.WIDE R24, R16, 0x4, R8 ;  /* 0x0000000410187825 */ /* 0x002fe400078e0208 */
[----:B------:R-:W2:Y:S01]  /*12bda0*/  LDL.LU R16, [R1+0x4ac8] ;  /* 0x004ac80001107983 */ /* 0x000ea20000300800 */
[-C--:B------:R-:W-:Y:S02]  /*12bdb0*/  ISETP.LT.AND P1, PT, R11, R18.reuse, !P3 ;  /* 0x000000120b00720c */ /* 0x080fe40005f21270 */
[-C--:B------:R-:W-:Y:S02]  /*12bdc0*/  ISETP.LT.AND P4, PT, R13, R18.reuse, !P3 ;  /* 0x000000120d00720c */ /* 0x080fe40005f81270 */
[-C--:B------:R-:W-:Y:S01]  /*12bdd0*/  ISETP.LT.AND P5, PT, R17, R18.reuse, !P3 ;  /* 0x000000121100720c */ /* 0x080fe20005fa1270 */
[----:B------:R1:W-:Y:S01]  /*12bde0*/  @P2 STG.E desc[UR60][R24.64], R21 ;  /* 0x0000001518002986 */ /* 0x0003e2000c10193c */
[----:B------:R-:W-:Y:S01]  /*12bdf0*/  ISETP.LT.AND P3, PT, R15, R18, !P3 ;  /* 0x000000120f00720c */ /* 0x000fe20005f61270 */
[----:B------:R-:W-:-:S04]  /*12be00*/  IMAD.WIDE R28, R207, 0x4, R2 ;  /* 0x00000004cf1c7825 */ /* 0x000fc800078e0202 */
[C---:B------:R-:W-:Y:S01]  /*12be10*/  IMAD.WIDE R36, R207.reuse, 0x4, R4 ;  /* 0x00000004cf247825 */ /* 0x040fe200078e0204 */
[C---:B----4-:R-:W-:Y:S02]  /*12be20*/  IADD3 R197, R207.reuse, R0, RZ ;  /* 0x00000000cfc57210 */ /* 0x050fe40007ffe0ff */
[----:B------:R-:W4:Y:S01]  /*12be30*/  LDC R0, c[0x0][0x248] ;  /* 0x00009200ff007b82 */ /* 0x000f220000000800 */
[----:B------:R1:W-:Y:S04]  /*12be40*/  @P1 STG.E desc[UR60][R28.64], R41 ;  /* 0x000000291c001986 */ /* 0x0003e8000c10193c */
[----:B------:R1:W-:Y:S02]  /*12be50*/  @P4 STG.E desc[UR60][R36.64], R33 ;  /* 0x0000002124004986 */ /* 0x0003e4000c10193c */
[----:B-1----:R-:W-:-:S04]  /*12be60*/  IMAD.WIDE R20, R207, 0x4, R6 ;  /* 0x00000004cf147825 */ /* 0x002fc800078e0206 */
[----:B------:R-:W-:Y:S01]  /*12be70*/  IMAD.WIDE R24, R207, 0x4, R8 ;  /* 0x00000004cf187825 */ /* 0x000fe200078e0208 */
[----:B------:R1:W-:Y:S04]  /*12be80*/  @P5 STG.E desc[UR60][R20.64], R61 ;  /* 0x0000003d14005986 */ /* 0x0003e8000c10193c */
[----:B------:R1:W-:Y:S01]  /*12be90*/  @P3 STG.E desc[UR60][R24.64], R57 ;  /* 0x0000003918003986 */ /* 0x0003e2000c10193c */
[C---:B------:R-:W-:Y:S01]  /*12bea0*/  IMAD.WIDE R28, R197.reuse, 0x4, R2 ;  /* 0x00000004c51c7825 */ /* 0x040fe200078e0202 */
[C---:B------:R-:W-:Y:S02]  /*12beb0*/  IADD3 R33, R197.reuse, R10, RZ ;  /* 0x0000000ac5217210 */ /* 0x040fe40007ffe0ff */
[----:B------:R-:W2:Y:S01]  /*12bec0*/  LDC R10, c[0x0][0x248] ;  /* 0x00009200ff0a7b82 */ /* 0x000ea20000000800 */
[----:B-1----:R-:W-:-:S04]  /*12bed0*/  IMAD.WIDE R20, R197, 0x4, R4 ;  /* 0x00000004c5147825 */ /* 0x002fc800078e0204 */
[----:B------:R-:W-:-:S04]  /*12bee0*/  IMAD.WIDE R24, R197, 0x4, R6 ;  /* 0x00000004c5187825 */ /* 0x000fc800078e0206 */
[----:B----4-:R-:W-:Y:S02]  /*12bef0*/  IMAD.IADD R37, R33, 0x1, R0 ;  /* 0x0000000121257824 */ /* 0x010fe400078e0200 */
[----:B------:R-:W1:Y:S01]  /*12bf00*/  LDC R0, c[0x0][0x248] ;  /* 0x00009200ff007b82 */ /* 0x000e620000000800 */
[----:B---3--:R-:W-:-:S04]  /*12bf10*/  ISETP.GE.AND P6, PT, R213, R19, PT ;  /* 0x00000013d500720c */ /* 0x008fc80003fc6270 */
[-C--:B------:R-:W-:Y:S02]  /*12bf20*/  ISETP.LT.AND P2, PT, R11, R18.reuse, !P6 ;  /* 0x000000120b00720c */ /* 0x080fe40007741270 */
[-C--:B------:R-:W-:Y:S02]  /*12bf30*/  ISETP.LT.AND P1, PT, R13, R18.reuse, !P6 ;  /* 0x000000120d00720c */ /* 0x080fe40007721270 */
[-C--:B------:R-:W-:Y:S02]  /*12bf40*/  ISETP.LT.AND P4, PT, R17, R18.reuse, !P6 ;  /* 0x000000121100720c */ /* 0x080fe40007781270 */
[----:B------:R-:W-:-:S07]  /*12bf50*/  ISETP.LT.AND P6, PT, R15, R18, !P6 ;  /* 0x000000120f00720c */ /* 0x000fce00077c1270 */
[----:B------:R3:W-:Y:S01]  /*12bf60*/  @P2 STG.E desc[UR60][R28.64], R30 ;  /* 0x0000001e1c002986 */ /* 0x0007e2000c10193c */
[----:B------:R-:W-:-:S04]  /*12bf70*/  ISETP.GE.AND P0, PT, R212, R19, PT ;  /* 0x00000013d400720c */ /* 0x000fc80003f06270 */
[-C--:B------:R-:W-:Y:S02]  /*12bf80*/  ISETP.LT.AND P3, PT, R11, R18.reuse, !P0 ;  /* 0x000000120b00720c */ /* 0x080fe40004761270 */
[-C--:B------:R-:W-:Y:S01]  /*12bf90*/  ISETP.LT.AND P2, PT, R13, R18.reuse, !P0 ;  /* 0x000000120d00720c */ /* 0x080fe20004741270 */
[----:B------:R4:W-:Y:S04]  /*12bfa0*/  @P1 STG.E desc[UR60][R20.64], R26 ;  /* 0x0000001a14001986 */ /* 0x0009e8000c10193c */
[----:B------:R1:W-:Y:S01]  /*12bfb0*/  @P4 STG.E desc[UR60][R24.64], R38 ;  /* 0x0000002618004986 */ /* 0x0003e2000c10193c */
[-C--:B------:R-:W-:Y:S01]  /*12bfc0*/  ISETP.LT.AND P4, PT, R17, R18.reuse, !P0 ;  /* 0x000000121100720c */ /* 0x080fe20004781270 */
[----:B---3--:R-:W-:Y:S01]  /*12bfd0*/  IMAD.WIDE R28, R33, 0x4, R4 ;  /* 0x00000004211c7825 */ /* 0x008fe200078e0204 */
[----:B------:R-:W-:-:S02]  /*12bfe0*/  ISETP.LT.AND P0, PT, R15, R18, !P0 ;  /* 0x000000120f00720c */ /* 0x000fc40004701270 */
[----:B--2---:R-:W-:Y:S01]  /*12bff0*/  ISETP.GE.AND P5, PT, R206, R19, PT ;  /* 0x00000013ce00720c */ /* 0x004fe20003fa6270 */
[----:B----4-:R-:W-:-:S04]  /*12c000*/  IMAD.WIDE R20, R197, 0x4, R8 ;  /* 0x00000004c5147825 */ /* 0x010fc800078e0208 */
[----:B-1----:R-:W-:Y:S01]  /*12c010*/  IMAD.WIDE R24, R33, 0x4, R2 ;  /* 0x0000000421187825 */ /* 0x002fe200078e0202 */
[----:B------:R-:W2:Y:S04]  /*12c020*/  LDL.LU R26, [R1+0x4ac0] ;  /* 0x004ac000011a7983 */ /* 0x000ea80000300800 */
[----:B------:R1:W-:Y:S04]  /*12c030*/  @P6 STG.E desc[UR60][R20.64], R22 ;  /* 0x0000001614006986 */ /* 0x0003e8000c10193c */
[----:B------:R3:W-:Y:S04]  /*12c040*/  @P3 STG.E desc[UR60][R24.64], R42 ;  /* 0x0000002a18003986 */ /* 0x0007e8000c10193c */
[----:B------:R4:W-:Y:S01]  /*12c050*/  @P2 STG.E desc[UR60][R28.64], R34 ;  /* 0x000000221c002986 */ /* 0x0009e2000c10193c */
[----:B------:R-:W-:-:S02]  /*12c060*/  ISETP.LT.AND P2, PT, R11, R18, !P5 ;  /* 0x000000120b00720c */ /* 0x000fc40006f41270 */
[-C--:B------:R-:W-:Y:S02]  /*12c070*/  ISETP.LT.AND P3, PT, R13, R18.reuse, !P5 ;  /* 0x000000120d00720c */ /* 0x080fe40006f61270 */
[----:B------:R-:W-:Y:S01]  /*12c080*/  ISETP.LT.AND P6, PT, R17, R18, !P5 ;  /* 0x000000121100720c */ /* 0x000fe20006fc1270 */
[----:B-1----:R-:W-:-:S04]  /*12c090*/  IMAD.WIDE R20, R33, 0x4, R6 ;  /* 0x0000000421147825 */ /* 0x002fc800078e0206 */
[----:B---3--:R-:W-:-:S04]  /*12c0a0*/  IMAD.WIDE R24, R33, 0x4, R8 ;  /* 0x0000000421187825 */ /* 0x008fc800078e0208 */
[C---:B----4-:R-:W-:Y:S01]  /*12c0b0*/  IMAD.WIDE R28, R37.reuse, 0x4, R6 ;  /* 0x00000004251c7825 */ /* 0x050fe200078e0206 */
[----:B------:R1:W-:Y:S04]  /*12c0c0*/  @P4 STG.E desc[UR60][R20.64], R62 ;  /* 0x0000003e14004986 */ /* 0x0003e8000c10193c */
[----:B------:R3:W-:Y:S01]  /*12c0d0*/  @P0 STG.E desc[UR60][R24.64], R58 ;  /* 0x0000003a18000986 */ /* 0x0007e2000c10193c */
[----:B-1----:R-:W-:-:S04]  /*12c0e0*/  IMAD.WIDE R20, R37, 0x4, R2 ;  /* 0x0000000425147825 */ /* 0x002fc800078e0202 */
[----:B---3--:R-:W-:Y:S01]  /*12c0f0*/  IMAD.WIDE R24, R37, 0x4, R4 ;  /* 0x0000000425187825 */ /* 0x008fe200078e0204 */
[----:B------:R1:W-:Y:S01]  /*12c100*/  @P2 STG.E desc[UR60][R20.64], R31 ;  /* 0x0000001f14002986 */ /* 0x0003e2000c10193c */
[----:B------:R-:W-:-:S03]  /*12c110*/  ISETP.GE.AND P4, PT, R14, R19, PT ;  /* 0x000000130e00720c */ /* 0x000fc60003f86270 */
[----:B------:R3:W-:Y:S04]  /*12c120*/  @P3 STG.E desc[UR60][R24.64], R27 ;  /* 0x0000001b18003986 */ /* 0x0007e8000c10193c */
[----:B------:R-:W4:Y:S04]  /*12c130*/  LDL.LU R14, [R1+0x4ac4] ;  /* 0x004ac400010e7983 */ /* 0x000f280000300800 */
[----:B------:R-:W-:Y:S01]  /*12c140*/  @P6 STG.E desc[UR60][R28.64], R39 ;  /* 0x000000271c006986 */ /* 0x000fe2000c10193c */
[----:B------:R-:W-:-:S03]  /*12c150*/  ISETP.GE.AND P6, PT, R16, R19, PT ;  /* 0x000000131000720c */ /* 0x000fc60003fc6270 */
[----:B------:R-:W2:Y:S01]  /*12c160*/  LDL.LU R16, [R1+0x4abc] ;  /* 0x004abc0001107983 */ /* 0x000ea20000300800 */
[----:B------:R-:W-:Y:S02]  /*12c170*/  ISETP.GE.AND P1, PT, R32, R19, PT ;  /* 0x000000132000720c */ /* 0x000fe40003f26270 */
[----:B------:R-:W-:Y:S02]  /*12c180*/  ISETP.LT.AND P5, PT, R15, R18, !P5 ;  /* 0x000000120f00720c */ /* 0x000fe40006fa1270 */
[C---:B------:R-:W-:Y:S01]  /*12c190*/  IADD3 R33, R37.reuse, R10, RZ ;  /* 0x0000000a25217210 */ /* 0x040fe20007ffe0ff */
[----:B-1----:R-:W-:Y:S01]  /*12c1a0*/  IMAD.WIDE R20, R37, 0x4, R8 ;  /* 0x0000000425147825 */ /* 0x002fe200078e0208 */
[-C--:B------:R-:W-:Y:S01]  /*12c1b0*/  ISETP.LT.AND P0, PT, R11, R18.reuse, !P1 ;  /* 0x000000120b00720c */ /* 0x080fe20004f01270 */
[----:B------:R-:W1:Y:S01]  /*12c1c0*/  LDC R10, c[0x0][0x248] ;  /* 0x00009200ff0a7b82 */ /* 0x000e620000000800 */
[-C--:B------:R-:W-:Y:S01]  /*12c1d0*/  ISETP.LT.AND P2, PT, R13, R18.reuse, !P1 ;  /* 0x000000120d00720c */ /* 0x080fe20004f41270 */
[----:B---3--:R-:W-:Y:S01]  /*12c1e0*/  IMAD.WIDE R24, R33, 0x4, R2 ;  /* 0x0000000421187825 */ /* 0x008fe200078e0202 */
[----:B------:R-:W-:-:S02]  /*12c1f0*/  ISETP.LT.AND P3, PT, R17, R18, !P1 ;  /* 0x000000121100720c */ /* 0x000fc40004f61270 */
[-C--:B------:R-:W-:Y:S01]  /*12c200*/  ISETP.LT.AND P1, PT, R15, R18.reuse, !P1 ;  /* 0x000000120f00720c */ /* 0x080fe20004f21270 */
[----:B------:R-:W3:Y:S04]  /*12c210*/  LDL.LU R30, [R1+0x4acc] ;  /* 0x004acc00011e7983 */ /* 0x000ee80000300800 */
[----:B------:R1:W-:Y:S04]  /*12c220*/  @P5 STG.E desc[UR60][R20.64], R23 ;  /* 0x0000001714005986 */ /* 0x0003e8000c10193c */
[----:B------:R1:W-:Y:S01]  /*12c230*/  @P0 STG.E desc[UR60][R24.64], R43 ;  /* 0x0000002b18000986 */ /* 0x0003e2000c10193c */
[----:B------:R-:W-:-:S02]  /*12c240*/  ISETP.LT.AND P0, PT, R11, R18, !P4 ;  /* 0x000000120b00720c */ /* 0x000fc40006701270 */
[----:B------:R-:W-:Y:S02]  /*12c250*/  ISETP.LT.AND P5, PT, R13, R18, !P4 ;  /* 0x000000120d00720c */ /* 0x000fe400067a1270 */
[C---:B------:R-:W-:Y:S02]  /*12c260*/  IADD3 R27, R33.reuse, R0, RZ ;  /* 0x00000000211b7210 */ /* 0x040fe40007ffe0ff */
[----:B------:R-:W2:Y:S01]  /*12c270*/  LDC R0, c[0x0][0x248] ;  /* 0x00009200ff007b82 */ /* 0x000ea20000000800 */
[----:B-1----:R-:W-:-:S04]  /*12c280*/  IMAD.WIDE R20, R33, 0x4, R4 ;  /* 0x0000000421147825 */ /* 0x002fc800078e0204 */
[----:B------:R-:W-:-:S04]  /*12c290*/  IMAD.WIDE R22, R33, 0x4, R6 ;  /* 0x0000000421167825 */ /* 0x000fc800078e0206 */
[----:B------:R-:W-:Y:S01]  /*12c2a0*/  IMAD.WIDE R24, R33, 0x4, R8 ;  /* 0x0000000421187825 */ /* 0x000fe200078e0208 */
[----:B------:R1:W-:Y:S01]  /*12c2b0*/  @P2 STG.E desc[UR60][R20.64], R35 ;  /* 0x0000002314002986 */ /* 0x0003e2000c10193c */
[----:B------:R-:W-:-:S03]  /*12c2c0*/  ISETP.LT.AND P2, PT, R17, R18, !P4 ;  /* 0x000000121100720c */ /* 0x000fc60006741270 */
[----:B------:R1:W-:Y:S01]  /*12c2d0*/  @P3 STG.E desc[UR60][R22.64], R63 ;  /* 0x0000003f16003986 */ /* 0x0003e2000c10193c */
[----:B------:R-:W-:-:S03]  /*12c2e0*/  ISETP.LT.AND P4, PT, R15, R18, !P4 ;  /* 0x000000120f00720c */ /* 0x000fc60006781270 */
[----:B------:R1:W-:Y:S01]  /*12c2f0*/  @P1 STG.E desc[UR60][R24.64], R59 ;  /* 0x0000003b18001986 */ /* 0x0003e2000c10193c */
[----:B------:R-:W-:Y:S01]  /*12c300*/  ISETP.LT.AND P3, PT, R11, R18, !P6 ;  /* 0x000000120b00720c */ /* 0x000fe20007761270 */
[----:B-1----:R-:W-:-:S04]  /*12c310*/  IMAD.WIDE R20, R27, 0x4, R2 ;  /* 0x000000041b147825 */ /* 0x002fc800078e0202 */
[----:B------:R-:W-:-:S04]  /*12c320*/  IMAD.WIDE R22, R27, 0x4, R4 ;  /* 0x000000041b167825 */ /* 0x000fc800078e0204 */
[----:B------:R-:W-:Y:S01]  /*12c330*/  IMAD.WIDE R24, R27, 0x4, R6 ;  /* 0x000000041b187825 */ /* 0x000fe200078e0206 */
[----:B------:R1:W-:Y:S04]  /*12c340*/  @P0 STG.E desc[UR60][R20.64], R48 ;  /* 0x0000003014000986 */ /* 0x0003e8000c10193c */
[----:B------:R1:W-:Y:S01]  /*12c350*/  @P5 STG.E desc[UR60][R22.64], R52 ;  /* 0x0000003416005986 */ /* 0x0003e2000c10193c */
[----:B------:R-:W-:Y:S01]  /*12c360*/  ISETP.LT.AND P5, PT, R13, R18, !P6 ;  /* 0x000000120d00720c */ /* 0x000fe200077a1270 */
[C---:B------:R-:W-:Y:S02]  /*12c370*/  IMAD.IADD R29, R27.reuse, 0x1, R10 ;  /* 0x000000011b1d7824 */ /* 0x040fe400078e020a */
[----:B------:R-:W-:Y:S01]  /*12c380*/  @P2 STG.E desc[UR60][R24.64], R68 ;  /* 0x0000004418002986 */ /* 0x000fe2000c10193c */
[----:B------:R-:W2:Y:S01]  /*12c390*/  LDC R10, c[0x0][0x248] ;  /* 0x00009200ff0a7b82 */ /* 0x000ea20000000800 */
[----:B-1----:R-:W-:-:S04]  /*12c3a0*/  IMAD.WIDE R20, R27, 0x4, R8 ;  /* 0x000000041b147825 */ /* 0x002fc800078e0208 */
[C---:B------:R-:W-:Y:S01]  /*12c3b0*/  IMAD.WIDE R22, R29.reuse, 0x4, R2 ;  /* 0x000000041d167825 */ /* 0x040fe200078e0202 */
[----:B------:R1:W-:Y:S04]  /*12c3c0*/  @P4 STG.E desc[UR60][R20.64], R44 ;  /* 0x0000002c14004986 */ /* 0x0003e8000c10193c */
[----:B------:R2:W-:Y:S01]  /*12c3d0*/  @P3 STG.E desc[UR60][R22.64], R72 ;  /* 0x0000004816003986 */ /* 0x0005e2000c10193c */
[----:B-1----:R-:W-:-:S05]  /*12c3e0*/  IMAD.WIDE R20, R29, 0x4, R4 ;  /* 0x000000041d147825 */ /* 0x002fca00078e0204 */
[----:B------:R1:W-:Y:S01]  /*12c3f0*/  @P5 STG.E desc[UR60][R20.64], R64 ;  /* 0x0000004014005986 */ /* 0x0003e2000c10193c */
[----:B----4-:R-:W-:-:S03]  /*12c400*/  ISETP.GE.AND P0, PT, R14, R19, PT ;  /* 0x000000130e00720c */ /* 0x010fc60003f06270 */
[----:B------:R-:W4:Y:S01]  /*12c410*/  LDL.LU R14, [R1+0x4aa4] ;  /* 0x004aa400010e7983 */ /* 0x000f220000300800 */
[----:B--2---:R-:W-:-:S03]  /*12c420*/  ISETP.GE.AND P5, PT, R16, R19, PT ;  /* 0x000000131000720c */ /* 0x004fc60003fa6270 */
[----:B------:R-:W2:Y:S01]  /*12c430*/  LDL.LU R16, [R1+0x4aa0] ;  /* 0x004aa00001107983 */ /* 0x000ea20000300800 */
[-C--:B------:R-:W-:Y:S02]  /*12c440*/  ISETP.LT.AND P2, PT, R17, R18.reuse, !P6 ;  /* 0x000000121100720c */ /* 0x080fe40007741270 */
[----:B------:R-:W-:Y:S02]  /*12c450*/  ISETP.GE.AND P1, PT, R26, R19, PT ;  /* 0x000000131a00720c */ /* 0x000fe40003f26270 */
[-C--:B------:R-:W-:Y:S01]  /*12c460*/  ISETP.LT.AND P6, PT, R15, R18.reuse, !P6 ;  /* 0x000000120f00720c */ /* 0x080fe200077c1270 */
[----:B------:R-:W-:Y:S01]  /*12c470*/  IMAD.WIDE R22, R29, 0x4, R6 ;  /* 0x000000041d167825 */ /* 0x000fe200078e0206 */
[-C--:B------:R-:W-:Y:S02]  /*12c480*/  ISETP.LT.AND P4, PT, R11, R18.reuse, !P1 ;  /* 0x000000120b00720c */ /* 0x080fe40004f81270 */
[----:B------:R-:W-:Y:S02]  /*12c490*/  ISETP.LT.AND P3, PT, R13, R18, !P1 ;  /* 0x000000120d00720c */ /* 0x000fe40004f61270 */
[C---:B------:R-:W-:Y:S01]  /*12c4a0*/  IADD3 R31, R29.reuse, R0, RZ ;  /* 0x000000001d1f7210 */ /* 0x040fe20007ffe0ff */
[----:B-1----:R-:W-:Y:S01]  /*12c4b0*/  IMAD.WIDE R20, R29, 0x4, R8 ;  /* 0x000000041d147825 */ /* 0x002fe200078e0208 */
[----:B------:R-:W1:Y:S01]  /*12c4c0*/  LDC R0, c[0x0][0x248] ;  /* 0x00009200ff007b82 */ /* 0x000e620000000800 */
[----:B------:R3:W-:Y:S02]  /*12c4d0*/  @P2 STG.E desc[UR60][R22.64], R92 ;  /* 0x0000005c16002986 */ /* 0x0007e4000c10193c */
[----:B------:R-:W-:Y:S01]  /*12c4e0*/  IMAD.WIDE R24, R31, 0x4, R4 ;  /* 0x000000041f187825 */ /* 0x000fe200078e0204 */
[-C--:B------:R-:W-:Y:S01]  /*12c4f0*/  ISETP.LT.AND P2, PT, R17, R18.reuse, !P1 ;  /* 0x000000121100720c */ /* 0x080fe20004f41270 */
[----:B------:R3:W-:Y:S01]  /*12c500*/  @P6 STG.E desc[UR60][R20.64], R88 ;  /* 0x0000005814006986 */ /* 0x0007e2000c10193c */
[----:B------:R-:W-:-:S02]  /*12c510*/  ISETP.LT.AND P1, PT, R15, R18, !P1 ;  /* 0x000000120f00720c */ /* 0x000fc40004f21270 */
[----:B------:R-:W-:Y:S01]  /*12c520*/  ISETP.LT.AND P6, PT, R13, R18, !P0 ;  /* 0x000000120d00720c */ /* 0x000fe200047c1270 */
[C---:B---3--:R-:W-:Y:S01]  /*12c530*/  IMAD.WIDE R22, R31.reuse, 0x4, R2 ;  /* 0x000000041f167825 */ /* 0x048fe200078e0202 */
[----:B------:R-:W-:-:S03]  /*12c540*/  IADD3 R33, R31, R10, RZ ;  /* 0x0000000a1f217210 */ /* 0x000fc60007ffe0ff */
[----:B------:R-:W-:-:S04]  /*12c550*/  IMAD.WIDE R26, R31, 0x4, R6 ;  /* 0x000000041f1a7825 */ /* 0x000fc800078e0206 */
[----:B------:R-:W-:Y:S01]  /*12c560*/  IMAD.WIDE R28, R31, 0x4, R8 ;  /* 0x000000041f1c7825 */ /* 0x000fe200078e0208 */
[----:B------:R3:W-:Y:S01]  /*12c570*/  @P4 STG.E desc[UR60][R22.64], R49 ;  /* 0x0000003116004986 */ /* 0x0007e2000c10193c */
[----:B------:R-:W-:-:S03]  /*12c580*/  ISETP.LT.AND P4, PT, R11, R18, !P0 ;  /* 0x000000120b00720c */ /* 0x000fc60004781270 */
[----:B------:R3:W-:Y:S01]  /*12c590*/  @P3 STG.E desc[UR60][R24.64], R53 ;  /* 0x0000003518003986 */ /* 0x0007e2000c10193c */
[-C--:B------:R-:W-:Y:S01]  /*12c5a0*/  ISETP.LT.AND P3, PT, R17, R18.reuse, !P0 ;  /* 0x000000121100720c */ /* 0x080fe20004761270 */
[----:B------:R-:W-:Y:S02]  /*12c5b0*/  IMAD.WIDE R20, R33, 0x4, R2 ;  /* 0x0000000421147825 */ /* 0x000fe400078e0202 */
[----:B------:R1:W-:Y:S04]  /*12c5c0*/  @P2 STG.E desc[UR60][R26.64], R69 ;  /* 0x000000451a002986 */ /* 0x0003e8000c10193c */
[----:B------:R-:W-:Y:S01]  /*12c5d0*/  @P1 STG.E desc[UR60][R28.64], R45 ;  /* 0x0000002d1c001986 */ /* 0x000fe2000c10193c */
[----:B------:R-:W-:Y:S01]  /*12c5e0*/  ISETP.LT.AND P0, PT, R15, R18, !P0 ;  /* 0x000000120f00720c */ /* 0x000fe20004701270 */
[----:B------:R-:W2:Y:S01]  /*12c5f0*/  LDC R10, c[0x0][0x248] ;  /* 0x00009200ff0a7b82 */ /* 0x000ea20000000800 */
[----:B---3--:R-:W-:-:S04]  /*12c600*/  IMAD.WIDE R22, R33, 0x4, R4 ;  /* 0x0000000421167825 */ /* 0x008fc800078e0204 */
[----:B------:R-:W-:Y:S01]  /*12c610*/  IMAD.WIDE R24, R33, 0x4, R6 ;  /* 0x0000000421187825 */ /* 0x000fe200078e0206 */
[----:B------:R3:W-:Y:S04]  /*12c620*/  @P4 STG.E desc[UR60][R20.64], R73 ;  /* 0x0000004914004986 */ /* 0x0007e8000c10193c */
[----:B------:R3:W-:Y:S01]  /*12c630*/  @P6 STG.E desc[UR60][R22.64], R65 ;  /* 0x0000004116006986 */ /* 0x0007e2000c10193c */
[-C--:B------:R-:W-:Y:S02]  /*12c640*/  ISETP.LT.AND P6, PT, R11, R18.reuse, !P5 ;  /* 0x000000120b00720c */ /* 0x080fe40006fc1270 */
[-C--:B------:R-:W-:Y:S01]  /*12c650*/  ISETP.LT.AND P4, PT, R13, R18.reuse, !P5 ;  /* 0x000000120d00720c */ /* 0x080fe20006f81270 */
[----:B------:R3:W-:Y:S01]  /*12c660*/  @P3 STG.E desc[UR60][R24.64], R93 ;  /* 0x0000005d18003986 */ /* 0x0007e2000c10193c */
[----:B------:R-:W-:Y:S01]  /*12c670*/  ISETP.LT.AND P3, PT, R17, R18, !P5 ;  /* 0x000000121100720c */ /* 0x000fe20006f61270 */
[----:B-1----:R-:W-:-:S02]  /*12c680*/  IMAD.IADD R31, R33, 0x1, R0 ;  /* 0x00000001211f7824 */ /* 0x002fc400078e0200 */
[----:B------:R-:W-:Y:S01]  /*12c690*/  IMAD.WIDE R26, R33, 0x4, R8 ;  /* 0x00000004211a7825 */ /* 0x000fe200078e0208 */
[----:B------:R-:W1:Y:S03]  /*12c6a0*/  LDC R0, c[0x0][0x248] ;  /* 0x00009200ff007b82 */ /* 0x000e660000000800 */
[----:B---3--:R-:W-:-:S04]  /*12c6b0*/  IMAD.WIDE R20, R31, 0x4, R2 ;  /* 0x000000041f147825 */ /* 0x008fc800078e0202 */
[----:B------:R-:W-:-:S04]  /*12c6c0*/  IMAD.WIDE R22, R31, 0x4, R4 ;  /* 0x000000041f167825 */ /* 0x000fc800078e0204 */
[----:B------:R-:W-:Y:S01]  /*12c6d0*/  IMAD.WIDE R24, R31, 0x4, R6 ;  /* 0x000000041f187825 */ /* 0x000fe200078e0206 */
[----:B------:R-:W-:Y:S04]  /*12c6e0*/  @P0 STG.E desc[UR60][R26.64], R89 ;  /* 0x000000591a000986 */ /* 0x000fe8000c10193c */
[----:B------:R3:W-:Y:S04]  /*12c6f0*/  @P6 STG.E desc[UR60][R20.64], R50 ;  /* 0x0000003214006986 */ /* 0x0007e8000c10193c */
[----:B------:R3:W-:Y:S04]  /*12c700*/  @P4 STG.E desc[UR60][R22.64], R54 ;  /* 0x0000003616004986 */ /* 0x0007e8000c10193c */
[----:B------:R1:W-:Y:S01]  /*12c710*/  @P3 STG.E desc[UR60][R24.64], R70 ;  /* 0x0000004618003986 */ /* 0x0003e2000c10193c */
[----:B----4-:R-:W-:-:S03]  /*12c720*/  ISETP.GE.AND P1, PT, R14, R19, PT ;  /* 0x000000130e00720c */ /* 0x010fc60003f26270 */
[----:B------:R-:W4:Y:S01]  /*12c730*/  LDL.LU R14, [R1+0x4a9c] ;  /* 0x004a9c00010e7983 */ /* 0x000f220000300800 */
[----:B--2---:R-:W-:-:S03]  /*12c740*/  ISETP.GE.AND P3, PT, R16, R19, PT ;  /* 0x000000131000720c */ /* 0x004fc60003f66270 */
[----:B------:R-:W2:Y:S01]  /*12c750*/  LDL.LU R16, [R1+0x4a94] ;  /* 0x004a940001107983 */ /* 0x000ea20000300800 */
[----:B------:R-:W-:Y:S02]  /*12c760*/  ISETP.GE.AND P2, PT, R30, R19, PT ;  /* 0x000000131e00720c */ /* 0x000fe40003f46270 */
[-C--:B------:R-:W-:Y:S02]  /*12c770*/  ISETP.LT.AND P5, PT, R15, R18.reuse, !P5 ;  /* 0x000000120f00720c */ /* 0x080fe40006fa1270 */
[-C--:B------:R-:W-:Y:S02]  /*12c780*/  ISETP.LT.AND P0, PT, R11, R18.reuse, !P2 ;  /* 0x000000120b00720c */ /* 0x080fe40005701270 */
[-C--:B------:R-:W-:Y:S02]  /*12c790*/  ISETP.LT.AND P4, PT, R13, R18.reuse, !P2 ;  /* 0x000000120d00720c */ /* 0x080fe40005781270 */
[----:B------:R-:W-:Y:S02]  /*12c7a0*/  ISETP.LT.AND P6, PT, R17, R18, !P2 ;  /* 0x000000121100720c */ /* 0x000fe400057c1270 */
[C---:B------:R-:W-:Y:S01]  /*12c7b0*/  IADD3 R33, R31.reuse, R10, RZ ;  /* 0x0000000a1f217210 */ /* 0x040fe20007ffe0ff */
[----:B------:R-:W-:Y:S01]  /*12c7c0*/  IMAD.WIDE R28, R31, 0x4, R8 ;  /* 0x000000041f1c7825 */ /* 0x000fe200078e0208 */
[----:B------:R-:W-:Y:S01]  /*12c7d0*/  ISETP.LT.AND P2, PT, R15, R18, !P2 ;  /* 0x000000120f00720c */ /* 0x000fe20005741270 */
[----:B------:R-:W2:Y:S02]  /*12c7e0*/  LDC R10, c[0x0][0x248] ;  /* 0x00009200ff0a7b82 */ /* 0x000ea40000000800 */
[----:B------:R-:W-:-:S04]  /*12c7f0*/  IMAD.WIDE R30, R33, 0x4, R2 ;  /* 0x00000004211e7825 */ /* 0x000fc800078e0202 */
[----:B---3--:R-:W-:-:S04]  /*12c800*/  IMAD.WIDE R20, R33, 0x4, R4 ;  /* 0x0000000421147825 */ /* 0x008fc800078e0204 */
[----:B------:R-:W-:Y:S01]  /*12c810*/  IMAD.WIDE R22, R33, 0x4, R6 ;  /* 0x0000000421167825 */ /* 0x000fe200078e0206 */
[----:B------:R3:W-:Y:S04]  /*12c820*/  @P5 STG.E desc[UR60][R28.64], R46 ;  /* 0x0000002e1c005986 */ /* 0x0007e8000c10193c */
[----:B------:R-:W-:Y:S01]  /*12c830*/  @P0 STG.E desc[UR60][R30.64], R74 ;  /* 0x0000004a1e000986 */ /* 0x000fe2000c10193c */
[----:B------:R-:W-:-:S03]  /*12c840*/  ISETP.LT.AND P5, PT, R11, R18, !P1 ;  /* 0x000000120b00720c */ /* 0x000fc60004fa1270 */
[----:B------:R3:W-:Y:S01]  /*12c850*/  @P4 STG.E desc[UR60][R20.64], R66 ;  /* 0x0000004214004986 */ /* 0x0007e2000c10193c */
[----:B------:R-:W-:-:S03]  /*12c860*/  ISETP.LT.AND P0, PT, R13, R18, !P1 ;  /* 0x000000120d00720c */ /* 0x000fc60004f01270 */
[----:B------:R2:W-:Y:S01]  /*12c870*/  @P6 STG.E desc[UR60][R22.64], R94 ;  /* 0x0000005e16006986 */ /* 0x0005e2000c10193c */
[----:B------:R-:W-:Y:S02]  /*12c880*/  ISETP.LT.AND P6, PT, R17, R18, !P1 ;  /* 0x000000121100720c */ /* 0x000fe40004fc1270 */
[C---:B-1----:R-:W-:Y:S01]  /*12c890*/  IADD3 R35, R33.reuse, R0, RZ ;  /* 0x0000000021237210 */ /* 0x042fe20007ffe0ff */
[----:B------:R-:W-:Y:S01]  /*12c8a0*/  IMAD.WIDE R24, R33, 0x4, R8 ;  /* 0x0000000421187825 */ /* 0x000fe200078e0208 */
[----:B------:R-:W1:Y:S03]  /*12c8b0*/  LDC R0, c[0x0][0x248] ;  /* 0x00009200ff007b82 */ /* 0x000e660000000800 */
[----:B------:R-:W-:-:S04]  /*12c8c0*/  IMAD.WIDE R26, R35, 0x4, R2 ;  /* 0x00000004231a7825 */ /* 0x000fc800078e0202 */
[----:B---3--:R-:W-:-:S04]  /*12c8d0*/  IMAD.WIDE R28, R35, 0x4, R4 ;  /* 0x00000004231c7825 */ /* 0x008fc800078e0204 */
[----:B------:R-:W-:Y:S01]  /*12c8e0*/  IMAD.WIDE R20, R35, 0x4, R6 ;  /* 0x0000000423147825 */ /* 0x000fe200078e0206 */
[----:B------:R3:W-:Y:S04]  /*12c8f0*/  @P2 STG.E desc[UR60][R24.64], R90 ;  /* 0x0000005a18002986 */ /* 0x0007e8000c10193c */
[----:B------:R3:W-:Y:S04]  /*12c900*/  @P5 STG.E desc[UR60][R26.64], R51 ;  /* 0x000000331a005986 */ /* 0x0007e8000c10193c */
[----:B------:R3:W-:Y:S04]  /*12c910*/  @P0 STG.E desc[UR60][R28.64], R55 ;  /* 0x000000371c000986 */ /* 0x0007e8000c10193c */
[----:B------:R1:W-:Y:S01]  /*12c920*/  @P6 STG.E desc[UR60][R20.64], R71 ;  /* 0x0000004714006986 */ /* 0x0003e2000c10193c */
[----:B----4-:R-:W-:-:S03]  /*12c930*/  ISETP.GE.AND P4, PT, R14, R19, PT ;  /* 0x000000130e00720c */ /* 0x010fc60003f86270 */
[----:B------:R-:W4:Y:S04]  /*12c940*/  LDL.LU R14, [R1+0x4a84] ;  /* 0x004a8400010e7983 */ /* 0x000f280000300800 */
[----:B------:R-:W4:Y:S01]  /*12c950*/  LDL.LU R32, [R1+0x4a80] ;  /* 0x004a800001207983 */ /* 0x000f220000300800 */
[----:B--2---:R-:W-:-:S03]  /*12c960*/  ISETP.GE.AND P6, PT, R16, R19, PT ;  /* 0x000000131000720c */ /* 0x004fc60003fc6270 */
[----:B------:R-:W2:Y:S01]  /*12c970*/  LDL.LU R16, [R1+0x4a7c] ;  /* 0x004a7c0001107983 */ /* 0x000ea20000300800 */
[-C--:B------:R-:W-:Y:S02]  /*12c980*/  ISETP.LT.AND P1, PT, R15, R18.reuse, !P1 ;  /* 0x000000120f00720c */ /* 0x080fe40004f21270 */
[-C--:B------:R-:W-:Y:S02]  /*12c990*/  ISETP.LT.AND P2, PT, R11, R18.reuse, !P3 ;  /* 0x000000120b00720c */ /* 0x080fe40005f41270 */
[-C--:B------:R-:W-:Y:S02]  /*12c9a0*/  ISETP.LT.AND P0, PT, R13, R18.reuse, !P3 ;  /* 0x000000120d00720c */ /* 0x080fe40005f01270 */
[----:B------:R-:W-:Y:S01]  /*12c9b0*/  ISETP.LT.AND P5, PT, R17, R18, !P3 ;  /* 0x000000121100720c */ /* 0x000fe20005fa1270 */
[C---:B------:R-:W-:Y:S02]  /*12c9c0*/  IMAD.IADD R31, R35.reuse, 0x1, R10 ;  /* 0x00000001231f7824 */ /* 0x040fe400078e020a */
[----:B------:R-:W-:Y:S01]  /*12c9d0*/  IMAD.WIDE R22, R35, 0x4, R8 ;  /* 0x0000000423167825 */ /* 0x000fe200078e0208 */
[----:B------:R-:W1:Y:S03]  /*12c9e0*/  LDC R10, c[0x0][0x248] ;  /* 0x00009200ff0a7b82 */ /* 0x000e660000000800 */
[----:B---3--:R-:W-:-:S04]  /*12c9f0*/  IMAD.WIDE R24, R31, 0x4, R2 ;  /* 0x000000041f187825 */ /* 0x008fc800078e0202 */
[----:B------:R-:W-:-:S04]  /*12ca00*/  IMAD.WIDE R26, R31, 0x4, R4 ;  /* 0x000000041f1a7825 */ /* 0x000fc800078e0204 */
[----:B------:R-:W-:Y:S01]  /*12ca10*/  IMAD.WIDE R28, R31, 0x4, R6 ;  /* 0x000000041f1c7825 */ /* 0x000fe200078e0206 */
[-C--:B------:R-:W-:Y:S01]  /*12ca20*/  ISETP.LT.AND P3, PT, R15, R18.reuse, !P3 ;  /* 0x000000120f00720c */ /* 0x080fe20005f61270 */
[----:B------:R3:W-:Y:S04]  /*12ca30*/  @P1 STG.E desc[UR60][R22.64], R47 ;  /* 0x0000002f16001986 */ /* 0x0007e8000c10193c */
[----:B------:R3:W-:Y:S04]  /*12ca40*/  @P2 STG.E desc[UR60][R24.64], R75 ;  /* 0x0000004b18002986 */ /* 0x0007e8000c10193c */
[----:B------:R3:W-:Y:S01]  /*12ca50*/  @P0 STG.E desc[UR60][R26.64], R67 ;  /* 0x000000431a000986 */ /* 0x0007e2000c10193c */
[----:B------:R-:W-:-:S03]  /*12ca60*/  ISETP.LT.AND P1, PT, R11, R18, !P4 ;  /* 0x000000120b00720c */ /* 0x000fc60006721270 */
[----:B------:R3:W-:Y:S01]  /*12ca70*/  @P5 STG.E desc[UR60][R28.64], R95 ;  /* 0x0000005f1c005986 */ /* 0x0007e2000c10193c */
[----:B------:R-:W-:Y:S02]  /*12ca80*/  ISETP.LT.AND P5, PT, R13, R18, !P4 ;  /* 0x000000120d00720c */ /* 0x000fe400067a1270 */
[C---:B-1----:R-:W-:Y:S01]  /*12ca90*/  IADD3 R33, R31.reuse, R0, RZ ;  /* 0x000000001f217210 */ /* 0x042fe20007ffe0ff */
[----:B------:R-:W-:Y:S01]  /*12caa0*/  IMAD.WIDE R20, R31, 0x4, R8 ;  /* 0x000000041f147825 */ /* 0x000fe200078e0208 */
[----:B------:R-:W-:Y:S01]  /*12cab0*/  ISETP.LT.AND P2, PT, R17, R18, !P4 ;  /* 0x000000121100720c */ /* 0x000fe20006741270 */
[----:B------:R-:W1:Y:S02]  /*12cac0*/  LDC R0, c[0x0][0x248] ;  /* 0x00009200ff007b82 */ /* 0x000e640000000800 */
[----:B---3--:R-:W-:-:S04]  /*12cad0*/  IMAD.WIDE R22, R33, 0x4, R2 ;  /* 0x0000000421167825 */ /* 0x008fc800078e0202 */
[----:B------:R-:W-:Y:S01]  /*12cae0*/  IMAD.WIDE R24, R33, 0x4, R4 ;  /* 0x0000000421187825 */ /* 0x000fe200078e0204 */
[----:B------:R3:W-:Y:S01]  /*12caf0*/  @P3 STG.E desc[UR60][R20.64], R91 ;  /* 0x0000005b14003986 */ /* 0x0007e2000c10193c */
[----:B------:R-:W-:-:S03]  /*12cb00*/  ISETP.LT.AND P4, PT, R15, R18, !P4 ;  /* 0x000000120f00720c */ /* 0x000fc60006781270 */
[----:B------:R3:W-:Y:S01]  /*12cb10*/  @P1 STG.E desc[UR60][R22.64], R84 ;  /* 0x0000005416001986 */ /* 0x0007e2000c10193c */
[----:B------:R-:W-:-:S03]  /*12cb20*/  ISETP.LT.AND P1, PT, R11, R18, !P6 ;  /* 0x000000120b00720c */ /* 0x000fc60007721270 */
[----:B------:R-:W-:Y:S01]  /*12cb30*/  @P5 STG.E desc[UR60][R24.64], R80 ;  /* 0x0000005018005986 */ /* 0x000fe2000c10193c */
[-C--:B------:R-:W-:Y:S02]  /*12cb40*/  ISETP.LT.AND P5, PT, R13, R18.reuse, !P6 ;  /* 0x000000120d00720c */ /* 0x080fe400077a1270 */
[----:B------:R-:W-:Y:S02]  /*12cb50*/  ISETP.LT.AND P3, PT, R17, R18, !P6 ;  /* 0x000000121100720c */ /* 0x000fe40007761270 */
[C---:B------:R-:W-:Y:S01]  /*12cb60*/  IADD3 R35, R33.reuse, R10, RZ ;  /* 0x0000000a21237210 */ /* 0x040fe20007ffe0ff */
[----:B------:R-:W-:-:S04]  /*12cb70*/  IMAD.WIDE R26, R33, 0x4, R6 ;  /* 0x00000004211a7825 */ /* 0x000fc800078e0206 */
[----:B------:R-:W-:-:S04]  /*12cb80*/  IMAD.WIDE R28, R33, 0x4, R8 ;  /* 0x00000004211c7825 */ /* 0x000fc800078e0208 */
[----:B---3--:R-:W-:-:S04]  /*12cb90*/  IMAD.WIDE R20, R35, 0x4, R2 ;  /* 0x0000000423147825 */ /* 0x008fc800078e0202 */
[----:B------:R-:W-:-:S04]  /*12cba0*/  IMAD.WIDE R30, R35, 0x4, R6 ;  /* 0x00000004231e7825 */ /* 0x000fc800078e0206 */
[----:B------:R-:W-:Y:S01]  /*12cbb0*/  IMAD.WIDE R22, R35, 0x4, R4 ;  /* 0x0000000423167825 */ /* 0x000fe200078e0204 */
[----:B------:R-:W-:Y:S04]  /*12cbc0*/  @P2 STG.E desc[UR60][R26.64], R100 ;  /* 0x000000641a002986 */ /* 0x000fe8000c10193c */
[----:B------:R-:W-:Y:S04]  /*12cbd0*/  @P4 STG.E desc[UR60][R28.64], R76 ;  /* 0x0000004c1c004986 */ /* 0x000fe8000c10193c */
[----:B------:R-:W-:Y:S01]  /*12cbe0*/  @P1 STG.E desc[UR60][R20.64], R96 ;  /* 0x0000006014001986 */ /* 0x000fe2000c10193c */
[----:B------:R-:W3:Y:S03]  /*12cbf0*/  LDC R10, c[0x0][0x248] ;  /* 0x00009200ff0a7b82 */ /* 0x000ee60000000800 */
[----:B------:R-:W-:Y:S04]  /*12cc00*/  @P5 STG.E desc[UR60][R22.64], R104 ;  /* 0x0000006816005986 */ /* 0x000fe8000c10193c */
[----:B------:R1:W-:Y:S01]  /*12cc10*/  @P3 STG.E desc[UR60][R30.64], R124 ;  /* 0x0000007c1e003986 */ /* 0x0003e2000c10193c */
[----:B----4-:R-:W-:-:S03]  /*12cc20*/  ISETP.GE.AND P0, PT, R14, R19, PT ;  /* 0x000000130e00720c */ /* 0x010fc60003f06270 */
[----:B------:R-:W4:Y:S04]  /*12cc30*/  LDL.LU R14, [R1+0x4a6c] ;  /* 0x004a6c00010e7983 */ /* 0x000f280000300800 */
[----:B-1----:R-:W4:Y:S01]  /*12cc40*/  LDL.LU R30, [R1+0x4a54] ;  /* 0x004a5400011e7983 */ /* 0x002f220000300800 */
[----:B--2---:R-:W-:-:S03]  /*12cc50*/  ISETP.GE.AND P1, PT, R16, R19, PT ;  /* 0x000000131000720c */ /* 0x004fc60003f26270 */
[----:B------:R-:W2:Y:S01]  /*12cc60*/  LDL.LU R16, [R1+0x4a50] ;  /* 0x004a500001107983 */ /* 0x000ea20000300800 */
[----:B------:R-:W-:Y:S01]  /*12cc70*/  IMAD.IADD R33, R35, 0x1, R0 ;  /* 0x0000000123217824 */ /* 0x000fe200078e0200 */
[-C--:B------:R-:W-:Y:S01]  /*12cc80*/  ISETP.LT.AND P6, PT, R15, R18.reuse, !P6 ;  /* 0x000000120f00720c */ /* 0x080fe200077c1270 */
[----:B------:R-:W1:Y:S01]  /*12cc90*/  LDC R0, c[0x0][0x248] ;  /* 0x00009200ff007b82 */ /* 0x000e620000000800 */
[-C--:B------:R-:W-:Y:S02]  /*12cca0*/  ISETP.LT.AND P4, PT, R11, R18.reuse, !P0 ;  /* 0x000000120b00720c */ /* 0x080fe40004781270 */
[-C--:B------:R-:W-:Y:S02]  /*12ccb0*/  ISETP.LT.AND P3, PT, R13, R18.reuse, !P0 ;  /* 0x000000120d00720c */ /* 0x080fe40004761270 */
[-C--:B------:R-:W-:Y:S02]  /*12ccc0*/  ISETP.LT.AND P5, PT, R17, R18.reuse, !P0 ;  /* 0x000000121100720c */ /* 0x080fe400047a1270 */
[----:B------:R-:W-:Y:S01]  /*12ccd0*/  ISETP.LT.AND P0, PT, R15, R18, !P0 ;  /* 0x000000120f00720c */ /* 0x000fe20004701270 */
[----:B------:R-:W-:-:S04]  /*12cce0*/  IMAD.WIDE R24, R35, 0x4, R8 ;  /* 0x0000000423187825 */ /* 0x000fc800078e0208 */
[----:B------:R-:W-:-:S04]  /*12ccf0*/  IMAD.WIDE R26, R33, 0x4, R2 ;  /* 0x00000004211a7825 */ /* 0x000fc800078e0202 */
[----:B------:R-:W-:Y:S01]  /*12cd00*/  IMAD.WIDE R20, R33, 0x4, R4 ;  /* 0x0000000421147825 */ /* 0x000fe200078e0204 */
[----:B------:R-:W-:-:S03]  /*12cd10*/  ISETP.GE.AND P2, PT, R32, R19, PT ;  /* 0x000000132000720c */ /* 0x000fc60003f46270 */
[----:B------:R-:W-:Y:S01]  /*12cd20*/  IMAD.WIDE R22, R33, 0x4, R6 ;  /* 0x0000000421167825 */ /* 0x000fe200078e0206 */
[----:B------:R3:W-:Y:S04]  /*12cd30*/  @P6 STG.E desc[UR60][R24.64], R120 ;  /* 0x0000007818006986 */ /* 0x0007e8000c10193c */
[----:B------:R1:W-:Y:S01]  /*12cd40*/  @P4 STG.E desc[UR60][R26.64], R85 ;  /* 0x000000551a004986 */ /* 0x0003e2000c10193c */
[----:B------:R-:W-:-:S03]  /*12cd50*/  ISETP.LT.AND P6, PT, R11, R18, !P2 ;  /* 0x000000120b00720c */ /* 0x000fc600057c1270 */
[----:B------:R1:W-:Y:S01]  /*12cd60*/  @P3 STG.E desc[UR60][R20.64], R81 ;  /* 0x0000005114003986 */ /* 0x0003e2000c10193c */
[----:B------:R-:W-:-:S03]  /*12cd70*/  ISETP.LT.AND P4, PT, R13, R18, !P2 ;  /* 0x000000120d00720c */ /* 0x000fc60005781270 */
[----:B------:R1:W-:Y:S01]  /*12cd80*/  @P5 STG.E desc[UR60][R22.64], R101 ;  /* 0x0000006516005986 */ /* 0x0003e2000c10193c */
[----:B------:R-:W-:Y:S02]  /*12cd90*/  ISETP.LT.AND P5, PT, R17, R18, !P2 ;  /* 0x000000121100720c */ /* 0x000fe400057a1270 */
[C---:B---3--:R-:W-:Y:S01]  /*12cda0*/  IADD3 R31, R33.reuse, R10, RZ ;  /* 0x0000000a211f7210 */ /* 0x048fe20007ffe0ff */
[----:B------:R-:W-:Y:S01]  /*12cdb0*/  IMAD.WIDE R24, R33, 0x4, R8 ;  /* 0x0000000421187825 */ /* 0x000fe200078e0208 */
[-C--:B------:R-:W-:Y:S01]  /*12cdc0*/  ISETP.LT.AND P2, PT, R15, R18.reuse, !P2 ;  /* 0x000000120f00720c */ /* 0x080fe20005741270 */
[----:B------:R-:W3:Y:S03]  /*12cdd0*/  LDC R10, c[0x0][0x248] ;  /* 0x00009200ff0a7b82 */ /* 0x000ee60000000800 */
[----:B------:R1:W-:Y:S01]  /*12cde0*/  @P0 STG.E desc[UR60][R24.64], R77 ;  /* 0x0000004d18000986 */ /* 0x0003e2000c10193c */
[----:B------:R-:W-:-:S02]  /*12cdf0*/  ISETP.LT.AND P0, PT, R11, R18, !P1 ;  /* 0x000000120b00720c */ /* 0x000fc40004f01270 */
[C---:B-1----:R-:W-:Y:S01]  /*12ce00*/  IADD3 R33, R31.reuse, R0, RZ ;  /* 0x000000001f217210 */ /* 0x042fe20007ffe0ff */
[----:B------:R-:W-:-:S04]  /*12ce10*/  IMAD.WIDE R26, R31, 0x4, R2 ;  /* 0x000000041f1a7825 */ /* 0x000fc800078e0202 */
[----:B------:R-:W-:-:S04]  /*12ce20*/  IMAD.WIDE R28, R31, 0x4, R4 ;  /* 0x000000041f1c7825 */ /* 0x000fc800078e0204 */
[----:B------:R-:W-:-:S04]  /*12ce30*/  IMAD.WIDE R20, R31, 0x4, R6 ;  /* 0x000000041f147825 */ /* 0x000fc800078e0206 */
[----:B------:R-:W-:Y:S01]  /*12ce40*/  IMAD.WIDE R22, R31, 0x4, R8 ;  /* 0x000000041f167825 */ /* 0x000fe200078e0208 */
[----:B------:R-:W1:Y:S01]  /*12ce50*/  LDC R0, c[0x0][0x248] ;  /* 0x00009200ff007b82 */ /* 0x000e620000000800 */
[----:B------:R2:W-:Y:S04]  /*12ce60*/  @P6 STG.E desc[UR60][R26.64], R97 ;  /* 0x000000611a006986 */ /* 0x0005e8000c10193c */
[----:B------:R3:W-:Y:S01]  /*12ce70*/  @P4 STG.E desc[UR60][R28.64], R105 ;  /* 0x000000691c004986 */ /* 0x0007e2000c10193c */
[----:B------:R-:W-:-:S03]  /*12ce80*/  IMAD.WIDE R24, R33, 0x4, R2 ;  /* 0x0000000421187825 */ /* 0x000fc600078e0202 */
[----:B------:R3:W-:Y:S04]  /*12ce90*/  @P5 STG.E desc[UR60][R20.64], R125 ;  /* 0x0000007d14005986 */ /* 0x0007e8000c10193c */
[----:B------:R3:W-:Y:S04]  /*12cea0*/  @P2 STG.E desc[UR60][R22.64], R121 ;  /* 0x0000007916002986 */ /* 0x0007e8000c10193c */
[----:B------:R1:W-:Y:S01]  /*12ceb0*/  @P0 STG.E desc[UR60][R24.64], R86 ;  /* 0x0000005618000986 */ /* 0x0003e2000c10193c */
[----:B----4-:R-:W-:-:S03]  /*12cec0*/  ISETP.GE.AND P3, PT, R14, R19, PT ;  /* 0x000000130e00720c */ /* 0x010fc60003f66270 */
[----:B------:R-:W4:Y:S01]  /*12ced0*/  LDL.LU R14, [R1+0x4a44] ;  /* 0x004a4400010e7983 */ /* 0x000f220000300800 */
[----:B--2---:R-:W-:-:S03]  /*12cee0*/  ISETP.GE.AND P0, PT, R16, R19, PT ;  /* 0x000000131000720c */ /* 0x004fc60003f06270 */
[----:B------:R-:W2:Y:S01]  /*12cef0*/  LDL.LU R16, [R1+0x4a40] ;  /* 0x004a400001107983 */ /* 0x000ea20000300800 */
[-C--:B------:R-:W-:Y:S02]  /*12cf00*/  ISETP.LT.AND P4, PT, R13, R18.reuse, !P1 ;  /* 0x000000120d00720c */ /* 0x080fe40004f81270 */
[-C--:B------:R-:W-:Y:S02]  /*12cf10*/  ISETP.LT.AND P6, PT, R17, R18.reuse, !P1 ;  /* 0x000000121100720c */ /* 0x080fe40004fc1270 */
[-C--:B------:R-:W-:Y:S02]  /*12cf20*/  ISETP.LT.AND P1, PT, R15, R18.reuse, !P1 ;  /* 0x000000120f00720c */ /* 0x080fe40004f21270 */
[----:B------:R-:W-:Y:S01]  /*12cf30*/  ISETP.LT.AND P2, PT, R11, R18, !P3 ;  /* 0x000000120b00720c */ /* 0x000fe20005f41270 */
[----:B------:R-:W-:-:S04]  /*12cf40*/  IMAD.WIDE R26, R33, 0x4, R4 ;  /* 0x00000004211a7825 */ /* 0x000fc800078e0204 */
[C---:B---3--:R-:W-:Y:S02]  /*12cf50*/  IMAD.IADD R31, R33.reuse, 0x1, R10 ;  /* 0x00000001211f7824 */ /* 0x048fe400078e020a */
[----:B------:R-:W-:-:S04]  /*12cf60*/  IMAD.WIDE R28, R33, 0x4, R6 ;  /* 0x00000004211c7825 */ /* 0x000fc800078e0206 */
[----:B------:R-:W-:-:S04]  /*12cf70*/  IMAD.WIDE R20, R33, 0x4, R8 ;  /* 0x0000000421147825 */ /* 0x000fc800078e0208 */
[----:B------:R-:W-:Y:S01]  /*12cf80*/  IMAD.WIDE R22, R31, 0x4, R2 ;  /* 0x000000041f167825 */ /* 0x000fe200078e0202 */
[----:B------:R-:W-:Y:S01]  /*12cf90*/  ISETP.GE.AND P5, PT, R30, R19, PT ;  /* 0x000000131e00720c */ /* 0x000fe20003fa6270 */
[----:B------:R3:W-:Y:S01]  /*12cfa0*/  @P4 STG.E desc[UR60][R26.64], R82 ;  /* 0x000000521a004986 */ /* 0x0007e2000c10193c */
[----:B------:R-:W-:-:S03]  /*12cfb0*/  ISETP.LT.AND P4, PT, R13, R18, !P3 ;  /* 0x000000120d00720c */ /* 0x000fc60005f81270 */
[----:B------:R3:W-:Y:S01]  /*12cfc0*/  @P6 STG.E desc[UR60][R28.64], R102 ;  /* 0x000000661c006986 */ /* 0x0007e2000c10193c */
[----:B------:R-:W-:-:S03]  /*12cfd0*/  ISETP.LT.AND P6, PT, R17, R18, !P3 ;  /* 0x000000121100720c */ /* 0x000fc60005fc1270 */
[----:B------:R3:W-:Y:S01]  /*12cfe0*/  @P1 STG.E desc[UR60][R20.64], R78 ;  /* 0x0000004e14001986 */ /* 0x0007e2000c10193c */
[-C--:B------:R-:W-:Y:S02]  /*12cff0*/  ISETP.LT.AND P3, PT, R15, R18.reuse, !P3 ;  /* 0x000000120f00720c */ /* 0x080fe40005f61270 */
[-C--:B------:R-:W-:Y:S01]  /*12d000*/  ISETP.LT.AND P1, PT, R11, R18.reuse, !P5 ;  /* 0x000000120b00720c */ /* 0x080fe20006f21270 */
[----:B------:R2:W-:Y:S01]  /*12d010*/  @P2 STG.E desc[UR60][R22.64], R98 ;  /* 0x0000006216002986 */ /* 0x0005e2000c10193c */
[----:B------:R-:W-:Y:S02]  /*12d020*/  ISETP.LT.AND P2, PT, R13, R18, !P5 ;  /* 0x000000120d00720c */ /* 0x000fe40006f41270 */
[C---:B-1----:R-:W-:Y:S01]  /*12d030*/  IADD3 R33, R31.reuse, R0, RZ ;  /* 0x000000001f217210 */ /* 0x042fe20007ffe0ff */
[----:B------:R-:W-:-:S04]  /*12d040*/  IMAD.WIDE R24, R31, 0x4, R4 ;  /* 0x000000041f187825 */ /* 0x000fc800078e0204 */
[----:B---3--:R-:W-:-:S04]  /*12d050*/  IMAD.WIDE R26, R31, 0x4, R6 ;  /* 0x000000041f1a7825 */ /* 0x008fc800078e0206 */
[----:B------:R-:W-:-:S04]  /*12d060*/  IMAD.WIDE R28, R31, 0x4, R8 ;  /* 0x000000041f1c7825 */ /* 0x000fc800078e0208 */
[----:B------:R-:W-:-:S04]  /*12d070*/  IMAD.WIDE R30, R33, 0x4, R2 ;  /* 0x00000004211e7825 */ /* 0x000fc800078e0202 */
[----:B------:R-:W-:Y:S01]  /*12d080*/  IMAD.WIDE R20, R33, 0x4, R4 ;  /* 0x0000000421147825 */ /* 0x000fe200078e0204 */
[----:B------:R1:W-:Y:S04]  /*12d090*/  @P4 STG.E desc[UR60][R24.64], R106 ;  /* 0x0000006a18004986 */ /* 0x0003e8000c10193c */
[----:B------:R3:W-:Y:S04]  /*12d0a0*/  @P6 STG.E desc[UR60][R26.64], R126 ;  /* 0x0000007e1a006986 */ /* 0x0007e8000c10193c */
[----:B------:R3:W-:Y:S01]  /*12d0b0*/  @P3 STG.E desc[UR60][R28.64], R122 ;  /* 0x0000007a1c003986 */ /* 0x0007e2000c10193c */
[----:B------:R-:W1:Y:S03]  /*12d0c0*/  LDC R10, c[0x0][0x248] ;  /* 0x00009200ff0a7b82 */ /* 0x000e660000000800 */
[----:B------:R3:W-:Y:S04]  /*12d0d0*/  @P1 STG.E desc[UR60][R30.64], R87 ;  /* 0x000000571e001986 */ /* 0x0007e8000c10193c */
[----:B------:R3:W-:Y:S01]  /*12d0e0*/  @P2 STG.E desc[UR60][R20.64], R83 ;  /* 0x0000005314002986 */ /* 0x0007e2000c10193c */
[----:B------:R-:W3:Y:S01]  /*12d0f0*/  LDC R0, c[0x0][0x248] ;  /* 0x00009200ff007b82 */ /* 0x000ee20000000800 */
[----:B----4-:R-:W-:-:S02]  /*12d100*/  ISETP.GE.AND P6, PT, R14, R19, PT ;  /* 0x000000130e00720c */ /* 0x010fc40003fc6270 */
[----:B------:R-:W4:Y:S01]  /*12d110*/  LDL.LU R14, [R1+0x4a34] ;  /* 0x004a3400010e7983 */ /* 0x000f220000300800 */
[----:B--2---:R-:W-:-:S03]  /*12d120*/  ISETP.GE.AND P2, PT, R16, R19, PT ;  /* 0x000000131000720c */ /* 0x004fc60003f46270 */
[----:B------:R-:W2:Y:S01]  /*12d130*/  LDL.LU R16, [R1+0x4a24] ;  /* 0x004a240001107983 */ /* 0x000ea20000300800 */
[-C--:B------:R-:W-:Y:S02]  /*12d140*/  ISETP.LT.AND P4, PT, R17, R18.reuse, !P5 ;  /* 0x000000121100720c */ /* 0x080fe40006f81270 */
[-C--:B------:R-:W-:Y:S02]  /*12d150*/  ISETP.LT.AND P5, PT, R15, R18.reuse, !P5 ;  /* 0x000000120f00720c */ /* 0x080fe40006fa1270 */
[-C--:B------:R-:W-:Y:S02]  /*12d160*/  ISETP.LT.AND P3, PT, R11, R18.reuse, !P0 ;  /* 0x000000120b00720c */ /* 0x080fe40004761270 */
[----:B------:R-:W-:Y:S02]  /*12d170*/  ISETP.LT.AND P1, PT, R13, R18, !P0 ;  /* 0x000000120d00720c */ /* 0x000fe40004721270 */
[C---:B-1----:R-:W-:Y:S01]  /*12d180*/  IADD3 R35, R33.reuse, R10, RZ ;  /* 0x0000000a21237210 */ /* 0x042fe20007ffe0ff */
[----:B------:R-:W-:-:S04]  /*12d190*/  IMAD.WIDE R22, R33, 0x4, R6 ;  /* 0x0000000421167825 */ /* 0x000fc800078e0206 */
[----:B------:R-:W-:-:S04]  /*12d1a0*/  IMAD.WIDE R24, R33, 0x4, R8 ;  /* 0x0000000421187825 */ /* 0x000fc800078e0208 */
[----:B---3--:R-:W-:-:S04]  /*12d1b0*/  IMAD.WIDE R26, R35, 0x4, R2 ;  /* 0x00000004231a7825 */ /* 0x008fc800078e0202 */
[----:B------:R-:W-:Y:S01]  /*12d1c0*/  IMAD.WIDE R28, R35, 0x4, R4 ;  /* 0x00000004231c7825 */ /* 0x000fe200078e0204 */
[----:B------:R-:W3:Y:S01]  /*12d1d0*/  LDL.LU R32, [R1+0x4a20] ;  /* 0x004a200001207983 */ /* 0x000ee20000300800 */
[----:B------:R-:W1:Y:S03]  /*12d1e0*/  LDC R10, c[0x0][0x248] ;  /* 0x00009200ff0a7b82 */ /* 0x000e660000000800 */
[----:B------:R1:W-:Y:S04]  /*12d1f0*/  @P4 STG.E desc[UR60][R22.64], R103 ;  /* 0x0000006716004986 */ /* 0x0003e8000c10193c */
[----:B------:R1:W-:Y:S01]  /*12d200*/  @P5 STG.E desc[UR60][R24.64], R79 ;  /* 0x0000004f18005986 */ /* 0x0003e2000c10193c */
[----:B------:R-:W-:-:S03]  /*12d210*/  ISETP.LT.AND P4, PT, R17, R18, !P0 ;  /* 0x000000121100720c */ /* 0x000fc60004781270 */
[----:B------:R1:W-:Y:S01]  /*12d220*/  @P3 STG.E desc[UR60][R26.64], R99 ;  /* 0x000000631a003986 */ /* 0x0003e2000c10193c */
[----:B------:R-:W-:-:S03]  /*12d230*/  ISETP.LT.AND P0, PT, R15, R18, !P0 ;  /* 0x000000120f00720c */ /* 0x000fc60004701270 */
[----:B------:R1:W-:Y:S01]  /*12d240*/  @P1 STG.E desc[UR60][R28.64], R107 ;  /* 0x0000006b1c001986 */ /* 0x0003e2000c10193c */
[-C--:B------:R-:W-:Y:S02]  /*12d250*/  ISETP.LT.AND P1, PT, R11, R18.reuse, !P6 ;  /* 0x000000120b00720c */ /* 0x080fe40007721270 */
[-C--:B------:R-:W-:Y:S02]  /*12d260*/  ISETP.LT.AND P3, PT, R13, R18.reuse, !P6 ;  /* 0x000000120d00720c */ /* 0x080fe40007761270 */
[----:B------:R-:W-:Y:S01]  /*12d270*/  ISETP.LT.AND P5, PT, R17, R18, !P6 ;  /* 0x000000121100720c */ /* 0x000fe200077a1270 */
[C---:B------:R-:W-:Y:S02]  /*12d280*/  IMAD.IADD R31, R35.reuse, 0x1, R0 ;  /* 0x00000001231f7824 */ /* 0x040fe400078e0200 */
[----:B------:R-:W-:-:S04]  /*12d290*/  IMAD.WIDE R20, R35, 0x4, R6 ;  /* 0x0000000423147825 */ /* 0x000fc800078e0206 */
[----:B-1----:R-:W-:-:S04]  /*12d2a0*/  IMAD.WIDE R22, R35, 0x4, R8 ;  /* 0x0000000423167825 */ /* 0x002fc800078e0208 */
[----:B------:R-:W-:-:S04]  /*12d2b0*/  IMAD.WIDE R24, R31, 0x4, R2 ;  /* 0x000000041f187825 */ /* 0x000fc800078e0202 */
[C---:B------:R-:W-:Y:S01]  /*12d2c0*/  IMAD.WIDE R26, R31.reuse, 0x4, R4 ;  /* 0x000000041f1a7825 */ /* 0x040fe200078e0204 */
[----:B------:R-:W1:Y:S01]  /*12d2d0*/  LDC R0, c[0x0][0x248] ;  /* 0x00009200ff007b82 */ /* 0x000e620000000800 */
[----:B------:R2:W-:Y:S02]  /*12d2e0*/  @P4 STG.E desc[UR60][R20.64], R127 ;  /* 0x0000007f14004986 */ /* 0x0005e4000c10193c */
[----:B------:R-:W-:Y:S02]  /*12d2f0*/  IMAD.WIDE R28, R31, 0x4, R6 ;  /* 0x000000041f1c7825 */ /* 0x000fe400078e0206 */
[----:B------:R2:W-:Y:S04]  /*12d300*/  @P0 STG.E desc[UR60][R22.64], R123 ;  /* 0x0000007b16000986 */ /* 0x0005e8000c10193c */
        /* <DEDUP_REMOVED lines=8> */
[----:B------:R-:W-:Y:S02]  /*12d390*/  ISETP.LT.AND P0, PT, R11, R18, !P2 ;  /* 0x000000120b00720c */ /* 0x000fe40005701270 */
[C---:B------:R-:W-:Y:S01]  /*12d3a0*/  IADD3 R33, R31.reuse, R10, RZ ;  /* 0x0000000a1f217210 */ /* 0x040fe20007ffe0ff */
[----:B------:R-:W-:Y:S01]  /*12d3b0*/  IMAD.WIDE R20, R31, 0x4, R8 ;  /* 0x000000041f147825 */ /* 0x000fe200078e0208 */
[----:B------:R-:W3:Y:S03]  /*12d3c0*/  LDC R10, c[0x0][0x248] ;  /* 0x00009200ff0a7b82 */ /* 0x000ee60000000800 */
[----:B------:R-:W-:Y:S01]  /*12d3d0*/  IMAD.WIDE R22, R33, 0x4, R2 ;  /* 0x0000000421167825 */ /* 0x000fe200078e0202 */
[----:B------:R-:W-:-:S02]  /*12d3e0*/  ISETP.LT.AND P1, PT, R13, R18, !P2 ;  /* 0x000000120d00720c */ /* 0x000fc40005721270 */
[-C--:B------:R-:W-:Y:S02]  /*12d3f0*/  ISETP.LT.AND P3, PT, R17, R18.reuse, !P2 ;  /* 0x000000121100720c */ /* 0x080fe40005761270 */
[-C--:B------:R-:W-:Y:S01]  /*12d400*/  ISETP.LT.AND P2, PT, R15, R18.reuse, !P2 ;  /* 0x000000120f00720c */ /* 0x080fe20005741270 */
[----:B------:R1:W-:Y:S04]  /*12d410*/  @P6 STG.E desc[UR60][R20.64], R108 ;  /* 0x0000006c14006986 */ /* 0x0003e8000c10193c */
[----:B------:R1:W-:Y:S01]  /*12d420*/  @P0 STG.E desc[UR60][R22.64], R136 ;  /* 0x0000008816000986 */ /* 0x0003e2000c10193c */
[-C--:B------:R-:W-:Y:S02]  /*12d430*/  ISETP.LT.AND P0, PT, R11, R18.reuse, !P4 ;  /* 0x000000120b00720c */ /* 0x080fe40006701270 */
[----:B------:R-:W-:-:S02]  /*12d440*/  ISETP.LT.AND P6, PT, R13, R18, !P4 ;  /* 0x000000120d00720c */ /* 0x000fc400067c1270 */
[C---:B-1----:R-:W-:Y:S01]  /*12d450*/  IADD3 R35, R33.reuse, R0, RZ ;  /* 0x0000000021237210 */ /* 0x042fe20007ffe0ff */
[----:B------:R-:W-:-:S04]  /*12d460*/  IMAD.WIDE R24, R33, 0x4, R4 ;  /* 0x0000000421187825 */ /* 0x000fc800078e0204 */
[----:B------:R-:W-:-:S04]  /*12d470*/  IMAD.WIDE R26, R33, 0x4, R6 ;  /* 0x00000004211a7825 */ /* 0x000fc800078e0206 */
[----:B------:R-:W-:Y:S01]  /*12d480*/  IMAD.WIDE R28, R33, 0x4, R8 ;  /* 0x00000004211c7825 */ /* 0x000fe200078e0208 */
[----:B------:R-:W1:Y:S01]  /*12d490*/  LDC R0, c[0x0][0x248] ;  /* 0x00009200ff007b82 */ /* 0x000e620000000800 */
[----:B------:R3:W-:Y:S02]  /*12d4a0*/  @P1 STG.E desc[UR60][R24.64], R128 ;  /* 0x0000008018001986 */ /* 0x0007e4000c10193c */
[----:B------:R-:W-:-:S04]  /*12d4b0*/  IMAD.WIDE R20, R35, 0x4, R2 ;  /* 0x0000000423147825 */ /* 0x000fc800078e0202 */
[----:B------:R-:W-:Y:S01]  /*12d4c0*/  IMAD.WIDE R22, R35, 0x4, R4 ;  /* 0x0000000423167825 */ /* 0x000fe200078e0204 */
[----:B------:R3:W-:Y:S01]  /*12d4d0*/  @P3 STG.E desc[UR60][R26.64], R164 ;  /* 0x000000a41a003986 */ /* 0x0007e2000c10193c */
[----:B------:R-:W-:-:S03]  /*12d4e0*/  ISETP.LT.AND P1, PT, R17, R18, !P4 ;  /* 0x000000121100720c */ /* 0x000fc60006721270 */
[----:B------:R-:W-:Y:S01]  /*12d4f0*/  @P2 STG.E desc[UR60][R28.64], R160 ;  /* 0x000000a01c002986 */ /* 0x000fe2000c10193c */
[----:B------:R-:W-:-:S03]  /*12d500*/  ISETP.LT.AND P4, PT, R15, R18, !P4 ;  /* 0x000000120f00720c */ /* 0x000fc60006781270 */
[----:B------:R3:W-:Y:S01]  /*12d510*/  @P0 STG.E desc[UR60][R20.64], R113 ;  /* 0x0000007114000986 */ /* 0x0007e2000c10193c */
[----:B------:R-:W-:-:S03]  /*12d520*/  ISETP.LT.AND P3, PT, R11, R18, !P5 ;  /* 0x000000120b00720c */ /* 0x000fc60006f61270 */
[----:B------:R2:W-:Y:S01]  /*12d530*/  @P6 STG.E desc[UR60][R22.64], R117 ;  /* 0x0000007516006986 */ /* 0x0005e2000c10193c */
[----:B------:R-:W-:Y:S01]  /*12d540*/  ISETP.LT.AND P6, PT, R13, R18, !P5 ;  /* 0x000000120d00720c */ /* 0x000fe20006fc1270 */
[C---:B---3--:R-:W-:Y:S02]  /*12d550*/  IMAD.IADD R33, R35.reuse, 0x1, R10 ;  /* 0x0000000123217824 */ /* 0x048fe400078e020a */
[----:B------:R-:W-:-:S04]  /*12d560*/  IMAD.WIDE R30, R35, 0x4, R6 ;  /* 0x00000004231e7825 */ /* 0x000fc800078e0206 */
[----:B------:R-:W-:-:S04]  /*12d570*/  IMAD.WIDE R24, R35, 0x4, R8 ;  /* 0x0000000423187825 */ /* 0x000fc800078e0208 */
[C---:B------:R-:W-:Y:S01]  /*12d580*/  IMAD.WIDE R26, R33.reuse, 0x4, R2 ;  /* 0x00000004211a7825 */ /* 0x040fe200078e0202 */
[----:B------:R-:W-:Y:S01]  /*12d590*/  ISETP.GE.AND P2, PT, R32, R19, PT ;  /* 0x000000132000720c */ /* 0x000fe20003f46270 */
[----:B------:R-:W3:Y:S01]  /*12d5a0*/  LDC R10, c[0x0][0x248] ;  /* 0x00009200ff0a7b82 */ /* 0x000ee20000000800 */
        /* <DEDUP_REMOVED lines=9> */
[-C--:B------:R-:W-:Y:S01]  /*12d640*/  ISETP.LT.AND P1, PT, R17, R18.reuse, !P5 ;  /* 0x000000121100720c */ /* 0x080fe20006f21270 */
[----:B------:R-:W-:Y:S01]  /*12d650*/  IMAD.WIDE R22, R33, 0x4, R6 ;  /* 0x0000000421167825 */ /* 0x000fe200078e0206 */
[-C--:B------:R-:W-:Y:S02]  /*12d660*/  ISETP.LT.AND P5, PT, R15, R18.reuse, !P5 ;  /* 0x000000120f00720c */ /* 0x080fe40006fa1270 */
[-C--:B------:R-:W-:Y:S02]  /*12d670*/  ISETP.LT.AND P4, PT, R11, R18.reuse, !P2 ;  /* 0x000000120b00720c */ /* 0x080fe40005781270 */
[----:B------:R-:W-:Y:S02]  /*12d680*/  ISETP.LT.AND P3, PT, R13, R18, !P2 ;  /* 0x000000120d00720c */ /* 0x000fe40005761270 */
[C---:B-1----:R-:W-:Y:S01]  /*12d690*/  IADD3 R31, R33.reuse, R0, RZ ;  /* 0x00000000211f7210 */ /* 0x042fe20007ffe0ff */
[----:B------:R-:W-:Y:S01]  /*12d6a0*/  IMAD.WIDE R24, R33, 0x4, R8 ;  /* 0x0000000421187825 */ /* 0x000fe200078e0208 */
[----:B------:R-:W4:Y:S04]  /*12d6b0*/  LDL.LU R34, [R1+0x49e0] ;  /* 0x0049e00001227983 */ /* 0x000f280000300800 */
[----:B------:R-:W4:Y:S04]  /*12d6c0*/  LDL.LU R32, [R1+0x49d0] ;  /* 0x0049d00001207983 */ /* 0x000f280000300800 */
[----:B------:R1:W-:Y:S01]  /*12d6d0*/  @P1 STG.E desc[UR60][R22.64], R165 ;  /* 0x000000a516001986 */ /* 0x0003e2000c10193c */
[----:B------:R-:W-:-:S02]  /*12d6e0*/  ISETP.LT.AND P1, PT, R17, R18, !P2 ;  /* 0x000000121100720c */ /* 0x000fc40005721270 */
[----:B------:R-:W-:Y:S01]  /*12d6f0*/  ISETP.LT.AND P2, PT, R15, R18, !P2 ;  /* 0x000000120f00720c */ /* 0x000fe20005741270 */
[----:B------:R-:W-:-:S04]  /*12d700*/  IMAD.WIDE R26, R31, 0x4, R2 ;  /* 0x000000041f1a7825 */ /* 0x000fc800078e0202 */
[----:B------:R-:W-:-:S04]  /*12d710*/  IMAD.WIDE R28, R31, 0x4, R4 ;  /* 0x000000041f1c7825 */ /* 0x000fc800078e0204 */
[C---:B------:R-:W-:Y:S01]  /*12d720*/  IMAD.WIDE R20, R31.reuse, 0x4, R6 ;  /* 0x000000041f147825 */ /* 0x040fe200078e0206 */
[----:B------:R3:W-:Y:S04]  /*12d730*/  @P5 STG.E desc[UR60][R24.64], R161 ;  /* 0x000000a118005986 */ /* 0x0007e8000c10193c */
[----:B------:R3:W-:Y:S04]  /*12d740*/  @P4 STG.E desc[UR60][R26.64], R114 ;  /* 0x000000721a004986 */ /* 0x0007e8000c10193c */
[----:B------:R3:W-:Y:S01]  /*12d750*/  @P3 STG.E desc[UR60][R28.64], R118 ;  /* 0x000000761c003986 */ /* 0x0007e2000c10193c */
[----:B------:R-:W2:Y:S01]  /*12d760*/  LDC R0, c[0x0][0x248] ;  /* 0x00009200ff007b82 */ /* 0x000ea20000000800 */
[----:B-1----:R-:W-:-:S02]  /*12d770*/  IMAD.WIDE R22, R31, 0x4, R8 ;  /* 0x000000041f167825 */ /* 0x002fc400078e0208 */
[----:B------:R1:W-:Y:S04]  /*12d780*/  @P1 STG.E desc[UR60][R20.64], R134 ;  /* 0x0000008614001986 */ /* 0x0003e8000c10193c */
[----:B------:R1:W-:Y:S01]  /*12d790*/  @P2 STG.E desc[UR60][R22.64], R110 ;  /* 0x0000006e16002986 */ /* 0x0003e2000c10193c */
[-C--:B------:R-:W-:Y:S02]  /*12d7a0*/  ISETP.LT.AND P4, PT, R11, R18.reuse, !P0 ;  /* 0x000000120b00720c */ /* 0x080fe40004781270 */
[-C--:B------:R-:W-:Y:S02]  /*12d7b0*/  ISETP.LT.AND P5, PT, R13, R18.reuse, !P0 ;  /* 0x000000120d00720c */ /* 0x080fe400047a1270 */
[----:B------:R-:W-:Y:S02]  /*12d7c0*/  ISETP.LT.AND P3, PT, R17, R18, !P0 ;  /* 0x000000121100720c */ /* 0x000fe40004761270 */
[----:B---3--:R-:W-:-:S02]  /*12d7d0*/  IADD3 R33, R31, R10, RZ ;  /* 0x0000000a1f217210 */ /* 0x008fc40007ffe0ff */
[----:B------:R-:W3:Y:S03]  /*12d7e0*/  LDC R10, c[0x0][0x248] ;  /* 0x00009200ff0a7b82 */ /* 0x000ee60000000800 */
[----:B------:R-:W-:-:S04]  /*12d7f0*/  IMAD.WIDE R24, R33, 0x4, R2 ;  /* 0x0000000421187825 */ /* 0x000fc800078e0202 */
[----:B------:R-:W-:-:S04]  /*12d800*/  IMAD.WIDE R26, R33, 0x4, R4 ;  /* 0x00000004211a7825 */ /* 0x000fc800078e0204 */
[----:B------:R-:W-:Y:S01]  /*12d810*/  IMAD.WIDE R28, R33, 0x4, R6 ;  /* 0x00000004211c7825 */ /* 0x000fe200078e0206 */
[----:B------:R-:W-:Y:S01]  /*12d820*/  ISETP.LT.AND P0, PT, R15, R18, !P0 ;  /* 0x000000120f00720c */ /* 0x000fe20004701270 */
[----:B------:R1:W-:Y:S01]  /*12d830*/  @P4 STG.E desc[UR60][R24.64], R138 ;  /* 0x0000008a18004986 */ /* 0x0003e2000c10193c */
[----:B--2---:R-:W-:-:S03]  /*12d840*/  ISETP.GE.AND P2, PT, R16, R19, PT ;  /* 0x000000131000720c */ /* 0x004fc60003f46270 */
[----:B------:R-:W2:Y:S04]  /*12d850*/  LDL.LU R16, [R1+0x49cc] ;  /* 0x0049cc0001107983 */ /* 0x000ea80000300800 */
[----:B------:R3:W-:Y:S01]  /*12d860*/  @P5 STG.E desc[UR60][R26.64], R130 ;  /* 0x000000821a005986 */ /* 0x0007e2000c10193c */
[----:B------:R-:W-:-:S03]  /*12d870*/  ISETP.LT.AND P4, PT, R11, R18, !P6 ;  /* 0x000000120b00720c */ /* 0x000fc60007781270 */
[----:B------:R3:W-:Y:S01]  /*12d880*/  @P3 STG.E desc[UR60][R28.64], R166 ;  /* 0x000000a61c003986 */ /* 0x0007e2000c10193c */
[-C--:B------:R-:W-:Y:S02]  /*12d890*/  ISETP.LT.AND P5, PT, R13, R18.reuse, !P6 ;  /* 0x000000120d00720c */ /* 0x080fe400077a1270 */
[----:B------:R-:W-:Y:S01]  /*12d8a0*/  ISETP.LT.AND P3, PT, R17, R18, !P6 ;  /* 0x000000121100720c */ /* 0x000fe20007761270 */
[C---:B------:R-:W-:Y:S01]  /*12d8b0*/  IMAD.IADD R31, R33.reuse, 0x1, R0 ;  /* 0x00000001211f7824 */ /* 0x040fe200078e0200 */
[----:B----4-:R-:W-:Y:S01]  /*12d8c0*/  ISETP.GE.AND P1, PT, R14, R19, PT ;  /* 0x000000130e00720c */ /* 0x010fe20003f26270 */
[----:B-1----:R-:W-:Y:S01]  /*12d8d0*/  IMAD.WIDE R20, R33, 0x4, R8 ;  /* 0x0000000421147825 */ /* 0x002fe200078e0208 */
[----:B------:R-:W1:Y:S03]  /*12d8e0*/  LDC R14, c[0x0][0x248] ;  /* 0x00009200ff0e7b82 */ /* 0x000e660000000800 */
[----:B------:R-:W-:-:S04]  /*12d8f0*/  IMAD.WIDE R22, R31, 0x4, R2 ;  /* 0x000000041f167825 */ /* 0x000fc800078e0202 */
[----:B------:R-:W-:-:S04]  /*12d900*/  IMAD.WIDE R24, R31, 0x4, R4 ;  /* 0x000000041f187825 */ /* 0x000fc800078e0204 */
[----:B---3--:R-:W-:Y:S01]  /*12d910*/  IMAD.WIDE R26, R31, 0x4, R6 ;  /* 0x000000041f1a7825 */ /* 0x008fe200078e0206 */
[----:B------:R3:W-:Y:S01]  /*12d920*/  @P0 STG.E desc[UR60][R20.64], R162 ;  /* 0x000000a214000986 */ /* 0x0007e2000c10193c */
[----:B------:R-:W-:-:S03]  /*12d930*/  ISETP.LT.AND P6, PT, R15, R18, !P6 ;  /* 0x000000120f00720c */ /* 0x000fc600077c1270 */
[----:B------:R4:W-:Y:S01]  /*12d940*/  @P4 STG.E desc[UR60][R22.64], R115 ;  /* 0x0000007316004986 */ /* 0x0009e2000c10193c */
[----:B------:R-:W-:-:S03]  /*12d950*/  ISETP.LT.AND P0, PT, R11, R18, !P1 ;  /* 0x000000120b00720c */ /* 0x000fc60004f01270 */
[----:B------:R1:W-:Y:S01]  /*12d960*/  @P5 STG.E desc[UR60][R24.64], R119 ;  /* 0x0000007718005986 */ /* 0x0003e2000c10193c */
[----:B------:R-:W-:-:S03]  /*12d970*/  ISETP.LT.AND P4, PT, R13, R18, !P1 ;  /* 0x000000120d00720c */ /* 0x000fc60004f81270 */
[----:B------:R-:W-:Y:S01]  /*12d980*/  @P3 STG.E desc[UR60][R26.64], R135 ;  /* 0x000000871a003986 */ /* 0x000fe2000c10193c */
[----:B------:R-:W-:Y:S02]  /*12d990*/  ISETP.LT.AND P3, PT, R17, R18, !P1 ;  /* 0x000000121100720c */ /* 0x000fe40004f61270 */
[C---:B------:R-:W-:Y:S01]  /*12d9a0*/  IADD3 R33, R31.reuse, R10, RZ ;  /* 0x0000000a1f217210 */ /* 0x040fe20007ffe0ff */
[----:B------:R-:W-:Y:S01]  /*12d9b0*/  IMAD.WIDE R28, R31, 0x4, R8 ;  /* 0x000000041f1c7825 */ /* 0x000fe200078e0208 */
[-C--:B------:R-:W-:Y:S02]  /*12d9c0*/  ISETP.LT.AND P1, PT, R15, R18.reuse, !P1 ;  /* 0x000000120f00720c */ /* 0x080fe40004f21270 */
[----:B------:R-:W-:Y:S01]  /*12d9d0*/  ISETP.LT.AND P5, PT, R13, R18, !P2 ;  /* 0x000000120d00720c */ /* 0x000fe200057a1270 */
[----:B------:R-:W2:Y:S01]  /*12d9e0*/  LDC R0, c[0x0][0x248] ;  /* 0x00009200ff007b82 */ /* 0x000ea20000000800 */
[----:B------:R-:W-:-:S04]  /*12d9f0*/  IMAD.WIDE R30, R33, 0x4, R2 ;  /* 0x00000004211e7825 */ /* 0x000fc800078e0202 */
[----:B---3--:R-:W-:-:S04]  /*12da00*/  IMAD.WIDE R20, R33, 0x4, R4 ;  /* 0x0000000421147825 */ /* 0x008fc800078e0204 */
[----:B----4-:R-:W-:Y:S01]  /*12da10*/  IMAD.WIDE R22, R33, 0x4, R6 ;  /* 0x0000000421167825 */ /* 0x010fe200078e0206 */
[----:B------:R-:W-:Y:S04]  /*12da20*/  @P6 STG.E desc[UR60][R28.64], R111 ;  /* 0x0000006f1c006986 */ /* 0x000fe8000c10193c */
[----:B------:R3:W-:Y:S01]  /*12da30*/  @P0 STG.E desc[UR60][R30.64], R139 ;  /* 0x0000008b1e000986 */ /* 0x0007e2000c10193c */
[----:B------:R-:W-:-:S03]  /*12da40*/  ISETP.LT.AND P6, PT, R11, R18, !P2 ;  /* 0x000000120b00720c */ /* 0x000fc600057c1270 */
[----:B------:R4:W-:Y:S04]  /*12da50*/  @P4 STG.E desc[UR60][R20.64], R131 ;  /* 0x0000008314004986 */ /* 0x0009e8000c10193c */
[----:B------:R2:W-:Y:S01]  /*12da60*/  @P3 STG.E desc[UR60][R22.64], R167 ;  /* 0x000000a716003986 */ /* 0x0005e2000c10193c */
[----:B------:R-:W-:Y:S02]  /*12da70*/  ISETP.LT.AND P3, PT, R17, R18, !P2 ;  /* 0x000000121100720c */ /* 0x000fe40005761270 */
[C---:B-1----:R-:W-:Y:S01]  /*12da80*/  IADD3 R35, R33.reuse, R14, RZ ;  /* 0x0000000e21237210 */ /* 0x042fe20007ffe0ff */
[----:B------:R-:W-:Y:S01]  /*12da90*/  IMAD.WIDE R24, R33, 0x4, R8 ;  /* 0x0000000421187825 */ /* 0x000fe200078e0208 */
[----:B------:R-:W1:Y:S01]  /*12daa0*/  LDC R10, c[0x0][0x248] ;  /* 0x00009200ff0a7b82 */ /* 0x000e620000000800 */
[----:B---3--:R-:W3:Y:S02]  /*12dab0*/  LDL.LU R30, [R1+0x49c8] ;  /* 0x0049c800011e7983 */ /* 0x008ee40000300800 */
[----:B------:R-:W-:-:S04]  /*12dac0*/  IMAD.WIDE R26, R35, 0x4, R2 ;  /* 0x00000004231a7825 */ /* 0x000fc800078e0202 */
[----:B------:R-:W-:-:S04]  /*12dad0*/  IMAD.WIDE R28, R35, 0x4, R4 ;  /* 0x00000004231c7825 */ /* 0x000fc800078e0204 */
[----:B----4-:R-:W-:Y:S01]  /*12dae0*/  IMAD.WIDE R20, R35, 0x4, R6 ;  /* 0x0000000423147825 */ /* 0x010fe200078e0206 */
[----:B------:R4:W-:Y:S04]  /*12daf0*/  @P1 STG.E desc[UR60][R24.64], R163 ;  /* 0x000000a318001986 */ /* 0x0009e8000c10193c */
[----:B------:R4:W-:Y:S04]  /*12db00*/  @P6 STG.E desc[UR60][R26.64], R156 ;  /* 0x0000009c1a006986 */ /* 0x0009e8000c10193c */
[----:B------:R4:W-:Y:S01]  /*12db10*/  @P5 STG.E desc[UR60][R28.64], R152 ;  /* 0x000000981c005986 */ /* 0x0009e2000c10193c */
[----:B------:R-:W-:-:S03]  /*12db20*/  ISETP.GE.AND P0, PT, R34, R19, PT ;  /* 0x000000132200720c */ /* 0x000fc60003f06270 */
[----:B------:R1:W-:Y:S01]  /*12db30*/  @P3 STG.E desc[UR60][R20.64], R172 ;  /* 0x000000ac14003986 */ /* 0x0003e2000c10193c */
[-C--:B------:R-:W-:Y:S01]  /*12db40*/  ISETP.LT.AND P2, PT, R15, R18.reuse, !P2 ;  /* 0x000000120f00720c */ /* 0x080fe20005741270 */
[----:B------:R-:W1:Y:S01]  /*12db50*/  LDC R14, c[0x0][0x248] ;  /* 0x00009200ff0e7b82 */ /* 0x000e620000000800 */
[----:B--2---:R-:W-:Y:S02]  /*12db60*/  ISETP.GE.AND P3, PT, R16, R19, PT ;  /* 0x000000131000720c */ /* 0x004fe40003f66270 */
[----:B------:R-:W2:Y:S01]  /*12db70*/  LDL.LU R16, [R1+0x49b4] ;  /* 0x0049b40001107983 */ /* 0x000ea20000300800 */
[-C--:B------:R-:W-:Y:S02]  /*12db80*/  ISETP.LT.AND P6, PT, R11, R18.reuse, !P0 ;  /* 0x000000120b00720c */ /* 0x080fe400047c1270 */
[-C--:B------:R-:W-:Y:S02]  /*12db90*/  ISETP.LT.AND P4, PT, R13, R18.reuse, !P0 ;  /* 0x000000120d00720c */ /* 0x080fe40004781270 */
[----:B------:R-:W-:Y:S01]  /*12dba0*/  ISETP.LT.AND P5, PT, R17, R18, !P0 ;  /* 0x000000121100720c */ /* 0x000fe200047a1270 */
[----:B------:R-:W-:-:S02]  /*12dbb0*/  IMAD.IADD R31, R35, 0x1, R0 ;  /* 0x00000001231f7824 */ /* 0x000fc400078e0200 */
[----:B------:R-:W-:-:S04]  /*12dbc0*/  IMAD.WIDE R22, R35, 0x4, R8 ;  /* 0x0000000423167825 */ /* 0x000fc800078e0208 */
[----:B----4-:R-:W-:-:S04]  /*12dbd0*/  IMAD.WIDE R24, R31, 0x4, R2 ;  /* 0x000000041f187825 */ /* 0x010fc800078e0202 */
[----:B------:R-:W-:-:S04]  /*12dbe0*/  IMAD.WIDE R26, R31, 0x4, R4 ;  /* 0x000000041f1a7825 */ /* 0x000fc800078e0204 */
[----:B------:R-:W-:Y:S01]  /*12dbf0*/  IMAD.WIDE R28, R31, 0x4, R6 ;  /* 0x000000041f1c7825 */ /* 0x000fe200078e0206 */
[----:B------:R-:W-:Y:S01]  /*12dc00*/  ISETP.GE.AND P1, PT, R32, R19, PT ;  /* 0x000000132000720c */ /* 0x000fe20003f26270 */
[----:B------:R4:W-:Y:S01]  /*12dc10*/  @P2 STG.E desc[UR60][R22.64], R140 ;  /* 0x0000008c16002986 */ /* 0x0009e2000c10193c */
[-C--:B------:R-:W-:Y:S01]  /*12dc20*/  ISETP.LT.AND P0, PT, R15, R18.reuse, !P0 ;  /* 0x000000120f00720c */ /* 0x080fe20004701270 */
[----:B------:R-:W3:Y:S02]  /*12dc30*/  LDC R0, c[0x0][0x248] ;  /* 0x00009200ff007b82 */ /* 0x000ee40000000800 */
[----:B------:R-:W2:Y:S04]  /*12dc40*/  LDL.LU R34, [R1+0x4998] ;  /* 0x0049980001227983 */ /* 0x000ea80000300800 */
[----:B------:R4:W-:Y:S04]  /*12dc50*/  @P6 STG.E desc[UR60][R24.64], R176 ;  /* 0x000000b018006986 */ /* 0x0009e8000c10193c */
[----:B------:R4:W-:Y:S04]  /*12dc60*/  @P4 STG.E desc[UR60][R26.64], R168 ;  /* 0x000000a81a004986 */ /* 0x0009e8000c10193c */
[----:B------:R4:W-:Y:S01]  /*12dc70*/  @P5 STG.E desc[UR60][R28.64], R192 ;  /* 0x000000c01c005986 */ /* 0x0009e2000c10193c */
[----:B------:R-:W-:-:S02]  /*12dc80*/  ISETP.LT.AND P2, PT, R11, R18, !P1 ;  /* 0x000000120b00720c */ /* 0x000fc40004f41270 */
[-C--:B------:R-:W-:Y:S02]  /*12dc90*/  ISETP.LT.AND P5, PT, R13, R18.reuse, !P1 ;  /* 0x000000120d00720c */ /* 0x080fe40004fa1270 */
[----:B------:R-:W-:Y:S02]  /*12dca0*/  ISETP.LT.AND P4, PT, R17, R18, !P1 ;  /* 0x000000121100720c */ /* 0x000fe40004f81270 */
[----:B-1----:R-:W-:Y:S02]  /*12dcb0*/  IADD3 R33, R31, R10, RZ ;  /* 0x0000000a1f217210 */ /* 0x002fe40007ffe0ff */
[----:B------:R-:W-:Y:S01]  /*12dcc0*/  ISETP.LT.AND P1, PT, R15, R18, !P1 ;  /* 0x000000120f00720c */ /* 0x000fe20004f21270 */
[----:B------:R-:W-:-:S04]  /*12dcd0*/  IMAD.WIDE R20, R31, 0x4, R8 ;  /* 0x000000041f147825 */ /* 0x000fc800078e0208 */
[----:B----4-:R-:W-:-:S04]  /*12dce0*/  IMAD.WIDE R22, R33, 0x4, R2 ;  /* 0x0000000421167825 */ /* 0x010fc800078e0202 */
[----:B------:R-:W-:-:S04]  /*12dcf0*/  IMAD.WIDE R24, R33, 0x4, R4 ;  /* 0x0000000421187825 */ /* 0x000fc800078e0204 */
[----:B------:R-:W-:-:S04]  /*12dd00*/  IMAD.WIDE R26, R33, 0x4, R6 ;  /* 0x00000004211a7825 */ /* 0x000fc800078e0206 */
[----:B------:R-:W-:Y:S01]  /*12dd10*/  IMAD.WIDE R28, R33, 0x4, R8 ;  /* 0x00000004211c7825 */ /* 0x000fe200078e0208 */
[----:B------:R1:W-:Y:S04]  /*12dd20*/  @P0 STG.E desc[UR60][R20.64], R188 ;  /* 0x000000bc14000986 */ /* 0x0003e8000c10193c */
[----:B------:R4:W-:Y:S04]  /*12dd30*/  @P2 STG.E desc[UR60][R22.64], R157 ;  /* 0x0000009d16002986 */ /* 0x0009e8000c10193c */
[----:B------:R-:W4:Y:S04]  /*12dd40*/  LDL.LU R32, [R1+0x4994] ;  /* 0x0049940001207983 */ /* 0x000f280000300800 */
[----:B------:R4:W-:Y:S04]  /*12dd50*/  @P5 STG.E desc[UR60][R24.64], R153 ;  /* 0x0000009918005986 */ /* 0x0009e8000c10193c */
[----:B------:R4:W-:Y:S01]  /*12dd60*/  @P4 STG.E desc[UR60][R26.64], R173 ;  /* 0x000000ad1a004986 */ /* 0x0009e2000c10193c */
[----:B------:R-:W-:Y:S01]  /*12dd70*/  ISETP.LT.AND P6, PT, R11, R18, !P3 ;  /* 0x000000120b00720c */ /* 0x000fe20005fc1270 */
[----:B------:R-:W4:Y:S02]  /*12dd80*/  LDC R10, c[0x0][0x248] ;  /* 0x00009200ff0a7b82 */ /* 0x000f240000000800 */
[----:B------:R4:W-:Y:S01]  /*12dd90*/  @P1 STG.E desc[UR60][R28.64], R141 ;  /* 0x0000008d1c001986 */ /* 0x0009e2000c10193c */
[----:B---3--:R-:W-:-:S05]  /*12dda0*/  IADD3 R35, R33, R0, RZ ;  /* 0x0000000021237210 */ /* 0x008fca0007ffe0ff */
[----:B------:R-:W3:Y:S01]  /*12ddb0*/  LDC R0, c[0x0][0x248] ;  /* 0x00009200ff007b82 */ /* 0x000ee20000000800 */
[C---:B------:R-:W-:Y:S01]  /*12ddc0*/  IMAD.IADD R33, R35.reuse, 0x1, R14 ;  /* 0x0000000123217824 */ /* 0x040fe200078e020e */
[-C--:B--2---:R-:W-:Y:S02]  /*12ddd0*/  ISETP.GE.AND P1, PT, R16, R19.reuse, PT ;  /* 0x000000131000720c */ /* 0x084fe40003f26270 */
[----:B------:R-:W2:Y:S04]  /*12dde0*/  LDL.LU R16, [R1+0x4990] ;  /* 0x0049900001107983 */ /* 0x000ea80000300800 */
[----:B------:R-:W2:Y:S01]  /*12ddf0*/  LDL.LU R14, [R1+0x498c] ;  /* 0x00498c00010e7983 */ /* 0x000ea20000300800 */
[----:B------:R-:W-:Y:S01]  /*12de00*/  ISETP.GE.AND P0, PT, R30, R19, PT ;  /* 0x000000131e00720c */ /* 0x000fe20003f06270 */
[----:B------:R-:W-:Y:S01]  /*12de10*/  IMAD.WIDE R30, R35, 0x4, R2 ;  /* 0x00000004231e7825 */ /* 0x000fe200078e0202 */
[----:B------:R-:W-:-:S02]  /*12de20*/  ISETP.LT.AND P5, PT, R13, R18, !P3 ;  /* 0x000000120d00720c */ /* 0x000fc40005fa1270 */
[-C--:B------:R-:W-:Y:S02]  /*12de30*/  ISETP.LT.AND P2, PT, R17, R18.reuse, !P3 ;  /* 0x000000121100720c */ /* 0x080fe40005f41270 */
[-C--:B------:R-:W-:Y:S01]  /*12de40*/  ISETP.LT.AND P3, PT, R15, R18.reuse, !P3 ;  /* 0x000000120f00720c */ /* 0x080fe20005f61270 */
[----:B------:R3:W-:Y:S01]  /*12de50*/  @P6 STG.E desc[UR60][R30.64], R177 ;  /* 0x000000b11e006986 */ /* 0x0007e2000c10193c */
[-C--:B------:R-:W-:Y:S02]  /*12de60*/  ISETP.LT.AND P6, PT, R11, R18.reuse, !P0 ;  /* 0x000000120b00720c */ /* 0x080fe400047c1270 */
[----:B------:R-:W-:Y:S01]  /*12de70*/  ISETP.LT.AND P4, PT, R13, R18, !P0 ;  /* 0x000000120d00720c */ /* 0x000fe20004781270 */
[----:B-1----:R-:W-:-:S04]  /*12de80*/  IMAD.WIDE R20, R35, 0x4, R4 ;  /* 0x0000000423147825 */ /* 0x002fc800078e0204 */
[----:B----4-:R-:W-:-:S04]  /*12de90*/  IMAD.WIDE R22, R35, 0x4, R6 ;  /* 0x0000000423167825 */ /* 0x010fc800078e0206 */
[----:B------:R-:W-:-:S04]  /*12dea0*/  IMAD.WIDE R24, R35, 0x4, R8 ;  /* 0x0000000423187825 */ /* 0x000fc800078e0208 */
[----:B------:R-:W-:-:S04]  /*12deb0*/  IMAD.WIDE R26, R33, 0x4, R2 ;  /* 0x00000004211a7825 */ /* 0x000fc800078e0202 */
[----:B------:R-:W-:Y:S01]  /*12dec0*/  IMAD.WIDE R28, R33, 0x4, R4 ;  /* 0x00000004211c7825 */ /* 0x000fe200078e0204 */
[----:B------:R1:W-:Y:S04]  /*12ded0*/  @P5 STG.E desc[UR60][R20.64], R169 ;  /* 0x000000a914005986 */ /* 0x0003e8000c10193c */
[----:B------:R4:W-:Y:S01]  /*12dee0*/  @P2 STG.E desc[UR60][R22.64], R193 ;  /* 0x000000c116002986 */ /* 0x0009e2000c10193c */
[----:B------:R-:W-:-:S03]  /*12def0*/  ISETP.LT.AND P5, PT, R17, R18, !P0 ;  /* 0x000000121100720c */ /* 0x000fc600047a1270 */
[----:B------:R4:W-:Y:S01]  /*12df00*/  @P3 STG.E desc[UR60][R24.64], R189 ;  /* 0x000000bd18003986 */ /* 0x0009e2000c10193c */
[----:B------:R-:W-:-:S03]  /*12df10*/  ISETP.LT.AND P0, PT, R15, R18, !P0 ;  /* 0x000000120f00720c */ /* 0x000fc60004701270 */
[----:B------:R4:W-:Y:S04]  /*12df20*/  @P6 STG.E desc[UR60][R26.64], R158 ;  /* 0x0000009e1a006986 */ /* 0x0009e8000c10193c */
[----:B------:R4:W-:Y:S01]  /*12df30*/  @P4 STG.E desc[UR60][R28.64], R154 ;  /* 0x0000009a1c004986 */ /* 0x0009e2000c10193c */
[-C--:B------:R-:W-:Y:S02]  /*12df40*/  ISETP.LT.AND P6, PT, R11, R18.reuse, !P1 ;  /* 0x000000120b00720c */ /* 0x080fe40004fc1270 */
[-C--:B------:R-:W-:Y:S02]  /*12df50*/  ISETP.LT.AND P4, PT, R13, R18.reuse, !P1 ;  /* 0x000000120d00720c */ /* 0x080fe40004f81270 */
[----:B------:R-:W-:Y:S02]  /*12df60*/  ISETP.LT.AND P3, PT, R17, R18, !P1 ;  /* 0x000000121100720c */ /* 0x000fe40004f61270 */
[C---:B---3--:R-:W-:Y:S01]  /*12df70*/  IADD3 R31, R33.reuse, R0, RZ ;  /* 0x00000000211f7210 */ /* 0x048fe20007ffe0ff */
[----:B-1----:R-:W-:-:S04]  /*12df80*/  IMAD.WIDE R20, R33, 0x4, R6 ;  /* 0x0000000421147825 */ /* 0x002fc800078e0206 */
[----:B----4-:R-:W-:-:S04]  /*12df90*/  IMAD.WIDE R22, R33, 0x4, R8 ;  /* 0x0000000421167825 */ /* 0x010fc800078e0208 */
[----:B------:R-:W-:-:S04]  /*12dfa0*/  IMAD.WIDE R24, R31, 0x4, R2 ;  /* 0x000000041f187825 */ /* 0x000fc800078e0202 */
[----:B------:R-:W-:-:S04]  /*12dfb0*/  IMAD.WIDE R26, R31, 0x4, R4 ;  /* 0x000000041f1a7825 */ /* 0x000fc800078e0204 */
[----:B------:R-:W-:Y:S01]  /*12dfc0*/  IMAD.WIDE R28, R31, 0x4, R6 ;  /* 0x000000041f1c7825 */ /* 0x000fe200078e0206 */
[----:B------:R1:W-:Y:S01]  /*12dfd0*/  @P5 STG.E desc[UR60][R20.64], R174 ;  /* 0x000000ae14005986 */ /* 0x0003e2000c10193c */
[----:B------:R-:W-:-:S03]  /*12dfe0*/  ISETP.GE.AND P2, PT, R34, R19, PT ;  /* 0x000000132200720c */ /* 0x000fc60003f46270 */
[----:B------:R3:W-:Y:S04]  /*12dff0*/  @P0 STG.E desc[UR60][R22.64], R142 ;  /* 0x0000008e16000986 */ /* 0x0007e8000c10193c */
[----:B------:R4:W-:Y:S04]  /*12e000*/  @P6 STG.E desc[UR60][R24.64], R178 ;  /* 0x000000b218006986 */ /* 0x0009e8000c10193c */
[----:B------:R4:W-:Y:S01]  /*12e010*/  @P4 STG.E desc[UR60][R26.64], R170 ;  /* 0x000000aa1a004986 */ /* 0x0009e2000c10193c */
[----:B------:R-:W-:-:S03]  /*12e020*/  ISETP.LT.AND P5, PT, R15, R18, !P1 ;  /* 0x000000120f00720c */ /* 0x000fc60004fa1270 */
[----:B------:R4:W-:Y:S01]  /*12e030*/  @P3 STG.E desc[UR60][R28.64], R194 ;  /* 0x000000c21c003986 */ /* 0x0009e2000c10193c */
[----:B------:R-:W-:Y:S02]  /*12e040*/  ISETP.LT.AND P3, PT, R11, R18, !P2 ;  /* 0x000000120b00720c */ /* 0x000fe40005761270 */
[C---:B------:R-:W-:Y:S01]  /*12e050*/  IADD3 R33, R31.reuse, R10, RZ ;  /* 0x0000000a1f217210 */ /* 0x040fe20007ffe0ff */
[----:B------:R-:W4:Y:S01]  /*12e060*/  LDC R0, c[0x0][0x248] ;  /* 0x00009200ff007b82 */ /* 0x000f220000000800 */
[----:B-1----:R-:W-:-:S04]  /*12e070*/  IMAD.WIDE R20, R31, 0x4, R8 ;  /* 0x000000041f147825 */ /* 0x002fc800078e0208 */
[----:B---3--:R-:W-:Y:S01]  /*12e080*/  IMAD.WIDE R22, R33, 0x4, R2 ;  /* 0x0000000421167825 */ /* 0x008fe200078e0202 */
[-C--:B--2---:R-:W-:Y:S02]  /*12e090*/  ISETP.GE.AND P0, PT, R16, R19.reuse, PT ;  /* 0x000000131000720c */ /* 0x084fe40003f06270 */
[----:B------:R-:W-:Y:S01]  /*12e0a0*/  ISETP.LT.AND P4, PT, R13, R18, !P2 ;  /* 0x000000120d00720c */ /* 0x000fe20005781270 */
[----:B------:R-:W2:Y:S04]  /*12e0b0*/  LDL.LU R16, [R1+0x4988] ;  /* 0x0049880001107983 */ /* 0x000ea80000300800 */
[----:B------:R-:W-:Y:S04]  /*12e0c0*/  @P5 STG.E desc[UR60][R20.64], R190 ;  /* 0x000000be14005986 */ /* 0x000fe8000c10193c */
[----:B------:R-:W-:Y:S01]  /*12e0d0*/  @P3 STG.E desc[UR60][R22.64], R159 ;  /* 0x0000009f16003986 */ /* 0x000fe2000c10193c */
[----:B------:R-:W-:-:S03]  /*12e0e0*/  ISETP.GE.AND P3, PT, R14, R19, PT ;  /* 0x000000130e00720c */ /* 0x000fc60003f66270 */
[----:B------:R-:W3:Y:S04]  /*12e0f0*/  LDL.LU R34, [R1+0x4970] ;  /* 0x0049700001227983 */ /* 0x000ee80000300800 */
[----:B------:R-:W3:Y:S01]  /*12e100*/  LDL.LU R14, [R1+0x4964] ;  /* 0x00496400010e7983 */ /* 0x000ee20000300800 */
[----:B------:R-:W-:Y:S01]  /*12e110*/  ISETP.LT.AND P6, PT, R17, R18, !P2 ;  /* 0x000000121100720c */ /* 0x000fe200057c1270 */
[----:B------:R-:W1:Y:S01]  /*12e120*/  LDC R10, c[0x0][0x248] ;  /* 0x00009200ff0a7b82 */ /* 0x000e620000000800 */
[----:B----4-:R-:W-:-:S04]  /*12e130*/  IMAD.WIDE R24, R33, 0x4, R4 ;  /* 0x0000000421187825 */ /* 0x010fc800078e0204 */
[----:B------:R-:W-:Y:S01]  /*12e140*/  IMAD.WIDE R26, R33, 0x4, R6 ;  /* 0x00000004211a7825 */ /* 0x000fe200078e0206 */
[----:B------:R-:W-:Y:S02]  /*12e150*/  ISETP.GE.AND P1, PT, R32, R19, PT ;  /* 0x000000132000720c */ /* 0x000fe40003f26270 */
[-C--:B------:R-:W-:Y:S01]  /*12e160*/  ISETP.LT.AND P2, PT, R15, R18.reuse, !P2 ;  /* 0x000000120f00720c */ /* 0x080fe20005741270 */
[----:B------:R-:W-:Y:S01]  /*12e170*/  IMAD.IADD R35, R33, 0x1, R0 ;  /* 0x0000000121237824 */ /* 0x000fe200078e0200 */
[----:B------:R4:W-:Y:S01]  /*12e180*/  @P4 STG.E desc[UR60][R24.64], R155 ;  /* 0x0000009b18004986 */ /* 0x0009e2000c10193c */
[-C--:B------:R-:W-:Y:S02]  /*12e190*/  ISETP.LT.AND P5, PT, R11, R18.reuse, !P1 ;  /* 0x000000120b00720c */ /* 0x080fe40004fa1270 */
[-C--:B------:R-:W-:Y:S01]  /*12e1a0*/  ISETP.LT.AND P4, PT, R17, R18.reuse, !P1 ;  /* 0x000000121100720c */ /* 0x080fe20004f81270 */
[----:B------:R-:W-:Y:S01]  /*12e1b0*/  IMAD.WIDE R28, R33, 0x4, R8 ;  /* 0x00000004211c7825 */ /* 0x000fe200078e0208 */
[----:B------:R-:W3:Y:S04]  /*12e1c0*/  LDS.128 R20, [R12] ;  /* 0x000000000c147984 */ /* 0x000ee80000000c00 */
[----:B------:R4:W-:Y:S01]  /*12e1d0*/  @P6 STG.E desc[UR60][R26.64], R175 ;  /* 0x000000af1a006986 */ /* 0x0009e2000c10193c */
[----:B------:R-:W-:-:S02]  /*12e1e0*/  ISETP.LT.AND P6, PT, R13, R18, !P1 ;  /* 0x000000120d00720c */ /* 0x000fc40004fc1270 */
[----:B------:R-:W-:Y:S01]  /*12e1f0*/  ISETP.LT.AND P1, PT, R15, R18, !P1 ;  /* 0x000000120f00720c */ /* 0x000fe20004f21270 */
[----:B------:R-:W-:-:S04]  /*12e200*/  IMAD.WIDE R30, R35, 0x4, R2 ;  /* 0x00000004231e7825 */ /* 0x000fc800078e0202 */
[----:B------:R-:W-:-:S04]  /*12e210*/  IMAD.WIDE R32, R35, 0x4, R8 ;  /* 0x0000000423207825 */ /* 0x000fc800078e0208 */
[C---:B----4-:R-:W-:Y:S01]  /*12e220*/  IMAD.WIDE R24, R35.reuse, 0x4, R4 ;  /* 0x0000000423187825 */ /* 0x050fe200078e0204 */
[----:B------:R4:W-:Y:S04]  /*12e230*/  @P2 STG.E desc[UR60][R28.64], R143 ;  /* 0x0000008f1c002986 */ /* 0x0009e8000c10193c */
[----:B------:R4:W-:Y:S01]  /*12e240*/  @P5 STG.E desc[UR60][R30.64], R179 ;  /* 0x000000b31e005986 */ /* 0x0009e2000c10193c */
[----:B------:R-:W3:Y:S01]  /*12e250*/  LDC R0, c[0x0][0x248] ;  /* 0x00009200ff007b82 */ /* 0x000ee20000000800 */
[----:B------:R-:W-:Y:S01]  /*12e260*/  IMAD.WIDE R26, R35, 0x4, R6 ;  /* 0x00000004231a7825 */ /* 0x000fe200078e0206 */
[-C--:B------:R-:W-:Y:S01]  /*12e270*/  ISETP.LT.AND P2, PT, R11, R18.reuse, !P0 ;  /* 0x000000120b00720c */ /* 0x080fe20004741270 */
[----:B------:R4:W-:Y:S04]  /*12e280*/  @P6 STG.E desc[UR60][R24.64], R171 ;  /* 0x000000ab18006986 */ /* 0x0009e8000c10193c */
[----:B------:R4:W-:Y:S01]  /*12e290*/  @P4 STG.E desc[UR60][R26.64], R195 ;  /* 0x000000c31a004986 */ /* 0x0009e2000c10193c */
[----:B------:R-:W-:-:S03]  /*12e2a0*/  ISETP.LT.AND P5, PT, R13, R18, !P0 ;  /* 0x000000120d00720c */ /* 0x000fc600047a1270 */
[----:B------:R3:W-:Y:S01]  /*12e2b0*/  @P1 STG.E desc[UR60][R32.64], R191 ;  /* 0x000000bf20001986 */ /* 0x0007e2000c10193c */
[----:B------:R-:W-:Y:S02]  /*12e2c0*/  ISETP.LT.AND P1, PT, R17, R18, !P0 ;  /* 0x000000121100720c */ /* 0x000fe40004721270 */
[----:B-1----:R-:W-:Y:S02]  /*12e2d0*/  IADD3 R37, R35, R10, RZ ;  /* 0x0000000a23257210 */ /* 0x002fe40007ffe0ff */
[----:B------:R-:W-:Y:S01]  /*12e2e0*/  ISETP.LT.AND P0, PT, R15, R18, !P0 ;  /* 0x000000120f00720c */ /* 0x000fe20004701270 */
[----:B------:R-:W1:Y:S02]  /*12e2f0*/  LDC R10, c[0x0][0x248] ;  /* 0x00009200ff0a7b82 */ /* 0x000e640000000800 */
[----:B----4-:R-:W-:-:S04]  /*12e300*/  IMAD.WIDE R28, R37, 0x4, R2 ;  /* 0x00000004251c7825 */ /* 0x010fc800078e0202 */
[----:B------:R-:W-:-:S04]  /*12e310*/  IMAD.WIDE R30, R37, 0x4, R4 ;  /* 0x00000004251e7825 */ /* 0x000fc800078e0204 */
[----:B------:R-:W-:-:S04]  /*12e320*/  IMAD.WIDE R24, R37, 0x4, R6 ;  /* 0x0000000425187825 */ /* 0x000fc800078e0206 */
[----:B------:R-:W-:Y:S01]  /*12e330*/  IMAD.WIDE R26, R37, 0x4, R8 ;  /* 0x00000004251a7825 */ /* 0x000fe200078e0208 */
[----:B------:R4:W-:Y:S04]  /*12e340*/  @P2 STG.E desc[UR60][R28.64], R180 ;  /* 0x000000b41c002986 */ /* 0x0009e8000c10193c */
[----:B------:R1:W-:Y:S04]  /*12e350*/  @P5 STG.E desc[UR60][R30.64], R184 ;  /* 0x000000b81e005986 */ /* 0x0003e8000c10193c */
[----:B------:R1:W-:Y:S04]  /*12e360*/  @P1 STG.E desc[UR60][R24.64], R200 ;  /* 0x000000c818001986 */ /* 0x0003e8000c10193c */
[----:B------:R1:W-:Y:S01]  /*12e370*/  @P0 STG.E desc[UR60][R26.64], R144 ;  /* 0x000000901a000986 */ /* 0x0003e2000c10193c */
[----:B--2---:R-:W-:-:S03]  /*12e380*/  ISETP.GE.AND P6, PT, R16, R19, PT ;  /* 0x000000131000720c */ /* 0x004fc60003fc6270 */
[----:B------:R-:W2:Y:S04]  /*12e390*/  LDL.LU R16, [R1+0x4960] ;  /* 0x0049600001107983 */ /* 0x000ea80000300800 */
[----:B------:R-:W2:Y:S01]  /*12e3a0*/  LDL.LU R12, [R1+0x4954] ;  /* 0x00495400010c7983 */ /* 0x000ea20000300800 */
[----:B---3--:R-:W-:-:S03]  /*12e3b0*/  ISETP.GE.AND P0, PT, R14, R19, PT ;  /* 0x000000130e00720c */ /* 0x008fc60003f06270 */
[----:B------:R-:W3:Y:S01]  /*12e3c0*/  LDL.LU R14, [R1+0x4950] ;  /* 0x00495000010e7983 */ /* 0x000ee20000300800 */
[-C--:B------:R-:W-:Y:S02]  /*12e3d0*/  ISETP.LT.AND P4, PT, R11, R18.reuse, !P3 ;  /* 0x000000120b00720c */ /* 0x080fe40005f81270 */
[----:B------:R-:W-:Y:S02]  /*12e3e0*/  ISETP.LT.AND P2, PT, R13, R18, !P3 ;  /* 0x000000120d00720c */ /* 0x000fe40005f41270 */
[----:B------:R-:W-:Y:S02]  /*12e3f0*/  IADD3 R35, R37, R0, RZ ;  /* 0x0000000025237210 */ /* 0x000fe40007ffe0ff */
[----:B------:R-:W1:Y:S01]  /*12e400*/  LDC R0, c[0x0][0x248] ;  /* 0x00009200ff007b82 */ /* 0x000e620000000800 */
[----:B------:R-:W-:Y:S02]  /*12e410*/  ISETP.LT.AND P5, PT, R17, R18, !P3 ;  /* 0x000000121100720c */ /* 0x000fe40005fa1270 */
[----:B------:R-:W-:-:S04]  /*12e420*/  IMAD.WIDE R32, R35, 0x4, R2 ;  /* 0x0000000423207825 */ /* 0x000fc800078e0202 */
[----:B----4-:R-:W-:Y:S01]  /*12e430*/  IMAD.WIDE R28, R35, 0x4, R4 ;  /* 0x00000004231c7825 */ /* 0x010fe200078e0204 */
[----:B------:R-:W-:-:S03]  /*12e440*/  ISETP.LT.AND P3, PT, R15, R18, !P3 ;  /* 0x000000120f00720c */ /* 0x000fc60005f61270 */
[----:B-1----:R-:W-:Y:S02]  /*12e450*/  IMAD.IADD R37, R35, 0x1, R10 ;  /* 0x0000000123257824 */ /* 0x002fe400078e020a */
[----:B------:R-:W1:Y:S01]  /*12e460*/  LDC R10, c[0x0][0x248] ;  /* 0x00009200ff0a7b82 */ /* 0x000e620000000800 */
[----:B------:R-:W-:Y:S04]  /*12e470*/  @P4 STG.E desc[UR60][R32.64], R208 ;  /* 0x000000d020004986 */ /* 0x000fe8000c10193c */
[----:B------:R4:W-:Y:S01]  /*12e480*/  @P2 STG.E desc[UR60][R28.64], R216 ;  /* 0x000000d81c002986 */ /* 0x0009e2000c10193c */
[-C--:B------:R-:W-:Y:S01]  /*12e490*/  ISETP.LT.AND P2, PT, R11, R18.reuse, !P6 ;  /* 0x000000120b00720c */ /* 0x080fe20007741270 */
[----:B------:R-:W-:Y:S01]  /*12e4a0*/  IMAD.WIDE R30, R35, 0x4, R6 ;  /* 0x00000004231e7825 */ /* 0x000fe200078e0206 */
[----:B------:R-:W-:-:S03]  /*12e4b0*/  ISETP.LT.AND P4, PT, R13, R18, !P6 ;  /* 0x000000120d00720c */ /* 0x000fc60007781270 */
[----:B------:R-:W-:Y:S01]  /*12e4c0*/  IMAD.WIDE R24, R35, 0x4, R8 ;  /* 0x0000000423187825 */ /* 0x000fe200078e0208 */
[----:B------:R-:W-:Y:S01]  /*12e4d0*/  ISETP.GE.AND P1, PT, R34, R19, PT ;  /* 0x000000132200720c */ /* 0x000fe20003f26270 */
[----:B------:R4:W-:Y:S01]  /*12e4e0*/  @P5 STG.E desc[UR60][R30.64], R148 ;  /* 0x000000941e005986 */ /* 0x0009e2000c10193c */
[-C--:B------:R-:W-:Y:S01]  /*12e4f0*/  ISETP.LT.AND P5, PT, R17, R18.reuse, !P6 ;  /* 0x000000121100720c */ /* 0x080fe200077a1270 */
[----:B------:R-:W-:Y:S01]  /*12e500*/  IMAD.WIDE R26, R37, 0x4, R2 ;  /* 0x00000004251a7825 */ /* 0x000fe200078e0202 */
[-C--:B------:R-:W-:Y:S01]  /*12e510*/  ISETP.LT.AND P6, PT, R15, R18.reuse, !P6 ;  /* 0x000000120f00720c */ /* 0x080fe200077c1270 */
[----:B------:R1:W-:Y:S02]  /*12e520*/  @P3 STG.E desc[UR60][R24.64], R20 ;  /* 0x0000001418003986 */ /* 0x0003e4000c10193c */
[----:B----4-:R-:W-:Y:S01]  /*12e530*/  IMAD.WIDE R28, R37, 0x4, R4 ;  /* 0x00000004251c7825 */ /* 0x010fe200078e0204 */
[----:B------:R-:W-:Y:S02]  /*12e540*/  ISETP.LT.AND P3, PT, R11, R18, !P1 ;  /* 0x000000120b00720c */ /* 0x000fe40004f61270 */
[C---:B------:R-:W-:Y:S01]  /*12e550*/  IADD3 R39, R37.reuse, R0, RZ ;  /* 0x0000000025277210 */ /* 0x040fe20007ffe0ff */
[----:B------:R4:W-:Y:S04]  /*12e560*/  @P2 STG.E desc[UR60][R26.64], R181 ;  /* 0x000000b51a002986 */ /* 0x0009e8000c10193c */
[----:B------:R4:W-:Y:S01]  /*12e570*/  @P4 STG.E desc[UR60][R28.64], R185 ;  /* 0x000000b91c004986 */ /* 0x0009e2000c10193c */
[----:B------:R-:W-:Y:S01]  /*12e580*/  IMAD.WIDE R30, R37, 0x4, R6 ;  /* 0x00000004251e7825 */ /* 0x000fe200078e0206 */
[----:B------:R-:W-:-:S03]  /*12e590*/  ISETP.LT.AND P4, PT, R13, R18, !P1 ;  /* 0x000000120d00720c */ /* 0x000fc60004f81270 */
[----:B------:R-:W-:-:S04]  /*12e5a0*/  IMAD.WIDE R32, R37, 0x4, R8 ;  /* 0x0000000425207825 */ /* 0x000fc800078e0208 */
[----:B------:R-:W-:Y:S01]  /*12e5b0*/  IMAD.WIDE R34, R39, 0x4, R2 ;  /* 0x0000000427227825 */ /* 0x000fe200078e0202 */
[----:B------:R-:W4:Y:S01]  /*12e5c0*/  LDC R0, c[0x0][0x248] ;  /* 0x00009200ff007b82 */ /* 0x000f220000000800 */
[----:B------:R4:W-:Y:S01]  /*12e5d0*/  @P5 STG.E desc[UR60][R30.64], R201 ;  /* 0x000000c91e005986 */ /* 0x0009e2000c10193c */
[----:B------:R-:W-:-:S03]  /*12e5e0*/  ISETP.LT.AND P2, PT, R17, R18, !P1 ;  /* 0x000000121100720c */ /* 0x000fc60004f41270 */
[----:B------:R4:W-:Y:S01]  /*12e5f0*/  @P6 STG.E desc[UR60][R32.64], R145 ;  /* 0x0000009120006986 */ /* 0x0009e2000c10193c */
[----:B------:R-:W-:-:S03]  /*12e600*/  ISETP.LT.AND P1, PT, R15, R18, !P1 ;  /* 0x000000120f00720c */ /* 0x000fc60004f21270 */
[----:B------:R-:W-:Y:S01]  /*12e610*/  @P3 STG.E desc[UR60][R34.64], R209 ;  /* 0x000000d122003986 */ /* 0x000fe2000c10193c */
[----:B-1----:R-:W-:Y:S01]  /*12e620*/  IMAD.WIDE R24, R39, 0x4, R4 ;  /* 0x0000000427187825 */ /* 0x002fe200078e0204 */
[----:B------:R-:W-:Y:S02]  /*12e630*/  ISETP.LT.AND P3, PT, R11, R18, !P0 ;  /* 0x000000120b00720c */ /* 0x000fe40004761270 */
[----:B------:R-:W-:Y:S02]  /*12e640*/  IADD3 R37, R39, R10, RZ ;  /* 0x0000000a27257210 */ /* 0x000fe40007ffe0ff */
[----:B------:R-:W1:Y:S01]  /*12e650*/  LDC R10, c[0x0][0x248] ;  /* 0x00009200ff0a7b82 */ /* 0x000e620000000800 */
[-C--:B------:R-:W-:Y:S01]  /*12e660*/  ISETP.LT.AND P6, PT, R13, R18.reuse, !P0 ;  /* 0x000000120d00720c */ /* 0x080fe200047c1270 */
[----:B------:R4:W-:Y:S02]  /*12e670*/  @P4 STG.E desc[UR60][R24.64], R217 ;  /* 0x000000d918004986 */ /* 0x0009e4000c10193c */
[----:B----4-:R-:W-:Y:S01]  /*12e680*/  IMAD.WIDE R26, R39, 0x4, R6 ;  /* 0x00000004271a7825 */ /* 0x010fe200078e0206 */
[----:B------:R-:W-:-:S03]  /*12e690*/  ISETP.LT.AND P4, PT, R17, R18, !P0 ;  /* 0x000000121100720c */ /* 0x000fc60004781270 */
[----:B------:R-:W-:-:S04]  /*12e6a0*/  IMAD.WIDE R28, R39, 0x4, R8 ;  /* 0x00000004271c7825 */ /* 0x000fc800078e0208 */
[----:B------:R-:W-:Y:S01]  /*12e6b0*/  IMAD.WIDE R30, R37, 0x4, R2 ;  /* 0x00000004251e7825 */ /* 0x000fe200078e0202 */
[----:B------:R-:W-:Y:S01]  /*12e6c0*/  ISETP.LT.AND P0, PT, R15, R18, !P0 ;  /* 0x000000120f00720c */ /* 0x000fe20004701270 */
[----:B------:R4:W-:Y:S04]  /*12e6d0*/  @P2 STG.E desc[UR60][R26.64], R149 ;  /* 0x000000951a002986 */ /* 0x0009e8000c10193c */
[----:B------:R4:W-:Y:S01]  /*12e6e0*/  @P1 STG.E desc[UR60][R28.64], R21 ;  /* 0x000000151c001986 */ /* 0x0009e2000c10193c */
[----:B------:R-:W-:-:S03]  /*12e6f0*/  IMAD.WIDE R32, R37, 0x4, R4 ;  /* 0x0000000425207825 */ /* 0x000fc600078e0204 */
[----:B------:R4:W-:Y:S01]  /*12e700*/  @P3 STG.E desc[UR60][R30.64], R182 ;  /* 0x000000b61e003986 */ /* 0x0009e2000c10193c */
[----:B------:R-:W-:-:S04]  /*12e710*/  IMAD.WIDE R24, R37, 0x4, R6 ;  /* 0x0000000425187825 */ /* 0x000fc800078e0206 */
[C---:B------:R-:W-:Y:S01]  /*12e720*/  IMAD.IADD R35, R37.reuse, 0x1, R0 ;  /* 0x0000000125237824 */ /* 0x040fe200078e0200 */
[----:B------:R-:W-:Y:S04]  /*12e730*/  @P6 STG.E desc[UR60][R32.64], R186 ;  /* 0x000000ba20006986 */ /* 0x000fe8000c10193c */
[----:B------:R1:W-:Y:S01]  /*12e740*/  @P4 STG.E desc[UR60][R24.64], R202 ;  /* 0x000000ca18004986 */ /* 0x0003e2000c10193c */
[----:B----4-:R-:W-:-:S04]  /*12e750*/  IMAD.WIDE R26, R37, 0x4, R8 ;  /* 0x00000004251a7825 */ /* 0x010fc800078e0208 */
[C---:B------:R-:W-:Y:S01]  /*12e760*/  IMAD.WIDE R20, R35.reuse, 0x4, R2 ;  /* 0x0000000423147825 */ /* 0x040fe200078e0202 */
[----:B------:R4:W-:Y:S03]  /*12e770*/  @P0 STG.E desc[UR60][R26.64], R146 ;  /* 0x000000921a000986 */ /* 0x0009e6000c10193c */
[----:B------:R-:W-:-:S04]  /*12e780*/  IMAD.WIDE R28, R35, 0x4, R4 ;  /* 0x00000004231c7825 */ /* 0x000fc800078e0204 */
[----:B------:R-:W-:Y:S01]  /*12e790*/  IMAD.WIDE R30, R35, 0x4, R6 ;  /* 0x00000004231e7825 */ /* 0x000fe200078e0206 */
[-C--:B--2---:R-:W-:Y:S02]  /*12e7a0*/  ISETP.GE.AND P5, PT, R16, R19.reuse, PT ;  /* 0x000000131000720c */ /* 0x084fe40003fa6270 */
[----:B------:R-:W-:Y:S02]  /*12e7b0*/  ISETP.GE.AND P2, PT, R12, R19, PT ;  /* 0x000000130c00720c */ /* 0x000fe40003f46270 */
[----:B------:R-:W4:Y:S01]  /*12e7c0*/  LDC R12, c[0x0][0x248] ;  /* 0x00009200ff0c7b82 */ /* 0x000f220000000800 */
[-C--:B------:R-:W-:Y:S02]  /*12e7d0*/  ISETP.LT.AND P3, PT, R11, R18.reuse, !P5 ;  /* 0x000000120b00720c */ /* 0x080fe40006f61270 */
[-C--:B------:R-:W-:Y:S02]  /*12e7e0*/  ISETP.LT.AND P6, PT, R13, R18.reuse, !P5 ;  /* 0x000000120d00720c */ /* 0x080fe40006fc1270 */
[----:B------:R-:W-:-:S02]  /*12e7f0*/  ISETP.LT.AND P4, PT, R17, R18, !P5 ;  /* 0x000000121100720c */ /* 0x000fc40006f81270 */
[-C--:B------:R-:W-:Y:S02]  /*12e800*/  ISETP.LT.AND P5, PT, R15, R18.reuse, !P5 ;  /* 0x000000120f00720c */ /* 0x080fe40006fa1270 */
[----:B------:R-:W-:Y:S02]  /*12e810*/  ISETP.LT.AND P0, PT, R11, R18, !P2 ;  /* 0x000000120b00720c */ /* 0x000fe40005701270 */
[----:B---3--:R-:W-:Y:S02]  /*12e820*/  ISETP.GE.AND P1, PT, R14, R19, PT ;  /* 0x000000130e00720c */ /* 0x008fe40003f26270 */
[----:B-1----:R-:W-:Y:S01]  /*12e830*/  IADD3 R19, R35, R10, RZ ;  /* 0x0000000a23137210 */ /* 0x002fe20007ffe0ff */
[----:B------:R1:W-:Y:S01]  /*12e840*/  @P3 STG.E desc[UR60][R20.64], R210 ;  /* 0x000000d214003986 */ /* 0x0003e2000c10193c */
[----:B------:R-:W-:Y:S01]  /*12e850*/  ISETP.LT.AND P3, PT, R11, R18, !P1 ;  /* 0x000000120b00720c */ /* 0x000fe20004f61270 */
[----:B------:R-:W-:-:S04]  /*12e860*/  IMAD.WIDE R10, R35, 0x4, R8 ;  /* 0x00000004230a7825 */ /* 0x000fc800078e0208 */
[----:B------:R-:W-:Y:S01]  /*12e870*/  IMAD.WIDE R24, R19, 0x4, R2 ;  /* 0x0000000413187825 */ /* 0x000fe200078e0202 */
[----:B------:R2:W-:Y:S04]  /*12e880*/  @P6 STG.E desc[UR60][R28.64], R218 ;  /* 0x000000da1c006986 */ /* 0x0005e8000c10193c */
[----:B------:R2:W-:Y:S04]  /*12e890*/  @P4 STG.E desc[UR60][R30.64], R150 ;  /* 0x000000961e004986 */ /* 0x0005e8000c10193c */
[----:B------:R2:W-:Y:S01]  /*12e8a0*/  @P5 STG.E desc[UR60][R10.64], R22 ;  /* 0x000000160a005986 */ /* 0x0005e2000c10193c */
[----:B------:R-:W-:-:S03]  /*12e8b0*/  ISETP.LT.AND P4, PT, R13, R18, !P2 ;  /* 0x000000120d00720c */ /* 0x000fc60005781270 */
[----:B------:R2:W-:Y:S01]  /*12e8c0*/  @P0 STG.E desc[UR60][R24.64], R183 ;  /* 0x000000b718000986 */ /* 0x0005e2000c10193c */
[-C--:B------:R-:W-:Y:S02]  /*12e8d0*/  ISETP.LT.AND P0, PT, R17, R18.reuse, !P2 ;  /* 0x000000121100720c */ /* 0x080fe40005701270 */
[-C--:B------:R-:W-:Y:S02]  /*12e8e0*/  ISETP.LT.AND P2, PT, R15, R18.reuse, !P2 ;  /* 0x000000120f00720c */ /* 0x080fe40005741270 */
[-C--:B------:R-:W-:Y:S02]  /*12e8f0*/  ISETP.LT.AND P6, PT, R13, R18.reuse, !P1 ;  /* 0x000000120d00720c */ /* 0x080fe40004fc1270 */
[----:B------:R-:W-:Y:S02]  /*12e900*/  ISETP.LT.AND P5, PT, R17, R18, !P1 ;  /* 0x000000121100720c */ /* 0x000fe40004fa1270 */
[----:B----4-:R-:W-:Y:S02]  /*12e910*/  IADD3 R27, R19, R12, RZ ;  /* 0x0000000c131b7210 */ /* 0x010fe40007ffe0ff */
[----:B------:R-:W-:Y:S01]  /*12e920*/  ISETP.LT.AND P1, PT, R15, R18, !P1 ;  /* 0x000000120f00720c */ /* 0x000fe20004f21270 */
[----:B------:R-:W-:-:S04]  /*12e930*/  IMAD.WIDE R12, R19, 0x4, R4 ;  /* 0x00000004130c7825 */ /* 0x000fc800078e0204 */
[----:B------:R-:W-:-:S04]  /*12e940*/  IMAD.WIDE R16, R19, 0x4, R6 ;  /* 0x0000000413107825 */ /* 0x000fc800078e0206 */
[----:B-1----:R-:W-:-:S04]  /*12e950*/  IMAD.WIDE R20, R19, 0x4, R8 ;  /* 0x0000000413147825 */ /* 0x002fc800078e0208 */
[----:B------:R-:W-:-:S04]  /*12e960*/  IMAD.WIDE R2, R27, 0x4, R2 ;  /* 0x000000041b027825 */ /* 0x000fc800078e0202 */
[----:B------:R-:W-:-:S04]  /*12e970*/  IMAD.WIDE R4, R27, 0x4, R4 ;  /* 0x000000041b047825 */ /* 0x000fc800078e0204 */
[C---:B------:R-:W-:Y:S01]  /*12e980*/  IMAD.WIDE R6, R27.reuse, 0x4, R6 ;  /* 0x000000041b067825 */ /* 0x040fe200078e0206 */
[----:B------:R2:W-:Y:S04]  /*12e990*/  @P4 STG.E desc[UR60][R12.64], R187 ;  /* 0x000000bb0c004986 */ /* 0x0005e8000c10193c */
[----:B------:R2:W-:Y:S04]  /*12e9a0*/  @P0 STG.E desc[UR60][R16.64], R203 ;  /* 0x000000cb10000986 */ /* 0x0005e8000c10193c */
[----:B------:R2:W-:Y:S04]  /*12e9b0*/  @P2 STG.E desc[UR60][R20.64], R147 ;  /* 0x0000009314002986 */ /* 0x0005e8000c10193c */
[----:B------:R2:W-:Y:S04]  /*12e9c0*/  @P3 STG.E desc[UR60][R2.64], R211 ;  /* 0x000000d302003986 */ /* 0x0005e8000c10193c */
[----:B------:R2:W-:Y:S04]  /*12e9d0*/  @P6 STG.E desc[UR60][R4.64], R219 ;  /* 0x000000db04006986 */ /* 0x0005e8000c10193c */
[----:B------:R2:W-:Y:S01]  /*12e9e0*/  @P5 STG.E desc[UR60][R6.64], R151 ;  /* 0x0000009706005986 */ /* 0x0005e2000c10193c */
[----:B------:R-:W-:Y:S01]  /*12e9f0*/  IMAD.WIDE R8, R27, 0x4, R8 ;  /* 0x000000041b087825 */ /* 0x000fe200078e0208 */
[----:B------:R-:W-:Y:S06]  /*12ea00*/  @!P1 EXIT ;  /* 0x000000000000994d */ /* 0x000fec0003800000 */
[----:B------:R-:W-:Y:S01]  /*12ea10*/  STG.E desc[UR60][R8.64], R23 ;  /* 0x0000001708007986 */ /* 0x000fe2000c10193c */
[----:B------:R-:W-:Y:S05]  /*12ea20*/  EXIT ;  /* 0x000000000000794d */ /* 0x000fea0003800000 */
.L_x_2:
[----:B------:R-:W-:-:S00]  /*12ea30*/  BRA `(.L_x_2) ;  /* 0xfffffffc00fc7947 */ /* 0x000fc0000383ffff */
[----:B------:R-:W-:-:S00]  /*12ea40*/  NOP ;  /* 0x0000000000007918 */ /* 0x000fc00000000000 */
        /* <DEDUP_REMOVED lines=11> */
.L_x_3:


//--------------------- .nv.shared.matmul_kernel  --------------------------
	.section	.nv.shared.matmul_kernel,"aw",@nobits
	.sectionflags	@""
	.align	16
	.zero		1024


//--------------------- .nv.shared.reserved.0     --------------------------
	.section	.nv.shared.reserved.0,"aw",@nobits
	.weak		__nv_reservedSMEM_offset_0_alias
	.size		__nv_reservedSMEM_offset_0_alias, 0, 0
	.other		__nv_reservedSMEM_offset_0_alias,@"STO_CUDA_RESERVED_SHARED STV_DEFAULT"
__nv_reservedSMEM_offset_0_alias:
	.zero		0


//--------------------- .nv.constant0.matmul_kernel --------------------------
	.section	.nv.constant0.matmul_kernel,"a",@progbits
	.sectionflags	@""
	.align	4
.nv.constant0.matmul_kernel:
	.zero		608


//--------------------- SYMBOLS --------------------------

	.type		.nv.reservedSmem.offset0,@object
	.size		.nv.reservedSmem.offset0,0x4
